	.target	sm_90

	.elftype	@"ET_EXEC"


//--------------------- .note.nv.tkinfo           --------------------------
	.section	.note.nv.tkinfo,"",@"SHT_NOTE"
	.sectionflags	@"SHF_NOTE_NV_TKINFO"
	.tkinfo
        /*0018*/ 	.word	0x00000002
        /*0030*/ 	.string	""
        /*0030*/ 	.string	"ptxas"
        /*0030*/ 	.string	"Cuda compilation tools, release 13.0, V13.0.88"
        /*0030*/ 	.string	"Build cuda_13.0.r13.0/compiler.36424714_0"
        /*0030*/ 	.string	"-arch sm_90 -m 64 "



//--------------------- .note.nv.cuinfo           --------------------------
	.section	.note.nv.cuinfo,"",@"SHT_NOTE"
	.sectionflags	@"SHF_NOTE_NV_CUINFO"
        /*0018*/ 	.short	0x0002
        /*001a*/ 	.short	0x005a
        /*001c*/ 	.short	0x0082
	.zero		2


//--------------------- .nv.info                  --------------------------
	.section	.nv.info,"",@"SHT_CUDA_INFO"
	.align	4


	//----- nvinfo : EIATTR_REGCOUNT
	.align		4
        /*0000*/ 	.byte	0x04, 0x2f
        /*0002*/ 	.short	(.L_41 - .L_40)
	.align		4
.L_40:
        /*0004*/ 	.word	index@(_Z35group_norm_nhwc_fwd_one_pass_kernelI11Fp32IOFp16WLi512ELi112ELi448EEv26Group_norm_nhwc_fwd_params)
        /*0008*/ 	.word	0x00000048


	//----- nvinfo : EIATTR_FRAME_SIZE
	.align		4
.L_41:
        /*000c*/ 	.byte	0x04, 0x11
        /*000e*/ 	.short	(.L_43 - .L_42)
	.align		4
.L_42:
        /*0010*/ 	.word	index@(_Z35group_norm_nhwc_fwd_one_pass_kernelI11Fp32IOFp16WLi512ELi112ELi448EEv26Group_norm_nhwc_fwd_params)
        /*0014*/ 	.word	0x00000560


	//----- nvinfo : EIATTR_REGCOUNT
	.align		4
.L_43:
        /*0018*/ 	.byte	0x04, 0x2f
        /*001a*/ 	.short	(.L_45 - .L_44)
	.align		4
.L_44:
        /*001c*/ 	.word	index@(_Z35group_norm_nhwc_fwd_one_pass_kernelI11Fp32IOFp16WLi256ELi112ELi448EEv26Group_norm_nhwc_fwd_params)
        /*0020*/ 	.word	0x00000080


	//----- nvinfo : EIATTR_FRAME_SIZE
	.align		4
.L_45:
        /*0024*/ 	.byte	0x04, 0x11
        /*0026*/ 	.short	(.L_47 - .L_46)
	.align		4
.L_46:
        /*0028*/ 	.word	index@(_Z35group_norm_nhwc_fwd_one_pass_kernelI11Fp32IOFp16WLi256ELi112ELi448EEv26Group_norm_nhwc_fwd_params)
        /*002c*/ 	.word	0x00000000


	//----- nvinfo : EIATTR_REGCOUNT
	.align		4
.L_47:
        /*0030*/ 	.byte	0x04, 0x2f
        /*0032*/ 	.short	(.L_49 - .L_48)
	.align		4
.L_48:
        /*0034*/ 	.word	index@(_Z35group_norm_nhwc_fwd_one_pass_kernelI11Fp32IOFp16WLi128ELi112ELi448EEv26Group_norm_nhwc_fwd_params)
        /*0038*/ 	.word	0x0000006c


	//----- nvinfo : EIATTR_FRAME_SIZE
	.align		4
.L_49:
        /*003c*/ 	.byte	0x04, 0x11
        /*003e*/ 	.short	(.L_51 - .L_50)
	.align		4
.L_50:
        /*0040*/ 	.word	index@(_Z35group_norm_nhwc_fwd_one_pass_kernelI11Fp32IOFp16WLi128ELi112ELi448EEv26Group_norm_nhwc_fwd_params)
        /*0044*/ 	.word	0x00000000


	//----- nvinfo : EIATTR_REGCOUNT
	.align		4
.L_51:
        /*0048*/ 	.byte	0x04, 0x2f
        /*004a*/ 	.short	(.L_53 - .L_52)
	.align		4
.L_52:
        /*004c*/ 	.word	index@(_Z35group_norm_nhwc_fwd_one_pass_kernelI11Fp32IOFp16WLi64ELi112ELi448EEv26Group_norm_nhwc_fwd_params)
        /*0050*/ 	.word	0x00000034


	//----- nvinfo : EIATTR_FRAME_SIZE
	.align		4
.L_53:
        /*0054*/ 	.byte	0x04, 0x11
        /*0056*/ 	.short	(.L_55 - .L_54)
	.align		4
.L_54:
        /*0058*/ 	.word	index@(_Z35group_norm_nhwc_fwd_one_pass_kernelI11Fp32IOFp16WLi64ELi112ELi448EEv26Group_norm_nhwc_fwd_params)
        /*005c*/ 	.word	0x00000000


	//----- nvinfo : EIATTR_REGCOUNT
	.align		4
.L_55:
        /*0060*/ 	.byte	0x04, 0x2f
        /*0062*/ 	.short	(.L_57 - .L_56)
	.align		4
.L_56:
        /*0064*/ 	.word	index@(_Z35group_norm_nhwc_fwd_one_pass_kernelI11Fp32IOBf16WLi512ELi112ELi448EEv26Group_norm_nhwc_fwd_params)
        /*0068*/ 	.word	0x00000048


	//----- nvinfo : EIATTR_FRAME_SIZE
	.align		4
.L_57:
        /*006c*/ 	.byte	0x04, 0x11
        /*006e*/ 	.short	(.L_59 - .L_58)
	.align		4
.L_58:
        /*0070*/ 	.word	index@(_Z35group_norm_nhwc_fwd_one_pass_kernelI11Fp32IOBf16WLi512ELi112ELi448EEv26Group_norm_nhwc_fwd_params)
        /*0074*/ 	.word	0x00000560


	//----- nvinfo : EIATTR_REGCOUNT
	.align		4
.L_59:
        /*0078*/ 	.byte	0x04, 0x2f
        /*007a*/ 	.short	(.L_61 - .L_60)
	.align		4
.L_60:
        /*007c*/ 	.word	index@(_Z35group_norm_nhwc_fwd_one_pass_kernelI11Fp32IOBf16WLi256ELi112ELi448EEv26Group_norm_nhwc_fwd_params)
        /*0080*/ 	.word	0x00000080


	//----- nvinfo : EIATTR_FRAME_SIZE
	.align		4
.L_61:
        /*0084*/ 	.byte	0x04, 0x11
        /*0086*/ 	.short	(.L_63 - .L_62)
	.align		4
.L_62:
        /*0088*/ 	.word	index@(_Z35group_norm_nhwc_fwd_one_pass_kernelI11Fp32IOBf16WLi256ELi112ELi448EEv26Group_norm_nhwc_fwd_params)
        /*008c*/ 	.word	0x00000000


	//----- nvinfo : EIATTR_REGCOUNT
	.align		4
.L_63:
        /*0090*/ 	.byte	0x04, 0x2f
        /*0092*/ 	.short	(.L_65 - .L_64)
	.align		4
.L_64:
        /*0094*/ 	.word	index@(_Z35group_norm_nhwc_fwd_one_pass_kernelI11Fp32IOBf16WLi128ELi112ELi448EEv26Group_norm_nhwc_fwd_params)
        /*0098*/ 	.word	0x0000006c


	//----- nvinfo : EIATTR_FRAME_SIZE
	.align		4
.L_65:
        /*009c*/ 	.byte	0x04, 0x11
        /*009e*/ 	.short	(.L_67 - .L_66)
	.align		4
.L_66:
        /*00a0*/ 	.word	index@(_Z35group_norm_nhwc_fwd_one_pass_kernelI11Fp32IOBf16WLi128ELi112ELi448EEv26Group_norm_nhwc_fwd_params)
        /*00a4*/ 	.word	0x00000000


	//----- nvinfo : EIATTR_REGCOUNT
	.align		4
.L_67:
        /*00a8*/ 	.byte	0x04, 0x2f
        /*00aa*/ 	.short	(.L_69 - .L_68)
	.align		4
.L_68:
        /*00ac*/ 	.word	index@(_Z35group_norm_nhwc_fwd_one_pass_kernelI11Fp32IOBf16WLi64ELi112ELi448EEv26Group_norm_nhwc_fwd_params)
        /*00b0*/ 	.word	0x00000034


	//----- nvinfo : EIATTR_FRAME_SIZE
	.align		4
.L_69:
        /*00b4*/ 	.byte	0x04, 0x11
        /*00b6*/ 	.short	(.L_71 - .L_70)
	.align		4
.L_70:
        /*00b8*/ 	.word	index@(_Z35group_norm_nhwc_fwd_one_pass_kernelI11Fp32IOBf16WLi64ELi112ELi448EEv26Group_norm_nhwc_fwd_params)
        /*00bc*/ 	.word	0x00000000


	//----- nvinfo : EIATTR_REGCOUNT
	.align		4
.L_71:
        /*00c0*/ 	.byte	0x04, 0x2f
        /*00c2*/ 	.short	(.L_73 - .L_72)
	.align		4
.L_72:
        /*00c4*/ 	.word	index@(_Z35group_norm_nhwc_fwd_one_pass_kernelI11Fp32IOFp32WLi512ELi112ELi448EEv26Group_norm_nhwc_fwd_params)
        /*00c8*/ 	.word	0x00000048


	//----- nvinfo : EIATTR_FRAME_SIZE
	.align		4
.L_73:
        /*00cc*/ 	.byte	0x04, 0x11
        /*00ce*/ 	.short	(.L_75 - .L_74)
	.align		4
.L_74:
        /*00d0*/ 	.word	index@(_Z35group_norm_nhwc_fwd_one_pass_kernelI11Fp32IOFp32WLi512ELi112ELi448EEv26Group_norm_nhwc_fwd_params)
        /*00d4*/ 	.word	0x00000560


	//----- nvinfo : EIATTR_REGCOUNT
	.align		4
.L_75:
        /*00d8*/ 	.byte	0x04, 0x2f
        /*00da*/ 	.short	(.L_77 - .L_76)
	.align		4
.L_76:
        /*00dc*/ 	.word	index@(_Z35group_norm_nhwc_fwd_one_pass_kernelI11Fp32IOFp32WLi256ELi112ELi448EEv26Group_norm_nhwc_fwd_params)
        /*00e0*/ 	.word	0x00000080


	//----- nvinfo : EIATTR_FRAME_SIZE
	.align		4
.L_77:
        /*00e4*/ 	.byte	0x04, 0x11
        /*00e6*/ 	.short	(.L_79 - .L_78)
	.align		4
.L_78:
        /*00e8*/ 	.word	index@(_Z35group_norm_nhwc_fwd_one_pass_kernelI11Fp32IOFp32WLi256ELi112ELi448EEv26Group_norm_nhwc_fwd_params)
        /*00ec*/ 	.word	0x00000000


	//----- nvinfo : EIATTR_REGCOUNT
	.align		4
.L_79:
        /*00f0*/ 	.byte	0x04, 0x2f
        /*00f2*/ 	.short	(.L_81 - .L_80)
	.align		4
.L_80:
        /*00f4*/ 	.word	index@(_Z35group_norm_nhwc_fwd_one_pass_kernelI11Fp32IOFp32WLi128ELi112ELi448EEv26Group_norm_nhwc_fwd_params)
        /*00f8*/ 	.word	0x0000006c


	//----- nvinfo : EIATTR_FRAME_SIZE
	.align		4
.L_81:
        /*00fc*/ 	.byte	0x04, 0x11
        /*00fe*/ 	.short	(.L_83 - .L_82)
	.align		4
.L_82:
        /*0100*/ 	.word	index@(_Z35group_norm_nhwc_fwd_one_pass_kernelI11Fp32IOFp32WLi128ELi112ELi448EEv26Group_norm_nhwc_fwd_params)
        /*0104*/ 	.word	0x00000000


	//----- nvinfo : EIATTR_REGCOUNT
	.align		4
.L_83:
        /*0108*/ 	.byte	0x04, 0x2f
        /*010a*/ 	.short	(.L_85 - .L_84)
	.align		4
.L_84:
        /*010c*/ 	.word	index@(_Z35group_norm_nhwc_fwd_one_pass_kernelI11Fp32IOFp32WLi64ELi112ELi448EEv26Group_norm_nhwc_fwd_params)
        /*0110*/ 	.word	0x00000034


	//----- nvinfo : EIATTR_FRAME_SIZE
	.align		4
.L_85:
        /*0114*/ 	.byte	0x04, 0x11
        /*0116*/ 	.short	(.L_87 - .L_86)
	.align		4
.L_86:
        /*0118*/ 	.word	index@(_Z35group_norm_nhwc_fwd_one_pass_kernelI11Fp32IOFp32WLi64ELi112ELi448EEv26Group_norm_nhwc_fwd_params)
        /*011c*/ 	.word	0x00000000


	//----- nvinfo : EIATTR_REGCOUNT
	.align		4
.L_87:
        /*0120*/ 	.byte	0x04, 0x2f
        /*0122*/ 	.short	(.L_89 - .L_88)
	.align		4
.L_88:
        /*0124*/ 	.word	index@(_Z35group_norm_nhwc_fwd_one_pass_kernelI11Fp16IOFp16WLi512ELi112ELi448EEv26Group_norm_nhwc_fwd_params)
        /*0128*/ 	.word	0x00000080


	//----- nvinfo : EIATTR_FRAME_SIZE
	.align		4
.L_89:
        /*012c*/ 	.byte	0x04, 0x11
        /*012e*/ 	.short	(.L_91 - .L_90)
	.align		4
.L_90:
        /*0130*/ 	.word	index@(_Z35group_norm_nhwc_fwd_one_pass_kernelI11Fp16IOFp16WLi512ELi112ELi448EEv26Group_norm_nhwc_fwd_params)
        /*0134*/ 	.word	0x00000140


	//----- nvinfo : EIATTR_REGCOUNT
	.align		4
.L_91:
        /*0138*/ 	.byte	0x04, 0x2f
        /*013a*/ 	.short	(.L_93 - .L_92)
	.align		4
.L_92:
        /*013c*/ 	.word	index@(_Z35group_norm_nhwc_fwd_one_pass_kernelI11Fp16IOFp16WLi256ELi112ELi448EEv26Group_norm_nhwc_fwd_params)
        /*0140*/ 	.word	0x00000080


	//----- nvinfo : EIATTR_FRAME_SIZE
	.align		4
.L_93:
        /*0144*/ 	.byte	0x04, 0x11
        /*0146*/ 	.short	(.L_95 - .L_94)
	.align		4
.L_94:
        /*0148*/ 	.word	index@(_Z35group_norm_nhwc_fwd_one_pass_kernelI11Fp16IOFp16WLi256ELi112ELi448EEv26Group_norm_nhwc_fwd_params)
        /*014c*/ 	.word	0x00000000


	//----- nvinfo : EIATTR_REGCOUNT
	.align		4
.L_95:
        /*0150*/ 	.byte	0x04, 0x2f
        /*0152*/ 	.short	(.L_97 - .L_96)
	.align		4
.L_96:
        /*0154*/ 	.word	index@(_Z35group_norm_nhwc_fwd_one_pass_kernelI11Fp16IOFp16WLi128ELi112ELi448EEv26Group_norm_nhwc_fwd_params)
        /*0158*/ 	.word	0x00000045


	//----- nvinfo : EIATTR_FRAME_SIZE
	.align		4
.L_97:
        /*015c*/ 	.byte	0x04, 0x11
        /*015e*/ 	.short	(.L_99 - .L_98)
	.align		4
.L_98:
        /*0160*/ 	.word	index@(_Z35group_norm_nhwc_fwd_one_pass_kernelI11Fp16IOFp16WLi128ELi112ELi448EEv26Group_norm_nhwc_fwd_params)
        /*0164*/ 	.word	0x00000000


	//----- nvinfo : EIATTR_REGCOUNT
	.align		4
.L_99:
        /*0168*/ 	.byte	0x04, 0x2f
        /*016a*/ 	.short	(.L_101 - .L_100)
	.align		4
.L_100:
        /*016c*/ 	.word	index@(_Z35group_norm_nhwc_fwd_one_pass_kernelI11Fp16IOFp16WLi64ELi112ELi448EEv26Group_norm_nhwc_fwd_params)
        /*0170*/ 	.word	0x0000003a


	//----- nvinfo : EIATTR_FRAME_SIZE
	.align		4
.L_101:
        /*0174*/ 	.byte	0x04, 0x11
        /*0176*/ 	.short	(.L_103 - .L_102)
	.align		4
.L_102:
        /*0178*/ 	.word	index@(_Z35group_norm_nhwc_fwd_one_pass_kernelI11Fp16IOFp16WLi64ELi112ELi448EEv26Group_norm_nhwc_fwd_params)
        /*017c*/ 	.word	0x00000000


	//----- nvinfo : EIATTR_REGCOUNT
	.align		4
.L_103:
        /*0180*/ 	.byte	0x04, 0x2f
        /*0182*/ 	.short	(.L_105 - .L_104)
	.align		4
.L_104:
        /*0184*/ 	.word	index@(_Z35group_norm_nhwc_fwd_one_pass_kernelI11Fp16IOBf16WLi512ELi112ELi448EEv26Group_norm_nhwc_fwd_params)
        /*0188*/ 	.word	0x00000080


	//----- nvinfo : EIATTR_FRAME_SIZE
	.align		4
.L_105:
        /*018c*/ 	.byte	0x04, 0x11
        /*018e*/ 	.short	(.L_107 - .L_106)
	.align		4
.L_106:
        /*0190*/ 	.word	index@(_Z35group_norm_nhwc_fwd_one_pass_kernelI11Fp16IOBf16WLi512ELi112ELi448EEv26Group_norm_nhwc_fwd_params)
        /*0194*/ 	.word	0x00000140


	//----- nvinfo : EIATTR_REGCOUNT
	.align		4
.L_107:
        /*0198*/ 	.byte	0x04, 0x2f
        /*019a*/ 	.short	(.L_109 - .L_108)
	.align		4
.L_108:
        /*019c*/ 	.word	index@(_Z35group_norm_nhwc_fwd_one_pass_kernelI11Fp16IOBf16WLi256ELi112ELi448EEv26Group_norm_nhwc_fwd_params)
        /*01a0*/ 	.word	0x00000080


	//----- nvinfo : EIATTR_FRAME_SIZE
	.align		4
.L_109:
        /*01a4*/ 	.byte	0x04, 0x11
        /*01a6*/ 	.short	(.L_111 - .L_110)
	.align		4
.L_110:
        /*01a8*/ 	.word	index@(_Z35group_norm_nhwc_fwd_one_pass_kernelI11Fp16IOBf16WLi256ELi112ELi448EEv26Group_norm_nhwc_fwd_params)
        /*01ac*/ 	.word	0x00000000


	//----- nvinfo : EIATTR_REGCOUNT
	.align		4
.L_111:
        /*01b0*/ 	.byte	0x04, 0x2f
        /*01b2*/ 	.short	(.L_113 - .L_112)
	.align		4
.L_112:
        /*01b4*/ 	.word	index@(_Z35group_norm_nhwc_fwd_one_pass_kernelI11Fp16IOBf16WLi128ELi112ELi448EEv26Group_norm_nhwc_fwd_params)
        /*01b8*/ 	.word	0x00000045


	//----- nvinfo : EIATTR_FRAME_SIZE
	.align		4
.L_113:
        /*01bc*/ 	.byte	0x04, 0x11
        /*01be*/ 	.short	(.L_115 - .L_114)
	.align		4
.L_114:
        /*01c0*/ 	.word	index@(_Z35group_norm_nhwc_fwd_one_pass_kernelI11Fp16IOBf16WLi128ELi112ELi448EEv26Group_norm_nhwc_fwd_params)
        /*01c4*/ 	.word	0x00000000


	//----- nvinfo : EIATTR_REGCOUNT
	.align		4
.L_115:
        /*01c8*/ 	.byte	0x04, 0x2f
        /*01ca*/ 	.short	(.L_117 - .L_116)
	.align		4
.L_116:
        /*01cc*/ 	.word	index@(_Z35group_norm_nhwc_fwd_one_pass_kernelI11Fp16IOBf16WLi64ELi112ELi448EEv26Group_norm_nhwc_fwd_params)
        /*01d0*/ 	.word	0x0000003a


	//----- nvinfo : EIATTR_FRAME_SIZE
	.align		4
.L_117:
        /*01d4*/ 	.byte	0x04, 0x11
        /*01d6*/ 	.short	(.L_119 - .L_118)
	.align		4
.L_118:
        /*01d8*/ 	.word	index@(_Z35group_norm_nhwc_fwd_one_pass_kernelI11Fp16IOBf16WLi64ELi112ELi448EEv26Group_norm_nhwc_fwd_params)
        /*01dc*/ 	.word	0x00000000


	//----- nvinfo : EIATTR_REGCOUNT
	.align		4
.L_119:
        /*01e0*/ 	.byte	0x04, 0x2f
        /*01e2*/ 	.short	(.L_121 - .L_120)
	.align		4
.L_120:
        /*01e4*/ 	.word	index@(_Z35group_norm_nhwc_fwd_one_pass_kernelI11Fp16IOFp32WLi512ELi112ELi448EEv26Group_norm_nhwc_fwd_params)
        /*01e8*/ 	.word	0x00000080


	//----- nvinfo : EIATTR_FRAME_SIZE
	.align		4
.L_121:
        /*01ec*/ 	.byte	0x04, 0x11
        /*01ee*/ 	.short	(.L_123 - .L_122)
	.align		4
.L_122:
        /*01f0*/ 	.word	index@(_Z35group_norm_nhwc_fwd_one_pass_kernelI11Fp16IOFp32WLi512ELi112ELi448EEv26Group_norm_nhwc_fwd_params)
        /*01f4*/ 	.word	0x00000140


	//----- nvinfo : EIATTR_REGCOUNT
	.align		4
.L_123:
        /*01f8*/ 	.byte	0x04, 0x2f
        /*01fa*/ 	.short	(.L_125 - .L_124)
	.align		4
.L_124:
        /*01fc*/ 	.word	index@(_Z35group_norm_nhwc_fwd_one_pass_kernelI11Fp16IOFp32WLi256ELi112ELi448EEv26Group_norm_nhwc_fwd_params)
        /*0200*/ 	.word	0x00000080


	//----- nvinfo : EIATTR_FRAME_SIZE
	.align		4
.L_125:
        /*0204*/ 	.byte	0x04, 0x11
        /*0206*/ 	.short	(.L_127 - .L_126)
	.align		4
.L_126:
        /*0208*/ 	.word	index@(_Z35group_norm_nhwc_fwd_one_pass_kernelI11Fp16IOFp32WLi256ELi112ELi448EEv26Group_norm_nhwc_fwd_params)
        /*020c*/ 	.word	0x00000000


	//----- nvinfo : EIATTR_REGCOUNT
	.align		4
.L_127:
        /*0210*/ 	.byte	0x04, 0x2f
        /*0212*/ 	.short	(.L_129 - .L_128)
	.align		4
.L_128:
        /*0214*/ 	.word	index@(_Z35group_norm_nhwc_fwd_one_pass_kernelI11Fp16IOFp32WLi128ELi112ELi448EEv26Group_norm_nhwc_fwd_params)
        /*0218*/ 	.word	0x00000044


	//----- nvinfo : EIATTR_FRAME_SIZE
	.align		4
.L_129:
        /*021c*/ 	.byte	0x04, 0x11
        /*021e*/ 	.short	(.L_131 - .L_130)
	.align		4
.L_130:
        /*0220*/ 	.word	index@(_Z35group_norm_nhwc_fwd_one_pass_kernelI11Fp16IOFp32WLi128ELi112ELi448EEv26Group_norm_nhwc_fwd_params)
        /*0224*/ 	.word	0x00000000


	//----- nvinfo : EIATTR_REGCOUNT
	.align		4
.L_131:
        /*0228*/ 	.byte	0x04, 0x2f
        /*022a*/ 	.short	(.L_133 - .L_132)
	.align		4
.L_132:
        /*022c*/ 	.word	index@(_Z35group_norm_nhwc_fwd_one_pass_kernelI11Fp16IOFp32WLi64ELi112ELi448EEv26Group_norm_nhwc_fwd_params)
        /*0230*/ 	.word	0x0000003a


	//----- nvinfo : EIATTR_FRAME_SIZE
	.align		4
.L_133:
        /*0234*/ 	.byte	0x04, 0x11
        /*0236*/ 	.short	(.L_135 - .L_134)
	.align		4
.L_134:
        /*0238*/ 	.word	index@(_Z35group_norm_nhwc_fwd_one_pass_kernelI11Fp16IOFp32WLi64ELi112ELi448EEv26Group_norm_nhwc_fwd_params)
        /*023c*/ 	.word	0x00000000


	//----- nvinfo : EIATTR_REGCOUNT
	.align		4
.L_135:
        /*0240*/ 	.byte	0x04, 0x2f
        /*0242*/ 	.short	(.L_137 - .L_136)
	.align		4
.L_136:
        /*0244*/ 	.word	index@(_Z35group_norm_nhwc_fwd_one_pass_kernelI11Bf16IOFp16WLi512ELi112ELi448EEv26Group_norm_nhwc_fwd_params)
        /*0248*/ 	.word	0x00000048


	//----- nvinfo : EIATTR_FRAME_SIZE
	.align		4
.L_137:
        /*024c*/ 	.byte	0x04, 0x11
        /*024e*/ 	.short	(.L_139 - .L_138)
	.align		4
.L_138:
        /*0250*/ 	.word	index@(_Z35group_norm_nhwc_fwd_one_pass_kernelI11Bf16IOFp16WLi512ELi112ELi448EEv26Group_norm_nhwc_fwd_params)
        /*0254*/ 	.word	0x000003a0


	//----- nvinfo : EIATTR_REGCOUNT
	.align		4
.L_139:
        /*0258*/ 	.byte	0x04, 0x2f
        /*025a*/ 	.short	(.L_141 - .L_140)
	.align		4
.L_140:
        /*025c*/ 	.word	index@(_Z35group_norm_nhwc_fwd_one_pass_kernelI11Bf16IOFp16WLi256ELi112ELi448EEv26Group_norm_nhwc_fwd_params)
        /*0260*/ 	.word	0x00000080


	//----- nvinfo : EIATTR_FRAME_SIZE
	.align		4
.L_141:
        /*0264*/ 	.byte	0x04, 0x11
        /*0266*/ 	.short	(.L_143 - .L_142)
	.align		4
.L_142:
        /*0268*/ 	.word	index@(_Z35group_norm_nhwc_fwd_one_pass_kernelI11Bf16IOFp16WLi256ELi112ELi448EEv26Group_norm_nhwc_fwd_params)
        /*026c*/ 	.word	0x00000000


	//----- nvinfo : EIATTR_REGCOUNT
	.align		4
.L_143:
        /*0270*/ 	.byte	0x04, 0x2f
        /*0272*/ 	.short	(.L_145 - .L_144)
	.align		4
.L_144:
        /*0274*/ 	.word	index@(_Z35group_norm_nhwc_fwd_one_pass_kernelI11Bf16IOFp16WLi128ELi112ELi448EEv26Group_norm_nhwc_fwd_params)
        /*0278*/ 	.word	0x0000005f


	//----- nvinfo : EIATTR_FRAME_SIZE
	.align		4
.L_145:
        /*027c*/ 	.byte	0x04, 0x11
        /*027e*/ 	.short	(.L_147 - .L_146)
	.align		4
.L_146:
        /*0280*/ 	.word	index@(_Z35group_norm_nhwc_fwd_one_pass_kernelI11Bf16IOFp16WLi128ELi112ELi448EEv26Group_norm_nhwc_fwd_params)
        /*0284*/ 	.word	0x00000000


	//----- nvinfo : EIATTR_REGCOUNT
	.align		4
.L_147:
        /*0288*/ 	.byte	0x04, 0x2f
        /*028a*/ 	.short	(.L_149 - .L_148)
	.align		4
.L_148:
        /*028c*/ 	.word	index@(_Z35group_norm_nhwc_fwd_one_pass_kernelI11Bf16IOFp16WLi64ELi112ELi448EEv26Group_norm_nhwc_fwd_params)
        /*0290*/ 	.word	0x0000003a


	//----- nvinfo : EIATTR_FRAME_SIZE
	.align		4
.L_149:
        /*0294*/ 	.byte	0x04, 0x11
        /*0296*/ 	.short	(.L_151 - .L_150)
	.align		4
.L_150:
        /*0298*/ 	.word	index@(_Z35group_norm_nhwc_fwd_one_pass_kernelI11Bf16IOFp16WLi64ELi112ELi448EEv26Group_norm_nhwc_fwd_params)
        /*029c*/ 	.word	0x00000000


	//----- nvinfo : EIATTR_REGCOUNT
	.align		4
.L_151:
        /*02a0*/ 	.byte	0x04, 0x2f
        /*02a2*/ 	.short	(.L_153 - .L_152)
	.align		4
.L_152:
        /*02a4*/ 	.word	index@(_Z35group_norm_nhwc_fwd_one_pass_kernelI11Bf16IOBf16WLi512ELi112ELi448EEv26Group_norm_nhwc_fwd_params)
        /*02a8*/ 	.word	0x00000048


	//----- nvinfo : EIATTR_FRAME_SIZE
	.align		4
.L_153:
        /*02ac*/ 	.byte	0x04, 0x11
        /*02ae*/ 	.short	(.L_155 - .L_154)
	.align		4
.L_154:
        /*02b0*/ 	.word	index@(_Z35group_norm_nhwc_fwd_one_pass_kernelI11Bf16IOBf16WLi512ELi112ELi448EEv26Group_norm_nhwc_fwd_params)
        /*02b4*/ 	.word	0x000003a0


	//----- nvinfo : EIATTR_REGCOUNT
	.align		4
.L_155:
        /*02b8*/ 	.byte	0x04, 0x2f
        /*02ba*/ 	.short	(.L_157 - .L_156)
	.align		4
.L_156:
        /*02bc*/ 	.word	index@(_Z35group_norm_nhwc_fwd_one_pass_kernelI11Bf16IOBf16WLi256ELi112ELi448EEv26Group_norm_nhwc_fwd_params)
        /*02c0*/ 	.word	0x00000080


	//----- nvinfo : EIATTR_FRAME_SIZE
	.align		4
.L_157:
        /*02c4*/ 	.byte	0x04, 0x11
        /*02c6*/ 	.short	(.L_159 - .L_158)
	.align		4
.L_158:
        /*02c8*/ 	.word	index@(_Z35group_norm_nhwc_fwd_one_pass_kernelI11Bf16IOBf16WLi256ELi112ELi448EEv26Group_norm_nhwc_fwd_params)
        /*02cc*/ 	.word	0x00000000


	//----- nvinfo : EIATTR_REGCOUNT
	.align		4
.L_159:
        /*02d0*/ 	.byte	0x04, 0x2f
        /*02d2*/ 	.short	(.L_161 - .L_160)
	.align		4
.L_160:
        /*02d4*/ 	.word	index@(_Z35group_norm_nhwc_fwd_one_pass_kernelI11Bf16IOBf16WLi128ELi112ELi448EEv26Group_norm_nhwc_fwd_params)
        /*02d8*/ 	.word	0x0000005f


	//----- nvinfo : EIATTR_FRAME_SIZE
	.align		4
.L_161:
        /*02dc*/ 	.byte	0x04, 0x11
        /*02de*/ 	.short	(.L_163 - .L_162)
	.align		4
.L_162:
        /*02e0*/ 	.word	index@(_Z35group_norm_nhwc_fwd_one_pass_kernelI11Bf16IOBf16WLi128ELi112ELi448EEv26Group_norm_nhwc_fwd_params)
        /*02e4*/ 	.word	0x00000000


	//----- nvinfo : EIATTR_REGCOUNT
	.align		4
.L_163:
        /*02e8*/ 	.byte	0x04, 0x2f
        /*02ea*/ 	.short	(.L_165 - .L_164)
	.align		4
.L_164:
        /*02ec*/ 	.word	index@(_Z35group_norm_nhwc_fwd_one_pass_kernelI11Bf16IOBf16WLi64ELi112ELi448EEv26Group_norm_nhwc_fwd_params)
        /*02f0*/ 	.word	0x0000003a


	//----- nvinfo : EIATTR_FRAME_SIZE
	.align		4
.L_165:
        /*02f4*/ 	.byte	0x04, 0x11
        /*02f6*/ 	.short	(.L_167 - .L_166)
	.align		4
.L_166:
        /*02f8*/ 	.word	index@(_Z35group_norm_nhwc_fwd_one_pass_kernelI11Bf16IOBf16WLi64ELi112ELi448EEv26Group_norm_nhwc_fwd_params)
        /*02fc*/ 	.word	0x00000000


	//----- nvinfo : EIATTR_REGCOUNT
	.align		4
.L_167:
        /*0300*/ 	.byte	0x04, 0x2f
        /*0302*/ 	.short	(.L_169 - .L_168)
	.align		4
.L_168:
        /*0304*/ 	.word	index@(_Z35group_norm_nhwc_fwd_one_pass_kernelI11Bf16IOFp32WLi512ELi112ELi448EEv26Group_norm_nhwc_fwd_params)
        /*0308*/ 	.word	0x00000048


	//----- nvinfo : EIATTR_FRAME_SIZE
	.align		4
.L_169:
        /*030c*/ 	.byte	0x04, 0x11
        /*030e*/ 	.short	(.L_171 - .L_170)
	.align		4
.L_170:
        /*0310*/ 	.word	index@(_Z35group_norm_nhwc_fwd_one_pass_kernelI11Bf16IOFp32WLi512ELi112ELi448EEv26Group_norm_nhwc_fwd_params)
        /*0314*/ 	.word	0x000003a0


	//----- nvinfo : EIATTR_REGCOUNT
	.align		4
.L_171:
        /*0318*/ 	.byte	0x04, 0x2f
        /*031a*/ 	.short	(.L_173 - .L_172)
	.align		4
.L_172:
        /*031c*/ 	.word	index@(_Z35group_norm_nhwc_fwd_one_pass_kernelI11Bf16IOFp32WLi256ELi112ELi448EEv26Group_norm_nhwc_fwd_params)
        /*0320*/ 	.word	0x00000080


	//----- nvinfo : EIATTR_FRAME_SIZE
	.align		4
.L_173:
        /*0324*/ 	.byte	0x04, 0x11
        /*0326*/ 	.short	(.L_175 - .L_174)
	.align		4
.L_174:
        /*0328*/ 	.word	index@(_Z35group_norm_nhwc_fwd_one_pass_kernelI11Bf16IOFp32WLi256ELi112ELi448EEv26Group_norm_nhwc_fwd_params)
        /*032c*/ 	.word	0x00000000


	//----- nvinfo : EIATTR_REGCOUNT
	.align		4
.L_175:
        /*0330*/ 	.byte	0x04, 0x2f
        /*0332*/ 	.short	(.L_177 - .L_176)
	.align		4
.L_176:
        /*0334*/ 	.word	index@(_Z35group_norm_nhwc_fwd_one_pass_kernelI11Bf16IOFp32WLi128ELi112ELi448EEv26Group_norm_nhwc_fwd_params)
        /*0338*/ 	.word	0x0000005e


	//----- nvinfo : EIATTR_FRAME_SIZE
	.align		4
.L_177:
        /*033c*/ 	.byte	0x04, 0x11
        /*033e*/ 	.short	(.L_179 - .L_178)
	.align		4
.L_178:
        /*0340*/ 	.word	index@(_Z35group_norm_nhwc_fwd_one_pass_kernelI11Bf16IOFp32WLi128ELi112ELi448EEv26Group_norm_nhwc_fwd_params)
        /*0344*/ 	.word	0x00000000


	//----- nvinfo : EIATTR_REGCOUNT
	.align		4
.L_179:
        /*0348*/ 	.byte	0x04, 0x2f
        /*034a*/ 	.short	(.L_181 - .L_180)
	.align		4
.L_180:
        /*034c*/ 	.word	index@(_Z35group_norm_nhwc_fwd_one_pass_kernelI11Bf16IOFp32WLi64ELi112ELi448EEv26Group_norm_nhwc_fwd_params)
        /*0350*/ 	.word	0x00000038


	//----- nvinfo : EIATTR_FRAME_SIZE
	.align		4
.L_181:
        /*0354*/ 	.byte	0x04, 0x11
        /*0356*/ 	.short	(.L_183 - .L_182)
	.align		4
.L_182:
        /*0358*/ 	.word	index@(_Z35group_norm_nhwc_fwd_one_pass_kernelI11Bf16IOFp32WLi64ELi112ELi448EEv26Group_norm_nhwc_fwd_params)
        /*035c*/ 	.word	0x00000000


	//----- nvinfo : EIATTR_REGCOUNT
	.align		4
.L_183:
        /*0360*/ 	.byte	0x04, 0x2f
        /*0362*/ 	.short	(.L_185 - .L_184)
	.align		4
.L_184:
        /*0364*/ 	.word	index@(_Z35group_norm_nhwc_bwd_one_pass_kernelI11Fp32IOFp16WLi512ELi112ELi448EEv26Group_norm_nhwc_bwd_params)
        /*0368*/ 	.word	0x00000048


	//----- nvinfo : EIATTR_FRAME_SIZE
	.align		4
.L_185:
        /*036c*/ 	.byte	0x04, 0x11
        /*036e*/ 	.short	(.L_187 - .L_186)
	.align		4
.L_186:
        /*0370*/ 	.word	index@(_Z35group_norm_nhwc_bwd_one_pass_kernelI11Fp32IOFp16WLi512ELi112ELi448EEv26Group_norm_nhwc_bwd_params)
        /*0374*/ 	.word	0x000008e0


	//----- nvinfo : EIATTR_REGCOUNT
	.align		4
.L_187:
        /*0378*/ 	.byte	0x04, 0x2f
        /*037a*/ 	.short	(.L_189 - .L_188)
	.align		4
.L_188:
        /*037c*/ 	.word	index@(_Z35group_norm_nhwc_bwd_one_pass_kernelI11Fp32IOFp16WLi256ELi112ELi448EEv26Group_norm_nhwc_bwd_params)
        /*0380*/ 	.word	0x00000080


	//----- nvinfo : EIATTR_FRAME_SIZE
	.align		4
.L_189:
        /*0384*/ 	.byte	0x04, 0x11
        /*0386*/ 	.short	(.L_191 - .L_190)
	.align		4
.L_190:
        /*0388*/ 	.word	index@(_Z35group_norm_nhwc_bwd_one_pass_kernelI11Fp32IOFp16WLi256ELi112ELi448EEv26Group_norm_nhwc_bwd_params)
        /*038c*/ 	.word	0x000000d0


	//----- nvinfo : EIATTR_REGCOUNT
	.align		4
.L_191:
        /*0390*/ 	.byte	0x04, 0x2f
        /*0392*/ 	.short	(.L_193 - .L_192)
	.align		4
.L_192:
        /*0394*/ 	.word	index@(_Z35group_norm_nhwc_bwd_one_pass_kernelI11Fp32IOFp16WLi128ELi112ELi448EEv26Group_norm_nhwc_bwd_params)
        /*0398*/ 	.word	0x00000080


	//----- nvinfo : EIATTR_FRAME_SIZE
	.align		4
.L_193:
        /*039c*/ 	.byte	0x04, 0x11
        /*039e*/ 	.short	(.L_195 - .L_194)
	.align		4
.L_194:
        /*03a0*/ 	.word	index@(_Z35group_norm_nhwc_bwd_one_pass_kernelI11Fp32IOFp16WLi128ELi112ELi448EEv26Group_norm_nhwc_bwd_params)
        /*03a4*/ 	.word	0x00000000


	//----- nvinfo : EIATTR_REGCOUNT
	.align		4
.L_195:
        /*03a8*/ 	.byte	0x04, 0x2f
        /*03aa*/ 	.short	(.L_197 - .L_196)
	.align		4
.L_196:
        /*03ac*/ 	.word	index@(_Z35group_norm_nhwc_bwd_one_pass_kernelI11Fp32IOFp16WLi64ELi112ELi448EEv26Group_norm_nhwc_bwd_params)
        /*03b0*/ 	.word	0x00000048


	//----- nvinfo : EIATTR_FRAME_SIZE
	.align		4
.L_197:
        /*03b4*/ 	.byte	0x04, 0x11
        /*03b6*/ 	.short	(.L_199 - .L_198)
	.align		4
.L_198:
        /*03b8*/ 	.word	index@(_Z35group_norm_nhwc_bwd_one_pass_kernelI11Fp32IOFp16WLi64ELi112ELi448EEv26Group_norm_nhwc_bwd_params)
        /*03bc*/ 	.word	0x00000000


	//----- nvinfo : EIATTR_REGCOUNT
	.align		4
.L_199:
        /*03c0*/ 	.byte	0x04, 0x2f
        /*03c2*/ 	.short	(.L_201 - .L_200)
	.align		4
.L_200:
        /*03c4*/ 	.word	index@(_Z35group_norm_nhwc_bwd_one_pass_kernelI11Fp32IOBf16WLi512ELi112ELi448EEv26Group_norm_nhwc_bwd_params)
        /*03c8*/ 	.word	0x00000048


	//----- nvinfo : EIATTR_FRAME_SIZE
	.align		4
.L_201:
        /*03cc*/ 	.byte	0x04, 0x11
        /*03ce*/ 	.short	(.L_203 - .L_202)
	.align		4
.L_202:
        /*03d0*/ 	.word	index@(_Z35group_norm_nhwc_bwd_one_pass_kernelI11Fp32IOBf16WLi512ELi112ELi448EEv26Group_norm_nhwc_bwd_params)
        /*03d4*/ 	.word	0x000008e0


	//----- nvinfo : EIATTR_REGCOUNT
	.align		4
.L_203:
        /*03d8*/ 	.byte	0x04, 0x2f
        /*03da*/ 	.short	(.L_205 - .L_204)
	.align		4
.L_204:
        /*03dc*/ 	.word	index@(_Z35group_norm_nhwc_bwd_one_pass_kernelI11Fp32IOBf16WLi256ELi112ELi448EEv26Group_norm_nhwc_bwd_params)
        /*03e0*/ 	.word	0x00000080


	//----- nvinfo : EIATTR_FRAME_SIZE
	.align		4
.L_205:
        /*03e4*/ 	.byte	0x04, 0x11
        /*03e6*/ 	.short	(.L_207 - .L_206)
	.align		4
.L_206:
        /*03e8*/ 	.word	index@(_Z35group_norm_nhwc_bwd_one_pass_kernelI11Fp32IOBf16WLi256ELi112ELi448EEv26Group_norm_nhwc_bwd_params)
        /*03ec*/ 	.word	0x000000d0


	//----- nvinfo : EIATTR_REGCOUNT
	.align		4
.L_207:
        /*03f0*/ 	.byte	0x04, 0x2f
        /*03f2*/ 	.short	(.L_209 - .L_208)
	.align		4
.L_208:
        /*03f4*/ 	.word	index@(_Z35group_norm_nhwc_bwd_one_pass_kernelI11Fp32IOBf16WLi128ELi112ELi448EEv26Group_norm_nhwc_bwd_params)
        /*03f8*/ 	.word	0x00000080


	//----- nvinfo : EIATTR_FRAME_SIZE
	.align		4
.L_209:
        /*03fc*/ 	.byte	0x04, 0x11
        /*03fe*/ 	.short	(.L_211 - .L_210)
	.align		4
.L_210:
        /*0400*/ 	.word	index@(_Z35group_norm_nhwc_bwd_one_pass_kernelI11Fp32IOBf16WLi128ELi112ELi448EEv26Group_norm_nhwc_bwd_params)
        /*0404*/ 	.word	0x00000000


	//----- nvinfo : EIATTR_REGCOUNT
	.align		4
.L_211:
        /*0408*/ 	.byte	0x04, 0x2f
        /*040a*/ 	.short	(.L_213 - .L_212)
	.align		4
.L_212:
        /*040c*/ 	.word	index@(_Z35group_norm_nhwc_bwd_one_pass_kernelI11Fp32IOBf16WLi64ELi112ELi448EEv26Group_norm_nhwc_bwd_params)
        /*0410*/ 	.word	0x00000048


	//----- nvinfo : EIATTR_FRAME_SIZE
	.align		4
.L_213:
        /*0414*/ 	.byte	0x04, 0x11
        /*0416*/ 	.short	(.L_215 - .L_214)
	.align		4
.L_214:
        /*0418*/ 	.word	index@(_Z35group_norm_nhwc_bwd_one_pass_kernelI11Fp32IOBf16WLi64ELi112ELi448EEv26Group_norm_nhwc_bwd_params)
        /*041c*/ 	.word	0x00000000


	//----- nvinfo : EIATTR_REGCOUNT
	.align		4
.L_215:
        /*0420*/ 	.byte	0x04, 0x2f
        /*0422*/ 	.short	(.L_217 - .L_216)
	.align		4
.L_216:
        /*0424*/ 	.word	index@(_Z35group_norm_nhwc_bwd_one_pass_kernelI11Fp32IOFp32WLi512ELi112ELi448EEv26Group_norm_nhwc_bwd_params)
        /*0428*/ 	.word	0x00000048


	//----- nvinfo : EIATTR_FRAME_SIZE
	.align		4
.L_217:
        /*042c*/ 	.byte	0x04, 0x11
        /*042e*/ 	.short	(.L_219 - .L_218)
	.align		4
.L_218:
        /*0430*/ 	.word	index@(_Z35group_norm_nhwc_bwd_one_pass_kernelI11Fp32IOFp32WLi512ELi112ELi448EEv26Group_norm_nhwc_bwd_params)
        /*0434*/ 	.word	0x000008e0


	//----- nvinfo : EIATTR_REGCOUNT
	.align		4
.L_219:
        /*0438*/ 	.byte	0x04, 0x2f
        /*043a*/ 	.short	(.L_221 - .L_220)
	.align		4
.L_220:
        /*043c*/ 	.word	index@(_Z35group_norm_nhwc_bwd_one_pass_kernelI11Fp32IOFp32WLi256ELi112ELi448EEv26Group_norm_nhwc_bwd_params)
        /*0440*/ 	.word	0x00000080


	//----- nvinfo : EIATTR_FRAME_SIZE
	.align		4
.L_221:
        /*0444*/ 	.byte	0x04, 0x11
        /*0446*/ 	.short	(.L_223 - .L_222)
	.align		4
.L_222:
        /*0448*/ 	.word	index@(_Z35group_norm_nhwc_bwd_one_pass_kernelI11Fp32IOFp32WLi256ELi112ELi448EEv26Group_norm_nhwc_bwd_params)
        /*044c*/ 	.word	0x000000d0


	//----- nvinfo : EIATTR_REGCOUNT
	.align		4
.L_223:
        /*0450*/ 	.byte	0x04, 0x2f
        /*0452*/ 	.short	(.L_225 - .L_224)
	.align		4
.L_224:
        /*0454*/ 	.word	index@(_Z35group_norm_nhwc_bwd_one_pass_kernelI11Fp32IOFp32WLi128ELi112ELi448EEv26Group_norm_nhwc_bwd_params)
        /*0458*/ 	.word	0x00000080


	//----- nvinfo : EIATTR_FRAME_SIZE
	.align		4
.L_225:
        /*045c*/ 	.byte	0x04, 0x11
        /*045e*/ 	.short	(.L_227 - .L_226)
	.align		4
.L_226:
        /*0460*/ 	.word	index@(_Z35group_norm_nhwc_bwd_one_pass_kernelI11Fp32IOFp32WLi128ELi112ELi448EEv26Group_norm_nhwc_bwd_params)
        /*0464*/ 	.word	0x00000000


	//----- nvinfo : EIATTR_REGCOUNT
	.align		4
.L_227:
        /*0468*/ 	.byte	0x04, 0x2f
        /*046a*/ 	.short	(.L_229 - .L_228)
	.align		4
.L_228:
        /*046c*/ 	.word	index@(_Z35group_norm_nhwc_bwd_one_pass_kernelI11Fp32IOFp32WLi64ELi112ELi448EEv26Group_norm_nhwc_bwd_params)
        /*0470*/ 	.word	0x00000048


	//----- nvinfo : EIATTR_FRAME_SIZE
	.align		4
.L_229:
        /*0474*/ 	.byte	0x04, 0x11
        /*0476*/ 	.short	(.L_231 - .L_230)
	.align		4
.L_230:
        /*0478*/ 	.word	index@(_Z35group_norm_nhwc_bwd_one_pass_kernelI11Fp32IOFp32WLi64ELi112ELi448EEv26Group_norm_nhwc_bwd_params)
        /*047c*/ 	.word	0x00000000


	//----- nvinfo : EIATTR_REGCOUNT
	.align		4
.L_231:
        /*0480*/ 	.byte	0x04, 0x2f
        /*0482*/ 	.short	(.L_233 - .L_232)
	.align		4
.L_232:
        /*0484*/ 	.word	index@(_Z35group_norm_nhwc_bwd_one_pass_kernelI11Fp16IOFp16WLi512ELi112ELi448EEv26Group_norm_nhwc_bwd_params)
        /*0488*/ 	.word	0x00000080


	//----- nvinfo : EIATTR_FRAME_SIZE
	.align		4
.L_233:
        /*048c*/ 	.byte	0x04, 0x11
        /*048e*/ 	.short	(.L_235 - .L_234)
	.align		4
.L_234:
        /*0490*/ 	.word	index@(_Z35group_norm_nhwc_bwd_one_pass_kernelI11Fp16IOFp16WLi512ELi112ELi448EEv26Group_norm_nhwc_bwd_params)
        /*0494*/ 	.word	0x00000420


	//----- nvinfo : EIATTR_REGCOUNT
	.align		4
.L_235:
        /*0498*/ 	.byte	0x04, 0x2f
        /*049a*/ 	.short	(.L_237 - .L_236)
	.align		4
.L_236:
        /*049c*/ 	.word	index@(_Z35group_norm_nhwc_bwd_one_pass_kernelI11Fp16IOFp16WLi256ELi112ELi448EEv26Group_norm_nhwc_bwd_params)
        /*04a0*/ 	.word	0x00000080


	//----- nvinfo : EIATTR_FRAME_SIZE
	.align		4
.L_237:
        /*04a4*/ 	.byte	0x04, 0x11
        /*04a6*/ 	.short	(.L_239 - .L_238)
	.align		4
.L_238:
        /*04a8*/ 	.word	index@(_Z35group_norm_nhwc_bwd_one_pass_kernelI11Fp16IOFp16WLi256ELi112ELi448EEv26Group_norm_nhwc_bwd_params)
        /*04ac*/ 	.word	0x00000000


	//----- nvinfo : EIATTR_REGCOUNT
	.align		4
.L_239:
        /*04b0*/ 	.byte	0x04, 0x2f
        /*04b2*/ 	.short	(.L_241 - .L_240)
	.align		4
.L_240:
        /*04b4*/ 	.word	index@(_Z35group_norm_nhwc_bwd_one_pass_kernelI11Fp16IOFp16WLi128ELi112ELi448EEv26Group_norm_nhwc_bwd_params)
        /*04b8*/ 	.word	0x00000080


	//----- nvinfo : EIATTR_FRAME_SIZE
	.align		4
.L_241:
        /*04bc*/ 	.byte	0x04, 0x11
        /*04be*/ 	.short	(.L_243 - .L_242)
	.align		4
.L_242:
        /*04c0*/ 	.word	index@(_Z35group_norm_nhwc_bwd_one_pass_kernelI11Fp16IOFp16WLi128ELi112ELi448EEv26Group_norm_nhwc_bwd_params)
        /*04c4*/ 	.word	0x00000000


	//----- nvinfo : EIATTR_REGCOUNT
	.align		4
.L_243:
        /*04c8*/ 	.byte	0x04, 0x2f
        /*04ca*/ 	.short	(.L_245 - .L_244)
	.align		4
.L_244:
        /*04cc*/ 	.word	index@(_Z35group_norm_nhwc_bwd_one_pass_kernelI11Fp16IOFp16WLi64ELi112ELi448EEv26Group_norm_nhwc_bwd_params)
        /*04d0*/ 	.word	0x00000046


	//----- nvinfo : EIATTR_FRAME_SIZE
	.align		4
.L_245:
        /*04d4*/ 	.byte	0x04, 0x11
        /*04d6*/ 	.short	(.L_247 - .L_246)
	.align		4
.L_246:
        /*04d8*/ 	.word	index@(_Z35group_norm_nhwc_bwd_one_pass_kernelI11Fp16IOFp16WLi64ELi112ELi448EEv26Group_norm_nhwc_bwd_params)
        /*04dc*/ 	.word	0x00000000


	//----- nvinfo : EIATTR_REGCOUNT
	.align		4
.L_247:
        /*04e0*/ 	.byte	0x04, 0x2f
        /*04e2*/ 	.short	(.L_249 - .L_248)
	.align		4
.L_248:
        /*04e4*/ 	.word	index@(_Z35group_norm_nhwc_bwd_one_pass_kernelI11Fp16IOBf16WLi512ELi112ELi448EEv26Group_norm_nhwc_bwd_params)
        /*04e8*/ 	.word	0x00000080


	//----- nvinfo : EIATTR_FRAME_SIZE
	.align		4
.L_249:
        /*04ec*/ 	.byte	0x04, 0x11
        /*04ee*/ 	.short	(.L_251 - .L_250)
	.align		4
.L_250:
        /*04f0*/ 	.word	index@(_Z35group_norm_nhwc_bwd_one_pass_kernelI11Fp16IOBf16WLi512ELi112ELi448EEv26Group_norm_nhwc_bwd_params)
        /*04f4*/ 	.word	0x00000420


	//----- nvinfo : EIATTR_REGCOUNT
	.align		4
.L_251:
        /*04f8*/ 	.byte	0x04, 0x2f
        /*04fa*/ 	.short	(.L_253 - .L_252)
	.align		4
.L_252:
        /*04fc*/ 	.word	index@(_Z35group_norm_nhwc_bwd_one_pass_kernelI11Fp16IOBf16WLi256ELi112ELi448EEv26Group_norm_nhwc_bwd_params)
        /*0500*/ 	.word	0x00000080


	//----- nvinfo : EIATTR_FRAME_SIZE
	.align		4
.L_253:
        /*0504*/ 	.byte	0x04, 0x11
        /*0506*/ 	.short	(.L_255 - .L_254)
	.align		4
.L_254:
        /*0508*/ 	.word	index@(_Z35group_norm_nhwc_bwd_one_pass_kernelI11Fp16IOBf16WLi256ELi112ELi448EEv26Group_norm_nhwc_bwd_params)
        /*050c*/ 	.word	0x00000000


	//----- nvinfo : EIATTR_REGCOUNT
	.align		4
.L_255:
        /*0510*/ 	.byte	0x04, 0x2f
        /*0512*/ 	.short	(.L_257 - .L_256)
	.align		4
.L_256:
        /*0514*/ 	.word	index@(_Z35group_norm_nhwc_bwd_one_pass_kernelI11Fp16IOBf16WLi128ELi112ELi448EEv26Group_norm_nhwc_bwd_params)
        /*0518*/ 	.word	0x00000080


	//----- nvinfo : EIATTR_FRAME_SIZE
	.align		4
.L_257:
        /*051c*/ 	.byte	0x04, 0x11
        /*051e*/ 	.short	(.L_259 - .L_258)
	.align		4
.L_258:
        /*0520*/ 	.word	index@(_Z35group_norm_nhwc_bwd_one_pass_kernelI11Fp16IOBf16WLi128ELi112ELi448EEv26Group_norm_nhwc_bwd_params)
        /*0524*/ 	.word	0x00000000


	//----- nvinfo : EIATTR_REGCOUNT
	.align		4
.L_259:
        /*0528*/ 	.byte	0x04, 0x2f
        /*052a*/ 	.short	(.L_261 - .L_260)
	.align		4
.L_260:
        /*052c*/ 	.word	index@(_Z35group_norm_nhwc_bwd_one_pass_kernelI11Fp16IOBf16WLi64ELi112ELi448EEv26Group_norm_nhwc_bwd_params)
        /*0530*/ 	.word	0x00000046


	//----- nvinfo : EIATTR_FRAME_SIZE
	.align		4
.L_261:
        /*0534*/ 	.byte	0x04, 0x11
        /*0536*/ 	.short	(.L_263 - .L_262)
	.align		4
.L_262:
        /*0538*/ 	.word	index@(_Z35group_norm_nhwc_bwd_one_pass_kernelI11Fp16IOBf16WLi64ELi112ELi448EEv26Group_norm_nhwc_bwd_params)
        /*053c*/ 	.word	0x00000000


	//----- nvinfo : EIATTR_REGCOUNT
	.align		4
.L_263:
        /*0540*/ 	.byte	0x04, 0x2f
        /*0542*/ 	.short	(.L_265 - .L_264)
	.align		4
.L_264:
        /*0544*/ 	.word	index@(_Z35group_norm_nhwc_bwd_one_pass_kernelI11Fp16IOFp32WLi512ELi112ELi448EEv26Group_norm_nhwc_bwd_params)
        /*0548*/ 	.word	0x00000080


	//----- nvinfo : EIATTR_FRAME_SIZE
	.align		4
.L_265:
        /*054c*/ 	.byte	0x04, 0x11
        /*054e*/ 	.short	(.L_267 - .L_266)
	.align		4
.L_266:
        /*0550*/ 	.word	index@(_Z35group_norm_nhwc_bwd_one_pass_kernelI11Fp16IOFp32WLi512ELi112ELi448EEv26Group_norm_nhwc_bwd_params)
        /*0554*/ 	.word	0x00000420


	//----- nvinfo : EIATTR_REGCOUNT
	.align		4
.L_267:
        /*0558*/ 	.byte	0x04, 0x2f
        /*055a*/ 	.short	(.L_269 - .L_268)
	.align		4
.L_268:
        /*055c*/ 	.word	index@(_Z35group_norm_nhwc_bwd_one_pass_kernelI11Fp16IOFp32WLi256ELi112ELi448EEv26Group_norm_nhwc_bwd_params)
        /*0560*/ 	.word	0x00000080


	//----- nvinfo : EIATTR_FRAME_SIZE
	.align		4
.L_269:
        /*0564*/ 	.byte	0x04, 0x11
        /*0566*/ 	.short	(.L_271 - .L_270)
	.align		4
.L_270:
        /*0568*/ 	.word	index@(_Z35group_norm_nhwc_bwd_one_pass_kernelI11Fp16IOFp32WLi256ELi112ELi448EEv26Group_norm_nhwc_bwd_params)
        /*056c*/ 	.word	0x00000000


	//----- nvinfo : EIATTR_REGCOUNT
	.align		4
.L_271:
        /*0570*/ 	.byte	0x04, 0x2f
        /*0572*/ 	.short	(.L_273 - .L_272)
	.align		4
.L_272:
        /*0574*/ 	.word	index@(_Z35group_norm_nhwc_bwd_one_pass_kernelI11Fp16IOFp32WLi128ELi112ELi448EEv26Group_norm_nhwc_bwd_params)
        /*0578*/ 	.word	0x00000080


	//----- nvinfo : EIATTR_FRAME_SIZE
	.align		4
.L_273:
        /*057c*/ 	.byte	0x04, 0x11
        /*057e*/ 	.short	(.L_275 - .L_274)
	.align		4
.L_274:
        /*0580*/ 	.word	index@(_Z35group_norm_nhwc_bwd_one_pass_kernelI11Fp16IOFp32WLi128ELi112ELi448EEv26Group_norm_nhwc_bwd_params)
        /*0584*/ 	.word	0x00000000


	//----- nvinfo : EIATTR_REGCOUNT
	.align		4
.L_275:
        /*0588*/ 	.byte	0x04, 0x2f
        /*058a*/ 	.short	(.L_277 - .L_276)
	.align		4
.L_276:
        /*058c*/ 	.word	index@(_Z35group_norm_nhwc_bwd_one_pass_kernelI11Fp16IOFp32WLi64ELi112ELi448EEv26Group_norm_nhwc_bwd_params)
        /*0590*/ 	.word	0x00000048


	//----- nvinfo : EIATTR_FRAME_SIZE
	.align		4
.L_277:
        /*0594*/ 	.byte	0x04, 0x11
        /*0596*/ 	.short	(.L_279 - .L_278)
	.align		4
.L_278:
        /*0598*/ 	.word	index@(_Z35group_norm_nhwc_bwd_one_pass_kernelI11Fp16IOFp32WLi64ELi112ELi448EEv26Group_norm_nhwc_bwd_params)
        /*059c*/ 	.word	0x00000000


	//----- nvinfo : EIATTR_REGCOUNT
	.align		4
.L_279:
        /*05a0*/ 	.byte	0x04, 0x2f
        /*05a2*/ 	.short	(.L_281 - .L_280)
	.align		4
.L_280:
        /*05a4*/ 	.word	index@(_Z35group_norm_nhwc_bwd_one_pass_kernelI11Bf16IOFp16WLi512ELi112ELi448EEv26Group_norm_nhwc_bwd_params)
        /*05a8*/ 	.word	0x00000048


	//----- nvinfo : EIATTR_FRAME_SIZE
	.align		4
.L_281:
        /*05ac*/ 	.byte	0x04, 0x11
        /*05ae*/ 	.short	(.L_283 - .L_282)
	.align		4
.L_282:
        /*05b0*/ 	.word	index@(_Z35group_norm_nhwc_bwd_one_pass_kernelI11Bf16IOFp16WLi512ELi112ELi448EEv26Group_norm_nhwc_bwd_params)
        /*05b4*/ 	.word	0x000008f0


	//----- nvinfo : EIATTR_REGCOUNT
	.align		4
.L_283:
        /*05b8*/ 	.byte	0x04, 0x2f
        /*05ba*/ 	.short	(.L_285 - .L_284)
	.align		4
.L_284:
        /*05bc*/ 	.word	index@(_Z35group_norm_nhwc_bwd_one_pass_kernelI11Bf16IOFp16WLi256ELi112ELi448EEv26Group_norm_nhwc_bwd_params)
        /*05c0*/ 	.word	0x00000080


	//----- nvinfo : EIATTR_FRAME_SIZE
	.align		4
.L_285:
        /*05c4*/ 	.byte	0x04, 0x11
        /*05c6*/ 	.short	(.L_287 - .L_286)
	.align		4
.L_286:
        /*05c8*/ 	.word	index@(_Z35group_norm_nhwc_bwd_one_pass_kernelI11Bf16IOFp16WLi256ELi112ELi448EEv26Group_norm_nhwc_bwd_params)
        /*05cc*/ 	.word	0x000000b0


	//----- nvinfo : EIATTR_REGCOUNT
	.align		4
.L_287:
        /*05d0*/ 	.byte	0x04, 0x2f
        /*05d2*/ 	.short	(.L_289 - .L_288)
	.align		4
.L_288:
        /*05d4*/ 	.word	index@(_Z35group_norm_nhwc_bwd_one_pass_kernelI11Bf16IOFp16WLi128ELi112ELi448EEv26Group_norm_nhwc_bwd_params)
        /*05d8*/ 	.word	0x00000080


	//----- nvinfo : EIATTR_FRAME_SIZE
	.align		4
.L_289:
        /*05dc*/ 	.byte	0x04, 0x11
        /*05de*/ 	.short	(.L_291 - .L_290)
	.align		4
.L_290:
        /*05e0*/ 	.word	index@(_Z35group_norm_nhwc_bwd_one_pass_kernelI11Bf16IOFp16WLi128ELi112ELi448EEv26Group_norm_nhwc_bwd_params)
        /*05e4*/ 	.word	0x00000000


	//----- nvinfo : EIATTR_REGCOUNT
	.align		4
.L_291:
        /*05e8*/ 	.byte	0x04, 0x2f
        /*05ea*/ 	.short	(.L_293 - .L_292)
	.align		4
.L_292:
        /*05ec*/ 	.word	index@(_Z35group_norm_nhwc_bwd_one_pass_kernelI11Bf16IOFp16WLi64ELi112ELi448EEv26Group_norm_nhwc_bwd_params)
        /*05f0*/ 	.word	0x00000048


	//----- nvinfo : EIATTR_FRAME_SIZE
	.align		4
.L_293:
        /*05f4*/ 	.byte	0x04, 0x11
        /*05f6*/ 	.short	(.L_295 - .L_294)
	.align		4
.L_294:
        /*05f8*/ 	.word	index@(_Z35group_norm_nhwc_bwd_one_pass_kernelI11Bf16IOFp16WLi64ELi112ELi448EEv26Group_norm_nhwc_bwd_params)
        /*05fc*/ 	.word	0x00000000


	//----- nvinfo : EIATTR_REGCOUNT
	.align		4
.L_295:
        /*0600*/ 	.byte	0x04, 0x2f
        /*0602*/ 	.short	(.L_297 - .L_296)
	.align		4
.L_296:
        /*0604*/ 	.word	index@(_Z35group_norm_nhwc_bwd_one_pass_kernelI11Bf16IOBf16WLi512ELi112ELi448EEv26Group_norm_nhwc_bwd_params)
        /*0608*/ 	.word	0x00000048


	//----- nvinfo : EIATTR_FRAME_SIZE
	.align		4
.L_297:
        /*060c*/ 	.byte	0x04, 0x11
        /*060e*/ 	.short	(.L_299 - .L_298)
	.align		4
.L_298:
        /*0610*/ 	.word	index@(_Z35group_norm_nhwc_bwd_one_pass_kernelI11Bf16IOBf16WLi512ELi112ELi448EEv26Group_norm_nhwc_bwd_params)
        /*0614*/ 	.word	0x000008f0


	//----- nvinfo : EIATTR_REGCOUNT
	.align		4
.L_299:
        /*0618*/ 	.byte	0x04, 0x2f
        /*061a*/ 	.short	(.L_301 - .L_300)
	.align		4
.L_300:
        /*061c*/ 	.word	index@(_Z35group_norm_nhwc_bwd_one_pass_kernelI11Bf16IOBf16WLi256ELi112ELi448EEv26Group_norm_nhwc_bwd_params)
        /*0620*/ 	.word	0x00000080


	//----- nvinfo : EIATTR_FRAME_SIZE
	.align		4
.L_301:
        /*0624*/ 	.byte	0x04, 0x11
        /*0626*/ 	.short	(.L_303 - .L_302)
	.align		4
.L_302:
        /*0628*/ 	.word	index@(_Z35group_norm_nhwc_bwd_one_pass_kernelI11Bf16IOBf16WLi256ELi112ELi448EEv26Group_norm_nhwc_bwd_params)
        /*062c*/ 	.word	0x000000b0


	//----- nvinfo : EIATTR_REGCOUNT
	.align		4
.L_303:
        /*0630*/ 	.byte	0x04, 0x2f
        /*0632*/ 	.short	(.L_305 - .L_304)
	.align		4
.L_304:
        /*0634*/ 	.word	index@(_Z35group_norm_nhwc_bwd_one_pass_kernelI11Bf16IOBf16WLi128ELi112ELi448EEv26Group_norm_nhwc_bwd_params)
        /*0638*/ 	.word	0x00000080


	//----- nvinfo : EIATTR_FRAME_SIZE
	.align		4
.L_305:
        /*063c*/ 	.byte	0x04, 0x11
        /*063e*/ 	.short	(.L_307 - .L_306)
	.align		4
.L_306:
        /*0640*/ 	.word	index@(_Z35group_norm_nhwc_bwd_one_pass_kernelI11Bf16IOBf16WLi128ELi112ELi448EEv26Group_norm_nhwc_bwd_params)
        /*0644*/ 	.word	0x00000000


	//----- nvinfo : EIATTR_REGCOUNT
	.align		4
.L_307:
        /*0648*/ 	.byte	0x04, 0x2f
        /*064a*/ 	.short	(.L_309 - .L_308)
	.align		4
.L_308:
        /*064c*/ 	.word	index@(_Z35group_norm_nhwc_bwd_one_pass_kernelI11Bf16IOBf16WLi64ELi112ELi448EEv26Group_norm_nhwc_bwd_params)
        /*0650*/ 	.word	0x00000048


	//----- nvinfo : EIATTR_FRAME_SIZE
	.align		4
.L_309:
        /*0654*/ 	.byte	0x04, 0x11
        /*0656*/ 	.short	(.L_311 - .L_310)
	.align		4
.L_310:
        /*0658*/ 	.word	index@(_Z35group_norm_nhwc_bwd_one_pass_kernelI11Bf16IOBf16WLi64ELi112ELi448EEv26Group_norm_nhwc_bwd_params)
        /*065c*/ 	.word	0x00000000


	//----- nvinfo : EIATTR_REGCOUNT
	.align		4
.L_311:
        /*0660*/ 	.byte	0x04, 0x2f
        /*0662*/ 	.short	(.L_313 - .L_312)
	.align		4
.L_312:
        /*0664*/ 	.word	index@(_Z35group_norm_nhwc_bwd_one_pass_kernelI11Bf16IOFp32WLi512ELi112ELi448EEv26Group_norm_nhwc_bwd_params)
        /*0668*/ 	.word	0x00000048


	//----- nvinfo : EIATTR_FRAME_SIZE
	.align		4
.L_313:
        /*066c*/ 	.byte	0x04, 0x11
        /*066e*/ 	.short	(.L_315 - .L_314)
	.align		4
.L_314:
        /*0670*/ 	.word	index@(_Z35group_norm_nhwc_bwd_one_pass_kernelI11Bf16IOFp32WLi512ELi112ELi448EEv26Group_norm_nhwc_bwd_params)
        /*0674*/ 	.word	0x00000900


	//----- nvinfo : EIATTR_REGCOUNT
	.align		4
.L_315:
        /*0678*/ 	.byte	0x04, 0x2f
        /*067a*/ 	.short	(.L_317 - .L_316)
	.align		4
.L_316:
        /*067c*/ 	.word	index@(_Z35group_norm_nhwc_bwd_one_pass_kernelI11Bf16IOFp32WLi256ELi112ELi448EEv26Group_norm_nhwc_bwd_params)
        /*0680*/ 	.word	0x00000080


	//----- nvinfo : EIATTR_FRAME_SIZE
	.align		4
.L_317:
        /*0684*/ 	.byte	0x04, 0x11
        /*0686*/ 	.short	(.L_319 - .L_318)
	.align		4
.L_318:
        /*0688*/ 	.word	index@(_Z35group_norm_nhwc_bwd_one_pass_kernelI11Bf16IOFp32WLi256ELi112ELi448EEv26Group_norm_nhwc_bwd_params)
        /*068c*/ 	.word	0x000000b0


	//----- nvinfo : EIATTR_REGCOUNT
	.align		4
.L_319:
        /*0690*/ 	.byte	0x04, 0x2f
        /*0692*/ 	.short	(.L_321 - .L_320)
	.align		4
.L_320:
        /*0694*/ 	.word	index@(_Z35group_norm_nhwc_bwd_one_pass_kernelI11Bf16IOFp32WLi128ELi112ELi448EEv26Group_norm_nhwc_bwd_params)
        /*0698*/ 	.word	0x00000080


	//----- nvinfo : EIATTR_FRAME_SIZE
	.align		4
.L_321:
        /*069c*/ 	.byte	0x04, 0x11
        /*069e*/ 	.short	(.L_323 - .L_322)
	.align		4
.L_322:
        /*06a0*/ 	.word	index@(_Z35group_norm_nhwc_bwd_one_pass_kernelI11Bf16IOFp32WLi128ELi112ELi448EEv26Group_norm_nhwc_bwd_params)
        /*06a4*/ 	.word	0x00000000


	//----- nvinfo : EIATTR_REGCOUNT
	.align		4
.L_323:
        /*06a8*/ 	.byte	0x04, 0x2f
        /*06aa*/ 	.short	(.L_325 - .L_324)
	.align		4
.L_324:
        /*06ac*/ 	.word	index@(_Z35group_norm_nhwc_bwd_one_pass_kernelI11Bf16IOFp32WLi64ELi112ELi448EEv26Group_norm_nhwc_bwd_params)
        /*06b0*/ 	.word	0x00000048


	//----- nvinfo : EIATTR_FRAME_SIZE
	.align		4
.L_325:
        /*06b4*/ 	.byte	0x04, 0x11
        /*06b6*/ 	.short	(.L_327 - .L_326)
	.align		4
.L_326:
        /*06b8*/ 	.word	index@(_Z35group_norm_nhwc_bwd_one_pass_kernelI11Bf16IOFp32WLi64ELi112ELi448EEv26Group_norm_nhwc_bwd_params)
        /*06bc*/ 	.word	0x00000000


	//----- nvinfo : EIATTR_REGCOUNT
	.align		4
.L_327:
        /*06c0*/ 	.byte	0x04, 0x2f
        /*06c2*/ 	.short	(.L_329 - .L_328)
	.align		4
.L_328:
        /*06c4*/ 	.word	index@(_ZN3cub17CUB_300001_SM_9006detail11EmptyKernelIvEEvv)
        /*06c8*/ 	.word	0x00000004


	//----- nvinfo : EIATTR_FRAME_SIZE
	.align		4
.L_329:
        /*06cc*/ 	.byte	0x04, 0x11
        /*06ce*/ 	.short	(.L_331 - .L_330)
	.align		4
.L_330:
        /*06d0*/ 	.word	index@(_ZN3cub17CUB_300001_SM_9006detail11EmptyKernelIvEEvv)
        /*06d4*/ 	.word	0x00000000


	//----- nvinfo : EIATTR_MIN_STACK_SIZE
	.align		4
.L_331:
        /*06d8*/ 	.byte	0x04, 0x12
        /*06da*/ 	.short	(.L_333 - .L_332)
	.align		4
.L_332:
        /*06dc*/ 	.word	index@(_ZN3cub17CUB_300001_SM_9006detail11EmptyKernelIvEEvv)
        /*06e0*/ 	.word	0x00000000


	//----- nvinfo : EIATTR_MIN_STACK_SIZE
	.align		4
.L_333:
        /*06e4*/ 	.byte	0x04, 0x12
        /*06e6*/ 	.short	(.L_335 - .L_334)
	.align		4
.L_334:
        /*06e8*/ 	.word	index@(_Z35group_norm_nhwc_bwd_one_pass_kernelI11Bf16IOFp32WLi64ELi112ELi448EEv26Group_norm_nhwc_bwd_params)
        /*06ec*/ 	.word	0x00000000


	//----- nvinfo : EIATTR_MIN_STACK_SIZE
	.align		4
.L_335:
        /*06f0*/ 	.byte	0x04, 0x12
        /*06f2*/ 	.short	(.L_337 - .L_336)
	.align		4
.L_336:
        /*06f4*/ 	.word	index@(_Z35group_norm_nhwc_bwd_one_pass_kernelI11Bf16IOFp32WLi128ELi112ELi448EEv26Group_norm_nhwc_bwd_params)
        /*06f8*/ 	.word	0x00000000


	//----- nvinfo : EIATTR_MIN_STACK_SIZE
	.align		4
.L_337:
        /*06fc*/ 	.byte	0x04, 0x12
        /*06fe*/ 	.short	(.L_339 - .L_338)
	.align		4
.L_338:
        /*0700*/ 	.word	index@(_Z35group_norm_nhwc_bwd_one_pass_kernelI11Bf16IOFp32WLi256ELi112ELi448EEv26Group_norm_nhwc_bwd_params)
        /*0704*/ 	.word	0x000000b0


	//----- nvinfo : EIATTR_MIN_STACK_SIZE
	.align		4
.L_339:
        /*0708*/ 	.byte	0x04, 0x12
        /*070a*/ 	.short	(.L_341 - .L_340)
	.align		4
.L_340:
        /*070c*/ 	.word	index@(_Z35group_norm_nhwc_bwd_one_pass_kernelI11Bf16IOFp32WLi512ELi112ELi448EEv26Group_norm_nhwc_bwd_params)
        /*0710*/ 	.word	0x00000900


	//----- nvinfo : EIATTR_MIN_STACK_SIZE
	.align		4
.L_341:
        /*0714*/ 	.byte	0x04, 0x12
        /*0716*/ 	.short	(.L_343 - .L_342)
	.align		4
.L_342:
        /*0718*/ 	.word	index@(_Z35group_norm_nhwc_bwd_one_pass_kernelI11Bf16IOBf16WLi64ELi112ELi448EEv26Group_norm_nhwc_bwd_params)
        /*071c*/ 	.word	0x00000000


	//----- nvinfo : EIATTR_MIN_STACK_SIZE
	.align		4
.L_343:
        /*0720*/ 	.byte	0x04, 0x12
        /*0722*/ 	.short	(.L_345 - .L_344)
	.align		4
.L_344:
        /*0724*/ 	.word	index@(_Z35group_norm_nhwc_bwd_one_pass_kernelI11Bf16IOBf16WLi128ELi112ELi448EEv26Group_norm_nhwc_bwd_params)
        /*0728*/ 	.word	0x00000000


	//----- nvinfo : EIATTR_MIN_STACK_SIZE
	.align		4
.L_345:
        /*072c*/ 	.byte	0x04, 0x12
        /*072e*/ 	.short	(.L_347 - .L_346)
	.align		4
.L_346:
        /*0730*/ 	.word	index@(_Z35group_norm_nhwc_bwd_one_pass_kernelI11Bf16IOBf16WLi256ELi112ELi448EEv26Group_norm_nhwc_bwd_params)
        /*0734*/ 	.word	0x000000b0


	//----- nvinfo : EIATTR_MIN_STACK_SIZE
	.align		4
.L_347:
        /*0738*/ 	.byte	0x04, 0x12
        /*073a*/ 	.short	(.L_349 - .L_348)
	.align		4
.L_348:
        /*073c*/ 	.word	index@(_Z35group_norm_nhwc_bwd_one_pass_kernelI11Bf16IOBf16WLi512ELi112ELi448EEv26Group_norm_nhwc_bwd_params)
        /*0740*/ 	.word	0x000008f0


	//----- nvinfo : EIATTR_MIN_STACK_SIZE
	.align		4
.L_349:
        /*0744*/ 	.byte	0x04, 0x12
        /*0746*/ 	.short	(.L_351 - .L_350)
	.align		4
.L_350:
        /*0748*/ 	.word	index@(_Z35group_norm_nhwc_bwd_one_pass_kernelI11Bf16IOFp16WLi64ELi112ELi448EEv26Group_norm_nhwc_bwd_params)
        /*074c*/ 	.word	0x00000000


	//----- nvinfo : EIATTR_MIN_STACK_SIZE
	.align		4
.L_351:
        /*0750*/ 	.byte	0x04, 0x12
        /*0752*/ 	.short	(.L_353 - .L_352)
	.align		4
.L_352:
        /*0754*/ 	.word	index@(_Z35group_norm_nhwc_bwd_one_pass_kernelI11Bf16IOFp16WLi128ELi112ELi448EEv26Group_norm_nhwc_bwd_params)
        /*0758*/ 	.word	0x00000000


	//----- nvinfo : EIATTR_MIN_STACK_SIZE
	.align		4
.L_353:
        /*075c*/ 	.byte	0x04, 0x12
        /*075e*/ 	.short	(.L_355 - .L_354)
	.align		4
.L_354:
        /*0760*/ 	.word	index@(_Z35group_norm_nhwc_bwd_one_pass_kernelI11Bf16IOFp16WLi256ELi112ELi448EEv26Group_norm_nhwc_bwd_params)
        /*0764*/ 	.word	0x000000b0


	//----- nvinfo : EIATTR_MIN_STACK_SIZE
	.align		4
.L_355:
        /*0768*/ 	.byte	0x04, 0x12
        /*076a*/ 	.short	(.L_357 - .L_356)
	.align		4
.L_356:
        /*076c*/ 	.word	index@(_Z35group_norm_nhwc_bwd_one_pass_kernelI11Bf16IOFp16WLi512ELi112ELi448EEv26Group_norm_nhwc_bwd_params)
        /*0770*/ 	.word	0x000008f0


	//----- nvinfo : EIATTR_MIN_STACK_SIZE
	.align		4
.L_357:
        /*0774*/ 	.byte	0x04, 0x12
        /*0776*/ 	.short	(.L_359 - .L_358)
	.align		4
.L_358:
        /*0778*/ 	.word	index@(_Z35group_norm_nhwc_bwd_one_pass_kernelI11Fp16IOFp32WLi64ELi112ELi448EEv26Group_norm_nhwc_bwd_params)
        /*077c*/ 	.word	0x00000000


	//----- nvinfo : EIATTR_MIN_STACK_SIZE
	.align		4
.L_359:
        /*0780*/ 	.byte	0x04, 0x12
        /*0782*/ 	.short	(.L_361 - .L_360)
	.align		4
.L_360:
        /*0784*/ 	.word	index@(_Z35group_norm_nhwc_bwd_one_pass_kernelI11Fp16IOFp32WLi128ELi112ELi448EEv26Group_norm_nhwc_bwd_params)
        /*0788*/ 	.word	0x00000000


	//----- nvinfo : EIATTR_MIN_STACK_SIZE
	.align		4
.L_361:
        /*078c*/ 	.byte	0x04, 0x12
        /*078e*/ 	.short	(.L_363 - .L_362)
	.align		4
.L_362:
        /*0790*/ 	.word	index@(_Z35group_norm_nhwc_bwd_one_pass_kernelI11Fp16IOFp32WLi256ELi112ELi448EEv26Group_norm_nhwc_bwd_params)
        /*0794*/ 	.word	0x00000000


	//----- nvinfo : EIATTR_MIN_STACK_SIZE
	.align		4
.L_363:
        /*0798*/ 	.byte	0x04, 0x12
        /*079a*/ 	.short	(.L_365 - .L_364)
	.align		4
.L_364:
        /*079c*/ 	.word	index@(_Z35group_norm_nhwc_bwd_one_pass_kernelI11Fp16IOFp32WLi512ELi112ELi448EEv26Group_norm_nhwc_bwd_params)
        /*07a0*/ 	.word	0x00000420


	//----- nvinfo : EIATTR_MIN_STACK_SIZE
	.align		4
.L_365:
        /*07a4*/ 	.byte	0x04, 0x12
        /*07a6*/ 	.short	(.L_367 - .L_366)
	.align		4
.L_366:
        /*07a8*/ 	.word	index@(_Z35group_norm_nhwc_bwd_one_pass_kernelI11Fp16IOBf16WLi64ELi112ELi448EEv26Group_norm_nhwc_bwd_params)
        /*07ac*/ 	.word	0x00000000


	//----- nvinfo : EIATTR_MIN_STACK_SIZE
	.align		4
.L_367:
        /*07b0*/ 	.byte	0x04, 0x12
        /*07b2*/ 	.short	(.L_369 - .L_368)
	.align		4
.L_368:
        /*07b4*/ 	.word	index@(_Z35group_norm_nhwc_bwd_one_pass_kernelI11Fp16IOBf16WLi128ELi112ELi448EEv26Group_norm_nhwc_bwd_params)
        /*07b8*/ 	.word	0x00000000


	//----- nvinfo : EIATTR_MIN_STACK_SIZE
	.align		4
.L_369:
        /*07bc*/ 	.byte	0x04, 0x12
        /*07be*/ 	.short	(.L_371 - .L_370)
	.align		4
.L_370:
        /*07c0*/ 	.word	index@(_Z35group_norm_nhwc_bwd_one_pass_kernelI11Fp16IOBf16WLi256ELi112ELi448EEv26Group_norm_nhwc_bwd_params)
        /*07c4*/ 	.word	0x00000000


	//----- nvinfo : EIATTR_MIN_STACK_SIZE
	.align		4
.L_371:
        /*07c8*/ 	.byte	0x04, 0x12
        /*07ca*/ 	.short	(.L_373 - .L_372)
	.align		4
.L_372:
        /*07cc*/ 	.word	index@(_Z35group_norm_nhwc_bwd_one_pass_kernelI11Fp16IOBf16WLi512ELi112ELi448EEv26Group_norm_nhwc_bwd_params)
        /*07d0*/ 	.word	0x00000420


	//----- nvinfo : EIATTR_MIN_STACK_SIZE
	.align		4
.L_373:
        /*07d4*/ 	.byte	0x04, 0x12
        /*07d6*/ 	.short	(.L_375 - .L_374)
	.align		4
.L_374:
        /*07d8*/ 	.word	index@(_Z35group_norm_nhwc_bwd_one_pass_kernelI11Fp16IOFp16WLi64ELi112ELi448EEv26Group_norm_nhwc_bwd_params)
        /*07dc*/ 	.word	0x00000000


	//----- nvinfo : EIATTR_MIN_STACK_SIZE
	.align		4
.L_375:
        /*07e0*/ 	.byte	0x04, 0x12
        /*07e2*/ 	.short	(.L_377 - .L_376)
	.align		4
.L_376:
        /*07e4*/ 	.word	index@(_Z35group_norm_nhwc_bwd_one_pass_kernelI11Fp16IOFp16WLi128ELi112ELi448EEv26Group_norm_nhwc_bwd_params)
        /*07e8*/ 	.word	0x00000000


	//----- nvinfo : EIATTR_MIN_STACK_SIZE
	.align		4
.L_377:
        /*07ec*/ 	.byte	0x04, 0x12
        /*07ee*/ 	.short	(.L_379 - .L_378)
	.align		4
.L_378:
        /*07f0*/ 	.word	index@(_Z35group_norm_nhwc_bwd_one_pass_kernelI11Fp16IOFp16WLi256ELi112ELi448EEv26Group_norm_nhwc_bwd_params)
        /*07f4*/ 	.word	0x00000000


	//----- nvinfo : EIATTR_MIN_STACK_SIZE
	.align		4
.L_379:
        /*07f8*/ 	.byte	0x04, 0x12
        /*07fa*/ 	.short	(.L_381 - .L_380)
	.align		4
.L_380:
        /*07fc*/ 	.word	index@(_Z35group_norm_nhwc_bwd_one_pass_kernelI11Fp16IOFp16WLi512ELi112ELi448EEv26Group_norm_nhwc_bwd_params)
        /*0800*/ 	.word	0x00000420


	//----- nvinfo : EIATTR_MIN_STACK_SIZE
	.align		4
.L_381:
        /*0804*/ 	.byte	0x04, 0x12
        /*0806*/ 	.short	(.L_383 - .L_382)
	.align		4
.L_382:
        /*0808*/ 	.word	index@(_Z35group_norm_nhwc_bwd_one_pass_kernelI11Fp32IOFp32WLi64ELi112ELi448EEv26Group_norm_nhwc_bwd_params)
        /*080c*/ 	.word	0x00000000


	//----- nvinfo : EIATTR_MIN_STACK_SIZE
	.align		4
.L_383:
        /*0810*/ 	.byte	0x04, 0x12
        /*0812*/ 	.short	(.L_385 - .L_384)
	.align		4
.L_384:
        /*0814*/ 	.word	index@(_Z35group_norm_nhwc_bwd_one_pass_kernelI11Fp32IOFp32WLi128ELi112ELi448EEv26Group_norm_nhwc_bwd_params)
        /*0818*/ 	.word	0x00000000


	//----- nvinfo : EIATTR_MIN_STACK_SIZE
	.align		4
.L_385:
        /*081c*/ 	.byte	0x04, 0x12
        /*081e*/ 	.short	(.L_387 - .L_386)
	.align		4
.L_386:
        /*0820*/ 	.word	index@(_Z35group_norm_nhwc_bwd_one_pass_kernelI11Fp32IOFp32WLi256ELi112ELi448EEv26Group_norm_nhwc_bwd_params)
        /*0824*/ 	.word	0x000000d0


	//----- nvinfo : EIATTR_MIN_STACK_SIZE
	.align		4
.L_387:
        /*0828*/ 	.byte	0x04, 0x12
        /*082a*/ 	.short	(.L_389 - .L_388)
	.align		4
.L_388:
        /*082c*/ 	.word	index@(_Z35group_norm_nhwc_bwd_one_pass_kernelI11Fp32IOFp32WLi512ELi112ELi448EEv26Group_norm_nhwc_bwd_params)
        /*0830*/ 	.word	0x000008e0


	//----- nvinfo : EIATTR_MIN_STACK_SIZE
	.align		4
.L_389:
        /*0834*/ 	.byte	0x04, 0x12
        /*0836*/ 	.short	(.L_391 - .L_390)
	.align		4
.L_390:
        /*0838*/ 	.word	index@(_Z35group_norm_nhwc_bwd_one_pass_kernelI11Fp32IOBf16WLi64ELi112ELi448EEv26Group_norm_nhwc_bwd_params)
        /*083c*/ 	.word	0x00000000


	//----- nvinfo : EIATTR_MIN_STACK_SIZE
	.align		4
.L_391:
        /*0840*/ 	.byte	0x04, 0x12
        /*0842*/ 	.short	(.L_393 - .L_392)
	.align		4
.L_392:
        /*0844*/ 	.word	index@(_Z35group_norm_nhwc_bwd_one_pass_kernelI11Fp32IOBf16WLi128ELi112ELi448EEv26Group_norm_nhwc_bwd_params)
        /*0848*/ 	.word	0x00000000


	//----- nvinfo : EIATTR_MIN_STACK_SIZE
	.align		4
.L_393:
        /*084c*/ 	.byte	0x04, 0x12
        /*084e*/ 	.short	(.L_395 - .L_394)
	.align		4
.L_394:
        /*0850*/ 	.word	index@(_Z35group_norm_nhwc_bwd_one_pass_kernelI11Fp32IOBf16WLi256ELi112ELi448EEv26Group_norm_nhwc_bwd_params)
        /*0854*/ 	.word	0x000000d0


	//----- nvinfo : EIATTR_MIN_STACK_SIZE
	.align		4
.L_395:
        /*0858*/ 	.byte	0x04, 0x12
        /*085a*/ 	.short	(.L_397 - .L_396)
	.align		4
.L_396:
        /*085c*/ 	.word	index@(_Z35group_norm_nhwc_bwd_one_pass_kernelI11Fp32IOBf16WLi512ELi112ELi448EEv26Group_norm_nhwc_bwd_params)
        /*0860*/ 	.word	0x000008e0


	//----- nvinfo : EIATTR_MIN_STACK_SIZE
	.align		4
.L_397:
        /*0864*/ 	.byte	0x04, 0x12
        /*0866*/ 	.short	(.L_399 - .L_398)
	.align		4
.L_398:
        /*0868*/ 	.word	index@(_Z35group_norm_nhwc_bwd_one_pass_kernelI11Fp32IOFp16WLi64ELi112ELi448EEv26Group_norm_nhwc_bwd_params)
        /*086c*/ 	.word	0x00000000


	//----- nvinfo : EIATTR_MIN_STACK_SIZE
	.align		4
.L_399:
        /*0870*/ 	.byte	0x04, 0x12
        /*0872*/ 	.short	(.L_401 - .L_400)
	.align		4
.L_400:
        /*0874*/ 	.word	index@(_Z35group_norm_nhwc_bwd_one_pass_kernelI11Fp32IOFp16WLi128ELi112ELi448EEv26Group_norm_nhwc_bwd_params)
        /*0878*/ 	.word	0x00000000


	//----- nvinfo : EIATTR_MIN_STACK_SIZE
	.align		4
.L_401:
        /*087c*/ 	.byte	0x04, 0x12
        /*087e*/ 	.short	(.L_403 - .L_402)
	.align		4
.L_402:
        /*0880*/ 	.word	index@(_Z35group_norm_nhwc_bwd_one_pass_kernelI11Fp32IOFp16WLi256ELi112ELi448EEv26Group_norm_nhwc_bwd_params)
        /*0884*/ 	.word	0x000000d0


	//----- nvinfo : EIATTR_MIN_STACK_SIZE
	.align		4
.L_403:
        /*0888*/ 	.byte	0x04, 0x12
        /*088a*/ 	.short	(.L_405 - .L_404)
	.align		4
.L_404:
        /*088c*/ 	.word	index@(_Z35group_norm_nhwc_bwd_one_pass_kernelI11Fp32IOFp16WLi512ELi112ELi448EEv26Group_norm_nhwc_bwd_params)
        /*0890*/ 	.word	0x000008e0


	//----- nvinfo : EIATTR_MIN_STACK_SIZE
	.align		4
.L_405:
        /*0894*/ 	.byte	0x04, 0x12
        /*0896*/ 	.short	(.L_407 - .L_406)
	.align		4
.L_406:
        /*0898*/ 	.word	index@(_Z35group_norm_nhwc_fwd_one_pass_kernelI11Bf16IOFp32WLi64ELi112ELi448EEv26Group_norm_nhwc_fwd_params)
        /*089c*/ 	.word	0x00000000


	//----- nvinfo : EIATTR_MIN_STACK_SIZE
	.align		4
.L_407:
        /*08a0*/ 	.byte	0x04, 0x12
        /*08a2*/ 	.short	(.L_409 - .L_408)
	.align		4
.L_408:
        /*08a4*/ 	.word	index@(_Z35group_norm_nhwc_fwd_one_pass_kernelI11Bf16IOFp32WLi128ELi112ELi448EEv26Group_norm_nhwc_fwd_params)
        /*08a8*/ 	.word	0x00000000


	//----- nvinfo : EIATTR_MIN_STACK_SIZE
	.align		4
.L_409:
        /*08ac*/ 	.byte	0x04, 0x12
        /*08ae*/ 	.short	(.L_411 - .L_410)
	.align		4
.L_410:
        /*08b0*/ 	.word	index@(_Z35group_norm_nhwc_fwd_one_pass_kernelI11Bf16IOFp32WLi256ELi112ELi448EEv26Group_norm_nhwc_fwd_params)
        /*08b4*/ 	.word	0x00000000


	//----- nvinfo : EIATTR_MIN_STACK_SIZE
	.align		4
.L_411:
        /*08b8*/ 	.byte	0x04, 0x12
        /*08ba*/ 	.short	(.L_413 - .L_412)
	.align		4
.L_412:
        /*08bc*/ 	.word	index@(_Z35group_norm_nhwc_fwd_one_pass_kernelI11Bf16IOFp32WLi512ELi112ELi448EEv26Group_norm_nhwc_fwd_params)
        /*08c0*/ 	.word	0x000003a0


	//----- nvinfo : EIATTR_MIN_STACK_SIZE
	.align		4
.L_413:
        /*08c4*/ 	.byte	0x04, 0x12
        /*08c6*/ 	.short	(.L_415 - .L_414)
	.align		4
.L_414:
        /*08c8*/ 	.word	index@(_Z35group_norm_nhwc_fwd_one_pass_kernelI11Bf16IOBf16WLi64ELi112ELi448EEv26Group_norm_nhwc_fwd_params)
        /*08cc*/ 	.word	0x00000000


	//----- nvinfo : EIATTR_MIN_STACK_SIZE
	.align		4
.L_415:
        /*08d0*/ 	.byte	0x04, 0x12
        /*08d2*/ 	.short	(.L_417 - .L_416)
	.align		4
.L_416:
        /*08d4*/ 	.word	index@(_Z35group_norm_nhwc_fwd_one_pass_kernelI11Bf16IOBf16WLi128ELi112ELi448EEv26Group_norm_nhwc_fwd_params)
        /*08d8*/ 	.word	0x00000000


	//----- nvinfo : EIATTR_MIN_STACK_SIZE
	.align		4
.L_417:
        /*08dc*/ 	.byte	0x04, 0x12
        /*08de*/ 	.short	(.L_419 - .L_418)
	.align		4
.L_418:
        /*08e0*/ 	.word	index@(_Z35group_norm_nhwc_fwd_one_pass_kernelI11Bf16IOBf16WLi256ELi112ELi448EEv26Group_norm_nhwc_fwd_params)
        /*08e4*/ 	.word	0x00000000


	//----- nvinfo : EIATTR_MIN_STACK_SIZE
	.align		4
.L_419:
        /*08e8*/ 	.byte	0x04, 0x12
        /*08ea*/ 	.short	(.L_421 - .L_420)
	.align		4
.L_420:
        /*08ec*/ 	.word	index@(_Z35group_norm_nhwc_fwd_one_pass_kernelI11Bf16IOBf16WLi512ELi112ELi448EEv26Group_norm_nhwc_fwd_params)
        /*08f0*/ 	.word	0x000003a0


	//----- nvinfo : EIATTR_MIN_STACK_SIZE
	.align		4
.L_421:
        /*08f4*/ 	.byte	0x04, 0x12
        /*08f6*/ 	.short	(.L_423 - .L_422)
	.align		4
.L_422:
        /*08f8*/ 	.word	index@(_Z35group_norm_nhwc_fwd_one_pass_kernelI11Bf16IOFp16WLi64ELi112ELi448EEv26Group_norm_nhwc_fwd_params)
        /*08fc*/ 	.word	0x00000000


	//----- nvinfo : EIATTR_MIN_STACK_SIZE
	.align		4
.L_423:
        /*0900*/ 	.byte	0x04, 0x12
        /*0902*/ 	.short	(.L_425 - .L_424)
	.align		4
.L_424:
        /*0904*/ 	.word	index@(_Z35group_norm_nhwc_fwd_one_pass_kernelI11Bf16IOFp16WLi128ELi112ELi448EEv26Group_norm_nhwc_fwd_params)
        /*0908*/ 	.word	0x00000000


	//----- nvinfo : EIATTR_MIN_STACK_SIZE
	.align		4
.L_425:
        /*090c*/ 	.byte	0x04, 0x12
        /*090e*/ 	.short	(.L_427 - .L_426)
	.align		4
.L_426:
        /*0910*/ 	.word	index@(_Z35group_norm_nhwc_fwd_one_pass_kernelI11Bf16IOFp16WLi256ELi112ELi448EEv26Group_norm_nhwc_fwd_params)
        /*0914*/ 	.word	0x00000000


	//----- nvinfo : EIATTR_MIN_STACK_SIZE
	.align		4
.L_427:
        /*0918*/ 	.byte	0x04, 0x12
        /*091a*/ 	.short	(.L_429 - .L_428)
	.align		4
.L_428:
        /*091c*/ 	.word	index@(_Z35group_norm_nhwc_fwd_one_pass_kernelI11Bf16IOFp16WLi512ELi112ELi448EEv26Group_norm_nhwc_fwd_params)
        /*0920*/ 	.word	0x000003a0


	//----- nvinfo : EIATTR_MIN_STACK_SIZE
	.align		4
.L_429:
        /*0924*/ 	.byte	0x04, 0x12
        /*0926*/ 	.short	(.L_431 - .L_430)
	.align		4
.L_430:
        /*0928*/ 	.word	index@(_Z35group_norm_nhwc_fwd_one_pass_kernelI11Fp16IOFp32WLi64ELi112ELi448EEv26Group_norm_nhwc_fwd_params)
        /*092c*/ 	.word	0x00000000


	//----- nvinfo : EIATTR_MIN_STACK_SIZE
	.align		4
.L_431:
        /*0930*/ 	.byte	0x04, 0x12
        /*0932*/ 	.short	(.L_433 - .L_432)
	.align		4
.L_432:
        /*0934*/ 	.word	index@(_Z35group_norm_nhwc_fwd_one_pass_kernelI11Fp16IOFp32WLi128ELi112ELi448EEv26Group_norm_nhwc_fwd_params)
        /*0938*/ 	.word	0x00000000


	//----- nvinfo : EIATTR_MIN_STACK_SIZE
	.align		4
.L_433:
        /*093c*/ 	.byte	0x04, 0x12
        /*093e*/ 	.short	(.L_435 - .L_434)
	.align		4
.L_434:
        /*0940*/ 	.word	index@(_Z35group_norm_nhwc_fwd_one_pass_kernelI11Fp16IOFp32WLi256ELi112ELi448EEv26Group_norm_nhwc_fwd_params)
        /*0944*/ 	.word	0x00000000


	//----- nvinfo : EIATTR_MIN_STACK_SIZE
	.align		4
.L_435:
        /*0948*/ 	.byte	0x04, 0x12
        /*094a*/ 	.short	(.L_437 - .L_436)
	.align		4
.L_436:
        /*094c*/ 	.word	index@(_Z35group_norm_nhwc_fwd_one_pass_kernelI11Fp16IOFp32WLi512ELi112ELi448EEv26Group_norm_nhwc_fwd_params)
        /*0950*/ 	.word	0x00000140


	//----- nvinfo : EIATTR_MIN_STACK_SIZE
	.align		4
.L_437:
        /*0954*/ 	.byte	0x04, 0x12
        /*0956*/ 	.short	(.L_439 - .L_438)
	.align		4
.L_438:
        /*0958*/ 	.word	index@(_Z35group_norm_nhwc_fwd_one_pass_kernelI11Fp16IOBf16WLi64ELi112ELi448EEv26Group_norm_nhwc_fwd_params)
        /*095c*/ 	.word	0x00000000


	//----- nvinfo : EIATTR_MIN_STACK_SIZE
	.align		4
.L_439:
        /*0960*/ 	.byte	0x04, 0x12
        /*0962*/ 	.short	(.L_441 - .L_440)
	.align		4
.L_440:
        /*0964*/ 	.word	index@(_Z35group_norm_nhwc_fwd_one_pass_kernelI11Fp16IOBf16WLi128ELi112ELi448EEv26Group_norm_nhwc_fwd_params)
        /*0968*/ 	.word	0x00000000


	//----- nvinfo : EIATTR_MIN_STACK_SIZE
	.align		4
.L_441:
        /*096c*/ 	.byte	0x04, 0x12
        /*096e*/ 	.short	(.L_443 - .L_442)
	.align		4
.L_442:
        /*0970*/ 	.word	index@(_Z35group_norm_nhwc_fwd_one_pass_kernelI11Fp16IOBf16WLi256ELi112ELi448EEv26Group_norm_nhwc_fwd_params)
        /*0974*/ 	.word	0x00000000


	//----- nvinfo : EIATTR_MIN_STACK_SIZE
	.align		4
.L_443:
        /*0978*/ 	.byte	0x04, 0x12
        /*097a*/ 	.short	(.L_445 - .L_444)
	.align		4
.L_444:
        /*097c*/ 	.word	index@(_Z35group_norm_nhwc_fwd_one_pass_kernelI11Fp16IOBf16WLi512ELi112ELi448EEv26Group_norm_nhwc_fwd_params)
        /*0980*/ 	.word	0x00000140


	//----- nvinfo : EIATTR_MIN_STACK_SIZE
	.align		4
.L_445:
        /*0984*/ 	.byte	0x04, 0x12
        /*0986*/ 	.short	(.L_447 - .L_446)
	.align		4
.L_446:
        /*0988*/ 	.word	index@(_Z35group_norm_nhwc_fwd_one_pass_kernelI11Fp16IOFp16WLi64ELi112ELi448EEv26Group_norm_nhwc_fwd_params)
        /*098c*/ 	.word	0x00000000


	//----- nvinfo : EIATTR_MIN_STACK_SIZE
	.align		4
.L_447:
        /*0990*/ 	.byte	0x04, 0x12
        /*0992*/ 	.short	(.L_449 - .L_448)
	.align		4
.L_448:
        /*0994*/ 	.word	index@(_Z35group_norm_nhwc_fwd_one_pass_kernelI11Fp16IOFp16WLi128ELi112ELi448EEv26Group_norm_nhwc_fwd_params)
        /*0998*/ 	.word	0x00000000


	//----- nvinfo : EIATTR_MIN_STACK_SIZE
	.align		4
.L_449:
        /*099c*/ 	.byte	0x04, 0x12
        /*099e*/ 	.short	(.L_451 - .L_450)
	.align		4
.L_450:
        /*09a0*/ 	.word	index@(_Z35group_norm_nhwc_fwd_one_pass_kernelI11Fp16IOFp16WLi256ELi112ELi448EEv26Group_norm_nhwc_fwd_params)
        /*09a4*/ 	.word	0x00000000


	//----- nvinfo : EIATTR_MIN_STACK_SIZE
	.align		4
.L_451:
        /*09a8*/ 	.byte	0x04, 0x12
        /*09aa*/ 	.short	(.L_453 - .L_452)
	.align		4
.L_452:
        /*09ac*/ 	.word	index@(_Z35group_norm_nhwc_fwd_one_pass_kernelI11Fp16IOFp16WLi512ELi112ELi448EEv26Group_norm_nhwc_fwd_params)
        /*09b0*/ 	.word	0x00000140


	//----- nvinfo : EIATTR_MIN_STACK_SIZE
	.align		4
.L_453:
        /*09b4*/ 	.byte	0x04, 0x12
        /*09b6*/ 	.short	(.L_455 - .L_454)
	.align		4
.L_454:
        /*09b8*/ 	.word	index@(_Z35group_norm_nhwc_fwd_one_pass_kernelI11Fp32IOFp32WLi64ELi112ELi448EEv26Group_norm_nhwc_fwd_params)
        /*09bc*/ 	.word	0x00000000


	//----- nvinfo : EIATTR_MIN_STACK_SIZE
	.align		4
.L_455:
        /*09c0*/ 	.byte	0x04, 0x12
        /*09c2*/ 	.short	(.L_457 - .L_456)
	.align		4
.L_456:
        /*09c4*/ 	.word	index@(_Z35group_norm_nhwc_fwd_one_pass_kernelI11Fp32IOFp32WLi128ELi112ELi448EEv26Group_norm_nhwc_fwd_params)
        /*09c8*/ 	.word	0x00000000


	//----- nvinfo : EIATTR_MIN_STACK_SIZE
	.align		4
.L_457:
        /*09cc*/ 	.byte	0x04, 0x12
        /*09ce*/ 	.short	(.L_459 - .L_458)
	.align		4
.L_458:
        /*09d0*/ 	.word	index@(_Z35group_norm_nhwc_fwd_one_pass_kernelI11Fp32IOFp32WLi256ELi112ELi448EEv26Group_norm_nhwc_fwd_params)
        /*09d4*/ 	.word	0x00000000


	//----- nvinfo : EIATTR_MIN_STACK_SIZE
	.align		4
.L_459:
        /*09d8*/ 	.byte	0x04, 0x12
        /*09da*/ 	.short	(.L_461 - .L_460)
	.align		4
.L_460:
        /*09dc*/ 	.word	index@(_Z35group_norm_nhwc_fwd_one_pass_kernelI11Fp32IOFp32WLi512ELi112ELi448EEv26Group_norm_nhwc_fwd_params)
        /*09e0*/ 	.word	0x00000560


	//----- nvinfo : EIATTR_MIN_STACK_SIZE
	.align		4
.L_461:
        /*09e4*/ 	.byte	0x04, 0x12
        /*09e6*/ 	.short	(.L_463 - .L_462)
	.align		4
.L_462:
        /*09e8*/ 	.word	index@(_Z35group_norm_nhwc_fwd_one_pass_kernelI11Fp32IOBf16WLi64ELi112ELi448EEv26Group_norm_nhwc_fwd_params)
        /*09ec*/ 	.word	0x00000000


	//----- nvinfo : EIATTR_MIN_STACK_SIZE
	.align		4
.L_463:
        /*09f0*/ 	.byte	0x04, 0x12
        /*09f2*/ 	.short	(.L_465 - .L_464)
	.align		4
.L_464:
        /*09f4*/ 	.word	index@(_Z35group_norm_nhwc_fwd_one_pass_kernelI11Fp32IOBf16WLi128ELi112ELi448EEv26Group_norm_nhwc_fwd_params)
        /*09f8*/ 	.word	0x00000000


	//----- nvinfo : EIATTR_MIN_STACK_SIZE
	.align		4
.L_465:
        /*09fc*/ 	.byte	0x04, 0x12
        /*09fe*/ 	.short	(.L_467 - .L_466)
	.align		4
.L_466:
        /*0a00*/ 	.word	index@(_Z35group_norm_nhwc_fwd_one_pass_kernelI11Fp32IOBf16WLi256ELi112ELi448EEv26Group_norm_nhwc_fwd_params)
        /*0a04*/ 	.word	0x00000000


	//----- nvinfo : EIATTR_MIN_STACK_SIZE
	.align		4
.L_467:
        /*0a08*/ 	.byte	0x04, 0x12
        /*0a0a*/ 	.short	(.L_469 - .L_468)
	.align		4
.L_468:
        /*0a0c*/ 	.word	index@(_Z35group_norm_nhwc_fwd_one_pass_kernelI11Fp32IOBf16WLi512ELi112ELi448EEv26Group_norm_nhwc_fwd_params)
        /*0a10*/ 	.word	0x00000560


	//----- nvinfo : EIATTR_MIN_STACK_SIZE
	.align		4
.L_469:
        /*0a14*/ 	.byte	0x04, 0x12
        /*0a16*/ 	.short	(.L_471 - .L_470)
	.align		4
.L_470:
        /*0a18*/ 	.word	index@(_Z35group_norm_nhwc_fwd_one_pass_kernelI11Fp32IOFp16WLi64ELi112ELi448EEv26Group_norm_nhwc_fwd_params)
        /*0a1c*/ 	.word	0x00000000


	//----- nvinfo : EIATTR_MIN_STACK_SIZE
	.align		4
.L_471:
        /*0a20*/ 	.byte	0x04, 0x12
        /*0a22*/ 	.short	(.L_473 - .L_472)
	.align		4
.L_472:
        /*0a24*/ 	.word	index@(_Z35group_norm_nhwc_fwd_one_pass_kernelI11Fp32IOFp16WLi128ELi112ELi448EEv26Group_norm_nhwc_fwd_params)
        /*0a28*/ 	.word	0x00000000


	//----- nvinfo : EIATTR_MIN_STACK_SIZE
	.align		4
.L_473:
        /*0a2c*/ 	.byte	0x04, 0x12
        /*0a2e*/ 	.short	(.L_475 - .L_474)
	.align		4
.L_474:
        /*0a30*/ 	.word	index@(_Z35group_norm_nhwc_fwd_one_pass_kernelI11Fp32IOFp16WLi256ELi112ELi448EEv26Group_norm_nhwc_fwd_params)
        /*0a34*/ 	.word	0x00000000


	//----- nvinfo : EIATTR_MIN_STACK_SIZE
	.align		4
.L_475:
        /*0a38*/ 	.byte	0x04, 0x12
        /*0a3a*/ 	.short	(.L_477 - .L_476)
	.align		4
.L_476:
        /*0a3c*/ 	.word	index@(_Z35group_norm_nhwc_fwd_one_pass_kernelI11Fp32IOFp16WLi512ELi112ELi448EEv26Group_norm_nhwc_fwd_params)
        /*0a40*/ 	.word	0x00000560
.L_477:


//--------------------- .nv.compat                --------------------------
	.section	.nv.compat,"",@"SHT_CUDA_COMPAT_INFO"
	.align	4
        /*0000*/ 	.byte	0x02, 0x09, 0x00, 0x00, 0x02, 0x02, 0x01, 0x00, 0x02, 0x05, 0x05, 0x00, 0x03, 0x07, 0x01, 0x01
        /*0010*/ 	.byte	0x02, 0x03, 0x00, 0x00, 0x02, 0x06, 0x01, 0x00, 0x04, 0x0b, 0x08, 0x00, 0x00, 0x00, 0x00, 0x00
        /*0020*/ 	.byte	0x00, 0x00, 0x00, 0x00


//--------------------- .nv.info._ZN3cub17CUB_300001_SM_9006detail11EmptyKernelIvEEvv --------------------------
	.section	.nv.info._ZN3cub17CUB_300001_SM_9006detail11EmptyKernelIvEEvv,"",@"SHT_CUDA_INFO"
	.sectionflags	@""
	.align	4


	//----- nvinfo : EIATTR_CUDA_API_VERSION
	.align		4
        /*0000*/ 	.byte	0x04, 0x37
        /*0002*/ 	.short	(.L_479 - .L_478)
.L_478:
        /*0004*/ 	.word	0x00000082


	//----- nvinfo : EIATTR_SPARSE_MMA_MASK
	.align		4
.L_479:
        /*0008*/ 	.byte	0x03, 0x50
        /*000a*/ 	.short	0x0000


	//----- nvinfo : EIATTR_MAXREG_COUNT
	.align		4
        /*000c*/ 	.byte	0x03, 0x1b
        /*000e*/ 	.short	0x00ff


	//----- nvinfo : EIATTR_MERCURY_ISA_VERSION
	.align		4
        /*0010*/ 	.byte	0x03, 0x5f
        /*0012*/ 	.short	0x0101


	//----- nvinfo : EIATTR_EXIT_INSTR_OFFSETS
	.align		4
        /*0014*/ 	.byte	0x04, 0x1c
        /*0016*/ 	.short	(.L_481 - .L_480)


	//   ....[0]....
.L_480:
        /*0018*/ 	.word	0x00000010


	//----- nvinfo : EIATTR_SW_WAR
	.align		4
.L_481:
        /*001c*/ 	.byte	0x04, 0x36
        /*001e*/ 	.short	(.L_483 - .L_482)
.L_482:
        /*0020*/ 	.word	0x00000008
.L_483:


//--------------------- .nv.info._Z35group_norm_nhwc_bwd_one_pass_kernelI11Bf16IOFp32WLi64ELi112ELi448EEv26Group_norm_nhwc_bwd_params --------------------------
	.section	.nv.info._Z35group_norm_nhwc_bwd_one_pass_kernelI11Bf16IOFp32WLi64ELi112ELi448EEv26Group_norm_nhwc_bwd_params,"",@"SHT_CUDA_INFO"
	.sectionflags	@""
	.align	4


	//----- nvinfo : EIATTR_CUDA_API_VERSION
	.align		4
        /*0000*/ 	.byte	0x04, 0x37
        /*0002*/ 	.short	(.L_485 - .L_484)
.L_484:
        /*0004*/ 	.word	0x00000082


	//----- nvinfo : EIATTR_KPARAM_INFO
	.align		4
.L_485:
        /*0008*/ 	.byte	0x04, 0x17
        /*000a*/ 	.short	(.L_487 - .L_486)
.L_486:
        /*000c*/ 	.word	0x00000000
        /*0010*/ 	.short	0x0000
        /*0012*/ 	.short	0x0000
        /*0014*/ 	.byte	0x00, 0xf0, 0xe1, 0x02


	//----- nvinfo : EIATTR_SPARSE_MMA_MASK
	.align		4
.L_487:
        /*0018*/ 	.byte	0x03, 0x50
        /*001a*/ 	.short	0x0000


	//----- nvinfo : EIATTR_MAXREG_COUNT
	.align		4
        /*001c*/ 	.byte	0x03, 0x1b
        /*001e*/ 	.short	0x0080


	//----- nvinfo : EIATTR_NUM_BARRIERS
	.align		4
        /*0020*/ 	.byte	0x02, 0x4c
        /*0022*/ 	.byte	0x01
	.zero		1


	//----- nvinfo : EIATTR_MERCURY_ISA_VERSION
	.align		4
        /*0024*/ 	.byte	0x03, 0x5f
        /*0026*/ 	.short	0x0101


	//----- nvinfo : EIATTR_INT_WARP_WIDE_INSTR_OFFSETS
	.align		4
        /*0028*/ 	.byte	0x04, 0x31
        /*002a*/ 	.short	(.L_489 - .L_488)


	//   ....[0]....
.L_488:
        /*002c*/ 	.word	0x00003140


	//   ....[1]....
        /*0030*/ 	.word	0x00005df0


	//----- nvinfo : EIATTR_COOP_GROUP_MASK_REGIDS
	.align		4
.L_489:
        /*0034*/ 	.byte	0x04, 0x29
        /*0036*/ 	.short	(.L_491 - .L_490)


	//   ....[0]....
.L_490:
        /*0038*/ 	.word	0xffffffff


	//   ....[1]....
        /*003c*/ 	.word	0xffffffff


	//   ....[2]....
        /*0040*/ 	.word	0xffffffff


	//   ....[3]....
        /*0044*/ 	.word	0xffffffff


	//   ....[4]....
        /*0048*/ 	.word	0xffffffff


	//   ....[5]....
        /*004c*/ 	.word	0xffffffff


	//   ....[6]....
        /*0050*/ 	.word	0xffffffff


	//   ....[7]....
        /*0054*/ 	.word	0xffffffff


	//   ....[8]....
        /*0058*/ 	.word	0xffffffff


	//   ....[9]....
        /*005c*/ 	.word	0xffffffff


	//----- nvinfo : EIATTR_COOP_GROUP_INSTR_OFFSETS
	.align		4
.L_491:
        /*0060*/ 	.byte	0x04, 0x28
        /*0062*/ 	.short	(.L_493 - .L_492)


	//   ....[0]....
.L_492:
        /*0064*/ 	.word	0x00002650


	//   ....[1]....
        /*0068*/ 	.word	0x00002690


	//   ....[2]....
        /*006c*/ 	.word	0x000027f0


	//   ....[3]....
        /*0070*/ 	.word	0x00002810


	//   ....[4]....
        /*0074*/ 	.word	0x00002840


	//   ....[5]....
        /*0078*/ 	.word	0x00002860


	//   ....[6]....
        /*007c*/ 	.word	0x00002890


	//   ....[7]....
        /*0080*/ 	.word	0x000028b0


	//   ....[8]....
        /*0084*/ 	.word	0x000028e0


	//   ....[9]....
        /*0088*/ 	.word	0x00002900


	//----- nvinfo : EIATTR_EXIT_INSTR_OFFSETS
	.align		4
.L_493:
        /*008c*/ 	.byte	0x04, 0x1c
        /*008e*/ 	.short	(.L_495 - .L_494)


	//   ....[0]....
.L_494:
        /*0090*/ 	.word	0x00005ee0


	//   ....[1]....
        /*0094*/ 	.word	0x00006020


	//   ....[2]....
        /*0098*/ 	.word	0x00006270


	//----- nvinfo : EIATTR_MAX_THREADS
	.align		4
.L_495:
        /*009c*/ 	.byte	0x04, 0x05
        /*009e*/ 	.short	(.L_497 - .L_496)
.L_496:
        /*00a0*/ 	.word	0x000001c0
        /*00a4*/ 	.word	0x00000001
        /*00a8*/ 	.word	0x00000001


	//----- nvinfo : EIATTR_CRS_STACK_SIZE
	.align		4
.L_497:
        /*00ac*/ 	.byte	0x04, 0x1e
        /*00ae*/ 	.short	(.L_499 - .L_498)
.L_498:
        /*00b0*/ 	.word	0x00000000


	//----- nvinfo : EIATTR_CBANK_PARAM_SIZE
	.align		4
.L_499:
        /*00b4*/ 	.byte	0x03, 0x19
        /*00b6*/ 	.short	0x00b8


	//----- nvinfo : EIATTR_PARAM_CBANK
	.align		4
        /*00b8*/ 	.byte	0x04, 0x0a
        /*00ba*/ 	.short	(.L_501 - .L_500)
	.align		4
.L_500:
        /*00bc*/ 	.word	index@(.nv.constant0._Z35group_norm_nhwc_bwd_one_pass_kernelI11Bf16IOFp32WLi64ELi112ELi448EEv26Group_norm_nhwc_bwd_params)
        /*00c0*/ 	.short	0x0210
        /*00c2*/ 	.short	0x00b8


	//----- nvinfo : EIATTR_SW_WAR
	.align		4
.L_501:
        /*00c4*/ 	.byte	0x04, 0x36
        /*00c6*/ 	.short	(.L_503 - .L_502)
.L_502:
        /*00c8*/ 	.word	0x00000008
.L_503:


//--------------------- .nv.info._Z35group_norm_nhwc_bwd_one_pass_kernelI11Bf16IOFp32WLi128ELi112ELi448EEv26Group_norm_nhwc_bwd_params --------------------------
	.section	.nv.info._Z35group_norm_nhwc_bwd_one_pass_kernelI11Bf16IOFp32WLi128ELi112ELi448EEv26Group_norm_nhwc_bwd_params,"",@"SHT_CUDA_INFO"
	.sectionflags	@""
	.align	4


	//----- nvinfo : EIATTR_CUDA_API_VERSION
	.align		4
        /*0000*/ 	.byte	0x04, 0x37
        /*0002*/ 	.short	(.L_505 - .L_504)
.L_504:
        /*0004*/ 	.word	0x00000082


	//----- nvinfo : EIATTR_KPARAM_INFO
	.align		4
.L_505:
        /*0008*/ 	.byte	0x04, 0x17
        /*000a*/ 	.short	(.L_507 - .L_506)
.L_506:
        /*000c*/ 	.word	0x00000000
        /*0010*/ 	.short	0x0000
        /*0012*/ 	.short	0x0000
        /*0014*/ 	.byte	0x00, 0xf0, 0xe1, 0x02


	//----- nvinfo : EIATTR_SPARSE_MMA_MASK
	.align		4
.L_507:
        /*0018*/ 	.byte	0x03, 0x50
        /*001a*/ 	.short	0x0000


	//----- nvinfo : EIATTR_MAXREG_COUNT
	.align		4
        /*001c*/ 	.byte	0x03, 0x1b
        /*001e*/ 	.short	0x0080


	//----- nvinfo : EIATTR_NUM_BARRIERS
	.align		4
        /*0020*/ 	.byte	0x02, 0x4c
        /*0022*/ 	.byte	0x01
	.zero		1


	//----- nvinfo : EIATTR_MERCURY_ISA_VERSION
	.align		4
        /*0024*/ 	.byte	0x03, 0x5f
        /*0026*/ 	.short	0x0101


	//----- nvinfo : EIATTR_INT_WARP_WIDE_INSTR_OFFSETS
	.align		4
        /*0028*/ 	.byte	0x04, 0x31
        /*002a*/ 	.short	(.L_509 - .L_508)


	//   ....[0]....
.L_508:
        /*002c*/ 	.word	0x000053d0


	//   ....[1]....
        /*0030*/ 	.word	0x00009b60


	//----- nvinfo : EIATTR_COOP_GROUP_MASK_REGIDS
	.align		4
.L_509:
        /*0034*/ 	.byte	0x04, 0x29
        /*0036*/ 	.short	(.L_511 - .L_510)


	//   ....[0]....
.L_510:
        /*0038*/ 	.word	0xffffffff


	//   ....[1]....
        /*003c*/ 	.word	0xffffffff


	//   ....[2]....
        /*0040*/ 	.word	0xffffffff


	//   ....[3]....
        /*0044*/ 	.word	0xffffffff


	//   ....[4]....
        /*0048*/ 	.word	0xffffffff


	//   ....[5]....
        /*004c*/ 	.word	0xffffffff


	//   ....[6]....
        /*0050*/ 	.word	0xffffffff


	//   ....[7]....
        /*0054*/ 	.word	0xffffffff


	//   ....[8]....
        /*0058*/ 	.word	0xffffffff


	//   ....[9]....
        /*005c*/ 	.word	0xffffffff


	//----- nvinfo : EIATTR_COOP_GROUP_INSTR_OFFSETS
	.align		4
.L_511:
        /*0060*/ 	.byte	0x04, 0x28
        /*0062*/ 	.short	(.L_513 - .L_512)


	//   ....[0]....
.L_512:
        /*0064*/ 	.word	0x00004620


	//   ....[1]....
        /*0068*/ 	.word	0x00004660


	//   ....[2]....
        /*006c*/ 	.word	0x000047f0


	//   ....[3]....
        /*0070*/ 	.word	0x00004830


	//   ....[4]....
        /*0074*/ 	.word	0x000049c0


	//   ....[5]....
        /*0078*/ 	.word	0x000049f0


	//   ....[6]....
        /*007c*/ 	.word	0x00004a30


	//   ....[7]....
        /*0080*/ 	.word	0x00004a50


	//   ....[8]....
        /*0084*/ 	.word	0x00004a80


	//   ....[9]....
        /*0088*/ 	.word	0x00004aa0


	//----- nvinfo : EIATTR_EXIT_INSTR_OFFSETS
	.align		4
.L_513:
        /*008c*/ 	.byte	0x04, 0x1c
        /*008e*/ 	.short	(.L_515 - .L_514)


	//   ....[0]....
.L_514:
        /*0090*/ 	.word	0x00009bf0


	//   ....[1]....
        /*0094*/ 	.word	0x00009d30


	//   ....[2]....
        /*0098*/ 	.word	0x00009f70


	//----- nvinfo : EIATTR_MAX_THREADS
	.align		4
.L_515:
        /*009c*/ 	.byte	0x04, 0x05
        /*009e*/ 	.short	(.L_517 - .L_516)
.L_516:
        /*00a0*/ 	.word	0x000001c0
        /*00a4*/ 	.word	0x00000001
        /*00a8*/ 	.word	0x00000001


	//----- nvinfo : EIATTR_CRS_STACK_SIZE
	.align		4
.L_517:
        /*00ac*/ 	.byte	0x04, 0x1e
        /*00ae*/ 	.short	(.L_519 - .L_518)
.L_518:
        /*00b0*/ 	.word	0x00000000


	//----- nvinfo : EIATTR_CBANK_PARAM_SIZE
	.align		4
.L_519:
        /*00b4*/ 	.byte	0x03, 0x19
        /*00b6*/ 	.short	0x00b8


	//----- nvinfo : EIATTR_PARAM_CBANK
	.align		4
        /*00b8*/ 	.byte	0x04, 0x0a
        /*00ba*/ 	.short	(.L_521 - .L_520)
	.align		4
.L_520:
        /*00bc*/ 	.word	index@(.nv.constant0._Z35group_norm_nhwc_bwd_one_pass_kernelI11Bf16IOFp32WLi128ELi112ELi448EEv26Group_norm_nhwc_bwd_params)
        /*00c0*/ 	.short	0x0210
        /*00c2*/ 	.short	0x00b8


	//----- nvinfo : EIATTR_SW_WAR
	.align		4
.L_521:
        /*00c4*/ 	.byte	0x04, 0x36
        /*00c6*/ 	.short	(.L_523 - .L_522)
.L_522:
        /*00c8*/ 	.word	0x00000008
.L_523:


//--------------------- .nv.info._Z35group_norm_nhwc_bwd_one_pass_kernelI11Bf16IOFp32WLi256ELi112ELi448EEv26Group_norm_nhwc_bwd_params --------------------------
	.section	.nv.info._Z35group_norm_nhwc_bwd_one_pass_kernelI11Bf16IOFp32WLi256ELi112ELi448EEv26Group_norm_nhwc_bwd_params,"",@"SHT_CUDA_INFO"
	.sectionflags	@""
	.align	4


	//----- nvinfo : EIATTR_CUDA_API_VERSION
	.align		4
        /*0000*/ 	.byte	0x04, 0x37
        /*0002*/ 	.short	(.L_525 - .L_524)
.L_524:
        /*0004*/ 	.word	0x00000082


	//----- nvinfo : EIATTR_KPARAM_INFO
	.align		4
.L_525:
        /*0008*/ 	.byte	0x04, 0x17
        /*000a*/ 	.short	(.L_527 - .L_526)
.L_526:
        /*000c*/ 	.word	0x00000000
        /*0010*/ 	.short	0x0000
        /*0012*/ 	.short	0x0000
        /*0014*/ 	.byte	0x00, 0xf0, 0xe1, 0x02


	//----- nvinfo : EIATTR_SPARSE_MMA_MASK
	.align		4
.L_527:
        /*0018*/ 	.byte	0x03, 0x50
        /*001a*/ 	.short	0x0000


	//----- nvinfo : EIATTR_MAXREG_COUNT
	.align		4
        /*001c*/ 	.byte	0x03, 0x1b
        /*001e*/ 	.short	0x0080


	//----- nvinfo : EIATTR_NUM_BARRIERS
	.align		4
        /*0020*/ 	.byte	0x02, 0x4c
        /*0022*/ 	.byte	0x01
	.zero		1


	//----- nvinfo : EIATTR_ANNOTATIONS
	.align		4
        /*0024*/ 	.byte	0x04, 0x55
        /*0026*/ 	.short	(.L_529 - .L_528)


	//   ....[0]....
.L_528:
        /*0028*/ 	.word	0x00000001
        /*002c*/ 	.byte	0x30, 0x0b, 0x00, 0x00, 0x01, 0x00, 0x00, 0x00, 0x90, 0x2f, 0x00, 0x00, 0x01, 0x00, 0x00, 0x00
        /* <DEDUP_REMOVED lines=67> */
        /*046c*/ 	.byte	0xf0, 0x24, 0x01, 0x00, 0x01, 0x00, 0x00, 0x00, 0x90, 0x28, 0x01, 0x00


	//----- nvinfo : EIATTR_MERCURY_ISA_VERSION
	.align		4
.L_529:
        /*0478*/ 	.byte	0x03, 0x5f
        /*047a*/ 	.short	0x0101


	//----- nvinfo : EIATTR_INT_WARP_WIDE_INSTR_OFFSETS
	.align		4
        /*047c*/ 	.byte	0x04, 0x31
        /*047e*/ 	.short	(.L_531 - .L_530)


	//   ....[0]....
.L_530:
        /*0480*/ 	.word	0x0000a4f0


	//   ....[1]....
        /*0484*/ 	.word	0x0000a840


	//   ....[2]....
        /*0488*/ 	.word	0x0000a8e0


	//   ....[3]....
        /*048c*/ 	.word	0x0000a980


	//   ....[4]....
        /*0490*/ 	.word	0x0000aa20


	//   ....[5]....
        /*0494*/ 	.word	0x0000aac0


	//   ....[6]....
        /*0498*/ 	.word	0x0000ab60


	//   ....[7]....
        /*049c*/ 	.word	0x0000ac00


	//   ....[8]....
        /*04a0*/ 	.word	0x0000aca0


	//   ....[9]....
        /*04a4*/ 	.word	0x0000ad40


	//   ....[10]....
        /*04a8*/ 	.word	0x0000ade0


	//   ....[11]....
        /*04ac*/ 	.word	0x0000ae80


	//   ....[12]....
        /*04b0*/ 	.word	0x0000af20


	//   ....[13]....
        /*04b4*/ 	.word	0x0000afc0


	//   ....[14]....
        /*04b8*/ 	.word	0x0000b060


	//   ....[15]....
        /*04bc*/ 	.word	0x0000b100


	//   ....[16]....
        /*04c0*/ 	.word	0x0000b1a0


	//   ....[17]....
        /*04c4*/ 	.word	0x0000b2c0


	//   ....[18]....
        /*04c8*/ 	.word	0x0000b360


	//   ....[19]....
        /*04cc*/ 	.word	0x0000b400


	//   ....[20]....
        /*04d0*/ 	.word	0x0000b4a0


	//   ....[21]....
        /*04d4*/ 	.word	0x0000b540


	//   ....[22]....
        /*04d8*/ 	.word	0x0000b5e0


	//   ....[23]....
        /*04dc*/ 	.word	0x0000b680


	//   ....[24]....
        /*04e0*/ 	.word	0x0000b720


	//   ....[25]....
        /*04e4*/ 	.word	0x0000b850


	//   ....[26]....
        /*04e8*/ 	.word	0x0000b8f0


	//   ....[27]....
        /*04ec*/ 	.word	0x0000b990


	//   ....[28]....
        /*04f0*/ 	.word	0x0000ba30


	//   ....[29]....
        /*04f4*/ 	.word	0x0000bc40


	//   ....[30]....
        /*04f8*/ 	.word	0x0000bd00


	//   ....[31]....
        /*04fc*/ 	.word	0x00012d20


	//----- nvinfo : EIATTR_COOP_GROUP_MASK_REGIDS
	.align		4
.L_531:
        /*0500*/ 	.byte	0x04, 0x29
        /*0502*/ 	.short	(.L_533 - .L_532)


	//   ....[0]....
.L_532:
        /*0504*/ 	.word	0xffffffff


	//   ....[1]....
        /*0508*/ 	.word	0xffffffff


	//   ....[2]....
        /*050c*/ 	.word	0xffffffff


	//   ....[3]....
        /*0510*/ 	.word	0xffffffff


	//   ....[4]....
        /*0514*/ 	.word	0xffffffff


	//   ....[5]....
        /*0518*/ 	.word	0xffffffff


	//   ....[6]....
        /*051c*/ 	.word	0xffffffff


	//   ....[7]....
        /*0520*/ 	.word	0xffffffff


	//   ....[8]....
        /*0524*/ 	.word	0xffffffff


	//   ....[9]....
        /*0528*/ 	.word	0xffffffff


	//----- nvinfo : EIATTR_COOP_GROUP_INSTR_OFFSETS
	.align		4
.L_533:
        /*052c*/ 	.byte	0x04, 0x28
        /*052e*/ 	.short	(.L_535 - .L_534)


	//   ....[0]....
.L_534:
        /*0530*/ 	.word	0x00008ed0


	//   ....[1]....
        /*0534*/ 	.word	0x00008ee0


	//   ....[2]....
        /*0538*/ 	.word	0x00008f20


	//   ....[3]....
        /*053c*/ 	.word	0x00008f30


	//   ....[4]....
        /*0540*/ 	.word	0x00008f70


	//   ....[5]....
        /*0544*/ 	.word	0x00008f80


	//   ....[6]....
        /*0548*/ 	.word	0x00008fc0


	//   ....[7]....
        /*054c*/ 	.word	0x00008fd0


	//   ....[8]....
        /*0550*/ 	.word	0x00009010


	//   ....[9]....
        /*0554*/ 	.word	0x00009020


	//----- nvinfo : EIATTR_EXIT_INSTR_OFFSETS
	.align		4
.L_535:
        /*0558*/ 	.byte	0x04, 0x1c
        /*055a*/ 	.short	(.L_537 - .L_536)


	//   ....[0]....
.L_536:
        /*055c*/ 	.word	0x00012e10


	//   ....[1]....
        /*0560*/ 	.word	0x00012f50


	//   ....[2]....
        /*0564*/ 	.word	0x00013190


	//----- nvinfo : EIATTR_MAX_THREADS
	.align		4
.L_537:
        /*0568*/ 	.byte	0x04, 0x05
        /*056a*/ 	.short	(.L_539 - .L_538)
.L_538:
        /*056c*/ 	.word	0x000001c0
        /*0570*/ 	.word	0x00000001
        /*0574*/ 	.word	0x00000001


	//----- nvinfo : EIATTR_CRS_STACK_SIZE
	.align		4
.L_539:
        /*0578*/ 	.byte	0x04, 0x1e
        /*057a*/ 	.short	(.L_541 - .L_540)
.L_540:
        /*057c*/ 	.word	0x00000000


	//----- nvinfo : EIATTR_CBANK_PARAM_SIZE
	.align		4
.L_541:
        /*0580*/ 	.byte	0x03, 0x19
        /*0582*/ 	.short	0x00b8


	//----- nvinfo : EIATTR_PARAM_CBANK
	.align		4
        /*0584*/ 	.byte	0x04, 0x0a
        /*0586*/ 	.short	(.L_543 - .L_542)
	.align		4
.L_542:
        /*0588*/ 	.word	index@(.nv.constant0._Z35group_norm_nhwc_bwd_one_pass_kernelI11Bf16IOFp32WLi256ELi112ELi448EEv26Group_norm_nhwc_bwd_params)
        /*058c*/ 	.short	0x0210
        /*058e*/ 	.short	0x00b8


	//----- nvinfo : EIATTR_SW_WAR
	.align		4
.L_543:
        /*0590*/ 	.byte	0x04, 0x36
        /*0592*/ 	.short	(.L_545 - .L_544)
.L_544:
        /*0594*/ 	.word	0x00000008
.L_545:


//--------------------- .nv.info._Z35group_norm_nhwc_bwd_one_pass_kernelI11Bf16IOFp32WLi512ELi112ELi448EEv26Group_norm_nhwc_bwd_params --------------------------
	.section	.nv.info._Z35group_norm_nhwc_bwd_one_pass_kernelI11Bf16IOFp32WLi512ELi112ELi448EEv26Group_norm_nhwc_bwd_params,"",@"SHT_CUDA_INFO"
	.sectionflags	@""
	.align	4


	//----- nvinfo : EIATTR_CUDA_API_VERSION
	.align		4
        /*0000*/ 	.byte	0x04, 0x37
        /*0002*/ 	.short	(.L_547 - .L_546)
.L_546:
        /*0004*/ 	.word	0x00000082


	//----- nvinfo : EIATTR_KPARAM_INFO
	.align		4
.L_547:
        /*0008*/ 	.byte	0x04, 0x17
        /*000a*/ 	.short	(.L_549 - .L_548)
.L_548:
        /*000c*/ 	.word	0x00000000
        /*0010*/ 	.short	0x0000
        /*0012*/ 	.short	0x0000
        /*0014*/ 	.byte	0x00, 0xf0, 0xe1, 0x02


	//----- nvinfo : EIATTR_SPARSE_MMA_MASK
	.align		4
.L_549:
        /*0018*/ 	.byte	0x03, 0x50
        /*001a*/ 	.short	0x0000


	//----- nvinfo : EIATTR_MAXREG_COUNT
	.align		4
        /*001c*/ 	.byte	0x03, 0x1b
        /*001e*/ 	.short	0x0080


	//----- nvinfo : EIATTR_NUM_BARRIERS
	.align		4
        /*0020*/ 	.byte	0x02, 0x4c
        /*0022*/ 	.byte	0x01
	.zero		1


	//----- nvinfo : EIATTR_ANNOTATIONS
	.align		4
        /*0024*/ 	.byte	0x04, 0x55
        /*0026*/ 	.short	(.L_551 - .L_550)


	//   ....[0]....
.L_550:
        /* <DEDUP_REMOVED lines=616> */
        /*269c*/ 	.byte	0xd0, 0xa9, 0x01, 0x00


	//----- nvinfo : EIATTR_MERCURY_ISA_VERSION
	.align		4
.L_551:
        /*26a0*/ 	.byte	0x03, 0x5f
        /*26a2*/ 	.short	0x0101


	//----- nvinfo : EIATTR_INT_WARP_WIDE_INSTR_OFFSETS
	.align		4
        /*26a4*/ 	.byte	0x04, 0x31
        /*26a6*/ 	.short	(.L_553 - .L_552)


	//   ....[0]....
.L_552:
        /*26a8*/ 	.word	0x00018aa0


	//   ....[1]....
        /*26ac*/ 	.word	0x0001a5e0


	//----- nvinfo : EIATTR_COOP_GROUP_MASK_REGIDS
	.align		4
.L_553:
        /*26b0*/ 	.byte	0x04, 0x29
        /*26b2*/ 	.short	(.L_555 - .L_554)


	//   ....[0]....
.L_554:
        /*26b4*/ 	.word	0xffffffff


	//   ....[1]....
        /*26b8*/ 	.word	0xffffffff


	//   ....[2]....
        /*26bc*/ 	.word	0xffffffff


	//   ....[3]....
        /*26c0*/ 	.word	0xffffffff


	//   ....[4]....
        /*26c4*/ 	.word	0xffffffff


	//   ....[5]....
        /*26c8*/ 	.word	0xffffffff


	//   ....[6]....
        /*26cc*/ 	.word	0xffffffff


	//   ....[7]....
        /*26d0*/ 	.word	0xffffffff


	//   ....[8]....
        /*26d4*/ 	.word	0xffffffff


	//   ....[9]....
        /*26d8*/ 	.word	0xffffffff


	//----- nvinfo : EIATTR_COOP_GROUP_INSTR_OFFSETS
	.align		4
.L_555:
        /*26dc*/ 	.byte	0x04, 0x28
        /*26de*/ 	.short	(.L_557 - .L_556)


	//   ....[0]....
.L_556:
        /*26e0*/ 	.word	0x00017500


	//   ....[1]....
        /*26e4*/ 	.word	0x000176e0


	//   ....[2]....
        /*26e8*/ 	.word	0x00017fa0


	//   ....[3]....
        /*26ec*/ 	.word	0x000180b0


	//   ....[4]....
        /*26f0*/ 	.word	0x000180e0


	//   ....[5]....
        /*26f4*/ 	.word	0x00018100


	//   ....[6]....
        /*26f8*/ 	.word	0x00018140


	//   ....[7]....
        /*26fc*/ 	.word	0x00018180


	//   ....[8]....
        /*2700*/ 	.word	0x000181b0


	//   ....[9]....
        /*2704*/ 	.word	0x000181d0


	//----- nvinfo : EIATTR_EXIT_INSTR_OFFSETS
	.align		4
.L_557:
        /*2708*/ 	.byte	0x04, 0x1c
        /*270a*/ 	.short	(.L_559 - .L_558)


	//   ....[0]....
.L_558:
        /*270c*/ 	.word	0x0001a670


	//   ....[1]....
        /*2710*/ 	.word	0x0001a7c0


	//   ....[2]....
        /*2714*/ 	.word	0x0001aa40


	//----- nvinfo : EIATTR_MAX_THREADS
	.align		4
.L_559:
        /*2718*/ 	.byte	0x04, 0x05
        /*271a*/ 	.short	(.L_561 - .L_560)
.L_560:
        /*271c*/ 	.word	0x000001c0
        /*2720*/ 	.word	0x00000001
        /*2724*/ 	.word	0x00000001


	//----- nvinfo : EIATTR_CRS_STACK_SIZE
	.align		4
.L_561:
        /*2728*/ 	.byte	0x04, 0x1e
        /*272a*/ 	.short	(.L_563 - .L_562)
.L_562:
        /*272c*/ 	.word	0x00000000


	//----- nvinfo : EIATTR_CBANK_PARAM_SIZE
	.align		4
.L_563:
        /*2730*/ 	.byte	0x03, 0x19
        /*2732*/ 	.short	0x00b8


	//----- nvinfo : EIATTR_PARAM_CBANK
	.align		4
        /*2734*/ 	.byte	0x04, 0x0a
        /*2736*/ 	.short	(.L_565 - .L_564)
	.align		4
.L_564:
        /*2738*/ 	.word	index@(.nv.constant0._Z35group_norm_nhwc_bwd_one_pass_kernelI11Bf16IOFp32WLi512ELi112ELi448EEv26Group_norm_nhwc_bwd_params)
        /*273c*/ 	.short	0x0210
        /*273e*/ 	.short	0x00b8


	//----- nvinfo : EIATTR_SW_WAR
	.align		4
.L_565:
        /*2740*/ 	.byte	0x04, 0x36
        /*2742*/ 	.short	(.L_567 - .L_566)
.L_566:
        /*2744*/ 	.word	0x00000008
.L_567:


//--------------------- .nv.info._Z35group_norm_nhwc_bwd_one_pass_kernelI11Bf16IOBf16WLi64ELi112ELi448EEv26Group_norm_nhwc_bwd_params --------------------------
	.section	.nv.info._Z35group_norm_nhwc_bwd_one_pass_kernelI11Bf16IOBf16WLi64ELi112ELi448EEv26Group_norm_nhwc_bwd_params,"",@"SHT_CUDA_INFO"
	.sectionflags	@""
	.align	4


	//----- nvinfo : EIATTR_CUDA_API_VERSION
	.align		4
        /*0000*/ 	.byte	0x04, 0x37
        /*0002*/ 	.short	(.L_569 - .L_568)
.L_568:
        /*0004*/ 	.word	0x00000082


	//----- nvinfo : EIATTR_KPARAM_INFO
	.align		4
.L_569:
        /*0008*/ 	.byte	0x04, 0x17
        /*000a*/ 	.short	(.L_571 - .L_570)
.L_570:
        /*000c*/ 	.word	0x00000000
        /*0010*/ 	.short	0x0000
        /*0012*/ 	.short	0x0000
        /*0014*/ 	.byte	0x00, 0xf0, 0xe1, 0x02


	//----- nvinfo : EIATTR_SPARSE_MMA_MASK
	.align		4
.L_571:
        /*0018*/ 	.byte	0x03, 0x50
        /*001a*/ 	.short	0x0000


	//----- nvinfo : EIATTR_MAXREG_COUNT
	.align		4
        /*001c*/ 	.byte	0x03, 0x1b
        /*001e*/ 	.short	0x0080


	//----- nvinfo : EIATTR_NUM_BARRIERS
	.align		4
        /*0020*/ 	.byte	0x02, 0x4c
        /*0022*/ 	.byte	0x01
	.zero		1


	//----- nvinfo : EIATTR_MERCURY_ISA_VERSION
	.align		4
        /*0024*/ 	.byte	0x03, 0x5f
        /*0026*/ 	.short	0x0101


	//----- nvinfo : EIATTR_INT_WARP_WIDE_INSTR_OFFSETS
	.align		4
        /*0028*/ 	.byte	0x04, 0x31
        /*002a*/ 	.short	(.L_573 - .L_572)


	//   ....[0]....
.L_572:
        /*002c*/ 	.word	0x000031c0


	//   ....[1]....
        /*0030*/ 	.word	0x00005e70


	//----- nvinfo : EIATTR_COOP_GROUP_MASK_REGIDS
	.align		4
.L_573:
        /*0034*/ 	.byte	0x04, 0x29
        /*0036*/ 	.short	(.L_575 - .L_574)


	//   ....[0]....
.L_574:
        /*0038*/ 	.word	0xffffffff


	//   ....[1]....
        /*003c*/ 	.word	0xffffffff


	//   ....[2]....
        /*0040*/ 	.word	0xffffffff


	//   ....[3]....
        /*0044*/ 	.word	0xffffffff


	//   ....[4]....
        /*0048*/ 	.word	0xffffffff


	//   ....[5]....
        /*004c*/ 	.word	0xffffffff


	//   ....[6]....
        /*0050*/ 	.word	0xffffffff


	//   ....[7]....
        /*0054*/ 	.word	0xffffffff


	//   ....[8]....
        /*0058*/ 	.word	0xffffffff


	//   ....[9]....
        /*005c*/ 	.word	0xffffffff


	//----- nvinfo : EIATTR_COOP_GROUP_INSTR_OFFSETS
	.align		4
.L_575:
        /*0060*/ 	.byte	0x04, 0x28
        /*0062*/ 	.short	(.L_577 - .L_576)


	//   ....[0]....
.L_576:
        /*0064*/ 	.word	0x000026d0


	//   ....[1]....
        /*0068*/ 	.word	0x00002710


	//   ....[2]....
        /*006c*/ 	.word	0x00002870


	//   ....[3]....
        /*0070*/ 	.word	0x00002890


	//   ....[4]....
        /*0074*/ 	.word	0x000028c0


	//   ....[5]....
        /*0078*/ 	.word	0x000028e0


	//   ....[6]....
        /*007c*/ 	.word	0x00002910


	//   ....[7]....
        /*0080*/ 	.word	0x00002930


	//   ....[8]....
        /*0084*/ 	.word	0x00002960


	//   ....[9]....
        /*0088*/ 	.word	0x00002980


	//----- nvinfo : EIATTR_EXIT_INSTR_OFFSETS
	.align		4
.L_577:
        /*008c*/ 	.byte	0x04, 0x1c
        /*008e*/ 	.short	(.L_579 - .L_578)


	//   ....[0]....
.L_578:
        /*0090*/ 	.word	0x00005f60


	//   ....[1]....
        /*0094*/ 	.word	0x000060a0


	//   ....[2]....
        /*0098*/ 	.word	0x00006300


	//----- nvinfo : EIATTR_MAX_THREADS
	.align		4
.L_579:
        /*009c*/ 	.byte	0x04, 0x05
        /*009e*/ 	.short	(.L_581 - .L_580)
.L_580:
        /*00a0*/ 	.word	0x000001c0
        /*00a4*/ 	.word	0x00000001
        /*00a8*/ 	.word	0x00000001


	//----- nvinfo : EIATTR_CRS_STACK_SIZE
	.align		4
.L_581:
        /*00ac*/ 	.byte	0x04, 0x1e
        /*00ae*/ 	.short	(.L_583 - .L_582)
.L_582:
        /*00b0*/ 	.word	0x00000000


	//----- nvinfo : EIATTR_CBANK_PARAM_SIZE
	.align		4
.L_583:
        /*00b4*/ 	.byte	0x03, 0x19
        /*00b6*/ 	.short	0x00b8


	//----- nvinfo : EIATTR_PARAM_CBANK
	.align		4
        /*00b8*/ 	.byte	0x04, 0x0a
        /*00ba*/ 	.short	(.L_585 - .L_584)
	.align		4
.L_584:
        /*00bc*/ 	.word	index@(.nv.constant0._Z35group_norm_nhwc_bwd_one_pass_kernelI11Bf16IOBf16WLi64ELi112ELi448EEv26Group_norm_nhwc_bwd_params)
        /*00c0*/ 	.short	0x0210
        /*00c2*/ 	.short	0x00b8


	//----- nvinfo : EIATTR_SW_WAR
	.align		4
.L_585:
        /*00c4*/ 	.byte	0x04, 0x36
        /*00c6*/ 	.short	(.L_587 - .L_586)
.L_586:
        /*00c8*/ 	.word	0x00000008
.L_587:


//--------------------- .nv.info._Z35group_norm_nhwc_bwd_one_pass_kernelI11Bf16IOBf16WLi128ELi112ELi448EEv26Group_norm_nhwc_bwd_params --------------------------
	.section	.nv.info._Z35group_norm_nhwc_bwd_one_pass_kernelI11Bf16IOBf16WLi128ELi112ELi448EEv26Group_norm_nhwc_bwd_params,"",@"SHT_CUDA_INFO"
	.sectionflags	@""
	.align	4


	//----- nvinfo : EIATTR_CUDA_API_VERSION
	.align		4
        /*0000*/ 	.byte	0x04, 0x37
        /*0002*/ 	.short	(.L_589 - .L_588)
.L_588:
        /*0004*/ 	.word	0x00000082


	//----- nvinfo : EIATTR_KPARAM_INFO
	.align		4
.L_589:
        /*0008*/ 	.byte	0x04, 0x17
        /*000a*/ 	.short	(.L_591 - .L_590)
.L_590:
        /*000c*/ 	.word	0x00000000
        /*0010*/ 	.short	0x0000
        /*0012*/ 	.short	0x0000
        /*0014*/ 	.byte	0x00, 0xf0, 0xe1, 0x02


	//----- nvinfo : EIATTR_SPARSE_MMA_MASK
	.align		4
.L_591:
        /*0018*/ 	.byte	0x03, 0x50
        /*001a*/ 	.short	0x0000


	//----- nvinfo : EIATTR_MAXREG_COUNT
	.align		4
        /*001c*/ 	.byte	0x03, 0x1b
        /*001e*/ 	.short	0x0080


	//----- nvinfo : EIATTR_NUM_BARRIERS
	.align		4
        /*0020*/ 	.byte	0x02, 0x4c
        /*0022*/ 	.byte	0x01
	.zero		1


	//----- nvinfo : EIATTR_MERCURY_ISA_VERSION
	.align		4
        /*0024*/ 	.byte	0x03, 0x5f
        /*0026*/ 	.short	0x0101


	//----- nvinfo : EIATTR_INT_WARP_WIDE_INSTR_OFFSETS
	.align		4
        /*0028*/ 	.byte	0x04, 0x31
        /*002a*/ 	.short	(.L_593 - .L_592)


	//   ....[0]....
.L_592:
        /*002c*/ 	.word	0x00005440


	//   ....[1]....
        /*0030*/ 	.word	0x00009bd0


	//----- nvinfo : EIATTR_COOP_GROUP_MASK_REGIDS
	.align		4
.L_593:
        /*0034*/ 	.byte	0x04, 0x29
        /*0036*/ 	.short	(.L_595 - .L_594)


	//   ....[0]....
.L_594:
        /*0038*/ 	.word	0xffffffff


	//   ....[1]....
        /*003c*/ 	.word	0xffffffff


	//   ....[2]....
        /*0040*/ 	.word	0xffffffff


	//   ....[3]....
        /*0044*/ 	.word	0xffffffff


	//   ....[4]....
        /*0048*/ 	.word	0xffffffff


	//   ....[5]....
        /*004c*/ 	.word	0xffffffff


	//   ....[6]....
        /*0050*/ 	.word	0xffffffff


	//   ....[7]....
        /*0054*/ 	.word	0xffffffff


	//   ....[8]....
        /*0058*/ 	.word	0xffffffff


	//   ....[9]....
        /*005c*/ 	.word	0xffffffff


	//----- nvinfo : EIATTR_COOP_GROUP_INSTR_OFFSETS
	.align		4
.L_595:
        /*0060*/ 	.byte	0x04, 0x28
        /*0062*/ 	.short	(.L_597 - .L_596)


	//   ....[0]....
.L_596:
        /*0064*/ 	.word	0x00004690


	//   ....[1]....
        /*0068*/ 	.word	0x000046d0


	//   ....[2]....
        /*006c*/ 	.word	0x00004860


	//   ....[3]....
        /*0070*/ 	.word	0x000048a0


	//   ....[4]....
        /*0074*/ 	.word	0x00004a30


	//   ....[5]....
        /*0078*/ 	.word	0x00004a60


	//   ....[6]....
        /*007c*/ 	.word	0x00004aa0


	//   ....[7]....
        /*0080*/ 	.word	0x00004ac0


	//   ....[8]....
        /*0084*/ 	.word	0x00004af0


	//   ....[9]....
        /*0088*/ 	.word	0x00004b10


	//----- nvinfo : EIATTR_EXIT_INSTR_OFFSETS
	.align		4
.L_597:
        /*008c*/ 	.byte	0x04, 0x1c
        /*008e*/ 	.short	(.L_599 - .L_598)


	//   ....[0]....
.L_598:
        /*0090*/ 	.word	0x00009c60


	//   ....[1]....
        /*0094*/ 	.word	0x00009da0


	//   ....[2]....
        /*0098*/ 	.word	0x0000a000


	//----- nvinfo : EIATTR_MAX_THREADS
	.align		4
.L_599:
        /*009c*/ 	.byte	0x04, 0x05
        /*009e*/ 	.short	(.L_601 - .L_600)
.L_600:
        /*00a0*/ 	.word	0x000001c0
        /*00a4*/ 	.word	0x00000001
        /*00a8*/ 	.word	0x00000001


	//----- nvinfo : EIATTR_CRS_STACK_SIZE
	.align		4
.L_601:
        /*00ac*/ 	.byte	0x04, 0x1e
        /*00ae*/ 	.short	(.L_603 - .L_602)
.L_602:
        /*00b0*/ 	.word	0x00000000


	//----- nvinfo : EIATTR_CBANK_PARAM_SIZE
	.align		4
.L_603:
        /*00b4*/ 	.byte	0x03, 0x19
        /*00b6*/ 	.short	0x00b8


	//----- nvinfo : EIATTR_PARAM_CBANK
	.align		4
        /*00b8*/ 	.byte	0x04, 0x0a
        /*00ba*/ 	.short	(.L_605 - .L_604)
	.align		4
.L_604:
        /*00bc*/ 	.word	index@(.nv.constant0._Z35group_norm_nhwc_bwd_one_pass_kernelI11Bf16IOBf16WLi128ELi112ELi448EEv26Group_norm_nhwc_bwd_params)
        /*00c0*/ 	.short	0x0210
        /*00c2*/ 	.short	0x00b8


	//----- nvinfo : EIATTR_SW_WAR
	.align		4
.L_605:
        /*00c4*/ 	.byte	0x04, 0x36
        /*00c6*/ 	.short	(.L_607 - .L_606)
.L_606:
        /*00c8*/ 	.word	0x00000008
.L_607:


//--------------------- .nv.info._Z35group_norm_nhwc_bwd_one_pass_kernelI11Bf16IOBf16WLi256ELi112ELi448EEv26Group_norm_nhwc_bwd_params --------------------------
	.section	.nv.info._Z35group_norm_nhwc_bwd_one_pass_kernelI11Bf16IOBf16WLi256ELi112ELi448EEv26Group_norm_nhwc_bwd_params,"",@"SHT_CUDA_INFO"
	.sectionflags	@""
	.align	4


	//----- nvinfo : EIATTR_CUDA_API_VERSION
	.align		4
        /*0000*/ 	.byte	0x04, 0x37
        /*0002*/ 	.short	(.L_609 - .L_608)
.L_608:
        /*0004*/ 	.word	0x00000082


	//----- nvinfo : EIATTR_KPARAM_INFO
	.align		4
.L_609:
        /*0008*/ 	.byte	0x04, 0x17
        /*000a*/ 	.short	(.L_611 - .L_610)
.L_610:
        /*000c*/ 	.word	0x00000000
        /*0010*/ 	.short	0x0000
        /*0012*/ 	.short	0x0000
        /*0014*/ 	.byte	0x00, 0xf0, 0xe1, 0x02


	//----- nvinfo : EIATTR_SPARSE_MMA_MASK
	.align		4
.L_611:
        /*0018*/ 	.byte	0x03, 0x50
        /*001a*/ 	.short	0x0000


	//----- nvinfo : EIATTR_MAXREG_COUNT
	.align		4
        /*001c*/ 	.byte	0x03, 0x1b
        /*001e*/ 	.short	0x0080


	//----- nvinfo : EIATTR_NUM_BARRIERS
	.align		4
        /*0020*/ 	.byte	0x02, 0x4c
        /*0022*/ 	.byte	0x01
	.zero		1


	//----- nvinfo : EIATTR_ANNOTATIONS
	.align		4
        /*0024*/ 	.byte	0x04, 0x55
        /*0026*/ 	.short	(.L_613 - .L_612)


	//   ....[0]....
.L_612:
        /* <DEDUP_REMOVED lines=69> */


	//----- nvinfo : EIATTR_MERCURY_ISA_VERSION
	.align		4
.L_613:
        /*0460*/ 	.byte	0x03, 0x5f
        /*0462*/ 	.short	0x0101


	//----- nvinfo : EIATTR_INT_WARP_WIDE_INSTR_OFFSETS
	.align		4
        /*0464*/ 	.byte	0x04, 0x31
        /*0466*/ 	.short	(.L_615 - .L_614)


	//   ....[0]....
.L_614:
        /*0468*/ 	.word	0x0000a510


	//   ....[1]....
        /*046c*/ 	.word	0x0000a870


	//   ....[2]....
        /*0470*/ 	.word	0x0000a910


	//   ....[3]....
        /*0474*/ 	.word	0x0000a9b0


	//   ....[4]....
        /*0478*/ 	.word	0x0000aa50


	//   ....[5]....
        /*047c*/ 	.word	0x0000aaf0


	//   ....[6]....
        /*0480*/ 	.word	0x0000ab90


	//   ....[7]....
        /*0484*/ 	.word	0x0000ac30


	//   ....[8]....
        /*0488*/ 	.word	0x0000acd0


	//   ....[9]....
        /*048c*/ 	.word	0x0000ad70


	//   ....[10]....
        /*0490*/ 	.word	0x0000ae10


	//   ....[11]....
        /*0494*/ 	.word	0x0000aeb0


	//   ....[12]....
        /*0498*/ 	.word	0x0000af50


	//   ....[13]....
        /*049c*/ 	.word	0x0000aff0


	//   ....[14]....
        /*04a0*/ 	.word	0x0000b090


	//   ....[15]....
        /*04a4*/ 	.word	0x0000b130


	//   ....[16]....
        /*04a8*/ 	.word	0x0000b1d0


	//   ....[17]....
        /*04ac*/ 	.word	0x0000b2f0


	//   ....[18]....
        /*04b0*/ 	.word	0x0000b390


	//   ....[19]....
        /*04b4*/ 	.word	0x0000b430


	//   ....[20]....
        /*04b8*/ 	.word	0x0000b4d0


	//   ....[21]....
        /*04bc*/ 	.word	0x0000b570


	//   ....[22]....
        /*04c0*/ 	.word	0x0000b610


	//   ....[23]....
        /*04c4*/ 	.word	0x0000b6b0


	//   ....[24]....
        /*04c8*/ 	.word	0x0000b750


	//   ....[25]....
        /*04cc*/ 	.word	0x0000b880


	//   ....[26]....
        /*04d0*/ 	.word	0x0000b920


	//   ....[27]....
        /*04d4*/ 	.word	0x0000b9c0


	//   ....[28]....
        /*04d8*/ 	.word	0x0000ba60


	//   ....[29]....
        /*04dc*/ 	.word	0x0000bc70


	//   ....[30]....
        /*04e0*/ 	.word	0x0000bd30


	//   ....[31]....
        /*04e4*/ 	.word	0x00012d40


	//----- nvinfo : EIATTR_COOP_GROUP_MASK_REGIDS
	.align		4
.L_615:
        /*04e8*/ 	.byte	0x04, 0x29
        /*04ea*/ 	.short	(.L_617 - .L_616)


	//   ....[0]....
.L_616:
        /*04ec*/ 	.word	0xffffffff


	//   ....[1]....
        /*04f0*/ 	.word	0xffffffff


	//   ....[2]....
        /*04f4*/ 	.word	0xffffffff


	//   ....[3]....
        /*04f8*/ 	.word	0xffffffff


	//   ....[4]....
        /*04fc*/ 	.word	0xffffffff


	//   ....[5]....
        /*0500*/ 	.word	0xffffffff


	//   ....[6]....
        /*0504*/ 	.word	0xffffffff


	//   ....[7]....
        /*0508*/ 	.word	0xffffffff


	//   ....[8]....
        /*050c*/ 	.word	0xffffffff


	//   ....[9]....
        /*0510*/ 	.word	0xffffffff


	//----- nvinfo : EIATTR_COOP_GROUP_INSTR_OFFSETS
	.align		4
.L_617:
        /*0514*/ 	.byte	0x04, 0x28
        /*0516*/ 	.short	(.L_619 - .L_618)


	//   ....[0]....
.L_618:
        /*0518*/ 	.word	0x00008f50


	//   ....[1]....
        /*051c*/ 	.word	0x00008f60


	//   ....[2]....
        /*0520*/ 	.word	0x00008fa0


	//   ....[3]....
        /*0524*/ 	.word	0x00008fb0


	//   ....[4]....
        /*0528*/ 	.word	0x00008ff0


	//   ....[5]....
        /*052c*/ 	.word	0x00009000


	//   ....[6]....
        /*0530*/ 	.word	0x00009040


	//   ....[7]....
        /*0534*/ 	.word	0x00009050


	//   ....[8]....
        /*0538*/ 	.word	0x00009090


	//   ....[9]....
        /*053c*/ 	.word	0x000090a0


	//----- nvinfo : EIATTR_EXIT_INSTR_OFFSETS
	.align		4
.L_619:
        /*0540*/ 	.byte	0x04, 0x1c
        /*0542*/ 	.short	(.L_621 - .L_620)


	//   ....[0]....
.L_620:
        /*0544*/ 	.word	0x00012e30


	//   ....[1]....
        /*0548*/ 	.word	0x00012f70


	//   ....[2]....
        /*054c*/ 	.word	0x000131d0


	//----- nvinfo : EIATTR_MAX_THREADS
	.align		4
.L_621:
        /*0550*/ 	.byte	0x04, 0x05
        /*0552*/ 	.short	(.L_623 - .L_622)
.L_622:
        /*0554*/ 	.word	0x000001c0
        /*0558*/ 	.word	0x00000001
        /*055c*/ 	.word	0x00000001


	//----- nvinfo : EIATTR_CRS_STACK_SIZE
	.align		4
.L_623:
        /*0560*/ 	.byte	0x04, 0x1e
        /*0562*/ 	.short	(.L_625 - .L_624)
.L_624:
        /*0564*/ 	.word	0x00000000


	//----- nvinfo : EIATTR_CBANK_PARAM_SIZE
	.align		4
.L_625:
        /*0568*/ 	.byte	0x03, 0x19
        /*056a*/ 	.short	0x00b8


	//----- nvinfo : EIATTR_PARAM_CBANK
	.align		4
        /*056c*/ 	.byte	0x04, 0x0a
        /*056e*/ 	.short	(.L_627 - .L_626)
	.align		4
.L_626:
        /*0570*/ 	.word	index@(.nv.constant0._Z35group_norm_nhwc_bwd_one_pass_kernelI11Bf16IOBf16WLi256ELi112ELi448EEv26Group_norm_nhwc_bwd_params)
        /*0574*/ 	.short	0x0210
        /*0576*/ 	.short	0x00b8


	//----- nvinfo : EIATTR_SW_WAR
	.align		4
.L_627:
        /*0578*/ 	.byte	0x04, 0x36
        /*057a*/ 	.short	(.L_629 - .L_628)
.L_628:
        /*057c*/ 	.word	0x00000008
.L_629:


//--------------------- .nv.info._Z35group_norm_nhwc_bwd_one_pass_kernelI11Bf16IOBf16WLi512ELi112ELi448EEv26Group_norm_nhwc_bwd_params --------------------------
	.section	.nv.info._Z35group_norm_nhwc_bwd_one_pass_kernelI11Bf16IOBf16WLi512ELi112ELi448EEv26Group_norm_nhwc_bwd_params,"",@"SHT_CUDA_INFO"
	.sectionflags	@""
	.align	4


	//----- nvinfo : EIATTR_CUDA_API_VERSION
	.align		4
        /*0000*/ 	.byte	0x04, 0x37
        /*0002*/ 	.short	(.L_631 - .L_630)
.L_630:
        /*0004*/ 	.word	0x00000082


	//----- nvinfo : EIATTR_KPARAM_INFO
	.align		4
.L_631:
        /*0008*/ 	.byte	0x04, 0x17
        /*000a*/ 	.short	(.L_633 - .L_632)
.L_632:
        /*000c*/ 	.word	0x00000000
        /*0010*/ 	.short	0x0000
        /*0012*/ 	.short	0x0000
        /*0014*/ 	.byte	0x00, 0xf0, 0xe1, 0x02


	//----- nvinfo : EIATTR_SPARSE_MMA_MASK
	.align		4
.L_633:
        /*0018*/ 	.byte	0x03, 0x50
        /*001a*/ 	.short	0x0000


	//----- nvinfo : EIATTR_MAXREG_COUNT
	.align		4
        /*001c*/ 	.byte	0x03, 0x1b
        /*001e*/ 	.short	0x0080


	//----- nvinfo : EIATTR_NUM_BARRIERS
	.align		4
        /*0020*/ 	.byte	0x02, 0x4c
        /*0022*/ 	.byte	0x01
	.zero		1


	//----- nvinfo : EIATTR_ANNOTATIONS
	.align		4
        /*0024*/ 	.byte	0x04, 0x55
        /*0026*/ 	.short	(.L_635 - .L_634)


	//   ....[0]....
.L_634:
        /* <DEDUP_REMOVED lines=616> */


	//----- nvinfo : EIATTR_MERCURY_ISA_VERSION
	.align		4
.L_635:
        /*2690*/ 	.byte	0x03, 0x5f
        /*2692*/ 	.short	0x0101


	//----- nvinfo : EIATTR_INT_WARP_WIDE_INSTR_OFFSETS
	.align		4
        /*2694*/ 	.byte	0x04, 0x31
        /*2696*/ 	.short	(.L_637 - .L_636)


	//   ....[0]....
.L_636:
        /*2698*/ 	.word	0x00018b10


	//   ....[1]....
        /*269c*/ 	.word	0x0001a650


	//----- nvinfo : EIATTR_COOP_GROUP_MASK_REGIDS
	.align		4
.L_637:
        /*26a0*/ 	.byte	0x04, 0x29
        /*26a2*/ 	.short	(.L_639 - .L_638)


	//   ....[0]....
.L_638:
        /*26a4*/ 	.word	0xffffffff


	//   ....[1]....
        /*26a8*/ 	.word	0xffffffff


	//   ....[2]....
        /*26ac*/ 	.word	0xffffffff


	//   ....[3]....
        /*26b0*/ 	.word	0xffffffff


	//   ....[4]....
        /*26b4*/ 	.word	0xffffffff


	//   ....[5]....
        /*26b8*/ 	.word	0xffffffff


	//   ....[6]....
        /*26bc*/ 	.word	0xffffffff


	//   ....[7]....
        /*26c0*/ 	.word	0xffffffff


	//   ....[8]....
        /*26c4*/ 	.word	0xffffffff


	//   ....[9]....
        /*26c8*/ 	.word	0xffffffff


	//----- nvinfo : EIATTR_COOP_GROUP_INSTR_OFFSETS
	.align		4
.L_639:
        /*26cc*/ 	.byte	0x04, 0x28
        /*26ce*/ 	.short	(.L_641 - .L_640)


	//   ....[0]....
.L_640:
        /*26d0*/ 	.word	0x00017570


	//   ....[1]....
        /*26d4*/ 	.word	0x00017750


	//   ....[2]....
        /*26d8*/ 	.word	0x00017e90


	//   ....[3]....
        /*26dc*/ 	.word	0x00017ed0


	//   ....[4]....
        /*26e0*/ 	.word	0x00018180


	//   ....[5]....
        /*26e4*/ 	.word	0x00018190


	//   ....[6]....
        /*26e8*/ 	.word	0x000181d0


	//   ....[7]....
        /*26ec*/ 	.word	0x000181e0


	//   ....[8]....
        /*26f0*/ 	.word	0x00018220


	//   ....[9]....
        /*26f4*/ 	.word	0x00018230


	//----- nvinfo : EIATTR_EXIT_INSTR_OFFSETS
	.align		4
.L_641:
        /*26f8*/ 	.byte	0x04, 0x1c
        /*26fa*/ 	.short	(.L_643 - .L_642)


	//   ....[0]....
.L_642:
        /*26fc*/ 	.word	0x0001a6e0


	//   ....[1]....
        /*2700*/ 	.word	0x0001a830


	//   ....[2]....
        /*2704*/ 	.word	0x0001aad0


	//----- nvinfo : EIATTR_MAX_THREADS
	.align		4
.L_643:
        /*2708*/ 	.byte	0x04, 0x05
        /*270a*/ 	.short	(.L_645 - .L_644)
.L_644:
        /*270c*/ 	.word	0x000001c0
        /*2710*/ 	.word	0x00000001
        /*2714*/ 	.word	0x00000001


	//----- nvinfo : EIATTR_CRS_STACK_SIZE
	.align		4
.L_645:
        /*2718*/ 	.byte	0x04, 0x1e
        /*271a*/ 	.short	(.L_647 - .L_646)
.L_646:
        /*271c*/ 	.word	0x00000000


	//----- nvinfo : EIATTR_CBANK_PARAM_SIZE
	.align		4
.L_647:
        /*2720*/ 	.byte	0x03, 0x19
        /*2722*/ 	.short	0x00b8


	//----- nvinfo : EIATTR_PARAM_CBANK
	.align		4
        /*2724*/ 	.byte	0x04, 0x0a
        /*2726*/ 	.short	(.L_649 - .L_648)
	.align		4
.L_648:
        /*2728*/ 	.word	index@(.nv.constant0._Z35group_norm_nhwc_bwd_one_pass_kernelI11Bf16IOBf16WLi512ELi112ELi448EEv26Group_norm_nhwc_bwd_params)
        /*272c*/ 	.short	0x0210
        /*272e*/ 	.short	0x00b8


	//----- nvinfo : EIATTR_SW_WAR
	.align		4
.L_649:
        /*2730*/ 	.byte	0x04, 0x36
        /*2732*/ 	.short	(.L_651 - .L_650)
.L_650:
        /*2734*/ 	.word	0x00000008
.L_651:


//--------------------- .nv.info._Z35group_norm_nhwc_bwd_one_pass_kernelI11Bf16IOFp16WLi64ELi112ELi448EEv26Group_norm_nhwc_bwd_params --------------------------
	.section	.nv.info._Z35group_norm_nhwc_bwd_one_pass_kernelI11Bf16IOFp16WLi64ELi112ELi448EEv26Group_norm_nhwc_bwd_params,"",@"SHT_CUDA_INFO"
	.sectionflags	@""
	.align	4


	//----- nvinfo : EIATTR_CUDA_API_VERSION
	.align		4
        /*0000*/ 	.byte	0x04, 0x37
        /*0002*/ 	.short	(.L_653 - .L_652)
.L_652:
        /*0004*/ 	.word	0x00000082


	//----- nvinfo : EIATTR_KPARAM_INFO
	.align		4
.L_653:
        /*0008*/ 	.byte	0x04, 0x17
        /*000a*/ 	.short	(.L_655 - .L_654)
.L_654:
        /*000c*/ 	.word	0x00000000
        /*0010*/ 	.short	0x0000
        /*0012*/ 	.short	0x0000
        /*0014*/ 	.byte	0x00, 0xf0, 0xe1, 0x02


	//----- nvinfo : EIATTR_SPARSE_MMA_MASK
	.align		4
.L_655:
        /*0018*/ 	.byte	0x03, 0x50
        /*001a*/ 	.short	0x0000


	//----- nvinfo : EIATTR_MAXREG_COUNT
	.align		4
        /*001c*/ 	.byte	0x03, 0x1b
        /*001e*/ 	.short	0x0080


	//----- nvinfo : EIATTR_NUM_BARRIERS
	.align		4
        /*0020*/ 	.byte	0x02, 0x4c
        /*0022*/ 	.byte	0x01
	.zero		1


	//----- nvinfo : EIATTR_MERCURY_ISA_VERSION
	.align		4
        /*0024*/ 	.byte	0x03, 0x5f
        /*0026*/ 	.short	0x0101


	//----- nvinfo : EIATTR_INT_WARP_WIDE_INSTR_OFFSETS
	.align		4
        /*0028*/ 	.byte	0x04, 0x31
        /*002a*/ 	.short	(.L_657 - .L_656)


	//   ....[0]....
.L_656:
        /*002c*/ 	.word	0x000031c0


	//   ....[1]....
        /*0030*/ 	.word	0x00005e70


	//----- nvinfo : EIATTR_COOP_GROUP_MASK_REGIDS
	.align		4
.L_657:
        /*0034*/ 	.byte	0x04, 0x29
        /*0036*/ 	.short	(.L_659 - .L_658)


	//   ....[0]....
.L_658:
        /*0038*/ 	.word	0xffffffff


	//   ....[1]....
        /*003c*/ 	.word	0xffffffff


	//   ....[2]....
        /*0040*/ 	.word	0xffffffff


	//   ....[3]....
        /*0044*/ 	.word	0xffffffff


	//   ....[4]....
        /*0048*/ 	.word	0xffffffff


	//   ....[5]....
        /*004c*/ 	.word	0xffffffff


	//   ....[6]....
        /*0050*/ 	.word	0xffffffff


	//   ....[7]....
        /*0054*/ 	.word	0xffffffff


	//   ....[8]....
        /*0058*/ 	.word	0xffffffff


	//   ....[9]....
        /*005c*/ 	.word	0xffffffff


	//----- nvinfo : EIATTR_COOP_GROUP_INSTR_OFFSETS
	.align		4
.L_659:
        /*0060*/ 	.byte	0x04, 0x28
        /*0062*/ 	.short	(.L_661 - .L_660)


	//   ....[0]....
.L_660:
        /*0064*/ 	.word	0x000026d0


	//   ....[1]....
        /*0068*/ 	.word	0x00002710


	//   ....[2]....
        /*006c*/ 	.word	0x00002870


	//   ....[3]....
        /*0070*/ 	.word	0x00002890


	//   ....[4]....
        /*0074*/ 	.word	0x000028c0


	//   ....[5]....
        /*0078*/ 	.word	0x000028e0


	//   ....[6]....
        /*007c*/ 	.word	0x00002910


	//   ....[7]....
        /*0080*/ 	.word	0x00002930


	//   ....[8]....
        /*0084*/ 	.word	0x00002960


	//   ....[9]....
        /*0088*/ 	.word	0x00002980


	//----- nvinfo : EIATTR_EXIT_INSTR_OFFSETS
	.align		4
.L_661:
        /*008c*/ 	.byte	0x04, 0x1c
        /*008e*/ 	.short	(.L_663 - .L_662)


	//   ....[0]....
.L_662:
        /*0090*/ 	.word	0x00005f60


	//   ....[1]....
        /*0094*/ 	.word	0x000060a0


	//   ....[2]....
        /*0098*/ 	.word	0x00006300


	//----- nvinfo : EIATTR_MAX_THREADS
	.align		4
.L_663:
        /*009c*/ 	.byte	0x04, 0x05
        /*009e*/ 	.short	(.L_665 - .L_664)
.L_664:
        /*00a0*/ 	.word	0x000001c0
        /*00a4*/ 	.word	0x00000001
        /*00a8*/ 	.word	0x00000001


	//----- nvinfo : EIATTR_CRS_STACK_SIZE
	.align		4
.L_665:
        /*00ac*/ 	.byte	0x04, 0x1e
        /*00ae*/ 	.short	(.L_667 - .L_666)
.L_666:
        /*00b0*/ 	.word	0x00000000


	//----- nvinfo : EIATTR_CBANK_PARAM_SIZE
	.align		4
.L_667:
        /*00b4*/ 	.byte	0x03, 0x19
        /*00b6*/ 	.short	0x00b8


	//----- nvinfo : EIATTR_PARAM_CBANK
	.align		4
        /*00b8*/ 	.byte	0x04, 0x0a
        /*00ba*/ 	.short	(.L_669 - .L_668)
	.align		4
.L_668:
        /*00bc*/ 	.word	index@(.nv.constant0._Z35group_norm_nhwc_bwd_one_pass_kernelI11Bf16IOFp16WLi64ELi112ELi448EEv26Group_norm_nhwc_bwd_params)
        /*00c0*/ 	.short	0x0210
        /*00c2*/ 	.short	0x00b8


	//----- nvinfo : EIATTR_SW_WAR
	.align		4
.L_669:
        /*00c4*/ 	.byte	0x04, 0x36
        /*00c6*/ 	.short	(.L_671 - .L_670)
.L_670:
        /*00c8*/ 	.word	0x00000008
.L_671:


//--------------------- .nv.info._Z35group_norm_nhwc_bwd_one_pass_kernelI11Bf16IOFp16WLi128ELi112ELi448EEv26Group_norm_nhwc_bwd_params --------------------------
	.section	.nv.info._Z35group_norm_nhwc_bwd_one_pass_kernelI11Bf16IOFp16WLi128ELi112ELi448EEv26Group_norm_nhwc_bwd_params,"",@"SHT_CUDA_INFO"
	.sectionflags	@""
	.align	4


	//----- nvinfo : EIATTR_CUDA_API_VERSION
	.align		4
        /*0000*/ 	.byte	0x04, 0x37
        /*0002*/ 	.short	(.L_673 - .L_672)
.L_672:
        /*0004*/ 	.word	0x00000082


	//----- nvinfo : EIATTR_KPARAM_INFO
	.align		4
.L_673:
        /*0008*/ 	.byte	0x04, 0x17
        /*000a*/ 	.short	(.L_675 - .L_674)
.L_674:
        /*000c*/ 	.word	0x00000000
        /*0010*/ 	.short	0x0000
        /*0012*/ 	.short	0x0000
        /*0014*/ 	.byte	0x00, 0xf0, 0xe1, 0x02


	//----- nvinfo : EIATTR_SPARSE_MMA_MASK
	.align		4
.L_675:
        /*0018*/ 	.byte	0x03, 0x50
        /*001a*/ 	.short	0x0000


	//----- nvinfo : EIATTR_MAXREG_COUNT
	.align		4
        /*001c*/ 	.byte	0x03, 0x1b
        /*001e*/ 	.short	0x0080


	//----- nvinfo : EIATTR_NUM_BARRIERS
	.align		4
        /*0020*/ 	.byte	0x02, 0x4c
        /*0022*/ 	.byte	0x01
	.zero		1


	//----- nvinfo : EIATTR_MERCURY_ISA_VERSION
	.align		4
        /*0024*/ 	.byte	0x03, 0x5f
        /*0026*/ 	.short	0x0101


	//----- nvinfo : EIATTR_INT_WARP_WIDE_INSTR_OFFSETS
	.align		4
        /*0028*/ 	.byte	0x04, 0x31
        /*002a*/ 	.short	(.L_677 - .L_676)


	//   ....[0]....
.L_676:
        /*002c*/ 	.word	0x00005440


	//   ....[1]....
        /*0030*/ 	.word	0x00009bd0


	//----- nvinfo : EIATTR_COOP_GROUP_MASK_REGIDS
	.align		4
.L_677:
        /*0034*/ 	.byte	0x04, 0x29
        /*0036*/ 	.short	(.L_679 - .L_678)


	//   ....[0]....
.L_678:
        /*0038*/ 	.word	0xffffffff


	//   ....[1]....
        /*003c*/ 	.word	0xffffffff


	//   ....[2]....
        /*0040*/ 	.word	0xffffffff


	//   ....[3]....
        /*0044*/ 	.word	0xffffffff


	//   ....[4]....
        /*0048*/ 	.word	0xffffffff


	//   ....[5]....
        /*004c*/ 	.word	0xffffffff


	//   ....[6]....
        /*0050*/ 	.word	0xffffffff


	//   ....[7]....
        /*0054*/ 	.word	0xffffffff


	//   ....[8]....
        /*0058*/ 	.word	0xffffffff


	//   ....[9]....
        /*005c*/ 	.word	0xffffffff


	//----- nvinfo : EIATTR_COOP_GROUP_INSTR_OFFSETS
	.align		4
.L_679:
        /*0060*/ 	.byte	0x04, 0x28
        /*0062*/ 	.short	(.L_681 - .L_680)


	//   ....[0]....
.L_680:
        /*0064*/ 	.word	0x00004690


	//   ....[1]....
        /*0068*/ 	.word	0x000046d0


	//   ....[2]....
        /*006c*/ 	.word	0x00004860


	//   ....[3]....
        /*0070*/ 	.word	0x000048a0


	//   ....[4]....
        /*0074*/ 	.word	0x00004a30


	//   ....[5]....
        /*0078*/ 	.word	0x00004a60


	//   ....[6]....
        /*007c*/ 	.word	0x00004aa0


	//   ....[7]....
        /*0080*/ 	.word	0x00004ac0


	//   ....[8]....
        /*0084*/ 	.word	0x00004af0


	//   ....[9]....
        /*0088*/ 	.word	0x00004b10


	//----- nvinfo : EIATTR_EXIT_INSTR_OFFSETS
	.align		4
.L_681:
        /*008c*/ 	.byte	0x04, 0x1c
        /*008e*/ 	.short	(.L_683 - .L_682)


	//   ....[0]....
.L_682:
        /*0090*/ 	.word	0x00009c60


	//   ....[1]....
        /*0094*/ 	.word	0x00009da0


	//   ....[2]....
        /*0098*/ 	.word	0x0000a000


	//----- nvinfo : EIATTR_MAX_THREADS
	.align		4
.L_683:
        /*009c*/ 	.byte	0x04, 0x05
        /*009e*/ 	.short	(.L_685 - .L_684)
.L_684:
        /*00a0*/ 	.word	0x000001c0
        /*00a4*/ 	.word	0x00000001
        /*00a8*/ 	.word	0x00000001


	//----- nvinfo : EIATTR_CRS_STACK_SIZE
	.align		4
.L_685:
        /*00ac*/ 	.byte	0x04, 0x1e
        /*00ae*/ 	.short	(.L_687 - .L_686)
.L_686:
        /*00b0*/ 	.word	0x00000000


	//----- nvinfo : EIATTR_CBANK_PARAM_SIZE
	.align		4
.L_687:
        /*00b4*/ 	.byte	0x03, 0x19
        /*00b6*/ 	.short	0x00b8


	//----- nvinfo : EIATTR_PARAM_CBANK
	.align		4
        /*00b8*/ 	.byte	0x04, 0x0a
        /*00ba*/ 	.short	(.L_689 - .L_688)
	.align		4
.L_688:
        /*00bc*/ 	.word	index@(.nv.constant0._Z35group_norm_nhwc_bwd_one_pass_kernelI11Bf16IOFp16WLi128ELi112ELi448EEv26Group_norm_nhwc_bwd_params)
        /*00c0*/ 	.short	0x0210
        /*00c2*/ 	.short	0x00b8


	//----- nvinfo : EIATTR_SW_WAR
	.align		4
.L_689:
        /*00c4*/ 	.byte	0x04, 0x36
        /*00c6*/ 	.short	(.L_691 - .L_690)
.L_690:
        /*00c8*/ 	.word	0x00000008
.L_691:


//--------------------- .nv.info._Z35group_norm_nhwc_bwd_one_pass_kernelI11Bf16IOFp16WLi256ELi112ELi448EEv26Group_norm_nhwc_bwd_params --------------------------
	.section	.nv.info._Z35group_norm_nhwc_bwd_one_pass_kernelI11Bf16IOFp16WLi256ELi112ELi448EEv26Group_norm_nhwc_bwd_params,"",@"SHT_CUDA_INFO"
	.sectionflags	@""
	.align	4


	//----- nvinfo : EIATTR_CUDA_API_VERSION
	.align		4
        /*0000*/ 	.byte	0x04, 0x37
        /*0002*/ 	.short	(.L_693 - .L_692)
.L_692:
        /*0004*/ 	.word	0x00000082


	//----- nvinfo : EIATTR_KPARAM_INFO
	.align		4
.L_693:
        /*0008*/ 	.byte	0x04, 0x17
        /*000a*/ 	.short	(.L_695 - .L_694)
.L_694:
        /*000c*/ 	.word	0x00000000
        /*0010*/ 	.short	0x0000
        /*0012*/ 	.short	0x0000
        /*0014*/ 	.byte	0x00, 0xf0, 0xe1, 0x02


	//----- nvinfo : EIATTR_SPARSE_MMA_MASK
	.align		4
.L_695:
        /*0018*/ 	.byte	0x03, 0x50
        /*001a*/ 	.short	0x0000


	//----- nvinfo : EIATTR_MAXREG_COUNT
	.align		4
        /*001c*/ 	.byte	0x03, 0x1b
        /*001e*/ 	.short	0x0080


	//----- nvinfo : EIATTR_NUM_BARRIERS
	.align		4
        /*0020*/ 	.byte	0x02, 0x4c
        /*0022*/ 	.byte	0x01
	.zero		1


	//----- nvinfo : EIATTR_ANNOTATIONS
	.align		4
        /*0024*/ 	.byte	0x04, 0x55
        /*0026*/ 	.short	(.L_697 - .L_696)


	//   ....[0]....
.L_696:
        /* <DEDUP_REMOVED lines=69> */


	//----- nvinfo : EIATTR_MERCURY_ISA_VERSION
	.align		4
.L_697:
        /*0460*/ 	.byte	0x03, 0x5f
        /*0462*/ 	.short	0x0101


	//----- nvinfo : EIATTR_INT_WARP_WIDE_INSTR_OFFSETS
	.align		4
        /*0464*/ 	.byte	0x04, 0x31
        /*0466*/ 	.short	(.L_699 - .L_698)


	//   ....[0]....
.L_698:
        /*0468*/ 	.word	0x0000a510


	//   ....[1]....
        /*046c*/ 	.word	0x0000a870


	//   ....[2]....
        /*0470*/ 	.word	0x0000a910


	//   ....[3]....
        /*0474*/ 	.word	0x0000a9b0


	//   ....[4]....
        /*0478*/ 	.word	0x0000aa50


	//   ....[5]....
        /*047c*/ 	.word	0x0000aaf0


	//   ....[6]....
        /*0480*/ 	.word	0x0000ab90


	//   ....[7]....
        /*0484*/ 	.word	0x0000ac30


	//   ....[8]....
        /*0488*/ 	.word	0x0000acd0


	//   ....[9]....
        /*048c*/ 	.word	0x0000ad70


	//   ....[10]....
        /*0490*/ 	.word	0x0000ae10


	//   ....[11]....
        /*0494*/ 	.word	0x0000aeb0


	//   ....[12]....
        /*0498*/ 	.word	0x0000af50


	//   ....[13]....
        /*049c*/ 	.word	0x0000aff0


	//   ....[14]....
        /*04a0*/ 	.word	0x0000b090


	//   ....[15]....
        /*04a4*/ 	.word	0x0000b130


	//   ....[16]....
        /*04a8*/ 	.word	0x0000b1d0


	//   ....[17]....
        /*04ac*/ 	.word	0x0000b2f0


	//   ....[18]....
        /*04b0*/ 	.word	0x0000b390


	//   ....[19]....
        /*04b4*/ 	.word	0x0000b430


	//   ....[20]....
        /*04b8*/ 	.word	0x0000b4d0


	//   ....[21]....
        /*04bc*/ 	.word	0x0000b570


	//   ....[22]....
        /*04c0*/ 	.word	0x0000b610


	//   ....[23]....
        /*04c4*/ 	.word	0x0000b6b0


	//   ....[24]....
        /*04c8*/ 	.word	0x0000b750


	//   ....[25]....
        /*04cc*/ 	.word	0x0000b880


	//   ....[26]....
        /*04d0*/ 	.word	0x0000b920


	//   ....[27]....
        /*04d4*/ 	.word	0x0000b9c0


	//   ....[28]....
        /*04d8*/ 	.word	0x0000ba60


	//   ....[29]....
        /*04dc*/ 	.word	0x0000bc70


	//   ....[30]....
        /*04e0*/ 	.word	0x0000bd30


	//   ....[31]....
        /*04e4*/ 	.word	0x00012d40


	//----- nvinfo : EIATTR_COOP_GROUP_MASK_REGIDS
	.align		4
.L_699:
        /*04e8*/ 	.byte	0x04, 0x29
        /*04ea*/ 	.short	(.L_701 - .L_700)


	//   ....[0]....
.L_700:
        /*04ec*/ 	.word	0xffffffff


	//   ....[1]....
        /*04f0*/ 	.word	0xffffffff


	//   ....[2]....
        /*04f4*/ 	.word	0xffffffff


	//   ....[3]....
        /*04f8*/ 	.word	0xffffffff


	//   ....[4]....
        /*04fc*/ 	.word	0xffffffff


	//   ....[5]....
        /*0500*/ 	.word	0xffffffff


	//   ....[6]....
        /*0504*/ 	.word	0xffffffff


	//   ....[7]....
        /*0508*/ 	.word	0xffffffff


	//   ....[8]....
        /*050c*/ 	.word	0xffffffff


	//   ....[9]....
        /*0510*/ 	.word	0xffffffff


	//----- nvinfo : EIATTR_COOP_GROUP_INSTR_OFFSETS
	.align		4
.L_701:
        /*0514*/ 	.byte	0x04, 0x28
        /*0516*/ 	.short	(.L_703 - .L_702)


	//   ....[0]....
.L_702:
        /*0518*/ 	.word	0x00008f50


	//   ....[1]....
        /*051c*/ 	.word	0x00008f60


	//   ....[2]....
        /*0520*/ 	.word	0x00008fa0


	//   ....[3]....
        /*0524*/ 	.word	0x00008fb0


	//   ....[4]....
        /*0528*/ 	.word	0x00008ff0


	//   ....[5]....
        /*052c*/ 	.word	0x00009000


	//   ....[6]....
        /*0530*/ 	.word	0x00009040


	//   ....[7]....
        /*0534*/ 	.word	0x00009050


	//   ....[8]....
        /*0538*/ 	.word	0x00009090


	//   ....[9]....
        /*053c*/ 	.word	0x000090a0


	//----- nvinfo : EIATTR_EXIT_INSTR_OFFSETS
	.align		4
.L_703:
        /*0540*/ 	.byte	0x04, 0x1c
        /*0542*/ 	.short	(.L_705 - .L_704)


	//   ....[0]....
.L_704:
        /*0544*/ 	.word	0x00012e30


	//   ....[1]....
        /*0548*/ 	.word	0x00012f70


	//   ....[2]....
        /*054c*/ 	.word	0x000131d0


	//----- nvinfo : EIATTR_MAX_THREADS
	.align		4
.L_705:
        /*0550*/ 	.byte	0x04, 0x05
        /*0552*/ 	.short	(.L_707 - .L_706)
.L_706:
        /*0554*/ 	.word	0x000001c0
        /*0558*/ 	.word	0x00000001
        /*055c*/ 	.word	0x00000001


	//----- nvinfo : EIATTR_CRS_STACK_SIZE
	.align		4
.L_707:
        /*0560*/ 	.byte	0x04, 0x1e
        /*0562*/ 	.short	(.L_709 - .L_708)
.L_708:
        /*0564*/ 	.word	0x00000000


	//----- nvinfo : EIATTR_CBANK_PARAM_SIZE
	.align		4
.L_709:
        /*0568*/ 	.byte	0x03, 0x19
        /*056a*/ 	.short	0x00b8


	//----- nvinfo : EIATTR_PARAM_CBANK
	.align		4
        /*056c*/ 	.byte	0x04, 0x0a
        /*056e*/ 	.short	(.L_711 - .L_710)
	.align		4
.L_710:
        /*0570*/ 	.word	index@(.nv.constant0._Z35group_norm_nhwc_bwd_one_pass_kernelI11Bf16IOFp16WLi256ELi112ELi448EEv26Group_norm_nhwc_bwd_params)
        /*0574*/ 	.short	0x0210
        /*0576*/ 	.short	0x00b8


	//----- nvinfo : EIATTR_SW_WAR
	.align		4
.L_711:
        /*0578*/ 	.byte	0x04, 0x36
        /*057a*/ 	.short	(.L_713 - .L_712)
.L_712:
        /*057c*/ 	.word	0x00000008
.L_713:


//--------------------- .nv.info._Z35group_norm_nhwc_bwd_one_pass_kernelI11Bf16IOFp16WLi512ELi112ELi448EEv26Group_norm_nhwc_bwd_params --------------------------
	.section	.nv.info._Z35group_norm_nhwc_bwd_one_pass_kernelI11Bf16IOFp16WLi512ELi112ELi448EEv26Group_norm_nhwc_bwd_params,"",@"SHT_CUDA_INFO"
	.sectionflags	@""
	.align	4


	//----- nvinfo : EIATTR_CUDA_API_VERSION
	.align		4
        /*0000*/ 	.byte	0x04, 0x37
        /*0002*/ 	.short	(.L_715 - .L_714)
.L_714:
        /*0004*/ 	.word	0x00000082


	//----- nvinfo : EIATTR_KPARAM_INFO
	.align		4
.L_715:
        /*0008*/ 	.byte	0x04, 0x17
        /*000a*/ 	.short	(.L_717 - .L_716)
.L_716:
        /*000c*/ 	.word	0x00000000
        /*0010*/ 	.short	0x0000
        /*0012*/ 	.short	0x0000
        /*0014*/ 	.byte	0x00, 0xf0, 0xe1, 0x02


	//----- nvinfo : EIATTR_SPARSE_MMA_MASK
	.align		4
.L_717:
        /*0018*/ 	.byte	0x03, 0x50
        /*001a*/ 	.short	0x0000


	//----- nvinfo : EIATTR_MAXREG_COUNT
	.align		4
        /*001c*/ 	.byte	0x03, 0x1b
        /*001e*/ 	.short	0x0080


	//----- nvinfo : EIATTR_NUM_BARRIERS
	.align		4
        /*0020*/ 	.byte	0x02, 0x4c
        /*0022*/ 	.byte	0x01
	.zero		1


	//----- nvinfo : EIATTR_ANNOTATIONS
	.align		4
        /*0024*/ 	.byte	0x04, 0x55
        /*0026*/ 	.short	(.L_719 - .L_718)


	//   ....[0]....
.L_718:
        /* <DEDUP_REMOVED lines=616> */


	//----- nvinfo : EIATTR_MERCURY_ISA_VERSION
	.align		4
.L_719:
        /*2690*/ 	.byte	0x03, 0x5f
        /*2692*/ 	.short	0x0101


	//----- nvinfo : EIATTR_INT_WARP_WIDE_INSTR_OFFSETS
	.align		4
        /*2694*/ 	.byte	0x04, 0x31
        /*2696*/ 	.short	(.L_721 - .L_720)


	//   ....[0]....
.L_720:
        /*2698*/ 	.word	0x00018b10


	//   ....[1]....
        /*269c*/ 	.word	0x0001a650


	//----- nvinfo : EIATTR_COOP_GROUP_MASK_REGIDS
	.align		4
.L_721:
        /*26a0*/ 	.byte	0x04, 0x29
        /*26a2*/ 	.short	(.L_723 - .L_722)


	//   ....[0]....
.L_722:
        /*26a4*/ 	.word	0xffffffff


	//   ....[1]....
        /*26a8*/ 	.word	0xffffffff


	//   ....[2]....
        /*26ac*/ 	.word	0xffffffff


	//   ....[3]....
        /*26b0*/ 	.word	0xffffffff


	//   ....[4]....
        /*26b4*/ 	.word	0xffffffff


	//   ....[5]....
        /*26b8*/ 	.word	0xffffffff


	//   ....[6]....
        /*26bc*/ 	.word	0xffffffff


	//   ....[7]....
        /*26c0*/ 	.word	0xffffffff


	//   ....[8]....
        /*26c4*/ 	.word	0xffffffff


	//   ....[9]....
        /*26c8*/ 	.word	0xffffffff


	//----- nvinfo : EIATTR_COOP_GROUP_INSTR_OFFSETS
	.align		4
.L_723:
        /*26cc*/ 	.byte	0x04, 0x28
        /*26ce*/ 	.short	(.L_725 - .L_724)


	//   ....[0]....
.L_724:
        /*26d0*/ 	.word	0x00017570


	//   ....[1]....
        /*26d4*/ 	.word	0x00017750


	//   ....[2]....
        /*26d8*/ 	.word	0x00017e90


	//   ....[3]....
        /*26dc*/ 	.word	0x00017ed0


	//   ....[4]....
        /*26e0*/ 	.word	0x00018180


	//   ....[5]....
        /*26e4*/ 	.word	0x00018190


	//   ....[6]....
        /*26e8*/ 	.word	0x000181d0


	//   ....[7]....
        /*26ec*/ 	.word	0x000181e0


	//   ....[8]....
        /*26f0*/ 	.word	0x00018220


	//   ....[9]....
        /*26f4*/ 	.word	0x00018230


	//----- nvinfo : EIATTR_EXIT_INSTR_OFFSETS
	.align		4
.L_725:
        /*26f8*/ 	.byte	0x04, 0x1c
        /*26fa*/ 	.short	(.L_727 - .L_726)


	//   ....[0]....
.L_726:
        /*26fc*/ 	.word	0x0001a6e0


	//   ....[1]....
        /*2700*/ 	.word	0x0001a830


	//   ....[2]....
        /*2704*/ 	.word	0x0001aad0


	//----- nvinfo : EIATTR_MAX_THREADS
	.align		4
.L_727:
        /*2708*/ 	.byte	0x04, 0x05
        /*270a*/ 	.short	(.L_729 - .L_728)
.L_728:
        /*270c*/ 	.word	0x000001c0
        /*2710*/ 	.word	0x00000001
        /*2714*/ 	.word	0x00000001


	//----- nvinfo : EIATTR_CRS_STACK_SIZE
	.align		4
.L_729:
        /*2718*/ 	.byte	0x04, 0x1e
        /*271a*/ 	.short	(.L_731 - .L_730)
.L_730:
        /*271c*/ 	.word	0x00000000


	//----- nvinfo : EIATTR_CBANK_PARAM_SIZE
	.align		4
.L_731:
        /*2720*/ 	.byte	0x03, 0x19
        /*2722*/ 	.short	0x00b8


	//----- nvinfo : EIATTR_PARAM_CBANK
	.align		4
        /*2724*/ 	.byte	0x04, 0x0a
        /*2726*/ 	.short	(.L_733 - .L_732)
	.align		4
.L_732:
        /*2728*/ 	.word	index@(.nv.constant0._Z35group_norm_nhwc_bwd_one_pass_kernelI11Bf16IOFp16WLi512ELi112ELi448EEv26Group_norm_nhwc_bwd_params)
        /*272c*/ 	.short	0x0210
        /*272e*/ 	.short	0x00b8


	//----- nvinfo : EIATTR_SW_WAR
	.align		4
.L_733:
        /*2730*/ 	.byte	0x04, 0x36
        /*2732*/ 	.short	(.L_735 - .L_734)
.L_734:
        /*2734*/ 	.word	0x00000008
.L_735:


//--------------------- .nv.info._Z35group_norm_nhwc_bwd_one_pass_kernelI11Fp16IOFp32WLi64ELi112ELi448EEv26Group_norm_nhwc_bwd_params --------------------------
	.section	.nv.info._Z35group_norm_nhwc_bwd_one_pass_kernelI11Fp16IOFp32WLi64ELi112ELi448EEv26Group_norm_nhwc_bwd_params,"",@"SHT_CUDA_INFO"
	.sectionflags	@""
	.align	4


	//----- nvinfo : EIATTR_CUDA_API_VERSION
	.align		4
        /*0000*/ 	.byte	0x04, 0x37
        /*0002*/ 	.short	(.L_737 - .L_736)
.L_736:
        /*0004*/ 	.word	0x00000082


	//----- nvinfo : EIATTR_KPARAM_INFO
	.align		4
.L_737:
        /*0008*/ 	.byte	0x04, 0x17
        /*000a*/ 	.short	(.L_739 - .L_738)
.L_738:
        /*000c*/ 	.word	0x00000000
        /*0010*/ 	.short	0x0000
        /*0012*/ 	.short	0x0000
        /*0014*/ 	.byte	0x00, 0xf0, 0xe1, 0x02


	//----- nvinfo : EIATTR_SPARSE_MMA_MASK
	.align		4
.L_739:
        /*0018*/ 	.byte	0x03, 0x50
        /*001a*/ 	.short	0x0000


	//----- nvinfo : EIATTR_MAXREG_COUNT
	.align		4
        /*001c*/ 	.byte	0x03, 0x1b
        /*001e*/ 	.short	0x0080


	//----- nvinfo : EIATTR_NUM_BARRIERS
	.align		4
        /*0020*/ 	.byte	0x02, 0x4c
        /*0022*/ 	.byte	0x01
	.zero		1


	//----- nvinfo : EIATTR_MERCURY_ISA_VERSION
	.align		4
        /*0024*/ 	.byte	0x03, 0x5f
        /*0026*/ 	.short	0x0101


	//----- nvinfo : EIATTR_INT_WARP_WIDE_INSTR_OFFSETS
	.align		4
        /*0028*/ 	.byte	0x04, 0x31
        /*002a*/ 	.short	(.L_741 - .L_740)


	//   ....[0]....
.L_740:
        /*002c*/ 	.word	0x00002ed0


	//   ....[1]....
        /*0030*/ 	.word	0x00005bb0


	//----- nvinfo : EIATTR_COOP_GROUP_MASK_REGIDS
	.align		4
.L_741:
        /*0034*/ 	.byte	0x04, 0x29
        /*0036*/ 	.short	(.L_743 - .L_742)


	//   ....[0]....
.L_742:
        /*0038*/ 	.word	0xffffffff


	//   ....[1]....
        /*003c*/ 	.word	0xffffffff


	//   ....[2]....
        /*0040*/ 	.word	0xffffffff


	//   ....[3]....
        /*0044*/ 	.word	0xffffffff


	//   ....[4]....
        /*0048*/ 	.word	0xffffffff


	//   ....[5]....
        /*004c*/ 	.word	0xffffffff


	//   ....[6]....
        /*0050*/ 	.word	0xffffffff


	//   ....[7]....
        /*0054*/ 	.word	0xffffffff


	//   ....[8]....
        /*0058*/ 	.word	0xffffffff


	//   ....[9]....
        /*005c*/ 	.word	0xffffffff


	//----- nvinfo : EIATTR_COOP_GROUP_INSTR_OFFSETS
	.align		4
.L_743:
        /*0060*/ 	.byte	0x04, 0x28
        /*0062*/ 	.short	(.L_745 - .L_744)


	//   ....[0]....
.L_744:
        /*0064*/ 	.word	0x000025c0


	//   ....[1]....
        /*0068*/ 	.word	0x000025d0


	//   ....[2]....
        /*006c*/ 	.word	0x00002620


	//   ....[3]....
        /*0070*/ 	.word	0x00002640


	//   ....[4]....
        /*0074*/ 	.word	0x00002670


	//   ....[5]....
        /*0078*/ 	.word	0x00002690


	//   ....[6]....
        /*007c*/ 	.word	0x000026c0


	//   ....[7]....
        /*0080*/ 	.word	0x000026e0


	//   ....[8]....
        /*0084*/ 	.word	0x00002710


	//   ....[9]....
        /*0088*/ 	.word	0x00002730


	//----- nvinfo : EIATTR_EXIT_INSTR_OFFSETS
	.align		4
.L_745:
        /*008c*/ 	.byte	0x04, 0x1c
        /*008e*/ 	.short	(.L_747 - .L_746)


	//   ....[0]....
.L_746:
        /*0090*/ 	.word	0x00005ca0


	//   ....[1]....
        /*0094*/ 	.word	0x00005de0


	//   ....[2]....
        /*0098*/ 	.word	0x00006020


	//----- nvinfo : EIATTR_MAX_THREADS
	.align		4
.L_747:
        /*009c*/ 	.byte	0x04, 0x05
        /*009e*/ 	.short	(.L_749 - .L_748)
.L_748:
        /*00a0*/ 	.word	0x000001c0
        /*00a4*/ 	.word	0x00000001
        /*00a8*/ 	.word	0x00000001


	//----- nvinfo : EIATTR_CRS_STACK_SIZE
	.align		4
.L_749:
        /*00ac*/ 	.byte	0x04, 0x1e
        /*00ae*/ 	.short	(.L_751 - .L_750)
.L_750:
        /*00b0*/ 	.word	0x00000000


	//----- nvinfo : EIATTR_CBANK_PARAM_SIZE
	.align		4
.L_751:
        /*00b4*/ 	.byte	0x03, 0x19
        /*00b6*/ 	.short	0x00b8


	//----- nvinfo : EIATTR_PARAM_CBANK
	.align		4
        /*00b8*/ 	.byte	0x04, 0x0a
        /*00ba*/ 	.short	(.L_753 - .L_752)
	.align		4
.L_752:
        /*00bc*/ 	.word	index@(.nv.constant0._Z35group_norm_nhwc_bwd_one_pass_kernelI11Fp16IOFp32WLi64ELi112ELi448EEv26Group_norm_nhwc_bwd_params)
        /*00c0*/ 	.short	0x0210
        /*00c2*/ 	.short	0x00b8


	//----- nvinfo : EIATTR_SW_WAR
	.align		4
.L_753:
        /*00c4*/ 	.byte	0x04, 0x36
        /*00c6*/ 	.short	(.L_755 - .L_754)
.L_754:
        /*00c8*/ 	.word	0x00000008
.L_755:


//--------------------- .nv.info._Z35group_norm_nhwc_bwd_one_pass_kernelI11Fp16IOFp32WLi128ELi112ELi448EEv26Group_norm_nhwc_bwd_params --------------------------
	.section	.nv.info._Z35group_norm_nhwc_bwd_one_pass_kernelI11Fp16IOFp32WLi128ELi112ELi448EEv26Group_norm_nhwc_bwd_params,"",@"SHT_CUDA_INFO"
	.sectionflags	@""
	.align	4


	//----- nvinfo : EIATTR_CUDA_API_VERSION
	.align		4
        /*0000*/ 	.byte	0x04, 0x37
        /*0002*/ 	.short	(.L_757 - .L_756)
.L_756:
        /*0004*/ 	.word	0x00000082


	//----- nvinfo : EIATTR_KPARAM_INFO
	.align		4
.L_757:
        /*0008*/ 	.byte	0x04, 0x17
        /*000a*/ 	.short	(.L_759 - .L_758)
.L_758:
        /*000c*/ 	.word	0x00000000
        /*0010*/ 	.short	0x0000
        /*0012*/ 	.short	0x0000
        /*0014*/ 	.byte	0x00, 0xf0, 0xe1, 0x02


	//----- nvinfo : EIATTR_SPARSE_MMA_MASK
	.align		4
.L_759:
        /*0018*/ 	.byte	0x03, 0x50
        /*001a*/ 	.short	0x0000


	//----- nvinfo : EIATTR_MAXREG_COUNT
	.align		4
        /*001c*/ 	.byte	0x03, 0x1b
        /*001e*/ 	.short	0x0080


	//----- nvinfo : EIATTR_NUM_BARRIERS
	.align		4
        /*0020*/ 	.byte	0x02, 0x4c
        /*0022*/ 	.byte	0x01
	.zero		1


	//----- nvinfo : EIATTR_MERCURY_ISA_VERSION
	.align		4
        /*0024*/ 	.byte	0x03, 0x5f
        /*0026*/ 	.short	0x0101


	//----- nvinfo : EIATTR_INT_WARP_WIDE_INSTR_OFFSETS
	.align		4
        /*0028*/ 	.byte	0x04, 0x31
        /*002a*/ 	.short	(.L_761 - .L_760)


	//   ....[0]....
.L_760:
        /*002c*/ 	.word	0x00004f30


	//   ....[1]....
        /*0030*/ 	.word	0x00009550


	//----- nvinfo : EIATTR_COOP_GROUP_MASK_REGIDS
	.align		4
.L_761:
        /*0034*/ 	.byte	0x04, 0x29
        /*0036*/ 	.short	(.L_763 - .L_762)


	//   ....[0]....
.L_762:
        /*0038*/ 	.word	0xffffffff


	//   ....[1]....
        /*003c*/ 	.word	0xffffffff


	//   ....[2]....
        /*0040*/ 	.word	0xffffffff


	//   ....[3]....
        /*0044*/ 	.word	0xffffffff


	//   ....[4]....
        /*0048*/ 	.word	0xffffffff


	//   ....[5]....
        /*004c*/ 	.word	0xffffffff


	//   ....[6]....
        /*0050*/ 	.word	0xffffffff


	//   ....[7]....
        /*0054*/ 	.word	0xffffffff


	//   ....[8]....
        /*0058*/ 	.word	0xffffffff


	//   ....[9]....
        /*005c*/ 	.word	0xffffffff


	//----- nvinfo : EIATTR_COOP_GROUP_INSTR_OFFSETS
	.align		4
.L_763:
        /*0060*/ 	.byte	0x04, 0x28
        /*0062*/ 	.short	(.L_765 - .L_764)


	//   ....[0]....
.L_764:
        /*0064*/ 	.word	0x00004500


	//   ....[1]....
        /*0068*/ 	.word	0x00004540


	//   ....[2]....
        /*006c*/ 	.word	0x000046d0


	//   ....[3]....
        /*0070*/ 	.word	0x00004710


	//   ....[4]....
        /*0074*/ 	.word	0x00004760


	//   ....[5]....
        /*0078*/ 	.word	0x00004780


	//   ....[6]....
        /*007c*/ 	.word	0x000047b0


	//   ....[7]....
        /*0080*/ 	.word	0x000047d0


	//   ....[8]....
        /*0084*/ 	.word	0x00004800


	//   ....[9]....
        /*0088*/ 	.word	0x00004820


	//----- nvinfo : EIATTR_EXIT_INSTR_OFFSETS
	.align		4
.L_765:
        /*008c*/ 	.byte	0x04, 0x1c
        /*008e*/ 	.short	(.L_767 - .L_766)


	//   ....[0]....
.L_766:
        /*0090*/ 	.word	0x000095e0


	//   ....[1]....
        /*0094*/ 	.word	0x00009720


	//   ....[2]....
        /*0098*/ 	.word	0x00009960


	//----- nvinfo : EIATTR_MAX_THREADS
	.align		4
.L_767:
        /*009c*/ 	.byte	0x04, 0x05
        /*009e*/ 	.short	(.L_769 - .L_768)
.L_768:
        /*00a0*/ 	.word	0x000001c0
        /*00a4*/ 	.word	0x00000001
        /*00a8*/ 	.word	0x00000001


	//----- nvinfo : EIATTR_CRS_STACK_SIZE
	.align		4
.L_769:
        /*00ac*/ 	.byte	0x04, 0x1e
        /*00ae*/ 	.short	(.L_771 - .L_770)
.L_770:
        /*00b0*/ 	.word	0x00000000


	//----- nvinfo : EIATTR_CBANK_PARAM_SIZE
	.align		4
.L_771:
        /*00b4*/ 	.byte	0x03, 0x19
        /*00b6*/ 	.short	0x00b8


	//----- nvinfo : EIATTR_PARAM_CBANK
	.align		4
        /*00b8*/ 	.byte	0x04, 0x0a
        /*00ba*/ 	.short	(.L_773 - .L_772)
	.align		4
.L_772:
        /*00bc*/ 	.word	index@(.nv.constant0._Z35group_norm_nhwc_bwd_one_pass_kernelI11Fp16IOFp32WLi128ELi112ELi448EEv26Group_norm_nhwc_bwd_params)
        /*00c0*/ 	.short	0x0210
        /*00c2*/ 	.short	0x00b8


	//----- nvinfo : EIATTR_SW_WAR
	.align		4
.L_773:
        /*00c4*/ 	.byte	0x04, 0x36
        /*00c6*/ 	.short	(.L_775 - .L_774)
.L_774:
        /*00c8*/ 	.word	0x00000008
.L_775:


//--------------------- .nv.info._Z35group_norm_nhwc_bwd_one_pass_kernelI11Fp16IOFp32WLi256ELi112ELi448EEv26Group_norm_nhwc_bwd_params --------------------------
	.section	.nv.info._Z35group_norm_nhwc_bwd_one_pass_kernelI11Fp16IOFp32WLi256ELi112ELi448EEv26Group_norm_nhwc_bwd_params,"",@"SHT_CUDA_INFO"
	.sectionflags	@""
	.align	4


	//----- nvinfo : EIATTR_CUDA_API_VERSION
	.align		4
        /*0000*/ 	.byte	0x04, 0x37
        /*0002*/ 	.short	(.L_777 - .L_776)
.L_776:
        /*0004*/ 	.word	0x00000082


	//----- nvinfo : EIATTR_KPARAM_INFO
	.align		4
.L_777:
        /*0008*/ 	.byte	0x04, 0x17
        /*000a*/ 	.short	(.L_779 - .L_778)
.L_778:
        /*000c*/ 	.word	0x00000000
        /*0010*/ 	.short	0x0000
        /*0012*/ 	.short	0x0000
        /*0014*/ 	.byte	0x00, 0xf0, 0xe1, 0x02


	//----- nvinfo : EIATTR_SPARSE_MMA_MASK
	.align		4
.L_779:
        /*0018*/ 	.byte	0x03, 0x50
        /*001a*/ 	.short	0x0000


	//----- nvinfo : EIATTR_MAXREG_COUNT
	.align		4
        /*001c*/ 	.byte	0x03, 0x1b
        /*001e*/ 	.short	0x0080


	//----- nvinfo : EIATTR_NUM_BARRIERS
	.align		4
        /*0020*/ 	.byte	0x02, 0x4c
        /*0022*/ 	.byte	0x01
	.zero		1


	//----- nvinfo : EIATTR_MERCURY_ISA_VERSION
	.align		4
        /*0024*/ 	.byte	0x03, 0x5f
        /*0026*/ 	.short	0x0101


	//----- nvinfo : EIATTR_INT_WARP_WIDE_INSTR_OFFSETS
	.align		4
        /*0028*/ 	.byte	0x04, 0x31
        /*002a*/ 	.short	(.L_781 - .L_780)


	//   ....[0]....
.L_780:
        /*002c*/ 	.word	0x000091f0


	//   ....[1]....
        /*0030*/ 	.word	0x00009540


	//   ....[2]....
        /*0034*/ 	.word	0x000095e0


	//   ....[3]....
        /*0038*/ 	.word	0x00009680


	//   ....[4]....
        /*003c*/ 	.word	0x00009720


	//   ....[5]....
        /*0040*/ 	.word	0x000097c0


	//   ....[6]....
        /*0044*/ 	.word	0x00009860


	//   ....[7]....
        /*0048*/ 	.word	0x00009900


	//   ....[8]....
        /*004c*/ 	.word	0x000099a0


	//   ....[9]....
        /*0050*/ 	.word	0x00009a40


	//   ....[10]....
        /*0054*/ 	.word	0x00009ae0


	//   ....[11]....
        /*0058*/ 	.word	0x00009b80


	//   ....[12]....
        /*005c*/ 	.word	0x00009c20


	//   ....[13]....
        /*0060*/ 	.word	0x00009cc0


	//   ....[14]....
        /*0064*/ 	.word	0x00009d60


	//   ....[15]....
        /*0068*/ 	.word	0x00009e00


	//   ....[16]....
        /*006c*/ 	.word	0x00009ea0


	//   ....[17]....
        /*0070*/ 	.word	0x00009fa0


	//   ....[18]....
        /*0074*/ 	.word	0x0000a040


	//   ....[19]....
        /*0078*/ 	.word	0x0000a0e0


	//   ....[20]....
        /*007c*/ 	.word	0x0000a180


	//   ....[21]....
        /*0080*/ 	.word	0x0000a220


	//   ....[22]....
        /*0084*/ 	.word	0x0000a2c0


	//   ....[23]....
        /*0088*/ 	.word	0x0000a360


	//   ....[24]....
        /*008c*/ 	.word	0x0000a400


	//   ....[25]....
        /*0090*/ 	.word	0x0000a530


	//   ....[26]....
        /*0094*/ 	.word	0x0000a5d0


	//   ....[27]....
        /*0098*/ 	.word	0x0000a670


	//   ....[28]....
        /*009c*/ 	.word	0x0000a710


	//   ....[29]....
        /*00a0*/ 	.word	0x0000a910


	//   ....[30]....
        /*00a4*/ 	.word	0x0000a9d0


	//   ....[31]....
        /*00a8*/ 	.word	0x000113a0


	//----- nvinfo : EIATTR_COOP_GROUP_MASK_REGIDS
	.align		4
.L_781:
        /*00ac*/ 	.byte	0x04, 0x29
        /*00ae*/ 	.short	(.L_783 - .L_782)


	//   ....[0]....
.L_782:
        /*00b0*/ 	.word	0xffffffff


	//   ....[1]....
        /*00b4*/ 	.word	0xffffffff


	//   ....[2]....
        /*00b8*/ 	.word	0xffffffff


	//   ....[3]....
        /*00bc*/ 	.word	0xffffffff


	//   ....[4]....
        /*00c0*/ 	.word	0xffffffff


	//   ....[5]....
        /*00c4*/ 	.word	0xffffffff


	//   ....[6]....
        /*00c8*/ 	.word	0xffffffff


	//   ....[7]....
        /*00cc*/ 	.word	0xffffffff


	//   ....[8]....
        /*00d0*/ 	.word	0xffffffff


	//   ....[9]....
        /*00d4*/ 	.word	0xffffffff


	//----- nvinfo : EIATTR_COOP_GROUP_INSTR_OFFSETS
	.align		4
.L_783:
        /*00d8*/ 	.byte	0x04, 0x28
        /*00da*/ 	.short	(.L_785 - .L_784)


	//   ....[0]....
.L_784:
        /*00dc*/ 	.word	0x00008810


	//   ....[1]....
        /*00e0*/ 	.word	0x00008850


	//   ....[2]....
        /*00e4*/ 	.word	0x000088e0


	//   ....[3]....
        /*00e8*/ 	.word	0x00008900


	//   ....[4]....
        /*00ec*/ 	.word	0x00008930


	//   ....[5]....
        /*00f0*/ 	.word	0x00008950


	//   ....[6]....
        /*00f4*/ 	.word	0x00008980


	//   ....[7]....
        /*00f8*/ 	.word	0x000089a0


	//   ....[8]....
        /*00fc*/ 	.word	0x000089d0


	//   ....[9]....
        /*0100*/ 	.word	0x000089f0


	//----- nvinfo : EIATTR_EXIT_INSTR_OFFSETS
	.align		4
.L_785:
        /*0104*/ 	.byte	0x04, 0x1c
        /*0106*/ 	.short	(.L_787 - .L_786)


	//   ....[0]....
.L_786:
        /*0108*/ 	.word	0x00011490


	//   ....[1]....
        /*010c*/ 	.word	0x000115d0


	//   ....[2]....
        /*0110*/ 	.word	0x00011820


	//----- nvinfo : EIATTR_MAX_THREADS
	.align		4
.L_787:
        /*0114*/ 	.byte	0x04, 0x05
        /*0116*/ 	.short	(.L_789 - .L_788)
.L_788:
        /*0118*/ 	.word	0x000001c0
        /*011c*/ 	.word	0x00000001
        /*0120*/ 	.word	0x00000001


	//----- nvinfo : EIATTR_CRS_STACK_SIZE
	.align		4
.L_789:
        /*0124*/ 	.byte	0x04, 0x1e
        /*0126*/ 	.short	(.L_791 - .L_790)
.L_790:
        /*0128*/ 	.word	0x00000000


	//----- nvinfo : EIATTR_CBANK_PARAM_SIZE
	.align		4
.L_791:
        /*012c*/ 	.byte	0x03, 0x19
        /*012e*/ 	.short	0x00b8


	//----- nvinfo : EIATTR_PARAM_CBANK
	.align		4
        /*0130*/ 	.byte	0x04, 0x0a
        /*0132*/ 	.short	(.L_793 - .L_792)
	.align		4
.L_792:
        /*0134*/ 	.word	index@(.nv.constant0._Z35group_norm_nhwc_bwd_one_pass_kernelI11Fp16IOFp32WLi256ELi112ELi448EEv26Group_norm_nhwc_bwd_params)
        /*0138*/ 	.short	0x0210
        /*013a*/ 	.short	0x00b8


	//----- nvinfo : EIATTR_SW_WAR
	.align		4
.L_793:
        /*013c*/ 	.byte	0x04, 0x36
        /*013e*/ 	.short	(.L_795 - .L_794)
.L_794:
        /*0140*/ 	.word	0x00000008
.L_795:


//--------------------- .nv.info._Z35group_norm_nhwc_bwd_one_pass_kernelI11Fp16IOFp32WLi512ELi112ELi448EEv26Group_norm_nhwc_bwd_params --------------------------
	.section	.nv.info._Z35group_norm_nhwc_bwd_one_pass_kernelI11Fp16IOFp32WLi512ELi112ELi448EEv26Group_norm_nhwc_bwd_params,"",@"SHT_CUDA_INFO"
	.sectionflags	@""
	.align	4


	//----- nvinfo : EIATTR_CUDA_API_VERSION
	.align		4
        /*0000*/ 	.byte	0x04, 0x37
        /*0002*/ 	.short	(.L_797 - .L_796)
.L_796:
        /*0004*/ 	.word	0x00000082


	//----- nvinfo : EIATTR_KPARAM_INFO
	.align		4
.L_797:
        /*0008*/ 	.byte	0x04, 0x17
        /*000a*/ 	.short	(.L_799 - .L_798)
.L_798:
        /*000c*/ 	.word	0x00000000
        /*0010*/ 	.short	0x0000
        /*0012*/ 	.short	0x0000
        /*0014*/ 	.byte	0x00, 0xf0, 0xe1, 0x02


	//----- nvinfo : EIATTR_SPARSE_MMA_MASK
	.align		4
.L_799:
        /*0018*/ 	.byte	0x03, 0x50
        /*001a*/ 	.short	0x0000


	//----- nvinfo : EIATTR_MAXREG_COUNT
	.align		4
        /*001c*/ 	.byte	0x03, 0x1b
        /*001e*/ 	.short	0x0080


	//----- nvinfo : EIATTR_NUM_BARRIERS
	.align		4
        /*0020*/ 	.byte	0x02, 0x4c
        /*0022*/ 	.byte	0x01
	.zero		1


	//----- nvinfo : EIATTR_ANNOTATIONS
	.align		4
        /*0024*/ 	.byte	0x04, 0x55
        /*0026*/ 	.short	(.L_801 - .L_800)


	//   ....[0]....
.L_800:
        /* <DEDUP_REMOVED lines=261> */


	//----- nvinfo : EIATTR_MERCURY_ISA_VERSION
	.align		4
.L_801:
        /*1068*/ 	.byte	0x03, 0x5f
        /*106a*/ 	.short	0x0101


	//----- nvinfo : EIATTR_INT_WARP_WIDE_INSTR_OFFSETS
	.align		4
        /*106c*/ 	.byte	0x04, 0x31
        /*106e*/ 	.short	(.L_803 - .L_802)


	//   ....[0]....
.L_802:
        /*1070*/ 	.word	0x00016b00


	//   ....[1]....
        /*1074*/ 	.word	0x00018600


	//----- nvinfo : EIATTR_COOP_GROUP_MASK_REGIDS
	.align		4
.L_803:
        /*1078*/ 	.byte	0x04, 0x29
        /*107a*/ 	.short	(.L_805 - .L_804)


	//   ....[0]....
.L_804:
        /*107c*/ 	.word	0xffffffff


	//   ....[1]....
        /*1080*/ 	.word	0xffffffff


	//   ....[2]....
        /*1084*/ 	.word	0xffffffff


	//   ....[3]....
        /*1088*/ 	.word	0xffffffff


	//   ....[4]....
        /*108c*/ 	.word	0xffffffff


	//   ....[5]....
        /*1090*/ 	.word	0xffffffff


	//   ....[6]....
        /*1094*/ 	.word	0xffffffff


	//   ....[7]....
        /*1098*/ 	.word	0xffffffff


	//   ....[8]....
        /*109c*/ 	.word	0xffffffff


	//   ....[9]....
        /*10a0*/ 	.word	0xffffffff


	//----- nvinfo : EIATTR_COOP_GROUP_INSTR_OFFSETS
	.align		4
.L_805:
        /*10a4*/ 	.byte	0x04, 0x28
        /*10a6*/ 	.short	(.L_807 - .L_806)


	//   ....[0]....
.L_806:
        /*10a8*/ 	.word	0x00015950


	//   ....[1]....
        /*10ac*/ 	.word	0x00015960


	//   ....[2]....
        /*10b0*/ 	.word	0x00015b20


	//   ....[3]....
        /*10b4*/ 	.word	0x00015b40


	//   ....[4]....
        /*10b8*/ 	.word	0x00015c40


	//   ....[5]....
        /*10bc*/ 	.word	0x00015c70


	//   ....[6]....
        /*10c0*/ 	.word	0x00015e40


	//   ....[7]....
        /*10c4*/ 	.word	0x00015e80


	//   ....[8]....
        /*10c8*/ 	.word	0x00016030


	//   ....[9]....
        /*10cc*/ 	.word	0x00016070


	//----- nvinfo : EIATTR_EXIT_INSTR_OFFSETS
	.align		4
.L_807:
        /*10d0*/ 	.byte	0x04, 0x1c
        /*10d2*/ 	.short	(.L_809 - .L_808)


	//   ....[0]....
.L_808:
        /*10d4*/ 	.word	0x00018690


	//   ....[1]....
        /*10d8*/ 	.word	0x000187e0


	//   ....[2]....
        /*10dc*/ 	.word	0x00018a60


	//----- nvinfo : EIATTR_MAX_THREADS
	.align		4
.L_809:
        /*10e0*/ 	.byte	0x04, 0x05
        /*10e2*/ 	.short	(.L_811 - .L_810)
.L_810:
        /*10e4*/ 	.word	0x000001c0
        /*10e8*/ 	.word	0x00000001
        /*10ec*/ 	.word	0x00000001


	//----- nvinfo : EIATTR_CRS_STACK_SIZE
	.align		4
.L_811:
        /*10f0*/ 	.byte	0x04, 0x1e
        /*10f2*/ 	.short	(.L_813 - .L_812)
.L_812:
        /*10f4*/ 	.word	0x00000000


	//----- nvinfo : EIATTR_CBANK_PARAM_SIZE
	.align		4
.L_813:
        /*10f8*/ 	.byte	0x03, 0x19
        /*10fa*/ 	.short	0x00b8


	//----- nvinfo : EIATTR_PARAM_CBANK
	.align		4
        /*10fc*/ 	.byte	0x04, 0x0a
        /*10fe*/ 	.short	(.L_815 - .L_814)
	.align		4
.L_814:
        /*1100*/ 	.word	index@(.nv.constant0._Z35group_norm_nhwc_bwd_one_pass_kernelI11Fp16IOFp32WLi512ELi112ELi448EEv26Group_norm_nhwc_bwd_params)
        /*1104*/ 	.short	0x0210
        /*1106*/ 	.short	0x00b8


	//----- nvinfo : EIATTR_SW_WAR
	.align		4
.L_815:
        /*1108*/ 	.byte	0x04, 0x36
        /*110a*/ 	.short	(.L_817 - .L_816)
.L_816:
        /*110c*/ 	.word	0x00000008
.L_817:


//--------------------- .nv.info._Z35group_norm_nhwc_bwd_one_pass_kernelI11Fp16IOBf16WLi64ELi112ELi448EEv26Group_norm_nhwc_bwd_params --------------------------
	.section	.nv.info._Z35group_norm_nhwc_bwd_one_pass_kernelI11Fp16IOBf16WLi64ELi112ELi448EEv26Group_norm_nhwc_bwd_params,"",@"SHT_CUDA_INFO"
	.sectionflags	@""
	.align	4


	//----- nvinfo : EIATTR_CUDA_API_VERSION
	.align		4
        /*0000*/ 	.byte	0x04, 0x37
        /*0002*/ 	.short	(.L_819 - .L_818)
.L_818:
        /*0004*/ 	.word	0x00000082


	//----- nvinfo : EIATTR_KPARAM_INFO
	.align		4
.L_819:
        /*0008*/ 	.byte	0x04, 0x17
        /*000a*/ 	.short	(.L_821 - .L_820)
.L_820:
        /*000c*/ 	.word	0x00000000
        /*0010*/ 	.short	0x0000
        /*0012*/ 	.short	0x0000
        /*0014*/ 	.byte	0x00, 0xf0, 0xe1, 0x02


	//----- nvinfo : EIATTR_SPARSE_MMA_MASK
	.align		4
.L_821:
        /*0018*/ 	.byte	0x03, 0x50
        /*001a*/ 	.short	0x0000


	//----- nvinfo : EIATTR_MAXREG_COUNT
	.align		4
        /*001c*/ 	.byte	0x03, 0x1b
        /*001e*/ 	.short	0x0080


	//----- nvinfo : EIATTR_NUM_BARRIERS
	.align		4
        /*0020*/ 	.byte	0x02, 0x4c
        /*0022*/ 	.byte	0x01
	.zero		1


	//----- nvinfo : EIATTR_MERCURY_ISA_VERSION
	.align		4
        /*0024*/ 	.byte	0x03, 0x5f
        /*0026*/ 	.short	0x0101


	//----- nvinfo : EIATTR_INT_WARP_WIDE_INSTR_OFFSETS
	.align		4
        /*0028*/ 	.byte	0x04, 0x31
        /*002a*/ 	.short	(.L_823 - .L_822)


	//   ....[0]....
.L_822:
        /*002c*/ 	.word	0x00002f50


	//   ....[1]....
        /*0030*/ 	.word	0x00005c30


	//----- nvinfo : EIATTR_COOP_GROUP_MASK_REGIDS
	.align		4
.L_823:
        /*0034*/ 	.byte	0x04, 0x29
        /*0036*/ 	.short	(.L_825 - .L_824)


	//   ....[0]....
.L_824:
        /*0038*/ 	.word	0xffffffff


	//   ....[1]....
        /*003c*/ 	.word	0xffffffff


	//   ....[2]....
        /*0040*/ 	.word	0xffffffff


	//   ....[3]....
        /*0044*/ 	.word	0xffffffff


	//   ....[4]....
        /*0048*/ 	.word	0xffffffff


	//   ....[5]....
        /*004c*/ 	.word	0xffffffff


	//   ....[6]....
        /*0050*/ 	.word	0xffffffff


	//   ....[7]....
        /*0054*/ 	.word	0xffffffff


	//   ....[8]....
        /*0058*/ 	.word	0xffffffff


	//   ....[9]....
        /*005c*/ 	.word	0xffffffff


	//----- nvinfo : EIATTR_COOP_GROUP_INSTR_OFFSETS
	.align		4
.L_825:
        /*0060*/ 	.byte	0x04, 0x28
        /*0062*/ 	.short	(.L_827 - .L_826)


	//   ....[0]....
.L_826:
        /*0064*/ 	.word	0x00002650


	//   ....[1]....
        /*0068*/ 	.word	0x00002680


	//   ....[2]....
        /*006c*/ 	.word	0x000026e0


	//   ....[3]....
        /*0070*/ 	.word	0x00002700


	//   ....[4]....
        /*0074*/ 	.word	0x00002730


	//   ....[5]....
        /*0078*/ 	.word	0x00002750


	//   ....[6]....
        /*007c*/ 	.word	0x00002780


	//   ....[7]....
        /*0080*/ 	.word	0x000027a0


	//   ....[8]....
        /*0084*/ 	.word	0x000027d0


	//   ....[9]....
        /*0088*/ 	.word	0x000027f0


	//----- nvinfo : EIATTR_EXIT_INSTR_OFFSETS
	.align		4
.L_827:
        /*008c*/ 	.byte	0x04, 0x1c
        /*008e*/ 	.short	(.L_829 - .L_828)


	//   ....[0]....
.L_828:
        /*0090*/ 	.word	0x00005d20


	//   ....[1]....
        /*0094*/ 	.word	0x00005e60


	//   ....[2]....
        /*0098*/ 	.word	0x000060c0


	//----- nvinfo : EIATTR_MAX_THREADS
	.align		4
.L_829:
        /*009c*/ 	.byte	0x04, 0x05
        /*009e*/ 	.short	(.L_831 - .L_830)
.L_830:
        /*00a0*/ 	.word	0x000001c0
        /*00a4*/ 	.word	0x00000001
        /*00a8*/ 	.word	0x00000001


	//----- nvinfo : EIATTR_CRS_STACK_SIZE
	.align		4
.L_831:
        /*00ac*/ 	.byte	0x04, 0x1e
        /*00ae*/ 	.short	(.L_833 - .L_832)
.L_832:
        /*00b0*/ 	.word	0x00000000


	//----- nvinfo : EIATTR_CBANK_PARAM_SIZE
	.align		4
.L_833:
        /*00b4*/ 	.byte	0x03, 0x19
        /*00b6*/ 	.short	0x00b8


	//----- nvinfo : EIATTR_PARAM_CBANK
	.align		4
        /*00b8*/ 	.byte	0x04, 0x0a
        /*00ba*/ 	.short	(.L_835 - .L_834)
	.align		4
.L_834:
        /*00bc*/ 	.word	index@(.nv.constant0._Z35group_norm_nhwc_bwd_one_pass_kernelI11Fp16IOBf16WLi64ELi112ELi448EEv26Group_norm_nhwc_bwd_params)
        /*00c0*/ 	.short	0x0210
        /*00c2*/ 	.short	0x00b8


	//----- nvinfo : EIATTR_SW_WAR
	.align		4
.L_835:
        /*00c4*/ 	.byte	0x04, 0x36
        /*00c6*/ 	.short	(.L_837 - .L_836)
.L_836:
        /*00c8*/ 	.word	0x00000008
.L_837:


//--------------------- .nv.info._Z35group_norm_nhwc_bwd_one_pass_kernelI11Fp16IOBf16WLi128ELi112ELi448EEv26Group_norm_nhwc_bwd_params --------------------------
	.section	.nv.info._Z35group_norm_nhwc_bwd_one_pass_kernelI11Fp16IOBf16WLi128ELi112ELi448EEv26Group_norm_nhwc_bwd_params,"",@"SHT_CUDA_INFO"
	.sectionflags	@""
	.align	4


	//----- nvinfo : EIATTR_CUDA_API_VERSION
	.align		4
        /*0000*/ 	.byte	0x04, 0x37
        /*0002*/ 	.short	(.L_839 - .L_838)
.L_838:
        /*0004*/ 	.word	0x00000082


	//----- nvinfo : EIATTR_KPARAM_INFO
	.align		4
.L_839:
        /*0008*/ 	.byte	0x04, 0x17
        /*000a*/ 	.short	(.L_841 - .L_840)
.L_840:
        /*000c*/ 	.word	0x00000000
        /*0010*/ 	.short	0x0000
        /*0012*/ 	.short	0x0000
        /*0014*/ 	.byte	0x00, 0xf0, 0xe1, 0x02


	//----- nvinfo : EIATTR_SPARSE_MMA_MASK
	.align		4
.L_841:
        /*0018*/ 	.byte	0x03, 0x50
        /*001a*/ 	.short	0x0000


	//----- nvinfo : EIATTR_MAXREG_COUNT
	.align		4
        /*001c*/ 	.byte	0x03, 0x1b
        /*001e*/ 	.short	0x0080


	//----- nvinfo : EIATTR_NUM_BARRIERS
	.align		4
        /*0020*/ 	.byte	0x02, 0x4c
        /*0022*/ 	.byte	0x01
	.zero		1


	//----- nvinfo : EIATTR_MERCURY_ISA_VERSION
	.align		4
        /*0024*/ 	.byte	0x03, 0x5f
        /*0026*/ 	.short	0x0101


	//----- nvinfo : EIATTR_INT_WARP_WIDE_INSTR_OFFSETS
	.align		4
        /*0028*/ 	.byte	0x04, 0x31
        /*002a*/ 	.short	(.L_843 - .L_842)


	//   ....[0]....
.L_842:
        /*002c*/ 	.word	0x00004f90


	//   ....[1]....
        /*0030*/ 	.word	0x000095b0


	//----- nvinfo : EIATTR_COOP_GROUP_MASK_REGIDS
	.align		4
.L_843:
        /*0034*/ 	.byte	0x04, 0x29
        /*0036*/ 	.short	(.L_845 - .L_844)


	//   ....[0]....
.L_844:
        /*0038*/ 	.word	0xffffffff


	//   ....[1]....
        /*003c*/ 	.word	0xffffffff


	//   ....[2]....
        /*0040*/ 	.word	0xffffffff


	//   ....[3]....
        /*0044*/ 	.word	0xffffffff


	//   ....[4]....
        /*0048*/ 	.word	0xffffffff


	//   ....[5]....
        /*004c*/ 	.word	0xffffffff


	//   ....[6]....
        /*0050*/ 	.word	0xffffffff


	//   ....[7]....
        /*0054*/ 	.word	0xffffffff


	//   ....[8]....
        /*0058*/ 	.word	0xffffffff


	//   ....[9]....
        /*005c*/ 	.word	0xffffffff


	//----- nvinfo : EIATTR_COOP_GROUP_INSTR_OFFSETS
	.align		4
.L_845:
        /*0060*/ 	.byte	0x04, 0x28
        /*0062*/ 	.short	(.L_847 - .L_846)


	//   ....[0]....
.L_846:
        /*0064*/ 	.word	0x00004560


	//   ....[1]....
        /*0068*/ 	.word	0x000045a0


	//   ....[2]....
        /*006c*/ 	.word	0x00004730


	//   ....[3]....
        /*0070*/ 	.word	0x00004770


	//   ....[4]....
        /*0074*/ 	.word	0x000047c0


	//   ....[5]....
        /*0078*/ 	.word	0x000047e0


	//   ....[6]....
        /*007c*/ 	.word	0x00004810


	//   ....[7]....
        /*0080*/ 	.word	0x00004830


	//   ....[8]....
        /*0084*/ 	.word	0x00004860


	//   ....[9]....
        /*0088*/ 	.word	0x00004880


	//----- nvinfo : EIATTR_EXIT_INSTR_OFFSETS
	.align		4
.L_847:
        /*008c*/ 	.byte	0x04, 0x1c
        /*008e*/ 	.short	(.L_849 - .L_848)


	//   ....[0]....
.L_848:
        /*0090*/ 	.word	0x00009640


	//   ....[1]....
        /*0094*/ 	.word	0x00009780


	//   ....[2]....
        /*0098*/ 	.word	0x000099e0


	//----- nvinfo : EIATTR_MAX_THREADS
	.align		4
.L_849:
        /*009c*/ 	.byte	0x04, 0x05
        /*009e*/ 	.short	(.L_851 - .L_850)
.L_850:
        /*00a0*/ 	.word	0x000001c0
        /*00a4*/ 	.word	0x00000001
        /*00a8*/ 	.word	0x00000001


	//----- nvinfo : EIATTR_CRS_STACK_SIZE
	.align		4
.L_851:
        /*00ac*/ 	.byte	0x04, 0x1e
        /*00ae*/ 	.short	(.L_853 - .L_852)
.L_852:
        /*00b0*/ 	.word	0x00000000


	//----- nvinfo : EIATTR_CBANK_PARAM_SIZE
	.align		4
.L_853:
        /*00b4*/ 	.byte	0x03, 0x19
        /*00b6*/ 	.short	0x00b8


	//----- nvinfo : EIATTR_PARAM_CBANK
	.align		4
        /*00b8*/ 	.byte	0x04, 0x0a
        /*00ba*/ 	.short	(.L_855 - .L_854)
	.align		4
.L_854:
        /*00bc*/ 	.word	index@(.nv.constant0._Z35group_norm_nhwc_bwd_one_pass_kernelI11Fp16IOBf16WLi128ELi112ELi448EEv26Group_norm_nhwc_bwd_params)
        /*00c0*/ 	.short	0x0210
        /*00c2*/ 	.short	0x00b8


	//----- nvinfo : EIATTR_SW_WAR
	.align		4
.L_855:
        /*00c4*/ 	.byte	0x04, 0x36
        /*00c6*/ 	.short	(.L_857 - .L_856)
.L_856:
        /*00c8*/ 	.word	0x00000008
.L_857:


//--------------------- .nv.info._Z35group_norm_nhwc_bwd_one_pass_kernelI11Fp16IOBf16WLi256ELi112ELi448EEv26Group_norm_nhwc_bwd_params --------------------------
	.section	.nv.info._Z35group_norm_nhwc_bwd_one_pass_kernelI11Fp16IOBf16WLi256ELi112ELi448EEv26Group_norm_nhwc_bwd_params,"",@"SHT_CUDA_INFO"
	.sectionflags	@""
	.align	4


	//----- nvinfo : EIATTR_CUDA_API_VERSION
	.align		4
        /*0000*/ 	.byte	0x04, 0x37
        /*0002*/ 	.short	(.L_859 - .L_858)
.L_858:
        /*0004*/ 	.word	0x00000082


	//----- nvinfo : EIATTR_KPARAM_INFO
	.align		4
.L_859:
        /*0008*/ 	.byte	0x04, 0x17
        /*000a*/ 	.short	(.L_861 - .L_860)
.L_860:
        /*000c*/ 	.word	0x00000000
        /*0010*/ 	.short	0x0000
        /*0012*/ 	.short	0x0000
        /*0014*/ 	.byte	0x00, 0xf0, 0xe1, 0x02


	//----- nvinfo : EIATTR_SPARSE_MMA_MASK
	.align		4
.L_861:
        /*0018*/ 	.byte	0x03, 0x50
        /*001a*/ 	.short	0x0000


	//----- nvinfo : EIATTR_MAXREG_COUNT
	.align		4
        /*001c*/ 	.byte	0x03, 0x1b
        /*001e*/ 	.short	0x0080


	//----- nvinfo : EIATTR_NUM_BARRIERS
	.align		4
        /*0020*/ 	.byte	0x02, 0x4c
        /*0022*/ 	.byte	0x01
	.zero		1


	//----- nvinfo : EIATTR_MERCURY_ISA_VERSION
	.align		4
        /*0024*/ 	.byte	0x03, 0x5f
        /*0026*/ 	.short	0x0101


	//----- nvinfo : EIATTR_INT_WARP_WIDE_INSTR_OFFSETS
	.align		4
        /*0028*/ 	.byte	0x04, 0x31
        /*002a*/ 	.short	(.L_863 - .L_862)


	//   ....[0]....
.L_862:
        /*002c*/ 	.word	0x00009270


	//   ....[1]....
        /*0030*/ 	.word	0x000095c0


	//   ....[2]....
        /*0034*/ 	.word	0x00009660


	//   ....[3]....
        /*0038*/ 	.word	0x00009700


	//   ....[4]....
        /*003c*/ 	.word	0x000097a0


	//   ....[5]....
        /*0040*/ 	.word	0x00009840


	//   ....[6]....
        /*0044*/ 	.word	0x000098e0


	//   ....[7]....
        /*0048*/ 	.word	0x00009980


	//   ....[8]....
        /*004c*/ 	.word	0x00009a20


	//   ....[9]....
        /*0050*/ 	.word	0x00009ac0


	//   ....[10]....
        /*0054*/ 	.word	0x00009b60


	//   ....[11]....
        /*0058*/ 	.word	0x00009c00


	//   ....[12]....
        /*005c*/ 	.word	0x00009ca0


	//   ....[13]....
        /*0060*/ 	.word	0x00009d40


	//   ....[14]....
        /*0064*/ 	.word	0x00009de0


	//   ....[15]....
        /*0068*/ 	.word	0x00009e80


	//   ....[16]....
        /*006c*/ 	.word	0x00009f20


	//   ....[17]....
        /*0070*/ 	.word	0x0000a020


	//   ....[18]....
        /*0074*/ 	.word	0x0000a0c0


	//   ....[19]....
        /*0078*/ 	.word	0x0000a160


	//   ....[20]....
        /*007c*/ 	.word	0x0000a200


	//   ....[21]....
        /*0080*/ 	.word	0x0000a2a0


	//   ....[22]....
        /*0084*/ 	.word	0x0000a340


	//   ....[23]....
        /*0088*/ 	.word	0x0000a3e0


	//   ....[24]....
        /*008c*/ 	.word	0x0000a480


	//   ....[25]....
        /*0090*/ 	.word	0x0000a5b0


	//   ....[26]....
        /*0094*/ 	.word	0x0000a650


	//   ....[27]....
        /*0098*/ 	.word	0x0000a6f0


	//   ....[28]....
        /*009c*/ 	.word	0x0000a790


	//   ....[29]....
        /*00a0*/ 	.word	0x0000a990


	//   ....[30]....
        /*00a4*/ 	.word	0x0000aa50


	//   ....[31]....
        /*00a8*/ 	.word	0x00011430


	//----- nvinfo : EIATTR_COOP_GROUP_MASK_REGIDS
	.align		4
.L_863:
        /*00ac*/ 	.byte	0x04, 0x29
        /*00ae*/ 	.short	(.L_865 - .L_864)


	//   ....[0]....
.L_864:
        /*00b0*/ 	.word	0xffffffff


	//   ....[1]....
        /*00b4*/ 	.word	0xffffffff


	//   ....[2]....
        /*00b8*/ 	.word	0xffffffff


	//   ....[3]....
        /*00bc*/ 	.word	0xffffffff


	//   ....[4]....
        /*00c0*/ 	.word	0xffffffff


	//   ....[5]....
        /*00c4*/ 	.word	0xffffffff


	//   ....[6]....
        /*00c8*/ 	.word	0xffffffff


	//   ....[7]....
        /*00cc*/ 	.word	0xffffffff


	//   ....[8]....
        /*00d0*/ 	.word	0xffffffff


	//   ....[9]....
        /*00d4*/ 	.word	0xffffffff


	//----- nvinfo : EIATTR_COOP_GROUP_INSTR_OFFSETS
	.align		4
.L_865:
        /*00d8*/ 	.byte	0x04, 0x28
        /*00da*/ 	.short	(.L_867 - .L_866)


	//   ....[0]....
.L_866:
        /*00dc*/ 	.word	0x00008890


	//   ....[1]....
        /*00e0*/ 	.word	0x000088d0


	//   ....[2]....
        /*00e4*/ 	.word	0x00008960


	//   ....[3]....
        /*00e8*/ 	.word	0x00008980


	//   ....[4]....
        /*00ec*/ 	.word	0x000089b0


	//   ....[5]....
        /*00f0*/ 	.word	0x000089d0


	//   ....[6]....
        /*00f4*/ 	.word	0x00008a00


	//   ....[7]....
        /*00f8*/ 	.word	0x00008a20


	//   ....[8]....
        /*00fc*/ 	.word	0x00008a50


	//   ....[9]....
        /*0100*/ 	.word	0x00008a70


	//----- nvinfo : EIATTR_EXIT_INSTR_OFFSETS
	.align		4
.L_867:
        /*0104*/ 	.byte	0x04, 0x1c
        /*0106*/ 	.short	(.L_869 - .L_868)


	//   ....[0]....
.L_868:
        /*0108*/ 	.word	0x00011520


	//   ....[1]....
        /*010c*/ 	.word	0x00011660


	//   ....[2]....
        /*0110*/ 	.word	0x000118d0


	//----- nvinfo : EIATTR_MAX_THREADS
	.align		4
.L_869:
        /*0114*/ 	.byte	0x04, 0x05
        /*0116*/ 	.short	(.L_871 - .L_870)
.L_870:
        /*0118*/ 	.word	0x000001c0
        /*011c*/ 	.word	0x00000001
        /*0120*/ 	.word	0x00000001


	//----- nvinfo : EIATTR_CRS_STACK_SIZE
	.align		4
.L_871:
        /*0124*/ 	.byte	0x04, 0x1e
        /*0126*/ 	.short	(.L_873 - .L_872)
.L_872:
        /*0128*/ 	.word	0x00000000


	//----- nvinfo : EIATTR_CBANK_PARAM_SIZE
	.align		4
.L_873:
        /*012c*/ 	.byte	0x03, 0x19
        /*012e*/ 	.short	0x00b8


	//----- nvinfo : EIATTR_PARAM_CBANK
	.align		4
        /*0130*/ 	.byte	0x04, 0x0a
        /*0132*/ 	.short	(.L_875 - .L_874)
	.align		4
.L_874:
        /*0134*/ 	.word	index@(.nv.constant0._Z35group_norm_nhwc_bwd_one_pass_kernelI11Fp16IOBf16WLi256ELi112ELi448EEv26Group_norm_nhwc_bwd_params)
        /*0138*/ 	.short	0x0210
        /*013a*/ 	.short	0x00b8


	//----- nvinfo : EIATTR_SW_WAR
	.align		4
.L_875:
        /*013c*/ 	.byte	0x04, 0x36
        /*013e*/ 	.short	(.L_877 - .L_876)
.L_876:
        /*0140*/ 	.word	0x00000008
.L_877:


//--------------------- .nv.info._Z35group_norm_nhwc_bwd_one_pass_kernelI11Fp16IOBf16WLi512ELi112ELi448EEv26Group_norm_nhwc_bwd_params --------------------------
	.section	.nv.info._Z35group_norm_nhwc_bwd_one_pass_kernelI11Fp16IOBf16WLi512ELi112ELi448EEv26Group_norm_nhwc_bwd_params,"",@"SHT_CUDA_INFO"
	.sectionflags	@""
	.align	4


	//----- nvinfo : EIATTR_CUDA_API_VERSION
	.align		4
        /*0000*/ 	.byte	0x04, 0x37
        /*0002*/ 	.short	(.L_879 - .L_878)
.L_878:
        /*0004*/ 	.word	0x00000082


	//----- nvinfo : EIATTR_KPARAM_INFO
	.align		4
.L_879:
        /*0008*/ 	.byte	0x04, 0x17
        /*000a*/ 	.short	(.L_881 - .L_880)
.L_880:
        /*000c*/ 	.word	0x00000000
        /*0010*/ 	.short	0x0000
        /*0012*/ 	.short	0x0000
        /*0014*/ 	.byte	0x00, 0xf0, 0xe1, 0x02


	//----- nvinfo : EIATTR_SPARSE_MMA_MASK
	.align		4
.L_881:
        /*0018*/ 	.byte	0x03, 0x50
        /*001a*/ 	.short	0x0000


	//----- nvinfo : EIATTR_MAXREG_COUNT
	.align		4
        /*001c*/ 	.byte	0x03, 0x1b
        /*001e*/ 	.short	0x0080


	//----- nvinfo : EIATTR_NUM_BARRIERS
	.align		4
        /*0020*/ 	.byte	0x02, 0x4c
        /*0022*/ 	.byte	0x01
	.zero		1


	//----- nvinfo : EIATTR_ANNOTATIONS
	.align		4
        /*0024*/ 	.byte	0x04, 0x55
        /*0026*/ 	.short	(.L_883 - .L_882)


	//   ....[0]....
.L_882:
        /* <DEDUP_REMOVED lines=262> */


	//----- nvinfo : EIATTR_MERCURY_ISA_VERSION
	.align		4
.L_883:
        /*1078*/ 	.byte	0x03, 0x5f
        /*107a*/ 	.short	0x0101


	//----- nvinfo : EIATTR_INT_WARP_WIDE_INSTR_OFFSETS
	.align		4
        /*107c*/ 	.byte	0x04, 0x31
        /*107e*/ 	.short	(.L_885 - .L_884)


	//   ....[0]....
.L_884:
        /*1080*/ 	.word	0x00016c00


	//   ....[1]....
        /*1084*/ 	.word	0x00018700


	//----- nvinfo : EIATTR_COOP_GROUP_MASK_REGIDS
	.align		4
.L_885:
        /*1088*/ 	.byte	0x04, 0x29
        /*108a*/ 	.short	(.L_887 - .L_886)


	//   ....[0]....
.L_886:
        /*108c*/ 	.word	0xffffffff


	//   ....[1]....
        /*1090*/ 	.word	0xffffffff


	//   ....[2]....
        /*1094*/ 	.word	0xffffffff


	//   ....[3]....
        /*1098*/ 	.word	0xffffffff


	//   ....[4]....
        /*109c*/ 	.word	0xffffffff


	//   ....[5]....
        /*10a0*/ 	.word	0xffffffff


	//   ....[6]....
        /*10a4*/ 	.word	0xffffffff


	//   ....[7]....
        /*10a8*/ 	.word	0xffffffff


	//   ....[8]....
        /*10ac*/ 	.word	0xffffffff


	//   ....[9]....
        /*10b0*/ 	.word	0xffffffff


	//----- nvinfo : EIATTR_COOP_GROUP_INSTR_OFFSETS
	.align		4
.L_887:
        /*10b4*/ 	.byte	0x04, 0x28
        /*10b6*/ 	.short	(.L_889 - .L_888)


	//   ....[0]....
.L_888:
        /*10b8*/ 	.word	0x00015a30


	//   ....[1]....
        /*10bc*/ 	.word	0x00015a40


	//   ....[2]....
        /*10c0*/ 	.word	0x00015c20


	//   ....[3]....
        /*10c4*/ 	.word	0x00015c30


	//   ....[4]....
        /*10c8*/ 	.word	0x00015d40


	//   ....[5]....
        /*10cc*/ 	.word	0x00015d70


	//   ....[6]....
        /*10d0*/ 	.word	0x00015f30


	//   ....[7]....
        /*10d4*/ 	.word	0x00015f60


	//   ....[8]....
        /*10d8*/ 	.word	0x00016140


	//   ....[9]....
        /*10dc*/ 	.word	0x00016160


	//----- nvinfo : EIATTR_EXIT_INSTR_OFFSETS
	.align		4
.L_889:
        /*10e0*/ 	.byte	0x04, 0x1c
        /*10e2*/ 	.short	(.L_891 - .L_890)


	//   ....[0]....
.L_890:
        /*10e4*/ 	.word	0x00018790


	//   ....[1]....
        /*10e8*/ 	.word	0x000188e0


	//   ....[2]....
        /*10ec*/ 	.word	0x00018b80


	//----- nvinfo : EIATTR_MAX_THREADS
	.align		4
.L_891:
        /*10f0*/ 	.byte	0x04, 0x05
        /*10f2*/ 	.short	(.L_893 - .L_892)
.L_892:
        /*10f4*/ 	.word	0x000001c0
        /*10f8*/ 	.word	0x00000001
        /*10fc*/ 	.word	0x00000001


	//----- nvinfo : EIATTR_CRS_STACK_SIZE
	.align		4
.L_893:
        /*1100*/ 	.byte	0x04, 0x1e
        /*1102*/ 	.short	(.L_895 - .L_894)
.L_894:
        /*1104*/ 	.word	0x00000000


	//----- nvinfo : EIATTR_CBANK_PARAM_SIZE
	.align		4
.L_895:
        /*1108*/ 	.byte	0x03, 0x19
        /*110a*/ 	.short	0x00b8


	//----- nvinfo : EIATTR_PARAM_CBANK
	.align		4
        /*110c*/ 	.byte	0x04, 0x0a
        /*110e*/ 	.short	(.L_897 - .L_896)
	.align		4
.L_896:
        /*1110*/ 	.word	index@(.nv.constant0._Z35group_norm_nhwc_bwd_one_pass_kernelI11Fp16IOBf16WLi512ELi112ELi448EEv26Group_norm_nhwc_bwd_params)
        /*1114*/ 	.short	0x0210
        /*1116*/ 	.short	0x00b8


	//----- nvinfo : EIATTR_SW_WAR
	.align		4
.L_897:
        /*1118*/ 	.byte	0x04, 0x36
        /*111a*/ 	.short	(.L_899 - .L_898)
.L_898:
        /*111c*/ 	.word	0x00000008
.L_899:


//--------------------- .nv.info._Z35group_norm_nhwc_bwd_one_pass_kernelI11Fp16IOFp16WLi64ELi112ELi448EEv26Group_norm_nhwc_bwd_params --------------------------
	.section	.nv.info._Z35group_norm_nhwc_bwd_one_pass_kernelI11Fp16IOFp16WLi64ELi112ELi448EEv26Group_norm_nhwc_bwd_params,"",@"SHT_CUDA_INFO"
	.sectionflags	@""
	.align	4


	//----- nvinfo : EIATTR_CUDA_API_VERSION
	.align		4
        /*0000*/ 	.byte	0x04, 0x37
        /*0002*/ 	.short	(.L_901 - .L_900)
.L_900:
        /*0004*/ 	.word	0x00000082


	//----- nvinfo : EIATTR_KPARAM_INFO
	.align		4
.L_901:
        /*0008*/ 	.byte	0x04, 0x17
        /*000a*/ 	.short	(.L_903 - .L_902)
.L_902:
        /*000c*/ 	.word	0x00000000
        /*0010*/ 	.short	0x0000
        /*0012*/ 	.short	0x0000
        /*0014*/ 	.byte	0x00, 0xf0, 0xe1, 0x02


	//----- nvinfo : EIATTR_SPARSE_MMA_MASK
	.align		4
.L_903:
        /*0018*/ 	.byte	0x03, 0x50
        /*001a*/ 	.short	0x0000


	//----- nvinfo : EIATTR_MAXREG_COUNT
	.align		4
        /*001c*/ 	.byte	0x03, 0x1b
        /*001e*/ 	.short	0x0080


	//----- nvinfo : EIATTR_NUM_BARRIERS
	.align		4
        /*0020*/ 	.byte	0x02, 0x4c
        /*0022*/ 	.byte	0x01
	.zero		1


	//----- nvinfo : EIATTR_MERCURY_ISA_VERSION
	.align		4
        /*0024*/ 	.byte	0x03, 0x5f
        /*0026*/ 	.short	0x0101


	//----- nvinfo : EIATTR_INT_WARP_WIDE_INSTR_OFFSETS
	.align		4
        /*0028*/ 	.byte	0x04, 0x31
        /*002a*/ 	.short	(.L_905 - .L_904)


	//   ....[0]....
.L_904:
        /*002c*/ 	.word	0x00002f50


	//   ....[1]....
        /*0030*/ 	.word	0x00005c30


	//----- nvinfo : EIATTR_COOP_GROUP_MASK_REGIDS
	.align		4
.L_905:
        /*0034*/ 	.byte	0x04, 0x29
        /*0036*/ 	.short	(.L_907 - .L_906)


	//   ....[0]....
.L_906:
        /*0038*/ 	.word	0xffffffff


	//   ....[1]....
        /*003c*/ 	.word	0xffffffff


	//   ....[2]....
        /*0040*/ 	.word	0xffffffff


	//   ....[3]....
        /*0044*/ 	.word	0xffffffff


	//   ....[4]....
        /*0048*/ 	.word	0xffffffff


	//   ....[5]....
        /*004c*/ 	.word	0xffffffff


	//   ....[6]....
        /*0050*/ 	.word	0xffffffff


	//   ....[7]....
        /*0054*/ 	.word	0xffffffff


	//   ....[8]....
        /*0058*/ 	.word	0xffffffff


	//   ....[9]....
        /*005c*/ 	.word	0xffffffff


	//----- nvinfo : EIATTR_COOP_GROUP_INSTR_OFFSETS
	.align		4
.L_907:
        /*0060*/ 	.byte	0x04, 0x28
        /*0062*/ 	.short	(.L_909 - .L_908)


	//   ....[0]....
.L_908:
        /*0064*/ 	.word	0x00002650


	//   ....[1]....
        /*0068*/ 	.word	0x00002680


	//   ....[2]....
        /*006c*/ 	.word	0x000026e0


	//   ....[3]....
        /*0070*/ 	.word	0x00002700


	//   ....[4]....
        /*0074*/ 	.word	0x00002730


	//   ....[5]....
        /*0078*/ 	.word	0x00002750


	//   ....[6]....
        /*007c*/ 	.word	0x00002780


	//   ....[7]....
        /*0080*/ 	.word	0x000027a0


	//   ....[8]....
        /*0084*/ 	.word	0x000027d0


	//   ....[9]....
        /*0088*/ 	.word	0x000027f0


	//----- nvinfo : EIATTR_EXIT_INSTR_OFFSETS
	.align		4
.L_909:
        /*008c*/ 	.byte	0x04, 0x1c
        /*008e*/ 	.short	(.L_911 - .L_910)


	//   ....[0]....
.L_910:
        /*0090*/ 	.word	0x00005d20


	//   ....[1]....
        /*0094*/ 	.word	0x00005e60


	//   ....[2]....
        /*0098*/ 	.word	0x000060c0


	//----- nvinfo : EIATTR_MAX_THREADS
	.align		4
.L_911:
        /*009c*/ 	.byte	0x04, 0x05
        /*009e*/ 	.short	(.L_913 - .L_912)
.L_912:
        /*00a0*/ 	.word	0x000001c0
        /*00a4*/ 	.word	0x00000001
        /*00a8*/ 	.word	0x00000001


	//----- nvinfo : EIATTR_CRS_STACK_SIZE
	.align		4
.L_913:
        /*00ac*/ 	.byte	0x04, 0x1e
        /*00ae*/ 	.short	(.L_915 - .L_914)
.L_914:
        /*00b0*/ 	.word	0x00000000


	//----- nvinfo : EIATTR_CBANK_PARAM_SIZE
	.align		4
.L_915:
        /*00b4*/ 	.byte	0x03, 0x19
        /*00b6*/ 	.short	0x00b8


	//----- nvinfo : EIATTR_PARAM_CBANK
	.align		4
        /*00b8*/ 	.byte	0x04, 0x0a
        /*00ba*/ 	.short	(.L_917 - .L_916)
	.align		4
.L_916:
        /*00bc*/ 	.word	index@(.nv.constant0._Z35group_norm_nhwc_bwd_one_pass_kernelI11Fp16IOFp16WLi64ELi112ELi448EEv26Group_norm_nhwc_bwd_params)
        /*00c0*/ 	.short	0x0210
        /*00c2*/ 	.short	0x00b8


	//----- nvinfo : EIATTR_SW_WAR
	.align		4
.L_917:
        /*00c4*/ 	.byte	0x04, 0x36
        /*00c6*/ 	.short	(.L_919 - .L_918)
.L_918:
        /*00c8*/ 	.word	0x00000008
.L_919:


//--------------------- .nv.info._Z35group_norm_nhwc_bwd_one_pass_kernelI11Fp16IOFp16WLi128ELi112ELi448EEv26Group_norm_nhwc_bwd_params --------------------------
	.section	.nv.info._Z35group_norm_nhwc_bwd_one_pass_kernelI11Fp16IOFp16WLi128ELi112ELi448EEv26Group_norm_nhwc_bwd_params,"",@"SHT_CUDA_INFO"
	.sectionflags	@""
	.align	4


	//----- nvinfo : EIATTR_CUDA_API_VERSION
	.align		4
        /*0000*/ 	.byte	0x04, 0x37
        /*0002*/ 	.short	(.L_921 - .L_920)
.L_920:
        /*0004*/ 	.word	0x00000082


	//----- nvinfo : EIATTR_KPARAM_INFO
	.align		4
.L_921:
        /*0008*/ 	.byte	0x04, 0x17
        /*000a*/ 	.short	(.L_923 - .L_922)
.L_922:
        /*000c*/ 	.word	0x00000000
        /*0010*/ 	.short	0x0000
        /*0012*/ 	.short	0x0000
        /*0014*/ 	.byte	0x00, 0xf0, 0xe1, 0x02


	//----- nvinfo : EIATTR_SPARSE_MMA_MASK
	.align		4
.L_923:
        /*0018*/ 	.byte	0x03, 0x50
        /*001a*/ 	.short	0x0000


	//----- nvinfo : EIATTR_MAXREG_COUNT
	.align		4
        /*001c*/ 	.byte	0x03, 0x1b
        /*001e*/ 	.short	0x0080


	//----- nvinfo : EIATTR_NUM_BARRIERS
	.align		4
        /*0020*/ 	.byte	0x02, 0x4c
        /*0022*/ 	.byte	0x01
	.zero		1


	//----- nvinfo : EIATTR_MERCURY_ISA_VERSION
	.align		4
        /*0024*/ 	.byte	0x03, 0x5f
        /*0026*/ 	.short	0x0101


	//----- nvinfo : EIATTR_INT_WARP_WIDE_INSTR_OFFSETS
	.align		4
        /*0028*/ 	.byte	0x04, 0x31
        /*002a*/ 	.short	(.L_925 - .L_924)


	//   ....[0]....
.L_924:
        /*002c*/ 	.word	0x00004f90


	//   ....[1]....
        /*0030*/ 	.word	0x000095b0


	//----- nvinfo : EIATTR_COOP_GROUP_MASK_REGIDS
	.align		4
.L_925:
        /*0034*/ 	.byte	0x04, 0x29
        /*0036*/ 	.short	(.L_927 - .L_926)


	//   ....[0]....
.L_926:
        /*0038*/ 	.word	0xffffffff


	//   ....[1]....
        /*003c*/ 	.word	0xffffffff


	//   ....[2]....
        /*0040*/ 	.word	0xffffffff


	//   ....[3]....
        /*0044*/ 	.word	0xffffffff


	//   ....[4]....
        /*0048*/ 	.word	0xffffffff


	//   ....[5]....
        /*004c*/ 	.word	0xffffffff


	//   ....[6]....
        /*0050*/ 	.word	0xffffffff


	//   ....[7]....
        /*0054*/ 	.word	0xffffffff


	//   ....[8]....
        /*0058*/ 	.word	0xffffffff


	//   ....[9]....
        /*005c*/ 	.word	0xffffffff


	//----- nvinfo : EIATTR_COOP_GROUP_INSTR_OFFSETS
	.align		4
.L_927:
        /*0060*/ 	.byte	0x04, 0x28
        /*0062*/ 	.short	(.L_929 - .L_928)


	//   ....[0]....
.L_928:
        /*0064*/ 	.word	0x00004560


	//   ....[1]....
        /*0068*/ 	.word	0x000045a0


	//   ....[2]....
        /*006c*/ 	.word	0x00004730


	//   ....[3]....
        /*0070*/ 	.word	0x00004770


	//   ....[4]....
        /*0074*/ 	.word	0x000047c0


	//   ....[5]....
        /*0078*/ 	.word	0x000047e0


	//   ....[6]....
        /*007c*/ 	.word	0x00004810


	//   ....[7]....
        /*0080*/ 	.word	0x00004830


	//   ....[8]....
        /*0084*/ 	.word	0x00004860


	//   ....[9]....
        /*0088*/ 	.word	0x00004880


	//----- nvinfo : EIATTR_EXIT_INSTR_OFFSETS
	.align		4
.L_929:
        /*008c*/ 	.byte	0x04, 0x1c
        /*008e*/ 	.short	(.L_931 - .L_930)


	//   ....[0]....
.L_930:
        /*0090*/ 	.word	0x00009640


	//   ....[1]....
        /*0094*/ 	.word	0x00009780


	//   ....[2]....
        /*0098*/ 	.word	0x000099e0


	//----- nvinfo : EIATTR_MAX_THREADS
	.align		4
.L_931:
        /*009c*/ 	.byte	0x04, 0x05
        /*009e*/ 	.short	(.L_933 - .L_932)
.L_932:
        /*00a0*/ 	.word	0x000001c0
        /*00a4*/ 	.word	0x00000001
        /*00a8*/ 	.word	0x00000001


	//----- nvinfo : EIATTR_CRS_STACK_SIZE
	.align		4
.L_933:
        /*00ac*/ 	.byte	0x04, 0x1e
        /*00ae*/ 	.short	(.L_935 - .L_934)
.L_934:
        /*00b0*/ 	.word	0x00000000


	//----- nvinfo : EIATTR_CBANK_PARAM_SIZE
	.align		4
.L_935:
        /*00b4*/ 	.byte	0x03, 0x19
        /*00b6*/ 	.short	0x00b8


	//----- nvinfo : EIATTR_PARAM_CBANK
	.align		4
        /*00b8*/ 	.byte	0x04, 0x0a
        /*00ba*/ 	.short	(.L_937 - .L_936)
	.align		4
.L_936:
        /*00bc*/ 	.word	index@(.nv.constant0._Z35group_norm_nhwc_bwd_one_pass_kernelI11Fp16IOFp16WLi128ELi112ELi448EEv26Group_norm_nhwc_bwd_params)
        /*00c0*/ 	.short	0x0210
        /*00c2*/ 	.short	0x00b8


	//----- nvinfo : EIATTR_SW_WAR
	.align		4
.L_937:
        /*00c4*/ 	.byte	0x04, 0x36
        /*00c6*/ 	.short	(.L_939 - .L_938)
.L_938:
        /*00c8*/ 	.word	0x00000008
.L_939:


//--------------------- .nv.info._Z35group_norm_nhwc_bwd_one_pass_kernelI11Fp16IOFp16WLi256ELi112ELi448EEv26Group_norm_nhwc_bwd_params --------------------------
	.section	.nv.info._Z35group_norm_nhwc_bwd_one_pass_kernelI11Fp16IOFp16WLi256ELi112ELi448EEv26Group_norm_nhwc_bwd_params,"",@"SHT_CUDA_INFO"
	.sectionflags	@""
	.align	4


	//----- nvinfo : EIATTR_CUDA_API_VERSION
	.align		4
        /*0000*/ 	.byte	0x04, 0x37
        /*0002*/ 	.short	(.L_941 - .L_940)
.L_940:
        /*0004*/ 	.word	0x00000082


	//----- nvinfo : EIATTR_KPARAM_INFO
	.align		4
.L_941:
        /*0008*/ 	.byte	0x04, 0x17
        /*000a*/ 	.short	(.L_943 - .L_942)
.L_942:
        /*000c*/ 	.word	0x00000000
        /*0010*/ 	.short	0x0000
        /*0012*/ 	.short	0x0000
        /*0014*/ 	.byte	0x00, 0xf0, 0xe1, 0x02


	//----- nvinfo : EIATTR_SPARSE_MMA_MASK
	.align		4
.L_943:
        /*0018*/ 	.byte	0x03, 0x50
        /*001a*/ 	.short	0x0000


	//----- nvinfo : EIATTR_MAXREG_COUNT
	.align		4
        /*001c*/ 	.byte	0x03, 0x1b
        /*001e*/ 	.short	0x0080


	//----- nvinfo : EIATTR_NUM_BARRIERS
	.align		4
        /*0020*/ 	.byte	0x02, 0x4c
        /*0022*/ 	.byte	0x01
	.zero		1


	//----- nvinfo : EIATTR_MERCURY_ISA_VERSION
	.align		4
        /*0024*/ 	.byte	0x03, 0x5f
        /*0026*/ 	.short	0x0101


	//----- nvinfo : EIATTR_INT_WARP_WIDE_INSTR_OFFSETS
	.align		4
        /*0028*/ 	.byte	0x04, 0x31
        /*002a*/ 	.short	(.L_945 - .L_944)


	//   ....[0]....
.L_944:
        /*002c*/ 	.word	0x00009270


	//   ....[1]....
        /*0030*/ 	.word	0x000095c0


	//   ....[2]....
        /*0034*/ 	.word	0x00009660


	//   ....[3]....
        /*0038*/ 	.word	0x00009700


	//   ....[4]....
        /*003c*/ 	.word	0x000097a0


	//   ....[5]....
        /*0040*/ 	.word	0x00009840


	//   ....[6]....
        /*0044*/ 	.word	0x000098e0


	//   ....[7]....
        /*0048*/ 	.word	0x00009980


	//   ....[8]....
        /*004c*/ 	.word	0x00009a20


	//   ....[9]....
        /*0050*/ 	.word	0x00009ac0


	//   ....[10]....
        /*0054*/ 	.word	0x00009b60


	//   ....[11]....
        /*0058*/ 	.word	0x00009c00


	//   ....[12]....
        /*005c*/ 	.word	0x00009ca0


	//   ....[13]....
        /*0060*/ 	.word	0x00009d40


	//   ....[14]....
        /*0064*/ 	.word	0x00009de0


	//   ....[15]....
        /*0068*/ 	.word	0x00009e80


	//   ....[16]....
        /*006c*/ 	.word	0x00009f20


	//   ....[17]....
        /*0070*/ 	.word	0x0000a020


	//   ....[18]....
        /*0074*/ 	.word	0x0000a0c0


	//   ....[19]....
        /*0078*/ 	.word	0x0000a160


	//   ....[20]....
        /*007c*/ 	.word	0x0000a200


	//   ....[21]....
        /*0080*/ 	.word	0x0000a2a0


	//   ....[22]....
        /*0084*/ 	.word	0x0000a340


	//   ....[23]....
        /*0088*/ 	.word	0x0000a3e0


	//   ....[24]....
        /*008c*/ 	.word	0x0000a480


	//   ....[25]....
        /*0090*/ 	.word	0x0000a5b0


	//   ....[26]....
        /*0094*/ 	.word	0x0000a650


	//   ....[27]....
        /*0098*/ 	.word	0x0000a6f0


	//   ....[28]....
        /*009c*/ 	.word	0x0000a790


	//   ....[29]....
        /*00a0*/ 	.word	0x0000a990


	//   ....[30]....
        /*00a4*/ 	.word	0x0000aa50


	//   ....[31]....
        /*00a8*/ 	.word	0x00011430


	//----- nvinfo : EIATTR_COOP_GROUP_MASK_REGIDS
	.align		4
.L_945:
        /*00ac*/ 	.byte	0x04, 0x29
        /*00ae*/ 	.short	(.L_947 - .L_946)


	//   ....[0]....
.L_946:
        /*00b0*/ 	.word	0xffffffff


	//   ....[1]....
        /*00b4*/ 	.word	0xffffffff


	//   ....[2]....
        /*00b8*/ 	.word	0xffffffff


	//   ....[3]....
        /*00bc*/ 	.word	0xffffffff


	//   ....[4]....
        /*00c0*/ 	.word	0xffffffff


	//   ....[5]....
        /*00c4*/ 	.word	0xffffffff


	//   ....[6]....
        /*00c8*/ 	.word	0xffffffff


	//   ....[7]....
        /*00cc*/ 	.word	0xffffffff


	//   ....[8]....
        /*00d0*/ 	.word	0xffffffff


	//   ....[9]....
        /*00d4*/ 	.word	0xffffffff


	//----- nvinfo : EIATTR_COOP_GROUP_INSTR_OFFSETS
	.align		4
.L_947:
        /*00d8*/ 	.byte	0x04, 0x28
        /*00da*/ 	.short	(.L_949 - .L_948)


	//   ....[0]....
.L_948:
        /*00dc*/ 	.word	0x00008890


	//   ....[1]....
        /*00e0*/ 	.word	0x000088d0


	//   ....[2]....
        /*00e4*/ 	.word	0x00008960


	//   ....[3]....
        /*00e8*/ 	.word	0x00008980


	//   ....[4]....
        /*00ec*/ 	.word	0x000089b0


	//   ....[5]....
        /*00f0*/ 	.word	0x000089d0


	//   ....[6]....
        /*00f4*/ 	.word	0x00008a00


	//   ....[7]....
        /*00f8*/ 	.word	0x00008a20


	//   ....[8]....
        /*00fc*/ 	.word	0x00008a50


	//   ....[9]....
        /*0100*/ 	.word	0x00008a70


	//----- nvinfo : EIATTR_EXIT_INSTR_OFFSETS
	.align		4
.L_949:
        /*0104*/ 	.byte	0x04, 0x1c
        /*0106*/ 	.short	(.L_951 - .L_950)


	//   ....[0]....
.L_950:
        /*0108*/ 	.word	0x00011520


	//   ....[1]....
        /*010c*/ 	.word	0x00011660


	//   ....[2]....
        /*0110*/ 	.word	0x000118d0


	//----- nvinfo : EIATTR_MAX_THREADS
	.align		4
.L_951:
        /*0114*/ 	.byte	0x04, 0x05
        /*0116*/ 	.short	(.L_953 - .L_952)
.L_952:
        /*0118*/ 	.word	0x000001c0
        /*011c*/ 	.word	0x00000001
        /*0120*/ 	.word	0x00000001


	//----- nvinfo : EIATTR_CRS_STACK_SIZE
	.align		4
.L_953:
        /*0124*/ 	.byte	0x04, 0x1e
        /*0126*/ 	.short	(.L_955 - .L_954)
.L_954:
        /*0128*/ 	.word	0x00000000


	//----- nvinfo : EIATTR_CBANK_PARAM_SIZE
	.align		4
.L_955:
        /*012c*/ 	.byte	0x03, 0x19
        /*012e*/ 	.short	0x00b8


	//----- nvinfo : EIATTR_PARAM_CBANK
	.align		4
        /*0130*/ 	.byte	0x04, 0x0a
        /*0132*/ 	.short	(.L_957 - .L_956)
	.align		4
.L_956:
        /*0134*/ 	.word	index@(.nv.constant0._Z35group_norm_nhwc_bwd_one_pass_kernelI11Fp16IOFp16WLi256ELi112ELi448EEv26Group_norm_nhwc_bwd_params)
        /*0138*/ 	.short	0x0210
        /*013a*/ 	.short	0x00b8


	//----- nvinfo : EIATTR_SW_WAR
	.align		4
.L_957:
        /*013c*/ 	.byte	0x04, 0x36
        /*013e*/ 	.short	(.L_959 - .L_958)
.L_958:
        /*0140*/ 	.word	0x00000008
.L_959:


//--------------------- .nv.info._Z35group_norm_nhwc_bwd_one_pass_kernelI11Fp16IOFp16WLi512ELi112ELi448EEv26Group_norm_nhwc_bwd_params --------------------------
	.section	.nv.info._Z35group_norm_nhwc_bwd_one_pass_kernelI11Fp16IOFp16WLi512ELi112ELi448EEv26Group_norm_nhwc_bwd_params,"",@"SHT_CUDA_INFO"
	.sectionflags	@""
	.align	4


	//----- nvinfo : EIATTR_CUDA_API_VERSION
	.align		4
        /*0000*/ 	.byte	0x04, 0x37
        /*0002*/ 	.short	(.L_961 - .L_960)
.L_960:
        /*0004*/ 	.word	0x00000082


	//----- nvinfo : EIATTR_KPARAM_INFO
	.align		4
.L_961:
        /*0008*/ 	.byte	0x04, 0x17
        /*000a*/ 	.short	(.L_963 - .L_962)
.L_962:
        /*000c*/ 	.word	0x00000000
        /*0010*/ 	.short	0x0000
        /*0012*/ 	.short	0x0000
        /*0014*/ 	.byte	0x00, 0xf0, 0xe1, 0x02


	//----- nvinfo : EIATTR_SPARSE_MMA_MASK
	.align		4
.L_963:
        /*0018*/ 	.byte	0x03, 0x50
        /*001a*/ 	.short	0x0000


	//----- nvinfo : EIATTR_MAXREG_COUNT
	.align		4
        /*001c*/ 	.byte	0x03, 0x1b
        /*001e*/ 	.short	0x0080


	//----- nvinfo : EIATTR_NUM_BARRIERS
	.align		4
        /*0020*/ 	.byte	0x02, 0x4c
        /*0022*/ 	.byte	0x01
	.zero		1


	//----- nvinfo : EIATTR_ANNOTATIONS
	.align		4
        /*0024*/ 	.byte	0x04, 0x55
        /*0026*/ 	.short	(.L_965 - .L_964)


	//   ....[0]....
.L_964:
        /* <DEDUP_REMOVED lines=262> */


	//----- nvinfo : EIATTR_MERCURY_ISA_VERSION
	.align		4
.L_965:
        /*1078*/ 	.byte	0x03, 0x5f
        /*107a*/ 	.short	0x0101


	//----- nvinfo : EIATTR_INT_WARP_WIDE_INSTR_OFFSETS
	.align		4
        /*107c*/ 	.byte	0x04, 0x31
        /*107e*/ 	.short	(.L_967 - .L_966)


	//   ....[0]....
.L_966:
        /*1080*/ 	.word	0x00016c00


	//   ....[1]....
        /*1084*/ 	.word	0x00018700


	//----- nvinfo : EIATTR_COOP_GROUP_MASK_REGIDS
	.align		4
.L_967:
        /*1088*/ 	.byte	0x04, 0x29
        /*108a*/ 	.short	(.L_969 - .L_968)


	//   ....[0]....
.L_968:
        /*108c*/ 	.word	0xffffffff


	//   ....[1]....
        /*1090*/ 	.word	0xffffffff


	//   ....[2]....
        /*1094*/ 	.word	0xffffffff


	//   ....[3]....
        /*1098*/ 	.word	0xffffffff


	//   ....[4]....
        /*109c*/ 	.word	0xffffffff


	//   ....[5]....
        /*10a0*/ 	.word	0xffffffff


	//   ....[6]....
        /*10a4*/ 	.word	0xffffffff


	//   ....[7]....
        /*10a8*/ 	.word	0xffffffff


	//   ....[8]....
        /*10ac*/ 	.word	0xffffffff


	//   ....[9]....
        /*10b0*/ 	.word	0xffffffff


	//----- nvinfo : EIATTR_COOP_GROUP_INSTR_OFFSETS
	.align		4
.L_969:
        /*10b4*/ 	.byte	0x04, 0x28
        /*10b6*/ 	.short	(.L_971 - .L_970)


	//   ....[0]....
.L_970:
        /*10b8*/ 	.word	0x00015a30


	//   ....[1]....
        /*10bc*/ 	.word	0x00015a40


	//   ....[2]....
        /*10c0*/ 	.word	0x00015c20


	//   ....[3]....
        /*10c4*/ 	.word	0x00015c30


	//   ....[4]....
        /*10c8*/ 	.word	0x00015d40


	//   ....[5]....
        /*10cc*/ 	.word	0x00015d70


	//   ....[6]....
        /*10d0*/ 	.word	0x00015f30


	//   ....[7]....
        /*10d4*/ 	.word	0x00015f60


	//   ....[8]....
        /*10d8*/ 	.word	0x00016140


	//   ....[9]....
        /*10dc*/ 	.word	0x00016160


	//----- nvinfo : EIATTR_EXIT_INSTR_OFFSETS
	.align		4
.L_971:
        /*10e0*/ 	.byte	0x04, 0x1c
        /*10e2*/ 	.short	(.L_973 - .L_972)


	//   ....[0]....
.L_972:
        /*10e4*/ 	.word	0x00018790


	//   ....[1]....
        /*10e8*/ 	.word	0x000188e0


	//   ....[2]....
        /*10ec*/ 	.word	0x00018b80


	//----- nvinfo : EIATTR_MAX_THREADS
	.align		4
.L_973:
        /*10f0*/ 	.byte	0x04, 0x05
        /*10f2*/ 	.short	(.L_975 - .L_974)
.L_974:
        /*10f4*/ 	.word	0x000001c0
        /*10f8*/ 	.word	0x00000001
        /*10fc*/ 	.word	0x00000001


	//----- nvinfo : EIATTR_CRS_STACK_SIZE
	.align		4
.L_975:
        /*1100*/ 	.byte	0x04, 0x1e
        /*1102*/ 	.short	(.L_977 - .L_976)
.L_976:
        /*1104*/ 	.word	0x00000000


	//----- nvinfo : EIATTR_CBANK_PARAM_SIZE
	.align		4
.L_977:
        /*1108*/ 	.byte	0x03, 0x19
        /*110a*/ 	.short	0x00b8


	//----- nvinfo : EIATTR_PARAM_CBANK
	.align		4
        /*110c*/ 	.byte	0x04, 0x0a
        /*110e*/ 	.short	(.L_979 - .L_978)
	.align		4
.L_978:
        /*1110*/ 	.word	index@(.nv.constant0._Z35group_norm_nhwc_bwd_one_pass_kernelI11Fp16IOFp16WLi512ELi112ELi448EEv26Group_norm_nhwc_bwd_params)
        /*1114*/ 	.short	0x0210
        /*1116*/ 	.short	0x00b8


	//----- nvinfo : EIATTR_SW_WAR
	.align		4
.L_979:
        /*1118*/ 	.byte	0x04, 0x36
        /*111a*/ 	.short	(.L_981 - .L_980)
.L_980:
        /*111c*/ 	.word	0x00000008
.L_981:


//--------------------- .nv.info._Z35group_norm_nhwc_bwd_one_pass_kernelI11Fp32IOFp32WLi64ELi112ELi448EEv26Group_norm_nhwc_bwd_params --------------------------
	.section	.nv.info._Z35group_norm_nhwc_bwd_one_pass_kernelI11Fp32IOFp32WLi64ELi112ELi448EEv26Group_norm_nhwc_bwd_params,"",@"SHT_CUDA_INFO"
	.sectionflags	@""
	.align	4


	//----- nvinfo : EIATTR_CUDA_API_VERSION
	.align		4
        /*0000*/ 	.byte	0x04, 0x37
        /*0002*/ 	.short	(.L_983 - .L_982)
.L_982:
        /*0004*/ 	.word	0x00000082


	//----- nvinfo : EIATTR_KPARAM_INFO
	.align		4
.L_983:
        /*0008*/ 	.byte	0x04, 0x17
        /*000a*/ 	.short	(.L_985 - .L_984)
.L_984:
        /*000c*/ 	.word	0x00000000
        /*0010*/ 	.short	0x0000
        /*0012*/ 	.short	0x0000
        /*0014*/ 	.byte	0x00, 0xf0, 0xe1, 0x02


	//----- nvinfo : EIATTR_SPARSE_MMA_MASK
	.align		4
.L_985:
        /*0018*/ 	.byte	0x03, 0x50
        /*001a*/ 	.short	0x0000


	//----- nvinfo : EIATTR_MAXREG_COUNT
	.align		4
        /*001c*/ 	.byte	0x03, 0x1b
        /*001e*/ 	.short	0x0080


	//----- nvinfo : EIATTR_NUM_BARRIERS
	.align		4
        /*0020*/ 	.byte	0x02, 0x4c
        /*0022*/ 	.byte	0x01
	.zero		1


	//----- nvinfo : EIATTR_MERCURY_ISA_VERSION
	.align		4
        /*0024*/ 	.byte	0x03, 0x5f
        /*0026*/ 	.short	0x0101


	//----- nvinfo : EIATTR_INT_WARP_WIDE_INSTR_OFFSETS
	.align		4
        /*0028*/ 	.byte	0x04, 0x31
        /*002a*/ 	.short	(.L_987 - .L_986)


	//   ....[0]....
.L_986:
        /*002c*/ 	.word	0x00002e10


	//   ....[1]....
        /*0030*/ 	.word	0x00005700


	//----- nvinfo : EIATTR_COOP_GROUP_MASK_REGIDS
	.align		4
.L_987:
        /*0034*/ 	.byte	0x04, 0x29
        /*0036*/ 	.short	(.L_989 - .L_988)


	//   ....[0]....
.L_988:
        /*0038*/ 	.word	0xffffffff


	//   ....[1]....
        /*003c*/ 	.word	0xffffffff


	//   ....[2]....
        /*0040*/ 	.word	0xffffffff


	//   ....[3]....
        /*0044*/ 	.word	0xffffffff


	//   ....[4]....
        /*0048*/ 	.word	0xffffffff


	//   ....[5]....
        /*004c*/ 	.word	0xffffffff


	//   ....[6]....
        /*0050*/ 	.word	0xffffffff


	//   ....[7]....
        /*0054*/ 	.word	0xffffffff


	//   ....[8]....
        /*0058*/ 	.word	0xffffffff


	//   ....[9]....
        /*005c*/ 	.word	0xffffffff


	//----- nvinfo : EIATTR_COOP_GROUP_INSTR_OFFSETS
	.align		4
.L_989:
        /*0060*/ 	.byte	0x04, 0x28
        /*0062*/ 	.short	(.L_991 - .L_990)


	//   ....[0]....
.L_990:
        /*0064*/ 	.word	0x00002410


	//   ....[1]....
        /*0068*/ 	.word	0x00002450


	//   ....[2]....
        /*006c*/ 	.word	0x000024d0


	//   ....[3]....
        /*0070*/ 	.word	0x000024f0


	//   ....[4]....
        /*0074*/ 	.word	0x00002520


	//   ....[5]....
        /*0078*/ 	.word	0x00002540


	//   ....[6]....
        /*007c*/ 	.word	0x00002570


	//   ....[7]....
        /*0080*/ 	.word	0x000025b0


	//   ....[8]....
        /*0084*/ 	.word	0x00002680


	//   ....[9]....
        /*0088*/ 	.word	0x000026a0


	//----- nvinfo : EIATTR_EXIT_INSTR_OFFSETS
	.align		4
.L_991:
        /*008c*/ 	.byte	0x04, 0x1c
        /*008e*/ 	.short	(.L_993 - .L_992)


	//   ....[0]....
.L_992:
        /*0090*/ 	.word	0x000057f0


	//   ....[1]....
        /*0094*/ 	.word	0x00005930


	//   ....[2]....
        /*0098*/ 	.word	0x00005b70


	//----- nvinfo : EIATTR_MAX_THREADS
	.align		4
.L_993:
        /*009c*/ 	.byte	0x04, 0x05
        /*009e*/ 	.short	(.L_995 - .L_994)
.L_994:
        /*00a0*/ 	.word	0x000001c0
        /*00a4*/ 	.word	0x00000001
        /*00a8*/ 	.word	0x00000001


	//----- nvinfo : EIATTR_CRS_STACK_SIZE
	.align		4
.L_995:
        /*00ac*/ 	.byte	0x04, 0x1e
        /*00ae*/ 	.short	(.L_997 - .L_996)
.L_996:
        /*00b0*/ 	.word	0x00000000


	//----- nvinfo : EIATTR_CBANK_PARAM_SIZE
	.align		4
.L_997:
        /*00b4*/ 	.byte	0x03, 0x19
        /*00b6*/ 	.short	0x00b8


	//----- nvinfo : EIATTR_PARAM_CBANK
	.align		4
        /*00b8*/ 	.byte	0x04, 0x0a
        /*00ba*/ 	.short	(.L_999 - .L_998)
	.align		4
.L_998:
        /*00bc*/ 	.word	index@(.nv.constant0._Z35group_norm_nhwc_bwd_one_pass_kernelI11Fp32IOFp32WLi64ELi112ELi448EEv26Group_norm_nhwc_bwd_params)
        /*00c0*/ 	.short	0x0210
        /*00c2*/ 	.short	0x00b8


	//----- nvinfo : EIATTR_SW_WAR
	.align		4
.L_999:
        /*00c4*/ 	.byte	0x04, 0x36
        /*00c6*/ 	.short	(.L_1001 - .L_1000)
.L_1000:
        /*00c8*/ 	.word	0x00000008
.L_1001:


//--------------------- .nv.info._Z35group_norm_nhwc_bwd_one_pass_kernelI11Fp32IOFp32WLi128ELi112ELi448EEv26Group_norm_nhwc_bwd_params --------------------------
	.section	.nv.info._Z35group_norm_nhwc_bwd_one_pass_kernelI11Fp32IOFp32WLi128ELi112ELi448EEv26Group_norm_nhwc_bwd_params,"",@"SHT_CUDA_INFO"
	.sectionflags	@""
	.align	4


	//----- nvinfo : EIATTR_CUDA_API_VERSION
	.align		4
        /*0000*/ 	.byte	0x04, 0x37
        /*0002*/ 	.short	(.L_1003 - .L_1002)
.L_1002:
        /*0004*/ 	.word	0x00000082


	//----- nvinfo : EIATTR_KPARAM_INFO
	.align		4
.L_1003:
        /*0008*/ 	.byte	0x04, 0x17
        /*000a*/ 	.short	(.L_1005 - .L_1004)
.L_1004:
        /*000c*/ 	.word	0x00000000
        /*0010*/ 	.short	0x0000
        /*0012*/ 	.short	0x0000
        /*0014*/ 	.byte	0x00, 0xf0, 0xe1, 0x02


	//----- nvinfo : EIATTR_SPARSE_MMA_MASK
	.align		4
.L_1005:
        /*0018*/ 	.byte	0x03, 0x50
        /*001a*/ 	.short	0x0000


	//----- nvinfo : EIATTR_MAXREG_COUNT
	.align		4
        /*001c*/ 	.byte	0x03, 0x1b
        /*001e*/ 	.short	0x0080


	//----- nvinfo : EIATTR_NUM_BARRIERS
	.align		4
        /*0020*/ 	.byte	0x02, 0x4c
        /*0022*/ 	.byte	0x01
	.zero		1


	//----- nvinfo : EIATTR_MERCURY_ISA_VERSION
	.align		4
        /*0024*/ 	.byte	0x03, 0x5f
        /*0026*/ 	.short	0x0101


	//----- nvinfo : EIATTR_INT_WARP_WIDE_INSTR_OFFSETS
	.align		4
        /*0028*/ 	.byte	0x04, 0x31
        /*002a*/ 	.short	(.L_1007 - .L_1006)


	//   ....[0]....
.L_1006:
        /*002c*/ 	.word	0x00004ef0


	//   ....[1]....
        /*0030*/ 	.word	0x00008d70


	//----- nvinfo : EIATTR_COOP_GROUP_MASK_REGIDS
	.align		4
.L_1007:
        /*0034*/ 	.byte	0x04, 0x29
        /*0036*/ 	.short	(.L_1009 - .L_1008)


	//   ....[0]....
.L_1008:
        /*0038*/ 	.word	0xffffffff


	//   ....[1]....
        /*003c*/ 	.word	0xffffffff


	//   ....[2]....
        /*0040*/ 	.word	0xffffffff


	//   ....[3]....
        /*0044*/ 	.word	0xffffffff


	//   ....[4]....
        /*0048*/ 	.word	0xffffffff


	//   ....[5]....
        /*004c*/ 	.word	0xffffffff


	//   ....[6]....
        /*0050*/ 	.word	0xffffffff


	//   ....[7]....
        /*0054*/ 	.word	0xffffffff


	//   ....[8]....
        /*0058*/ 	.word	0xffffffff


	//   ....[9]....
        /*005c*/ 	.word	0xffffffff


	//----- nvinfo : EIATTR_COOP_GROUP_INSTR_OFFSETS
	.align		4
.L_1009:
        /*0060*/ 	.byte	0x04, 0x28
        /*0062*/ 	.short	(.L_1011 - .L_1010)


	//   ....[0]....
.L_1010:
        /*0064*/ 	.word	0x00004440


	//   ....[1]....
        /*0068*/ 	.word	0x00004480


	//   ....[2]....
        /*006c*/ 	.word	0x00004550


	//   ....[3]....
        /*0070*/ 	.word	0x00004560


	//   ....[4]....
        /*0074*/ 	.word	0x000045a0


	//   ....[5]....
        /*0078*/ 	.word	0x000045b0


	//   ....[6]....
        /*007c*/ 	.word	0x000045f0


	//   ....[7]....
        /*0080*/ 	.word	0x00004600


	//   ....[8]....
        /*0084*/ 	.word	0x00004640


	//   ....[9]....
        /*0088*/ 	.word	0x00004650


	//----- nvinfo : EIATTR_EXIT_INSTR_OFFSETS
	.align		4
.L_1011:
        /*008c*/ 	.byte	0x04, 0x1c
        /*008e*/ 	.short	(.L_1013 - .L_1012)


	//   ....[0]....
.L_1012:
        /*0090*/ 	.word	0x00008e00


	//   ....[1]....
        /*0094*/ 	.word	0x00008f40


	//   ....[2]....
        /*0098*/ 	.word	0x00009180


	//----- nvinfo : EIATTR_MAX_THREADS
	.align		4
.L_1013:
        /*009c*/ 	.byte	0x04, 0x05
        /*009e*/ 	.short	(.L_1015 - .L_1014)
.L_1014:
        /*00a0*/ 	.word	0x000001c0
        /*00a4*/ 	.word	0x00000001
        /*00a8*/ 	.word	0x00000001


	//----- nvinfo : EIATTR_CRS_STACK_SIZE
	.align		4
.L_1015:
        /*00ac*/ 	.byte	0x04, 0x1e
        /*00ae*/ 	.short	(.L_1017 - .L_1016)
.L_1016:
        /*00b0*/ 	.word	0x00000000


	//----- nvinfo : EIATTR_CBANK_PARAM_SIZE
	.align		4
.L_1017:
        /*00b4*/ 	.byte	0x03, 0x19
        /*00b6*/ 	.short	0x00b8


	//----- nvinfo : EIATTR_PARAM_CBANK
	.align		4
        /*00b8*/ 	.byte	0x04, 0x0a
        /*00ba*/ 	.short	(.L_1019 - .L_1018)
	.align		4
.L_1018:
        /*00bc*/ 	.word	index@(.nv.constant0._Z35group_norm_nhwc_bwd_one_pass_kernelI11Fp32IOFp32WLi128ELi112ELi448EEv26Group_norm_nhwc_bwd_params)
        /*00c0*/ 	.short	0x0210
        /*00c2*/ 	.short	0x00b8


	//----- nvinfo : EIATTR_SW_WAR
	.align		4
.L_1019:
        /*00c4*/ 	.byte	0x04, 0x36
        /*00c6*/ 	.short	(.L_1021 - .L_1020)
.L_1020:
        /*00c8*/ 	.word	0x00000008
.L_1021:


//--------------------- .nv.info._Z35group_norm_nhwc_bwd_one_pass_kernelI11Fp32IOFp32WLi256ELi112ELi448EEv26Group_norm_nhwc_bwd_params --------------------------
	.section	.nv.info._Z35group_norm_nhwc_bwd_one_pass_kernelI11Fp32IOFp32WLi256ELi112ELi448EEv26Group_norm_nhwc_bwd_params,"",@"SHT_CUDA_INFO"
	.sectionflags	@""
	.align	4


	//----- nvinfo : EIATTR_CUDA_API_VERSION
	.align		4
        /*0000*/ 	.byte	0x04, 0x37
        /*0002*/ 	.short	(.L_1023 - .L_1022)
.L_1022:
        /*0004*/ 	.word	0x00000082


	//----- nvinfo : EIATTR_KPARAM_INFO
	.align		4
.L_1023:
        /*0008*/ 	.byte	0x04, 0x17
        /*000a*/ 	.short	(.L_1025 - .L_1024)
.L_1024:
        /*000c*/ 	.word	0x00000000
        /*0010*/ 	.short	0x0000
        /*0012*/ 	.short	0x0000
        /*0014*/ 	.byte	0x00, 0xf0, 0xe1, 0x02


	//----- nvinfo : EIATTR_SPARSE_MMA_MASK
	.align		4
.L_1025:
        /*0018*/ 	.byte	0x03, 0x50
        /*001a*/ 	.short	0x0000


	//----- nvinfo : EIATTR_MAXREG_COUNT
	.align		4
        /*001c*/ 	.byte	0x03, 0x1b
        /*001e*/ 	.short	0x0080


	//----- nvinfo : EIATTR_NUM_BARRIERS
	.align		4
        /*0020*/ 	.byte	0x02, 0x4c
        /*0022*/ 	.byte	0x01
	.zero		1


	//----- nvinfo : EIATTR_ANNOTATIONS
	.align		4
        /*0024*/ 	.byte	0x04, 0x55
        /*0026*/ 	.short	(.L_1027 - .L_1026)


	//   ....[0]....
.L_1026:
        /* <DEDUP_REMOVED lines=137> */


	//----- nvinfo : EIATTR_MERCURY_ISA_VERSION
	.align		4
.L_1027:
        /*08a0*/ 	.byte	0x03, 0x5f
        /*08a2*/ 	.short	0x0101


	//----- nvinfo : EIATTR_INT_WARP_WIDE_INSTR_OFFSETS
	.align		4
        /*08a4*/ 	.byte	0x04, 0x31
        /*08a6*/ 	.short	(.L_1029 - .L_1028)


	//   ....[0]....
.L_1028:
        /*08a8*/ 	.word	0x000096e0


	//   ....[1]....
        /*08ac*/ 	.word	0x000099c0


	//   ....[2]....
        /*08b0*/ 	.word	0x00009a70


	//   ....[3]....
        /*08b4*/ 	.word	0x00009a80


	//   ....[4]....
        /*08b8*/ 	.word	0x00009b40


	//   ....[5]....
        /*08bc*/ 	.word	0x00009c20


	//   ....[6]....
        /*08c0*/ 	.word	0x00009ce0


	//   ....[7]....
        /*08c4*/ 	.word	0x00009d00


	//   ....[8]....
        /*08c8*/ 	.word	0x00009e00


	//   ....[9]....
        /*08cc*/ 	.word	0x00009ec0


	//   ....[10]....
        /*08d0*/ 	.word	0x00009ee0


	//   ....[11]....
        /*08d4*/ 	.word	0x00009fe0


	//   ....[12]....
        /*08d8*/ 	.word	0x0000a0a0


	//   ....[13]....
        /*08dc*/ 	.word	0x0000a0b0


	//   ....[14]....
        /*08e0*/ 	.word	0x0000a1c0


	//   ....[15]....
        /*08e4*/ 	.word	0x0000a280


	//   ....[16]....
        /*08e8*/ 	.word	0x0000a290


	//   ....[17]....
        /*08ec*/ 	.word	0x0000a440


	//   ....[18]....
        /*08f0*/ 	.word	0x0000a500


	//   ....[19]....
        /*08f4*/ 	.word	0x0000a510


	//   ....[20]....
        /*08f8*/ 	.word	0x0000a520


	//   ....[21]....
        /*08fc*/ 	.word	0x0000a690


	//   ....[22]....
        /*0900*/ 	.word	0x0000a740


	//   ....[23]....
        /*0904*/ 	.word	0x0000a760


	//   ....[24]....
        /*0908*/ 	.word	0x0000a790


	//   ....[25]....
        /*090c*/ 	.word	0x0000a9a0


	//   ....[26]....
        /*0910*/ 	.word	0x0000aa60


	//   ....[27]....
        /*0914*/ 	.word	0x0000aac0


	//   ....[28]....
        /*0918*/ 	.word	0x0000aaf0


	//   ....[29]....
        /*091c*/ 	.word	0x0000ada0


	//   ....[30]....
        /*0920*/ 	.word	0x0000ae20


	//   ....[31]....
        /*0924*/ 	.word	0x00011080


	//----- nvinfo : EIATTR_COOP_GROUP_MASK_REGIDS
	.align		4
.L_1029:
        /*0928*/ 	.byte	0x04, 0x29
        /*092a*/ 	.short	(.L_1031 - .L_1030)


	//   ....[0]....
.L_1030:
        /*092c*/ 	.word	0xffffffff


	//   ....[1]....
        /*0930*/ 	.word	0xffffffff


	//   ....[2]....
        /*0934*/ 	.word	0xffffffff


	//   ....[3]....
        /*0938*/ 	.word	0xffffffff


	//   ....[4]....
        /*093c*/ 	.word	0xffffffff


	//   ....[5]....
        /*0940*/ 	.word	0xffffffff


	//   ....[6]....
        /*0944*/ 	.word	0xffffffff


	//   ....[7]....
        /*0948*/ 	.word	0xffffffff


	//   ....[8]....
        /*094c*/ 	.word	0xffffffff


	//   ....[9]....
        /*0950*/ 	.word	0xffffffff


	//----- nvinfo : EIATTR_COOP_GROUP_INSTR_OFFSETS
	.align		4
.L_1031:
        /*0954*/ 	.byte	0x04, 0x28
        /*0956*/ 	.short	(.L_1033 - .L_1032)


	//   ....[0]....
.L_1032:
        /*0958*/ 	.word	0x00008be0


	//   ....[1]....
        /*095c*/ 	.word	0x00008bf0


	//   ....[2]....
        /*0960*/ 	.word	0x00008c40


	//   ....[3]....
        /*0964*/ 	.word	0x00008c50


	//   ....[4]....
        /*0968*/ 	.word	0x00008c80


	//   ....[5]....
        /*096c*/ 	.word	0x00008ca0


	//   ....[6]....
        /*0970*/ 	.word	0x00008ce0


	//   ....[7]....
        /*0974*/ 	.word	0x00008d10


	//   ....[8]....
        /*0978*/ 	.word	0x00008dc0


	//   ....[9]....
        /*097c*/ 	.word	0x00008eb0


	//----- nvinfo : EIATTR_EXIT_INSTR_OFFSETS
	.align		4
.L_1033:
        /*0980*/ 	.byte	0x04, 0x1c
        /*0982*/ 	.short	(.L_1035 - .L_1034)


	//   ....[0]....
.L_1034:
        /*0984*/ 	.word	0x00011170


	//   ....[1]....
        /*0988*/ 	.word	0x000112b0


	//   ....[2]....
        /*098c*/ 	.word	0x00011500


	//----- nvinfo : EIATTR_MAX_THREADS
	.align		4
.L_1035:
        /*0990*/ 	.byte	0x04, 0x05
        /*0992*/ 	.short	(.L_1037 - .L_1036)
.L_1036:
        /*0994*/ 	.word	0x000001c0
        /*0998*/ 	.word	0x00000001
        /*099c*/ 	.word	0x00000001


	//----- nvinfo : EIATTR_CRS_STACK_SIZE
	.align		4
.L_1037:
        /*09a0*/ 	.byte	0x04, 0x1e
        /*09a2*/ 	.short	(.L_1039 - .L_1038)
.L_1038:
        /*09a4*/ 	.word	0x00000000


	//----- nvinfo : EIATTR_CBANK_PARAM_SIZE
	.align		4
.L_1039:
        /*09a8*/ 	.byte	0x03, 0x19
        /*09aa*/ 	.short	0x00b8


	//----- nvinfo : EIATTR_PARAM_CBANK
	.align		4
        /*09ac*/ 	.byte	0x04, 0x0a
        /*09ae*/ 	.short	(.L_1041 - .L_1040)
	.align		4
.L_1040:
        /*09b0*/ 	.word	index@(.nv.constant0._Z35group_norm_nhwc_bwd_one_pass_kernelI11Fp32IOFp32WLi256ELi112ELi448EEv26Group_norm_nhwc_bwd_params)
        /*09b4*/ 	.short	0x0210
        /*09b6*/ 	.short	0x00b8


	//----- nvinfo : EIATTR_SW_WAR
	.align		4
.L_1041:
        /*09b8*/ 	.byte	0x04, 0x36
        /*09ba*/ 	.short	(.L_1043 - .L_1042)
.L_1042:
        /*09bc*/ 	.word	0x00000008
.L_1043:


//--------------------- .nv.info._Z35group_norm_nhwc_bwd_one_pass_kernelI11Fp32IOFp32WLi512ELi112ELi448EEv26Group_norm_nhwc_bwd_params --------------------------
	.section	.nv.info._Z35group_norm_nhwc_bwd_one_pass_kernelI11Fp32IOFp32WLi512ELi112ELi448EEv26Group_norm_nhwc_bwd_params,"",@"SHT_CUDA_INFO"
	.sectionflags	@""
	.align	4


	//----- nvinfo : EIATTR_CUDA_API_VERSION
	.align		4
        /*0000*/ 	.byte	0x04, 0x37
        /*0002*/ 	.short	(.L_1045 - .L_1044)
.L_1044:
        /*0004*/ 	.word	0x00000082


	//----- nvinfo : EIATTR_KPARAM_INFO
	.align		4
.L_1045:
        /*0008*/ 	.byte	0x04, 0x17
        /*000a*/ 	.short	(.L_1047 - .L_1046)
.L_1046:
        /*000c*/ 	.word	0x00000000
        /*0010*/ 	.short	0x0000
        /*0012*/ 	.short	0x0000
        /*0014*/ 	.byte	0x00, 0xf0, 0xe1, 0x02


	//----- nvinfo : EIATTR_SPARSE_MMA_MASK
	.align		4
.L_1047:
        /*0018*/ 	.byte	0x03, 0x50
        /*001a*/ 	.short	0x0000


	//----- nvinfo : EIATTR_MAXREG_COUNT
	.align		4
        /*001c*/ 	.byte	0x03, 0x1b
        /*001e*/ 	.short	0x0080


	//----- nvinfo : EIATTR_NUM_BARRIERS
	.align		4
        /*0020*/ 	.byte	0x02, 0x4c
        /*0022*/ 	.byte	0x01
	.zero		1


	//----- nvinfo : EIATTR_ANNOTATIONS
	.align		4
        /*0024*/ 	.byte	0x04, 0x55
        /*0026*/ 	.short	(.L_1049 - .L_1048)


	//   ....[0]....
.L_1048:
        /* <DEDUP_REMOVED lines=484> */


	//----- nvinfo : EIATTR_MERCURY_ISA_VERSION
	.align		4
.L_1049:
        /*1e50*/ 	.byte	0x03, 0x5f
        /*1e52*/ 	.short	0x0101


	//----- nvinfo : EIATTR_INT_WARP_WIDE_INSTR_OFFSETS
	.align		4
        /*1e54*/ 	.byte	0x04, 0x31
        /*1e56*/ 	.short	(.L_1051 - .L_1050)


	//   ....[0]....
.L_1050:
        /*1e58*/ 	.word	0x000169f0


	//   ....[1]....
        /*1e5c*/ 	.word	0x00018470


	//----- nvinfo : EIATTR_COOP_GROUP_MASK_REGIDS
	.align		4
.L_1051:
        /*1e60*/ 	.byte	0x04, 0x29
        /*1e62*/ 	.short	(.L_1053 - .L_1052)


	//   ....[0]....
.L_1052:
        /*1e64*/ 	.word	0xffffffff


	//   ....[1]....
        /*1e68*/ 	.word	0xffffffff


	//   ....[2]....
        /*1e6c*/ 	.word	0xffffffff


	//   ....[3]....
        /*1e70*/ 	.word	0xffffffff


	//   ....[4]....
        /*1e74*/ 	.word	0xffffffff


	//   ....[5]....
        /*1e78*/ 	.word	0xffffffff


	//   ....[6]....
        /*1e7c*/ 	.word	0xffffffff


	//   ....[7]....
        /*1e80*/ 	.word	0xffffffff


	//   ....[8]....
        /*1e84*/ 	.word	0xffffffff


	//   ....[9]....
        /*1e88*/ 	.word	0xffffffff


	//----- nvinfo : EIATTR_COOP_GROUP_INSTR_OFFSETS
	.align		4
.L_1053:
        /*1e8c*/ 	.byte	0x04, 0x28
        /*1e8e*/ 	.short	(.L_1055 - .L_1054)


	//   ....[0]....
.L_1054:
        /*1e90*/ 	.word	0x000154c0


	//   ....[1]....
        /*1e94*/ 	.word	0x000154e0


	//   ....[2]....
        /*1e98*/ 	.word	0x00015800


	//   ....[3]....
        /*1e9c*/ 	.word	0x00015850


	//   ....[4]....
        /*1ea0*/ 	.word	0x00015e80


	//   ....[5]....
        /*1ea4*/ 	.word	0x00015e90


	//   ....[6]....
        /*1ea8*/ 	.word	0x00015f60


	//   ....[7]....
        /*1eac*/ 	.word	0x00015f70


	//   ....[8]....
        /*1eb0*/ 	.word	0x00015fe0


	//   ....[9]....
        /*1eb4*/ 	.word	0x00015ff0


	//----- nvinfo : EIATTR_EXIT_INSTR_OFFSETS
	.align		4
.L_1055:
        /*1eb8*/ 	.byte	0x04, 0x1c
        /*1eba*/ 	.short	(.L_1057 - .L_1056)


	//   ....[0]....
.L_1056:
        /*1ebc*/ 	.word	0x00018500


	//   ....[1]....
        /*1ec0*/ 	.word	0x00018650


	//   ....[2]....
        /*1ec4*/ 	.word	0x000188d0


	//----- nvinfo : EIATTR_MAX_THREADS
	.align		4
.L_1057:
        /*1ec8*/ 	.byte	0x04, 0x05
        /*1eca*/ 	.short	(.L_1059 - .L_1058)
.L_1058:
        /*1ecc*/ 	.word	0x000001c0
        /*1ed0*/ 	.word	0x00000001
        /*1ed4*/ 	.word	0x00000001


	//----- nvinfo : EIATTR_CRS_STACK_SIZE
	.align		4
.L_1059:
        /*1ed8*/ 	.byte	0x04, 0x1e
        /*1eda*/ 	.short	(.L_1061 - .L_1060)
.L_1060:
        /*1edc*/ 	.word	0x00000000


	//----- nvinfo : EIATTR_CBANK_PARAM_SIZE
	.align		4
.L_1061:
        /*1ee0*/ 	.byte	0x03, 0x19
        /*1ee2*/ 	.short	0x00b8


	//----- nvinfo : EIATTR_PARAM_CBANK
	.align		4
        /*1ee4*/ 	.byte	0x04, 0x0a
        /*1ee6*/ 	.short	(.L_1063 - .L_1062)
	.align		4
.L_1062:
        /*1ee8*/ 	.word	index@(.nv.constant0._Z35group_norm_nhwc_bwd_one_pass_kernelI11Fp32IOFp32WLi512ELi112ELi448EEv26Group_norm_nhwc_bwd_params)
        /*1eec*/ 	.short	0x0210
        /*1eee*/ 	.short	0x00b8


	//----- nvinfo : EIATTR_SW_WAR
	.align		4
.L_1063:
        /*1ef0*/ 	.byte	0x04, 0x36
        /*1ef2*/ 	.short	(.L_1065 - .L_1064)
.L_1064:
        /*1ef4*/ 	.word	0x00000008
.L_1065:


//--------------------- .nv.info._Z35group_norm_nhwc_bwd_one_pass_kernelI11Fp32IOBf16WLi64ELi112ELi448EEv26Group_norm_nhwc_bwd_params --------------------------
	.section	.nv.info._Z35group_norm_nhwc_bwd_one_pass_kernelI11Fp32IOBf16WLi64ELi112ELi448EEv26Group_norm_nhwc_bwd_params,"",@"SHT_CUDA_INFO"
	.sectionflags	@""
	.align	4


	//----- nvinfo : EIATTR_CUDA_API_VERSION
	.align		4
        /*0000*/ 	.byte	0x04, 0x37
        /*0002*/ 	.short	(.L_1067 - .L_1066)
.L_1066:
        /*0004*/ 	.word	0x00000082


	//----- nvinfo : EIATTR_KPARAM_INFO
	.align		4
.L_1067:
        /*0008*/ 	.byte	0x04, 0x17
        /*000a*/ 	.short	(.L_1069 - .L_1068)
.L_1068:
        /*000c*/ 	.word	0x00000000
        /*0010*/ 	.short	0x0000
        /*0012*/ 	.short	0x0000
        /*0014*/ 	.byte	0x00, 0xf0, 0xe1, 0x02


	//----- nvinfo : EIATTR_SPARSE_MMA_MASK
	.align		4
.L_1069:
        /*0018*/ 	.byte	0x03, 0x50
        /*001a*/ 	.short	0x0000


	//----- nvinfo : EIATTR_MAXREG_COUNT
	.align		4
        /*001c*/ 	.byte	0x03, 0x1b
        /*001e*/ 	.short	0x0080


	//----- nvinfo : EIATTR_NUM_BARRIERS
	.align		4
        /*0020*/ 	.byte	0x02, 0x4c
        /*0022*/ 	.byte	0x01
	.zero		1


	//----- nvinfo : EIATTR_MERCURY_ISA_VERSION
	.align		4
        /*0024*/ 	.byte	0x03, 0x5f
        /*0026*/ 	.short	0x0101


	//----- nvinfo : EIATTR_INT_WARP_WIDE_INSTR_OFFSETS
	.align		4
        /*0028*/ 	.byte	0x04, 0x31
        /*002a*/ 	.short	(.L_1071 - .L_1070)


	//   ....[0]....
.L_1070:
        /*002c*/ 	.word	0x00002e80


	//   ....[1]....
        /*0030*/ 	.word	0x00005770


	//----- nvinfo : EIATTR_COOP_GROUP_MASK_REGIDS
	.align		4
.L_1071:
        /*0034*/ 	.byte	0x04, 0x29
        /*0036*/ 	.short	(.L_1073 - .L_1072)


	//   ....[0]....
.L_1072:
        /*0038*/ 	.word	0xffffffff


	//   ....[1]....
        /*003c*/ 	.word	0xffffffff


	//   ....[2]....
        /*0040*/ 	.word	0xffffffff


	//   ....[3]....
        /*0044*/ 	.word	0xffffffff


	//   ....[4]....
        /*0048*/ 	.word	0xffffffff


	//   ....[5]....
        /*004c*/ 	.word	0xffffffff


	//   ....[6]....
        /*0050*/ 	.word	0xffffffff


	//   ....[7]....
        /*0054*/ 	.word	0xffffffff


	//   ....[8]....
        /*0058*/ 	.word	0xffffffff


	//   ....[9]....
        /*005c*/ 	.word	0xffffffff


	//----- nvinfo : EIATTR_COOP_GROUP_INSTR_OFFSETS
	.align		4
.L_1073:
        /*0060*/ 	.byte	0x04, 0x28
        /*0062*/ 	.short	(.L_1075 - .L_1074)


	//   ....[0]....
.L_1074:
        /*0064*/ 	.word	0x00002470


	//   ....[1]....
        /*0068*/ 	.word	0x000024b0


	//   ....[2]....
        /*006c*/ 	.word	0x00002510


	//   ....[3]....
        /*0070*/ 	.word	0x00002530


	//   ....[4]....
        /*0074*/ 	.word	0x00002560


	//   ....[5]....
        /*0078*/ 	.word	0x00002580


	//   ....[6]....
        /*007c*/ 	.word	0x000025b0


	//   ....[7]....
        /*0080*/ 	.word	0x000025f0


	//   ....[8]....
        /*0084*/ 	.word	0x000026d0


	//   ....[9]....
        /*0088*/ 	.word	0x000026f0


	//----- nvinfo : EIATTR_EXIT_INSTR_OFFSETS
	.align		4
.L_1075:
        /*008c*/ 	.byte	0x04, 0x1c
        /*008e*/ 	.short	(.L_1077 - .L_1076)


	//   ....[0]....
.L_1076:
        /*0090*/ 	.word	0x00005860


	//   ....[1]....
        /*0094*/ 	.word	0x000059a0


	//   ....[2]....
        /*0098*/ 	.word	0x00005c00


	//----- nvinfo : EIATTR_MAX_THREADS
	.align		4
.L_1077:
        /*009c*/ 	.byte	0x04, 0x05
        /*009e*/ 	.short	(.L_1079 - .L_1078)
.L_1078:
        /*00a0*/ 	.word	0x000001c0
        /*00a4*/ 	.word	0x00000001
        /*00a8*/ 	.word	0x00000001


	//----- nvinfo : EIATTR_CRS_STACK_SIZE
	.align		4
.L_1079:
        /*00ac*/ 	.byte	0x04, 0x1e
        /*00ae*/ 	.short	(.L_1081 - .L_1080)
.L_1080:
        /*00b0*/ 	.word	0x00000000


	//----- nvinfo : EIATTR_CBANK_PARAM_SIZE
	.align		4
.L_1081:
        /*00b4*/ 	.byte	0x03, 0x19
        /*00b6*/ 	.short	0x00b8


	//----- nvinfo : EIATTR_PARAM_CBANK
	.align		4
        /*00b8*/ 	.byte	0x04, 0x0a
        /*00ba*/ 	.short	(.L_1083 - .L_1082)
	.align		4
.L_1082:
        /*00bc*/ 	.word	index@(.nv.constant0._Z35group_norm_nhwc_bwd_one_pass_kernelI11Fp32IOBf16WLi64ELi112ELi448EEv26Group_norm_nhwc_bwd_params)
        /*00c0*/ 	.short	0x0210
        /*00c2*/ 	.short	0x00b8


	//----- nvinfo : EIATTR_SW_WAR
	.align		4
.L_1083:
        /*00c4*/ 	.byte	0x04, 0x36
        /*00c6*/ 	.short	(.L_1085 - .L_1084)
.L_1084:
        /*00c8*/ 	.word	0x00000008
.L_1085:


//--------------------- .nv.info._Z35group_norm_nhwc_bwd_one_pass_kernelI11Fp32IOBf16WLi128ELi112ELi448EEv26Group_norm_nhwc_bwd_params --------------------------
	.section	.nv.info._Z35group_norm_nhwc_bwd_one_pass_kernelI11Fp32IOBf16WLi128ELi112ELi448EEv26Group_norm_nhwc_bwd_params,"",@"SHT_CUDA_INFO"
	.sectionflags	@""
	.align	4


	//----- nvinfo : EIATTR_CUDA_API_VERSION
	.align		4
        /*0000*/ 	.byte	0x04, 0x37
        /*0002*/ 	.short	(.L_1087 - .L_1086)
.L_1086:
        /*0004*/ 	.word	0x00000082


	//----- nvinfo : EIATTR_KPARAM_INFO
	.align		4
.L_1087:
        /*0008*/ 	.byte	0x04, 0x17
        /*000a*/ 	.short	(.L_1089 - .L_1088)
.L_1088:
        /*000c*/ 	.word	0x00000000
        /*0010*/ 	.short	0x0000
        /*0012*/ 	.short	0x0000
        /*0014*/ 	.byte	0x00, 0xf0, 0xe1, 0x02


	//----- nvinfo : EIATTR_SPARSE_MMA_MASK
	.align		4
.L_1089:
        /*0018*/ 	.byte	0x03, 0x50
        /*001a*/ 	.short	0x0000


	//----- nvinfo : EIATTR_MAXREG_COUNT
	.align		4
        /*001c*/ 	.byte	0x03, 0x1b
        /*001e*/ 	.short	0x0080


	//----- nvinfo : EIATTR_NUM_BARRIERS
	.align		4
        /*0020*/ 	.byte	0x02, 0x4c
        /*0022*/ 	.byte	0x01
	.zero		1


	//----- nvinfo : EIATTR_MERCURY_ISA_VERSION
	.align		4
        /*0024*/ 	.byte	0x03, 0x5f
        /*0026*/ 	.short	0x0101


	//----- nvinfo : EIATTR_INT_WARP_WIDE_INSTR_OFFSETS
	.align		4
        /*0028*/ 	.byte	0x04, 0x31
        /*002a*/ 	.short	(.L_1091 - .L_1090)


	//   ....[0]....
.L_1090:
        /*002c*/ 	.word	0x00004f40


	//   ....[1]....
        /*0030*/ 	.word	0x00008dc0


	//----- nvinfo : EIATTR_COOP_GROUP_MASK_REGIDS
	.align		4
.L_1091:
        /*0034*/ 	.byte	0x04, 0x29
        /*0036*/ 	.short	(.L_1093 - .L_1092)


	//   ....[0]....
.L_1092:
        /*0038*/ 	.word	0xffffffff


	//   ....[1]....
        /*003c*/ 	.word	0xffffffff


	//   ....[2]....
        /*0040*/ 	.word	0xffffffff


	//   ....[3]....
        /*0044*/ 	.word	0xffffffff


	//   ....[4]....
        /*0048*/ 	.word	0xffffffff


	//   ....[5]....
        /*004c*/ 	.word	0xffffffff


	//   ....[6]....
        /*0050*/ 	.word	0xffffffff


	//   ....[7]....
        /*0054*/ 	.word	0xffffffff


	//   ....[8]....
        /*0058*/ 	.word	0xffffffff


	//   ....[9]....
        /*005c*/ 	.word	0xffffffff


	//----- nvinfo : EIATTR_COOP_GROUP_INSTR_OFFSETS
	.align		4
.L_1093:
        /*0060*/ 	.byte	0x04, 0x28
        /*0062*/ 	.short	(.L_1095 - .L_1094)


	//   ....[0]....
.L_1094:
        /*0064*/ 	.word	0x00004470


	//   ....[1]....
        /*0068*/ 	.word	0x000044b0


	//   ....[2]....
        /*006c*/ 	.word	0x000045b0


	//   ....[3]....
        /*0070*/ 	.word	0x000045d0


	//   ....[4]....
        /*0074*/ 	.word	0x00004600


	//   ....[5]....
        /*0078*/ 	.word	0x00004620


	//   ....[6]....
        /*007c*/ 	.word	0x00004650


	//   ....[7]....
        /*0080*/ 	.word	0x00004670


	//   ....[8]....
        /*0084*/ 	.word	0x000046a0


	//   ....[9]....
        /*0088*/ 	.word	0x000046c0


	//----- nvinfo : EIATTR_EXIT_INSTR_OFFSETS
	.align		4
.L_1095:
        /*008c*/ 	.byte	0x04, 0x1c
        /*008e*/ 	.short	(.L_1097 - .L_1096)


	//   ....[0]....
.L_1096:
        /*0090*/ 	.word	0x00008e50


	//   ....[1]....
        /*0094*/ 	.word	0x00008f90


	//   ....[2]....
        /*0098*/ 	.word	0x000091f0


	//----- nvinfo : EIATTR_MAX_THREADS
	.align		4
.L_1097:
        /*009c*/ 	.byte	0x04, 0x05
        /*009e*/ 	.short	(.L_1099 - .L_1098)
.L_1098:
        /*00a0*/ 	.word	0x000001c0
        /*00a4*/ 	.word	0x00000001
        /*00a8*/ 	.word	0x00000001


	//----- nvinfo : EIATTR_CRS_STACK_SIZE
	.align		4
.L_1099:
        /*00ac*/ 	.byte	0x04, 0x1e
        /*00ae*/ 	.short	(.L_1101 - .L_1100)
.L_1100:
        /*00b0*/ 	.word	0x00000000


	//----- nvinfo : EIATTR_CBANK_PARAM_SIZE
	.align		4
.L_1101:
        /*00b4*/ 	.byte	0x03, 0x19
        /*00b6*/ 	.short	0x00b8


	//----- nvinfo : EIATTR_PARAM_CBANK
	.align		4
        /*00b8*/ 	.byte	0x04, 0x0a
        /*00ba*/ 	.short	(.L_1103 - .L_1102)
	.align		4
.L_1102:
        /*00bc*/ 	.word	index@(.nv.constant0._Z35group_norm_nhwc_bwd_one_pass_kernelI11Fp32IOBf16WLi128ELi112ELi448EEv26Group_norm_nhwc_bwd_params)
        /*00c0*/ 	.short	0x0210
        /*00c2*/ 	.short	0x00b8


	//----- nvinfo : EIATTR_SW_WAR
	.align		4
.L_1103:
        /*00c4*/ 	.byte	0x04, 0x36
        /*00c6*/ 	.short	(.L_1105 - .L_1104)
.L_1104:
        /*00c8*/ 	.word	0x00000008
.L_1105:


//--------------------- .nv.info._Z35group_norm_nhwc_bwd_one_pass_kernelI11Fp32IOBf16WLi256ELi112ELi448EEv26Group_norm_nhwc_bwd_params --------------------------
	.section	.nv.info._Z35group_norm_nhwc_bwd_one_pass_kernelI11Fp32IOBf16WLi256ELi112ELi448EEv26Group_norm_nhwc_bwd_params,"",@"SHT_CUDA_INFO"
	.sectionflags	@""
	.align	4


	//----- nvinfo : EIATTR_CUDA_API_VERSION
	.align		4
        /*0000*/ 	.byte	0x04, 0x37
        /*0002*/ 	.short	(.L_1107 - .L_1106)
.L_1106:
        /*0004*/ 	.word	0x00000082


	//----- nvinfo : EIATTR_KPARAM_INFO
	.align		4
.L_1107:
        /*0008*/ 	.byte	0x04, 0x17
        /*000a*/ 	.short	(.L_1109 - .L_1108)
.L_1108:
        /*000c*/ 	.word	0x00000000
        /*0010*/ 	.short	0x0000
        /*0012*/ 	.short	0x0000
        /*0014*/ 	.byte	0x00, 0xf0, 0xe1, 0x02


	//----- nvinfo : EIATTR_SPARSE_MMA_MASK
	.align		4
.L_1109:
        /*0018*/ 	.byte	0x03, 0x50
        /*001a*/ 	.short	0x0000


	//----- nvinfo : EIATTR_MAXREG_COUNT
	.align		4
        /*001c*/ 	.byte	0x03, 0x1b
        /*001e*/ 	.short	0x0080


	//----- nvinfo : EIATTR_NUM_BARRIERS
	.align		4
        /*0020*/ 	.byte	0x02, 0x4c
        /*0022*/ 	.byte	0x01
	.zero		1


	//----- nvinfo : EIATTR_ANNOTATIONS
	.align		4
        /*0024*/ 	.byte	0x04, 0x55
        /*0026*/ 	.short	(.L_1111 - .L_1110)


	//   ....[0]....
.L_1110:
        /* <DEDUP_REMOVED lines=137> */


	//----- nvinfo : EIATTR_MERCURY_ISA_VERSION
	.align		4
.L_1111:
        /*08a8*/ 	.byte	0x03, 0x5f
        /*08aa*/ 	.short	0x0101


	//----- nvinfo : EIATTR_INT_WARP_WIDE_INSTR_OFFSETS
	.align		4
        /*08ac*/ 	.byte	0x04, 0x31
        /*08ae*/ 	.short	(.L_1113 - .L_1112)


	//   ....[0]....
.L_1112:
        /*08b0*/ 	.word	0x00009760


	//   ....[1]....
        /*08b4*/ 	.word	0x00009a40


	//   ....[2]....
        /*08b8*/ 	.word	0x00009af0


	//   ....[3]....
        /*08bc*/ 	.word	0x00009b00


	//   ....[4]....
        /*08c0*/ 	.word	0x00009bc0


	//   ....[5]....
        /*08c4*/ 	.word	0x00009ca0


	//   ....[6]....
        /*08c8*/ 	.word	0x00009d60


	//   ....[7]....
        /*08cc*/ 	.word	0x00009d80


	//   ....[8]....
        /*08d0*/ 	.word	0x00009e80


	//   ....[9]....
        /*08d4*/ 	.word	0x00009f40


	//   ....[10]....
        /*08d8*/ 	.word	0x00009f60


	//   ....[11]....
        /*08dc*/ 	.word	0x0000a060


	//   ....[12]....
        /*08e0*/ 	.word	0x0000a120


	//   ....[13]....
        /*08e4*/ 	.word	0x0000a130


	//   ....[14]....
        /*08e8*/ 	.word	0x0000a240


	//   ....[15]....
        /*08ec*/ 	.word	0x0000a2f0


	//   ....[16]....
        /*08f0*/ 	.word	0x0000a310


	//   ....[17]....
        /*08f4*/ 	.word	0x0000a4c0


	//   ....[18]....
        /*08f8*/ 	.word	0x0000a580


	//   ....[19]....
        /*08fc*/ 	.word	0x0000a590


	//   ....[20]....
        /*0900*/ 	.word	0x0000a5a0


	//   ....[21]....
        /*0904*/ 	.word	0x0000a710


	//   ....[22]....
        /*0908*/ 	.word	0x0000a7c0


	//   ....[23]....
        /*090c*/ 	.word	0x0000a7e0


	//   ....[24]....
        /*0910*/ 	.word	0x0000a810


	//   ....[25]....
        /*0914*/ 	.word	0x0000aa20


	//   ....[26]....
        /*0918*/ 	.word	0x0000aae0


	//   ....[27]....
        /*091c*/ 	.word	0x0000ab40


	//   ....[28]....
        /*0920*/ 	.word	0x0000ab70


	//   ....[29]....
        /*0924*/ 	.word	0x0000ae20


	//   ....[30]....
        /*0928*/ 	.word	0x0000aec0


	//   ....[31]....
        /*092c*/ 	.word	0x00011100


	//----- nvinfo : EIATTR_COOP_GROUP_MASK_REGIDS
	.align		4
.L_1113:
        /*0930*/ 	.byte	0x04, 0x29
        /*0932*/ 	.short	(.L_1115 - .L_1114)


	//   ....[0]....
.L_1114:
        /*0934*/ 	.word	0xffffffff


	//   ....[1]....
        /*0938*/ 	.word	0xffffffff


	//   ....[2]....
        /*093c*/ 	.word	0xffffffff


	//   ....[3]....
        /*0940*/ 	.word	0xffffffff


	//   ....[4]....
        /*0944*/ 	.word	0xffffffff


	//   ....[5]....
        /*0948*/ 	.word	0xffffffff


	//   ....[6]....
        /*094c*/ 	.word	0xffffffff


	//   ....[7]....
        /*0950*/ 	.word	0xffffffff


	//   ....[8]....
        /*0954*/ 	.word	0xffffffff


	//   ....[9]....
        /*0958*/ 	.word	0xffffffff


	//----- nvinfo : EIATTR_COOP_GROUP_INSTR_OFFSETS
	.align		4
.L_1115:
        /*095c*/ 	.byte	0x04, 0x28
        /*095e*/ 	.short	(.L_1117 - .L_1116)


	//   ....[0]....
.L_1116:
        /*0960*/ 	.word	0x00008c60


	//   ....[1]....
        /*0964*/ 	.word	0x00008c70


	//   ....[2]....
        /*0968*/ 	.word	0x00008cc0


	//   ....[3]....
        /*096c*/ 	.word	0x00008cd0


	//   ....[4]....
        /*0970*/ 	.word	0x00008d00


	//   ....[5]....
        /*0974*/ 	.word	0x00008d20


	//   ....[6]....
        /*0978*/ 	.word	0x00008d60


	//   ....[7]....
        /*097c*/ 	.word	0x00008d90


	//   ....[8]....
        /*0980*/ 	.word	0x00008e40


	//   ....[9]....
        /*0984*/ 	.word	0x00008f20


	//----- nvinfo : EIATTR_EXIT_INSTR_OFFSETS
	.align		4
.L_1117:
        /*0988*/ 	.byte	0x04, 0x1c
        /*098a*/ 	.short	(.L_1119 - .L_1118)


	//   ....[0]....
.L_1118:
        /*098c*/ 	.word	0x000111f0


	//   ....[1]....
        /*0990*/ 	.word	0x00011330


	//   ....[2]....
        /*0994*/ 	.word	0x000115a0


	//----- nvinfo : EIATTR_MAX_THREADS
	.align		4
.L_1119:
        /*0998*/ 	.byte	0x04, 0x05
        /*099a*/ 	.short	(.L_1121 - .L_1120)
.L_1120:
        /*099c*/ 	.word	0x000001c0
        /*09a0*/ 	.word	0x00000001
        /*09a4*/ 	.word	0x00000001


	//----- nvinfo : EIATTR_CRS_STACK_SIZE
	.align		4
.L_1121:
        /*09a8*/ 	.byte	0x04, 0x1e
        /*09aa*/ 	.short	(.L_1123 - .L_1122)
.L_1122:
        /*09ac*/ 	.word	0x00000000


	//----- nvinfo : EIATTR_CBANK_PARAM_SIZE
	.align		4
.L_1123:
        /*09b0*/ 	.byte	0x03, 0x19
        /*09b2*/ 	.short	0x00b8


	//----- nvinfo : EIATTR_PARAM_CBANK
	.align		4
        /*09b4*/ 	.byte	0x04, 0x0a
        /*09b6*/ 	.short	(.L_1125 - .L_1124)
	.align		4
.L_1124:
        /*09b8*/ 	.word	index@(.nv.constant0._Z35group_norm_nhwc_bwd_one_pass_kernelI11Fp32IOBf16WLi256ELi112ELi448EEv26Group_norm_nhwc_bwd_params)
        /*09bc*/ 	.short	0x0210
        /*09be*/ 	.short	0x00b8


	//----- nvinfo : EIATTR_SW_WAR
	.align		4
.L_1125:
        /*09c0*/ 	.byte	0x04, 0x36
        /*09c2*/ 	.short	(.L_1127 - .L_1126)
.L_1126:
        /*09c4*/ 	.word	0x00000008
.L_1127:


//--------------------- .nv.info._Z35group_norm_nhwc_bwd_one_pass_kernelI11Fp32IOBf16WLi512ELi112ELi448EEv26Group_norm_nhwc_bwd_params --------------------------
	.section	.nv.info._Z35group_norm_nhwc_bwd_one_pass_kernelI11Fp32IOBf16WLi512ELi112ELi448EEv26Group_norm_nhwc_bwd_params,"",@"SHT_CUDA_INFO"
	.sectionflags	@""
	.align	4


	//----- nvinfo : EIATTR_CUDA_API_VERSION
	.align		4
        /*0000*/ 	.byte	0x04, 0x37
        /*0002*/ 	.short	(.L_1129 - .L_1128)
.L_1128:
        /*0004*/ 	.word	0x00000082


	//----- nvinfo : EIATTR_KPARAM_INFO
	.align		4
.L_1129:
        /*0008*/ 	.byte	0x04, 0x17
        /*000a*/ 	.short	(.L_1131 - .L_1130)
.L_1130:
        /*000c*/ 	.word	0x00000000
        /*0010*/ 	.short	0x0000
        /*0012*/ 	.short	0x0000
        /*0014*/ 	.byte	0x00, 0xf0, 0xe1, 0x02


	//----- nvinfo : EIATTR_SPARSE_MMA_MASK
	.align		4
.L_1131:
        /*0018*/ 	.byte	0x03, 0x50
        /*001a*/ 	.short	0x0000


	//----- nvinfo : EIATTR_MAXREG_COUNT
	.align		4
        /*001c*/ 	.byte	0x03, 0x1b
        /*001e*/ 	.short	0x0080


	//----- nvinfo : EIATTR_NUM_BARRIERS
	.align		4
        /*0020*/ 	.byte	0x02, 0x4c
        /*0022*/ 	.byte	0x01
	.zero		1


	//----- nvinfo : EIATTR_ANNOTATIONS
	.align		4
        /*0024*/ 	.byte	0x04, 0x55
        /*0026*/ 	.short	(.L_1133 - .L_1132)


	//   ....[0]....
.L_1132:
        /* <DEDUP_REMOVED lines=484> */


	//----- nvinfo : EIATTR_MERCURY_ISA_VERSION
	.align		4
.L_1133:
        /*1e50*/ 	.byte	0x03, 0x5f
        /*1e52*/ 	.short	0x0101


	//----- nvinfo : EIATTR_INT_WARP_WIDE_INSTR_OFFSETS
	.align		4
        /*1e54*/ 	.byte	0x04, 0x31
        /*1e56*/ 	.short	(.L_1135 - .L_1134)


	//   ....[0]....
.L_1134:
        /*1e58*/ 	.word	0x00016a60


	//   ....[1]....
        /*1e5c*/ 	.word	0x000184c0


	//----- nvinfo : EIATTR_COOP_GROUP_MASK_REGIDS
	.align		4
.L_1135:
        /*1e60*/ 	.byte	0x04, 0x29
        /*1e62*/ 	.short	(.L_1137 - .L_1136)


	//   ....[0]....
.L_1136:
        /*1e64*/ 	.word	0xffffffff


	//   ....[1]....
        /*1e68*/ 	.word	0xffffffff


	//   ....[2]....
        /*1e6c*/ 	.word	0xffffffff


	//   ....[3]....
        /*1e70*/ 	.word	0xffffffff


	//   ....[4]....
        /*1e74*/ 	.word	0xffffffff


	//   ....[5]....
        /*1e78*/ 	.word	0xffffffff


	//   ....[6]....
        /*1e7c*/ 	.word	0xffffffff


	//   ....[7]....
        /*1e80*/ 	.word	0xffffffff


	//   ....[8]....
        /*1e84*/ 	.word	0xffffffff


	//   ....[9]....
        /*1e88*/ 	.word	0xffffffff


	//----- nvinfo : EIATTR_COOP_GROUP_INSTR_OFFSETS
	.align		4
.L_1137:
        /*1e8c*/ 	.byte	0x04, 0x28
        /*1e8e*/ 	.short	(.L_1139 - .L_1138)


	//   ....[0]....
.L_1138:
        /*1e90*/ 	.word	0x00015530


	//   ....[1]....
        /*1e94*/ 	.word	0x00015550


	//   ....[2]....
        /*1e98*/ 	.word	0x00015870


	//   ....[3]....
        /*1e9c*/ 	.word	0x000158c0


	//   ....[4]....
        /*1ea0*/ 	.word	0x00015eb0


	//   ....[5]....
        /*1ea4*/ 	.word	0x00015ec0


	//   ....[6]....
        /*1ea8*/ 	.word	0x00015fa0


	//   ....[7]....
        /*1eac*/ 	.word	0x00015fb0


	//   ....[8]....
        /*1eb0*/ 	.word	0x00016060


	//   ....[9]....
        /*1eb4*/ 	.word	0x00016070


	//----- nvinfo : EIATTR_EXIT_INSTR_OFFSETS
	.align		4
.L_1139:
        /*1eb8*/ 	.byte	0x04, 0x1c
        /*1eba*/ 	.short	(.L_1141 - .L_1140)


	//   ....[0]....
.L_1140:
        /*1ebc*/ 	.word	0x00018550


	//   ....[1]....
        /*1ec0*/ 	.word	0x000186a0


	//   ....[2]....
        /*1ec4*/ 	.word	0x00018940


	//----- nvinfo : EIATTR_MAX_THREADS
	.align		4
.L_1141:
        /*1ec8*/ 	.byte	0x04, 0x05
        /*1eca*/ 	.short	(.L_1143 - .L_1142)
.L_1142:
        /*1ecc*/ 	.word	0x000001c0
        /*1ed0*/ 	.word	0x00000001
        /*1ed4*/ 	.word	0x00000001


	//----- nvinfo : EIATTR_CRS_STACK_SIZE
	.align		4
.L_1143:
        /*1ed8*/ 	.byte	0x04, 0x1e
        /*1eda*/ 	.short	(.L_1145 - .L_1144)
.L_1144:
        /*1edc*/ 	.word	0x00000000


	//----- nvinfo : EIATTR_CBANK_PARAM_SIZE
	.align		4
.L_1145:
        /*1ee0*/ 	.byte	0x03, 0x19
        /*1ee2*/ 	.short	0x00b8


	//----- nvinfo : EIATTR_PARAM_CBANK
	.align		4
        /*1ee4*/ 	.byte	0x04, 0x0a
        /*1ee6*/ 	.short	(.L_1147 - .L_1146)
	.align		4
.L_1146:
        /*1ee8*/ 	.word	index@(.nv.constant0._Z35group_norm_nhwc_bwd_one_pass_kernelI11Fp32IOBf16WLi512ELi112ELi448EEv26Group_norm_nhwc_bwd_params)
        /*1eec*/ 	.short	0x0210
        /*1eee*/ 	.short	0x00b8


	//----- nvinfo : EIATTR_SW_WAR
	.align		4
.L_1147:
        /*1ef0*/ 	.byte	0x04, 0x36
        /*1ef2*/ 	.short	(.L_1149 - .L_1148)
.L_1148:
        /*1ef4*/ 	.word	0x00000008
.L_1149:


//--------------------- .nv.info._Z35group_norm_nhwc_bwd_one_pass_kernelI11Fp32IOFp16WLi64ELi112ELi448EEv26Group_norm_nhwc_bwd_params --------------------------
	.section	.nv.info._Z35group_norm_nhwc_bwd_one_pass_kernelI11Fp32IOFp16WLi64ELi112ELi448EEv26Group_norm_nhwc_bwd_params,"",@"SHT_CUDA_INFO"
	.sectionflags	@""
	.align	4


	//----- nvinfo : EIATTR_CUDA_API_VERSION
	.align		4
        /*0000*/ 	.byte	0x04, 0x37
        /*0002*/ 	.short	(.L_1151 - .L_1150)
.L_1150:
        /*0004*/ 	.word	0x00000082


	//----- nvinfo : EIATTR_KPARAM_INFO
	.align		4
.L_1151:
        /*0008*/ 	.byte	0x04, 0x17
        /*000a*/ 	.short	(.L_1153 - .L_1152)
.L_1152:
        /*000c*/ 	.word	0x00000000
        /*0010*/ 	.short	0x0000
        /*0012*/ 	.short	0x0000
        /*0014*/ 	.byte	0x00, 0xf0, 0xe1, 0x02


	//----- nvinfo : EIATTR_SPARSE_MMA_MASK
	.align		4
.L_1153:
        /*0018*/ 	.byte	0x03, 0x50
        /*001a*/ 	.short	0x0000


	//----- nvinfo : EIATTR_MAXREG_COUNT
	.align		4
        /*001c*/ 	.byte	0x03, 0x1b
        /*001e*/ 	.short	0x0080


	//----- nvinfo : EIATTR_NUM_BARRIERS
	.align		4
        /*0020*/ 	.byte	0x02, 0x4c
        /*0022*/ 	.byte	0x01
	.zero		1


	//----- nvinfo : EIATTR_MERCURY_ISA_VERSION
	.align		4
        /*0024*/ 	.byte	0x03, 0x5f
        /*0026*/ 	.short	0x0101


	//----- nvinfo : EIATTR_INT_WARP_WIDE_INSTR_OFFSETS
	.align		4
        /*0028*/ 	.byte	0x04, 0x31
        /*002a*/ 	.short	(.L_1155 - .L_1154)


	//   ....[0]....
.L_1154:
        /*002c*/ 	.word	0x00002e80


	//   ....[1]....
        /*0030*/ 	.word	0x00005770


	//----- nvinfo : EIATTR_COOP_GROUP_MASK_REGIDS
	.align		4
.L_1155:
        /*0034*/ 	.byte	0x04, 0x29
        /*0036*/ 	.short	(.L_1157 - .L_1156)


	//   ....[0]....
.L_1156:
        /*0038*/ 	.word	0xffffffff


	//   ....[1]....
        /*003c*/ 	.word	0xffffffff


	//   ....[2]....
        /*0040*/ 	.word	0xffffffff


	//   ....[3]....
        /*0044*/ 	.word	0xffffffff


	//   ....[4]....
        /*0048*/ 	.word	0xffffffff


	//   ....[5]....
        /*004c*/ 	.word	0xffffffff


	//   ....[6]....
        /*0050*/ 	.word	0xffffffff


	//   ....[7]....
        /*0054*/ 	.word	0xffffffff


	//   ....[8]....
        /*0058*/ 	.word	0xffffffff


	//   ....[9]....
        /*005c*/ 	.word	0xffffffff


	//----- nvinfo : EIATTR_COOP_GROUP_INSTR_OFFSETS
	.align		4
.L_1157:
        /*0060*/ 	.byte	0x04, 0x28
        /*0062*/ 	.short	(.L_1159 - .L_1158)


	//   ....[0]....
.L_1158:
        /*0064*/ 	.word	0x00002470


	//   ....[1]....
        /*0068*/ 	.word	0x000024b0


	//   ....[2]....
        /*006c*/ 	.word	0x00002510


	//   ....[3]....
        /*0070*/ 	.word	0x00002530


	//   ....[4]....
        /*0074*/ 	.word	0x00002560


	//   ....[5]....
        /*0078*/ 	.word	0x00002580


	//   ....[6]....
        /*007c*/ 	.word	0x000025b0


	//   ....[7]....
        /*0080*/ 	.word	0x000025f0


	//   ....[8]....
        /*0084*/ 	.word	0x000026d0


	//   ....[9]....
        /*0088*/ 	.word	0x000026f0


	//----- nvinfo : EIATTR_EXIT_INSTR_OFFSETS
	.align		4
.L_1159:
        /*008c*/ 	.byte	0x04, 0x1c
        /*008e*/ 	.short	(.L_1161 - .L_1160)


	//   ....[0]....
.L_1160:
        /*0090*/ 	.word	0x00005860


	//   ....[1]....
        /*0094*/ 	.word	0x000059a0


	//   ....[2]....
        /*0098*/ 	.word	0x00005c00


	//----- nvinfo : EIATTR_MAX_THREADS
	.align		4
.L_1161:
        /*009c*/ 	.byte	0x04, 0x05
        /*009e*/ 	.short	(.L_1163 - .L_1162)
.L_1162:
        /*00a0*/ 	.word	0x000001c0
        /*00a4*/ 	.word	0x00000001
        /*00a8*/ 	.word	0x00000001


	//----- nvinfo : EIATTR_CRS_STACK_SIZE
	.align		4
.L_1163:
        /*00ac*/ 	.byte	0x04, 0x1e
        /*00ae*/ 	.short	(.L_1165 - .L_1164)
.L_1164:
        /*00b0*/ 	.word	0x00000000


	//----- nvinfo : EIATTR_CBANK_PARAM_SIZE
	.align		4
.L_1165:
        /*00b4*/ 	.byte	0x03, 0x19
        /*00b6*/ 	.short	0x00b8


	//----- nvinfo : EIATTR_PARAM_CBANK
	.align		4
        /*00b8*/ 	.byte	0x04, 0x0a
        /*00ba*/ 	.short	(.L_1167 - .L_1166)
	.align		4
.L_1166:
        /*00bc*/ 	.word	index@(.nv.constant0._Z35group_norm_nhwc_bwd_one_pass_kernelI11Fp32IOFp16WLi64ELi112ELi448EEv26Group_norm_nhwc_bwd_params)
        /*00c0*/ 	.short	0x0210
        /*00c2*/ 	.short	0x00b8


	//----- nvinfo : EIATTR_SW_WAR
	.align		4
.L_1167:
        /*00c4*/ 	.byte	0x04, 0x36
        /*00c6*/ 	.short	(.L_1169 - .L_1168)
.L_1168:
        /*00c8*/ 	.word	0x00000008
.L_1169:


//--------------------- .nv.info._Z35group_norm_nhwc_bwd_one_pass_kernelI11Fp32IOFp16WLi128ELi112ELi448EEv26Group_norm_nhwc_bwd_params --------------------------
	.section	.nv.info._Z35group_norm_nhwc_bwd_one_pass_kernelI11Fp32IOFp16WLi128ELi112ELi448EEv26Group_norm_nhwc_bwd_params,"",@"SHT_CUDA_INFO"
	.sectionflags	@""
	.align	4


	//----- nvinfo : EIATTR_CUDA_API_VERSION
	.align		4
        /*0000*/ 	.byte	0x04, 0x37
        /*0002*/ 	.short	(.L_1171 - .L_1170)
.L_1170:
        /*0004*/ 	.word	0x00000082


	//----- nvinfo : EIATTR_KPARAM_INFO
	.align		4
.L_1171:
        /*0008*/ 	.byte	0x04, 0x17
        /*000a*/ 	.short	(.L_1173 - .L_1172)
.L_1172:
        /*000c*/ 	.word	0x00000000
        /*0010*/ 	.short	0x0000
        /*0012*/ 	.short	0x0000
        /*0014*/ 	.byte	0x00, 0xf0, 0xe1, 0x02


	//----- nvinfo : EIATTR_SPARSE_MMA_MASK
	.align		4
.L_1173:
        /*0018*/ 	.byte	0x03, 0x50
        /*001a*/ 	.short	0x0000


	//----- nvinfo : EIATTR_MAXREG_COUNT
	.align		4
        /*001c*/ 	.byte	0x03, 0x1b
        /*001e*/ 	.short	0x0080


	//----- nvinfo : EIATTR_NUM_BARRIERS
	.align		4
        /*0020*/ 	.byte	0x02, 0x4c
        /*0022*/ 	.byte	0x01
	.zero		1


	//----- nvinfo : EIATTR_MERCURY_ISA_VERSION
	.align		4
        /*0024*/ 	.byte	0x03, 0x5f
        /*0026*/ 	.short	0x0101


	//----- nvinfo : EIATTR_INT_WARP_WIDE_INSTR_OFFSETS
	.align		4
        /*0028*/ 	.byte	0x04, 0x31
        /*002a*/ 	.short	(.L_1175 - .L_1174)


	//   ....[0]....
.L_1174:
        /*002c*/ 	.word	0x00004f40


	//   ....[1]....
        /*0030*/ 	.word	0x00008dc0


	//----- nvinfo : EIATTR_COOP_GROUP_MASK_REGIDS
	.align		4
.L_1175:
        /*0034*/ 	.byte	0x04, 0x29
        /*0036*/ 	.short	(.L_1177 - .L_1176)


	//   ....[0]....
.L_1176:
        /*0038*/ 	.word	0xffffffff


	//   ....[1]....
        /*003c*/ 	.word	0xffffffff


	//   ....[2]....
        /*0040*/ 	.word	0xffffffff


	//   ....[3]....
        /*0044*/ 	.word	0xffffffff


	//   ....[4]....
        /*0048*/ 	.word	0xffffffff


	//   ....[5]....
        /*004c*/ 	.word	0xffffffff


	//   ....[6]....
        /*0050*/ 	.word	0xffffffff


	//   ....[7]....
        /*0054*/ 	.word	0xffffffff


	//   ....[8]....
        /*0058*/ 	.word	0xffffffff


	//   ....[9]....
        /*005c*/ 	.word	0xffffffff


	//----- nvinfo : EIATTR_COOP_GROUP_INSTR_OFFSETS
	.align		4
.L_1177:
        /*0060*/ 	.byte	0x04, 0x28
        /*0062*/ 	.short	(.L_1179 - .L_1178)


	//   ....[0]....
.L_1178:
        /*0064*/ 	.word	0x00004470


	//   ....[1]....
        /*0068*/ 	.word	0x000044b0


	//   ....[2]....
        /*006c*/ 	.word	0x000045b0


	//   ....[3]....
        /*0070*/ 	.word	0x000045d0


	//   ....[4]....
        /*0074*/ 	.word	0x00004600


	//   ....[5]....
        /*0078*/ 	.word	0x00004620


	//   ....[6]....
        /*007c*/ 	.word	0x00004650


	//   ....[7]....
        /*0080*/ 	.word	0x00004670


	//   ....[8]....
        /*0084*/ 	.word	0x000046a0


	//   ....[9]....
        /*0088*/ 	.word	0x000046c0


	//----- nvinfo : EIATTR_EXIT_INSTR_OFFSETS
	.align		4
.L_1179:
        /*008c*/ 	.byte	0x04, 0x1c
        /*008e*/ 	.short	(.L_1181 - .L_1180)


	//   ....[0]....
.L_1180:
        /*0090*/ 	.word	0x00008e50


	//   ....[1]....
        /*0094*/ 	.word	0x00008f90


	//   ....[2]....
        /*0098*/ 	.word	0x000091f0


	//----- nvinfo : EIATTR_MAX_THREADS
	.align		4
.L_1181:
        /*009c*/ 	.byte	0x04, 0x05
        /*009e*/ 	.short	(.L_1183 - .L_1182)
.L_1182:
        /*00a0*/ 	.word	0x000001c0
        /*00a4*/ 	.word	0x00000001
        /*00a8*/ 	.word	0x00000001


	//----- nvinfo : EIATTR_CRS_STACK_SIZE
	.align		4
.L_1183:
        /*00ac*/ 	.byte	0x04, 0x1e
        /*00ae*/ 	.short	(.L_1185 - .L_1184)
.L_1184:
        /*00b0*/ 	.word	0x00000000


	//----- nvinfo : EIATTR_CBANK_PARAM_SIZE
	.align		4
.L_1185:
        /*00b4*/ 	.byte	0x03, 0x19
        /*00b6*/ 	.short	0x00b8


	//----- nvinfo : EIATTR_PARAM_CBANK
	.align		4
        /*00b8*/ 	.byte	0x04, 0x0a
        /*00ba*/ 	.short	(.L_1187 - .L_1186)
	.align		4
.L_1186:
        /*00bc*/ 	.word	index@(.nv.constant0._Z35group_norm_nhwc_bwd_one_pass_kernelI11Fp32IOFp16WLi128ELi112ELi448EEv26Group_norm_nhwc_bwd_params)
        /*00c0*/ 	.short	0x0210
        /*00c2*/ 	.short	0x00b8


	//----- nvinfo : EIATTR_SW_WAR
	.align		4
.L_1187:
        /*00c4*/ 	.byte	0x04, 0x36
        /*00c6*/ 	.short	(.L_1189 - .L_1188)
.L_1188:
        /*00c8*/ 	.word	0x00000008
.L_1189:


//--------------------- .nv.info._Z35group_norm_nhwc_bwd_one_pass_kernelI11Fp32IOFp16WLi256ELi112ELi448EEv26Group_norm_nhwc_bwd_params --------------------------
	.section	.nv.info._Z35group_norm_nhwc_bwd_one_pass_kernelI11Fp32IOFp16WLi256ELi112ELi448EEv26Group_norm_nhwc_bwd_params,"",@"SHT_CUDA_INFO"
	.sectionflags	@""
	.align	4


	//----- nvinfo : EIATTR_CUDA_API_VERSION
	.align		4
        /*0000*/ 	.byte	0x04, 0x37
        /*0002*/ 	.short	(.L_1191 - .L_1190)
.L_1190:
        /*0004*/ 	.word	0x00000082


	//----- nvinfo : EIATTR_KPARAM_INFO
	.align		4
.L_1191:
        /*0008*/ 	.byte	0x04, 0x17
        /*000a*/ 	.short	(.L_1193 - .L_1192)
.L_1192:
        /*000c*/ 	.word	0x00000000
        /*0010*/ 	.short	0x0000
        /*0012*/ 	.short	0x0000
        /*0014*/ 	.byte	0x00, 0xf0, 0xe1, 0x02


	//----- nvinfo : EIATTR_SPARSE_MMA_MASK
	.align		4
.L_1193:
        /*0018*/ 	.byte	0x03, 0x50
        /*001a*/ 	.short	0x0000


	//----- nvinfo : EIATTR_MAXREG_COUNT
	.align		4
        /*001c*/ 	.byte	0x03, 0x1b
        /*001e*/ 	.short	0x0080


	//----- nvinfo : EIATTR_NUM_BARRIERS
	.align		4
        /*0020*/ 	.byte	0x02, 0x4c
        /*0022*/ 	.byte	0x01
	.zero		1


	//----- nvinfo : EIATTR_ANNOTATIONS
	.align		4
        /*0024*/ 	.byte	0x04, 0x55
        /*0026*/ 	.short	(.L_1195 - .L_1194)


	//   ....[0]....
.L_1194:
        /* <DEDUP_REMOVED lines=137> */


	//----- nvinfo : EIATTR_MERCURY_ISA_VERSION
	.align		4
.L_1195:
        /*08a8*/ 	.byte	0x03, 0x5f
        /*08aa*/ 	.short	0x0101


	//----- nvinfo : EIATTR_INT_WARP_WIDE_INSTR_OFFSETS
	.align		4
        /*08ac*/ 	.byte	0x04, 0x31
        /*08ae*/ 	.short	(.L_1197 - .L_1196)


	//   ....[0]....
.L_1196:
        /*08b0*/ 	.word	0x00009760


	//   ....[1]....
        /*08b4*/ 	.word	0x00009a40


	//   ....[2]....
        /*08b8*/ 	.word	0x00009af0


	//   ....[3]....
        /*08bc*/ 	.word	0x00009b00


	//   ....[4]....
        /*08c0*/ 	.word	0x00009bc0


	//   ....[5]....
        /*08c4*/ 	.word	0x00009ca0


	//   ....[6]....
        /*08c8*/ 	.word	0x00009d60


	//   ....[7]....
        /*08cc*/ 	.word	0x00009d80


	//   ....[8]....
        /*08d0*/ 	.word	0x00009e80


	//   ....[9]....
        /*08d4*/ 	.word	0x00009f40


	//   ....[10]....
        /*08d8*/ 	.word	0x00009f60


	//   ....[11]....
        /*08dc*/ 	.word	0x0000a060


	//   ....[12]....
        /*08e0*/ 	.word	0x0000a120


	//   ....[13]....
        /*08e4*/ 	.word	0x0000a130


	//   ....[14]....
        /*08e8*/ 	.word	0x0000a240


	//   ....[15]....
        /*08ec*/ 	.word	0x0000a2f0


	//   ....[16]....
        /*08f0*/ 	.word	0x0000a310


	//   ....[17]....
        /*08f4*/ 	.word	0x0000a4c0


	//   ....[18]....
        /*08f8*/ 	.word	0x0000a580


	//   ....[19]....
        /*08fc*/ 	.word	0x0000a590


	//   ....[20]....
        /*0900*/ 	.word	0x0000a5a0


	//   ....[21]....
        /*0904*/ 	.word	0x0000a710


	//   ....[22]....
        /*0908*/ 	.word	0x0000a7c0


	//   ....[23]....
        /*090c*/ 	.word	0x0000a7e0


	//   ....[24]....
        /*0910*/ 	.word	0x0000a810


	//   ....[25]....
        /*0914*/ 	.word	0x0000aa20


	//   ....[26]....
        /*0918*/ 	.word	0x0000aae0


	//   ....[27]....
        /*091c*/ 	.word	0x0000ab40


	//   ....[28]....
        /*0920*/ 	.word	0x0000ab70


	//   ....[29]....
        /*0924*/ 	.word	0x0000ae20


	//   ....[30]....
        /*0928*/ 	.word	0x0000aec0


	//   ....[31]....
        /*092c*/ 	.word	0x00011100


	//----- nvinfo : EIATTR_COOP_GROUP_MASK_REGIDS
	.align		4
.L_1197:
        /*0930*/ 	.byte	0x04, 0x29
        /*0932*/ 	.short	(.L_1199 - .L_1198)


	//   ....[0]....
.L_1198:
        /*0934*/ 	.word	0xffffffff


	//   ....[1]....
        /*0938*/ 	.word	0xffffffff


	//   ....[2]....
        /*093c*/ 	.word	0xffffffff


	//   ....[3]....
        /*0940*/ 	.word	0xffffffff


	//   ....[4]....
        /*0944*/ 	.word	0xffffffff


	//   ....[5]....
        /*0948*/ 	.word	0xffffffff


	//   ....[6]....
        /*094c*/ 	.word	0xffffffff


	//   ....[7]....
        /*0950*/ 	.word	0xffffffff


	//   ....[8]....
        /*0954*/ 	.word	0xffffffff


	//   ....[9]....
        /*0958*/ 	.word	0xffffffff


	//----- nvinfo : EIATTR_COOP_GROUP_INSTR_OFFSETS
	.align		4
.L_1199:
        /*095c*/ 	.byte	0x04, 0x28
        /*095e*/ 	.short	(.L_1201 - .L_1200)


	//   ....[0]....
.L_1200:
        /*0960*/ 	.word	0x00008c60


	//   ....[1]....
        /*0964*/ 	.word	0x00008c70


	//   ....[2]....
        /*0968*/ 	.word	0x00008cc0


	//   ....[3]....
        /*096c*/ 	.word	0x00008cd0


	//   ....[4]....
        /*0970*/ 	.word	0x00008d00


	//   ....[5]....
        /*0974*/ 	.word	0x00008d20


	//   ....[6]....
        /*0978*/ 	.word	0x00008d60


	//   ....[7]....
        /*097c*/ 	.word	0x00008d90


	//   ....[8]....
        /*0980*/ 	.word	0x00008e40


	//   ....[9]....
        /*0984*/ 	.word	0x00008f20


	//----- nvinfo : EIATTR_EXIT_INSTR_OFFSETS
	.align		4
.L_1201:
        /*0988*/ 	.byte	0x04, 0x1c
        /*098a*/ 	.short	(.L_1203 - .L_1202)


	//   ....[0]....
.L_1202:
        /*098c*/ 	.word	0x000111f0


	//   ....[1]....
        /*0990*/ 	.word	0x00011330


	//   ....[2]....
        /*0994*/ 	.word	0x000115a0


	//----- nvinfo : EIATTR_MAX_THREADS
	.align		4
.L_1203:
        /*0998*/ 	.byte	0x04, 0x05
        /*099a*/ 	.short	(.L_1205 - .L_1204)
.L_1204:
        /*099c*/ 	.word	0x000001c0
        /*09a0*/ 	.word	0x00000001
        /*09a4*/ 	.word	0x00000001


	//----- nvinfo : EIATTR_CRS_STACK_SIZE
	.align		4
.L_1205:
        /*09a8*/ 	.byte	0x04, 0x1e
        /*09aa*/ 	.short	(.L_1207 - .L_1206)
.L_1206:
        /*09ac*/ 	.word	0x00000000


	//----- nvinfo : EIATTR_CBANK_PARAM_SIZE
	.align		4
.L_1207:
        /*09b0*/ 	.byte	0x03, 0x19
        /*09b2*/ 	.short	0x00b8


	//----- nvinfo : EIATTR_PARAM_CBANK
	.align		4
        /*09b4*/ 	.byte	0x04, 0x0a
        /*09b6*/ 	.short	(.L_1209 - .L_1208)
	.align		4
.L_1208:
        /*09b8*/ 	.word	index@(.nv.constant0._Z35group_norm_nhwc_bwd_one_pass_kernelI11Fp32IOFp16WLi256ELi112ELi448EEv26Group_norm_nhwc_bwd_params)
        /*09bc*/ 	.short	0x0210
        /*09be*/ 	.short	0x00b8


	//----- nvinfo : EIATTR_SW_WAR
	.align		4
.L_1209:
        /*09c0*/ 	.byte	0x04, 0x36
        /*09c2*/ 	.short	(.L_1211 - .L_1210)
.L_1210:
        /*09c4*/ 	.word	0x00000008
.L_1211:


//--------------------- .nv.info._Z35group_norm_nhwc_bwd_one_pass_kernelI11Fp32IOFp16WLi512ELi112ELi448EEv26Group_norm_nhwc_bwd_params --------------------------
	.section	.nv.info._Z35group_norm_nhwc_bwd_one_pass_kernelI11Fp32IOFp16WLi512ELi112ELi448EEv26Group_norm_nhwc_bwd_params,"",@"SHT_CUDA_INFO"
	.sectionflags	@""
	.align	4


	//----- nvinfo : EIATTR_CUDA_API_VERSION
	.align		4
        /*0000*/ 	.byte	0x04, 0x37
        /*0002*/ 	.short	(.L_1213 - .L_1212)
.L_1212:
        /*0004*/ 	.word	0x00000082


	//----- nvinfo : EIATTR_KPARAM_INFO
	.align		4
.L_1213:
        /*0008*/ 	.byte	0x04, 0x17
        /*000a*/ 	.short	(.L_1215 - .L_1214)
.L_1214:
        /*000c*/ 	.word	0x00000000
        /*0010*/ 	.short	0x0000
        /*0012*/ 	.short	0x0000
        /*0014*/ 	.byte	0x00, 0xf0, 0xe1, 0x02


	//----- nvinfo : EIATTR_SPARSE_MMA_MASK
	.align		4
.L_1215:
        /*0018*/ 	.byte	0x03, 0x50
        /*001a*/ 	.short	0x0000


	//----- nvinfo : EIATTR_MAXREG_COUNT
	.align		4
        /*001c*/ 	.byte	0x03, 0x1b
        /*001e*/ 	.short	0x0080


	//----- nvinfo : EIATTR_NUM_BARRIERS
	.align		4
        /*0020*/ 	.byte	0x02, 0x4c
        /*0022*/ 	.byte	0x01
	.zero		1


	//----- nvinfo : EIATTR_ANNOTATIONS
	.align		4
        /*0024*/ 	.byte	0x04, 0x55
        /*0026*/ 	.short	(.L_1217 - .L_1216)


	//   ....[0]....
.L_1216:
        /* <DEDUP_REMOVED lines=484> */


	//----- nvinfo : EIATTR_MERCURY_ISA_VERSION
	.align		4
.L_1217:
        /*1e50*/ 	.byte	0x03, 0x5f
        /*1e52*/ 	.short	0x0101


	//----- nvinfo : EIATTR_INT_WARP_WIDE_INSTR_OFFSETS
	.align		4
        /*1e54*/ 	.byte	0x04, 0x31
        /*1e56*/ 	.short	(.L_1219 - .L_1218)


	//   ....[0]....
.L_1218:
        /*1e58*/ 	.word	0x00016a60


	//   ....[1]....
        /*1e5c*/ 	.word	0x000184c0


	//----- nvinfo : EIATTR_COOP_GROUP_MASK_REGIDS
	.align		4
.L_1219:
        /*1e60*/ 	.byte	0x04, 0x29
        /*1e62*/ 	.short	(.L_1221 - .L_1220)


	//   ....[0]....
.L_1220:
        /*1e64*/ 	.word	0xffffffff


	//   ....[1]....
        /*1e68*/ 	.word	0xffffffff


	//   ....[2]....
        /*1e6c*/ 	.word	0xffffffff


	//   ....[3]....
        /*1e70*/ 	.word	0xffffffff


	//   ....[4]....
        /*1e74*/ 	.word	0xffffffff


	//   ....[5]....
        /*1e78*/ 	.word	0xffffffff


	//   ....[6]....
        /*1e7c*/ 	.word	0xffffffff


	//   ....[7]....
        /*1e80*/ 	.word	0xffffffff


	//   ....[8]....
        /*1e84*/ 	.word	0xffffffff


	//   ....[9]....
        /*1e88*/ 	.word	0xffffffff


	//----- nvinfo : EIATTR_COOP_GROUP_INSTR_OFFSETS
	.align		4
.L_1221:
        /*1e8c*/ 	.byte	0x04, 0x28
        /*1e8e*/ 	.short	(.L_1223 - .L_1222)


	//   ....[0]....
.L_1222:
        /*1e90*/ 	.word	0x00015530


	//   ....[1]....
        /*1e94*/ 	.word	0x00015550


	//   ....[2]....
        /*1e98*/ 	.word	0x00015870


	//   ....[3]....
        /*1e9c*/ 	.word	0x000158c0


	//   ....[4]....
        /*1ea0*/ 	.word	0x00015eb0


	//   ....[5]....
        /*1ea4*/ 	.word	0x00015ec0


	//   ....[6]....
        /*1ea8*/ 	.word	0x00015fa0


	//   ....[7]....
        /*1eac*/ 	.word	0x00015fb0


	//   ....[8]....
        /*1eb0*/ 	.word	0x00016060


	//   ....[9]....
        /*1eb4*/ 	.word	0x00016070


	//----- nvinfo : EIATTR_EXIT_INSTR_OFFSETS
	.align		4
.L_1223:
        /*1eb8*/ 	.byte	0x04, 0x1c
        /*1eba*/ 	.short	(.L_1225 - .L_1224)


	//   ....[0]....
.L_1224:
        /*1ebc*/ 	.word	0x00018550


	//   ....[1]....
        /*1ec0*/ 	.word	0x000186a0


	//   ....[2]....
        /*1ec4*/ 	.word	0x00018940


	//----- nvinfo : EIATTR_MAX_THREADS
	.align		4
.L_1225:
        /*1ec8*/ 	.byte	0x04, 0x05
        /*1eca*/ 	.short	(.L_1227 - .L_1226)
.L_1226:
        /*1ecc*/ 	.word	0x000001c0
        /*1ed0*/ 	.word	0x00000001
        /*1ed4*/ 	.word	0x00000001


	//----- nvinfo : EIATTR_CRS_STACK_SIZE
	.align		4
.L_1227:
        /*1ed8*/ 	.byte	0x04, 0x1e
        /*1eda*/ 	.short	(.L_1229 - .L_1228)
.L_1228:
        /*1edc*/ 	.word	0x00000000


	//----- nvinfo : EIATTR_CBANK_PARAM_SIZE
	.align		4
.L_1229:
        /*1ee0*/ 	.byte	0x03, 0x19
        /*1ee2*/ 	.short	0x00b8


	//----- nvinfo : EIATTR_PARAM_CBANK
	.align		4
        /*1ee4*/ 	.byte	0x04, 0x0a
        /*1ee6*/ 	.short	(.L_1231 - .L_1230)
	.align		4
.L_1230:
        /*1ee8*/ 	.word	index@(.nv.constant0._Z35group_norm_nhwc_bwd_one_pass_kernelI11Fp32IOFp16WLi512ELi112ELi448EEv26Group_norm_nhwc_bwd_params)
        /*1eec*/ 	.short	0x0210
        /*1eee*/ 	.short	0x00b8


	//----- nvinfo : EIATTR_SW_WAR
	.align		4
.L_1231:
        /*1ef0*/ 	.byte	0x04, 0x36
        /*1ef2*/ 	.short	(.L_1233 - .L_1232)
.L_1232:
        /*1ef4*/ 	.word	0x00000008
.L_1233:


//--------------------- .nv.info._Z35group_norm_nhwc_fwd_one_pass_kernelI11Bf16IOFp32WLi64ELi112ELi448EEv26Group_norm_nhwc_fwd_params --------------------------
	.section	.nv.info._Z35group_norm_nhwc_fwd_one_pass_kernelI11Bf16IOFp32WLi64ELi112ELi448EEv26Group_norm_nhwc_fwd_params,"",@"SHT_CUDA_INFO"
	.sectionflags	@""
	.align	4


	//----- nvinfo : EIATTR_CUDA_API_VERSION
	.align		4
        /*0000*/ 	.byte	0x04, 0x37
        /*0002*/ 	.short	(.L_1235 - .L_1234)
.L_1234:
        /*0004*/ 	.word	0x00000082


	//----- nvinfo : EIATTR_KPARAM_INFO
	.align		4
.L_1235:
        /*0008*/ 	.byte	0x04, 0x17
        /*000a*/ 	.short	(.L_1237 - .L_1236)
.L_1236:
        /*000c*/ 	.word	0x00000000
        /*0010*/ 	.short	0x0000
        /*0012*/ 	.short	0x0000
        /*0014*/ 	.byte	0x00, 0xf0, 0x81, 0x02


	//----- nvinfo : EIATTR_SPARSE_MMA_MASK
	.align		4
.L_1237:
        /*0018*/ 	.byte	0x03, 0x50
        /*001a*/ 	.short	0x0000


	//----- nvinfo : EIATTR_MAXREG_COUNT
	.align		4
        /*001c*/ 	.byte	0x03, 0x1b
        /*001e*/ 	.short	0x0080


	//----- nvinfo : EIATTR_NUM_BARRIERS
	.align		4
        /*0020*/ 	.byte	0x02, 0x4c
        /*0022*/ 	.byte	0x01
	.zero		1


	//----- nvinfo : EIATTR_MERCURY_ISA_VERSION
	.align		4
        /*0024*/ 	.byte	0x03, 0x5f
        /*0026*/ 	.short	0x0101


	//----- nvinfo : EIATTR_COOP_GROUP_MASK_REGIDS
	.align		4
        /*0028*/ 	.byte	0x04, 0x29
        /*002a*/ 	.short	(.L_1239 - .L_1238)


	//   ....[0]....
.L_1238:
        /*002c*/ 	.word	0xffffffff


	//   ....[1]....
        /*0030*/ 	.word	0xffffffff


	//   ....[2]....
        /*0034*/ 	.word	0xffffffff


	//   ....[3]....
        /*0038*/ 	.word	0xffffffff


	//   ....[4]....
        /*003c*/ 	.word	0xffffffff


	//   ....[5]....
        /*0040*/ 	.word	0xffffffff


	//   ....[6]....
        /*0044*/ 	.word	0xffffffff


	//   ....[7]....
        /*0048*/ 	.word	0xffffffff


	//   ....[8]....
        /*004c*/ 	.word	0xffffffff


	//   ....[9]....
        /*0050*/ 	.word	0xffffffff


	//----- nvinfo : EIATTR_COOP_GROUP_INSTR_OFFSETS
	.align		4
.L_1239:
        /*0054*/ 	.byte	0x04, 0x28
        /*0056*/ 	.short	(.L_1241 - .L_1240)


	//   ....[0]....
.L_1240:
        /*0058*/ 	.word	0x000010c0


	//   ....[1]....
        /*005c*/ 	.word	0x000010d0


	//   ....[2]....
        /*0060*/ 	.word	0x00001100


	//   ....[3]....
        /*0064*/ 	.word	0x00001110


	//   ....[4]....
        /*0068*/ 	.word	0x00001150


	//   ....[5]....
        /*006c*/ 	.word	0x00001160


	//   ....[6]....
        /*0070*/ 	.word	0x000011a0


	//   ....[7]....
        /*0074*/ 	.word	0x000011b0


	//   ....[8]....
        /*0078*/ 	.word	0x000011f0


	//   ....[9]....
        /*007c*/ 	.word	0x00001200


	//----- nvinfo : EIATTR_EXIT_INSTR_OFFSETS
	.align		4
.L_1241:
        /*0080*/ 	.byte	0x04, 0x1c
        /*0082*/ 	.short	(.L_1243 - .L_1242)


	//   ....[0]....
.L_1242:
        /*0084*/ 	.word	0x00000070


	//   ....[1]....
        /*0088*/ 	.word	0x00003bf0


	//----- nvinfo : EIATTR_MAX_THREADS
	.align		4
.L_1243:
        /*008c*/ 	.byte	0x04, 0x05
        /*008e*/ 	.short	(.L_1245 - .L_1244)
.L_1244:
        /*0090*/ 	.word	0x000001c0
        /*0094*/ 	.word	0x00000001
        /*0098*/ 	.word	0x00000001


	//----- nvinfo : EIATTR_CRS_STACK_SIZE
	.align		4
.L_1245:
        /*009c*/ 	.byte	0x04, 0x1e
        /*009e*/ 	.short	(.L_1247 - .L_1246)
.L_1246:
        /*00a0*/ 	.word	0x00000000


	//----- nvinfo : EIATTR_CBANK_PARAM_SIZE
	.align		4
.L_1247:
        /*00a4*/ 	.byte	0x03, 0x19
        /*00a6*/ 	.short	0x00a0


	//----- nvinfo : EIATTR_PARAM_CBANK
	.align		4
        /*00a8*/ 	.byte	0x04, 0x0a
        /*00aa*/ 	.short	(.L_1249 - .L_1248)
	.align		4
.L_1248:
        /*00ac*/ 	.word	index@(.nv.constant0._Z35group_norm_nhwc_fwd_one_pass_kernelI11Bf16IOFp32WLi64ELi112ELi448EEv26Group_norm_nhwc_fwd_params)
        /*00b0*/ 	.short	0x0210
        /*00b2*/ 	.short	0x00a0


	//----- nvinfo : EIATTR_SW_WAR
	.align		4
.L_1249:
        /*00b4*/ 	.byte	0x04, 0x36
        /*00b6*/ 	.short	(.L_1251 - .L_1250)
.L_1250:
        /*00b8*/ 	.word	0x00000008
.L_1251:


//--------------------- .nv.info._Z35group_norm_nhwc_fwd_one_pass_kernelI11Bf16IOFp32WLi128ELi112ELi448EEv26Group_norm_nhwc_fwd_params --------------------------
	.section	.nv.info._Z35group_norm_nhwc_fwd_one_pass_kernelI11Bf16IOFp32WLi128ELi112ELi448EEv26Group_norm_nhwc_fwd_params,"",@"SHT_CUDA_INFO"
	.sectionflags	@""
	.align	4


	//----- nvinfo : EIATTR_CUDA_API_VERSION
	.align		4
        /*0000*/ 	.byte	0x04, 0x37
        /*0002*/ 	.short	(.L_1253 - .L_1252)
.L_1252:
        /*0004*/ 	.word	0x00000082


	//----- nvinfo : EIATTR_KPARAM_INFO
	.align		4
.L_1253:
        /*0008*/ 	.byte	0x04, 0x17
        /*000a*/ 	.short	(.L_1255 - .L_1254)
.L_1254:
        /*000c*/ 	.word	0x00000000
        /*0010*/ 	.short	0x0000
        /*0012*/ 	.short	0x0000
        /*0014*/ 	.byte	0x00, 0xf0, 0x81, 0x02


	//----- nvinfo : EIATTR_SPARSE_MMA_MASK
	.align		4
.L_1255:
        /*0018*/ 	.byte	0x03, 0x50
        /*001a*/ 	.short	0x0000


	//----- nvinfo : EIATTR_MAXREG_COUNT
	.align		4
        /*001c*/ 	.byte	0x03, 0x1b
        /*001e*/ 	.short	0x0080


	//----- nvinfo : EIATTR_NUM_BARRIERS
	.align		4
        /*0020*/ 	.byte	0x02, 0x4c
        /*0022*/ 	.byte	0x01
	.zero		1


	//----- nvinfo : EIATTR_MERCURY_ISA_VERSION
	.align		4
        /*0024*/ 	.byte	0x03, 0x5f
        /*0026*/ 	.short	0x0101


	//----- nvinfo : EIATTR_COOP_GROUP_MASK_REGIDS
	.align		4
        /*0028*/ 	.byte	0x04, 0x29
        /*002a*/ 	.short	(.L_1257 - .L_1256)


	//   ....[0]....
.L_1256:
        /*002c*/ 	.word	0xffffffff


	//   ....[1]....
        /*0030*/ 	.word	0xffffffff


	//   ....[2]....
        /*0034*/ 	.word	0xffffffff


	//   ....[3]....
        /*0038*/ 	.word	0xffffffff


	//   ....[4]....
        /*003c*/ 	.word	0xffffffff


	//   ....[5]....
        /*0040*/ 	.word	0xffffffff


	//   ....[6]....
        /*0044*/ 	.word	0xffffffff


	//   ....[7]....
        /*0048*/ 	.word	0xffffffff


	//   ....[8]....
        /*004c*/ 	.word	0xffffffff


	//   ....[9]....
        /*0050*/ 	.word	0xffffffff


	//----- nvinfo : EIATTR_COOP_GROUP_INSTR_OFFSETS
	.align		4
.L_1257:
        /*0054*/ 	.byte	0x04, 0x28
        /*0056*/ 	.short	(.L_1259 - .L_1258)


	//   ....[0]....
.L_1258:
        /*0058*/ 	.word	0x00001ca0


	//   ....[1]....
        /*005c*/ 	.word	0x00001cb0


	//   ....[2]....
        /*0060*/ 	.word	0x00001ce0


	//   ....[3]....
        /*0064*/ 	.word	0x00001cf0


	//   ....[4]....
        /*0068*/ 	.word	0x00001d30


	//   ....[5]....
        /*006c*/ 	.word	0x00001d40


	//   ....[6]....
        /*0070*/ 	.word	0x00001d80


	//   ....[7]....
        /*0074*/ 	.word	0x00001d90


	//   ....[8]....
        /*0078*/ 	.word	0x00001dd0


	//   ....[9]....
        /*007c*/ 	.word	0x00001de0


	//----- nvinfo : EIATTR_EXIT_INSTR_OFFSETS
	.align		4
.L_1259:
        /*0080*/ 	.byte	0x04, 0x1c
        /*0082*/ 	.short	(.L_1261 - .L_1260)


	//   ....[0]....
.L_1260:
        /*0084*/ 	.word	0x00000060


	//   ....[1]....
        /*0088*/ 	.word	0x000052a0


	//----- nvinfo : EIATTR_MAX_THREADS
	.align		4
.L_1261:
        /*008c*/ 	.byte	0x04, 0x05
        /*008e*/ 	.short	(.L_1263 - .L_1262)
.L_1262:
        /*0090*/ 	.word	0x000001c0
        /*0094*/ 	.word	0x00000001
        /*0098*/ 	.word	0x00000001


	//----- nvinfo : EIATTR_CRS_STACK_SIZE
	.align		4
.L_1263:
        /*009c*/ 	.byte	0x04, 0x1e
        /*009e*/ 	.short	(.L_1265 - .L_1264)
.L_1264:
        /*00a0*/ 	.word	0x00000000


	//----- nvinfo : EIATTR_CBANK_PARAM_SIZE
	.align		4
.L_1265:
        /*00a4*/ 	.byte	0x03, 0x19
        /*00a6*/ 	.short	0x00a0


	//----- nvinfo : EIATTR_PARAM_CBANK
	.align		4
        /*00a8*/ 	.byte	0x04, 0x0a
        /*00aa*/ 	.short	(.L_1267 - .L_1266)
	.align		4
.L_1266:
        /*00ac*/ 	.word	index@(.nv.constant0._Z35group_norm_nhwc_fwd_one_pass_kernelI11Bf16IOFp32WLi128ELi112ELi448EEv26Group_norm_nhwc_fwd_params)
        /*00b0*/ 	.short	0x0210
        /*00b2*/ 	.short	0x00a0


	//----- nvinfo : EIATTR_SW_WAR
	.align		4
.L_1267:
        /*00b4*/ 	.byte	0x04, 0x36
        /*00b6*/ 	.short	(.L_1269 - .L_1268)
.L_1268:
        /*00b8*/ 	.word	0x00000008
.L_1269:


//--------------------- .nv.info._Z35group_norm_nhwc_fwd_one_pass_kernelI11Bf16IOFp32WLi256ELi112ELi448EEv26Group_norm_nhwc_fwd_params --------------------------
	.section	.nv.info._Z35group_norm_nhwc_fwd_one_pass_kernelI11Bf16IOFp32WLi256ELi112ELi448EEv26Group_norm_nhwc_fwd_params,"",@"SHT_CUDA_INFO"
	.sectionflags	@""
	.align	4


	//----- nvinfo : EIATTR_CUDA_API_VERSION
	.align		4
        /*0000*/ 	.byte	0x04, 0x37
        /*0002*/ 	.short	(.L_1271 - .L_1270)
.L_1270:
        /*0004*/ 	.word	0x00000082


	//----- nvinfo : EIATTR_KPARAM_INFO
	.align		4
.L_1271:
        /*0008*/ 	.byte	0x04, 0x17
        /*000a*/ 	.short	(.L_1273 - .L_1272)
.L_1272:
        /*000c*/ 	.word	0x00000000
        /*0010*/ 	.short	0x0000
        /*0012*/ 	.short	0x0000
        /*0014*/ 	.byte	0x00, 0xf0, 0x81, 0x02


	//----- nvinfo : EIATTR_SPARSE_MMA_MASK
	.align		4
.L_1273:
        /*0018*/ 	.byte	0x03, 0x50
        /*001a*/ 	.short	0x0000


	//----- nvinfo : EIATTR_MAXREG_COUNT
	.align		4
        /*001c*/ 	.byte	0x03, 0x1b
        /*001e*/ 	.short	0x0080


	//----- nvinfo : EIATTR_NUM_BARRIERS
	.align		4
        /*0020*/ 	.byte	0x02, 0x4c
        /*0022*/ 	.byte	0x01
	.zero		1


	//----- nvinfo : EIATTR_MERCURY_ISA_VERSION
	.align		4
        /*0024*/ 	.byte	0x03, 0x5f
        /*0026*/ 	.short	0x0101


	//----- nvinfo : EIATTR_COOP_GROUP_MASK_REGIDS
	.align		4
        /*0028*/ 	.byte	0x04, 0x29
        /*002a*/ 	.short	(.L_1275 - .L_1274)


	//   ....[0]....
.L_1274:
        /*002c*/ 	.word	0xffffffff


	//   ....[1]....
        /*0030*/ 	.word	0xffffffff


	//   ....[2]....
        /*0034*/ 	.word	0xffffffff


	//   ....[3]....
        /*0038*/ 	.word	0xffffffff


	//   ....[4]....
        /*003c*/ 	.word	0xffffffff


	//   ....[5]....
        /*0040*/ 	.word	0xffffffff


	//   ....[6]....
        /*0044*/ 	.word	0xffffffff


	//   ....[7]....
        /*0048*/ 	.word	0xffffffff


	//   ....[8]....
        /*004c*/ 	.word	0xffffffff


	//   ....[9]....
        /*0050*/ 	.word	0xffffffff


	//----- nvinfo : EIATTR_COOP_GROUP_INSTR_OFFSETS
	.align		4
.L_1275:
        /*0054*/ 	.byte	0x04, 0x28
        /*0056*/ 	.short	(.L_1277 - .L_1276)


	//   ....[0]....
.L_1276:
        /*0058*/ 	.word	0x00003d80


	//   ....[1]....
        /*005c*/ 	.word	0x00003d90


	//   ....[2]....
        /*0060*/ 	.word	0x00003dd0


	//   ....[3]....
        /*0064*/ 	.word	0x00003de0


	//   ....[4]....
        /*0068*/ 	.word	0x00003e20


	//   ....[5]....
        /*006c*/ 	.word	0x00003e30


	//   ....[6]....
        /*0070*/ 	.word	0x00003e70


	//   ....[7]....
        /*0074*/ 	.word	0x00003e80


	//   ....[8]....
        /*0078*/ 	.word	0x00003ed0


	//   ....[9]....
        /*007c*/ 	.word	0x00003ee0


	//----- nvinfo : EIATTR_EXIT_INSTR_OFFSETS
	.align		4
.L_1277:
        /*0080*/ 	.byte	0x04, 0x1c
        /*0082*/ 	.short	(.L_1279 - .L_1278)


	//   ....[0]....
.L_1278:
        /*0084*/ 	.word	0x00000060


	//   ....[1]....
        /*0088*/ 	.word	0x00009870


	//----- nvinfo : EIATTR_MAX_THREADS
	.align		4
.L_1279:
        /*008c*/ 	.byte	0x04, 0x05
        /*008e*/ 	.short	(.L_1281 - .L_1280)
.L_1280:
        /*0090*/ 	.word	0x000001c0
        /*0094*/ 	.word	0x00000001
        /*0098*/ 	.word	0x00000001


	//----- nvinfo : EIATTR_CRS_STACK_SIZE
	.align		4
.L_1281:
        /*009c*/ 	.byte	0x04, 0x1e
        /*009e*/ 	.short	(.L_1283 - .L_1282)
.L_1282:
        /*00a0*/ 	.word	0x00000000


	//----- nvinfo : EIATTR_CBANK_PARAM_SIZE
	.align		4
.L_1283:
        /*00a4*/ 	.byte	0x03, 0x19
        /*00a6*/ 	.short	0x00a0


	//----- nvinfo : EIATTR_PARAM_CBANK
	.align		4
        /*00a8*/ 	.byte	0x04, 0x0a
        /*00aa*/ 	.short	(.L_1285 - .L_1284)
	.align		4
.L_1284:
        /*00ac*/ 	.word	index@(.nv.constant0._Z35group_norm_nhwc_fwd_one_pass_kernelI11Bf16IOFp32WLi256ELi112ELi448EEv26Group_norm_nhwc_fwd_params)
        /*00b0*/ 	.short	0x0210
        /*00b2*/ 	.short	0x00a0


	//----- nvinfo : EIATTR_SW_WAR
	.align		4
.L_1285:
        /*00b4*/ 	.byte	0x04, 0x36
        /*00b6*/ 	.short	(.L_1287 - .L_1286)
.L_1286:
        /*00b8*/ 	.word	0x00000008
.L_1287:


//--------------------- .nv.info._Z35group_norm_nhwc_fwd_one_pass_kernelI11Bf16IOFp32WLi512ELi112ELi448EEv26Group_norm_nhwc_fwd_params --------------------------
	.section	.nv.info._Z35group_norm_nhwc_fwd_one_pass_kernelI11Bf16IOFp32WLi512ELi112ELi448EEv26Group_norm_nhwc_fwd_params,"",@"SHT_CUDA_INFO"
	.sectionflags	@""
	.align	4


	//----- nvinfo : EIATTR_CUDA_API_VERSION
	.align		4
        /*0000*/ 	.byte	0x04, 0x37
        /*0002*/ 	.short	(.L_1289 - .L_1288)
.L_1288:
        /*0004*/ 	.word	0x00000082


	//----- nvinfo : EIATTR_KPARAM_INFO
	.align		4
.L_1289:
        /*0008*/ 	.byte	0x04, 0x17
        /*000a*/ 	.short	(.L_1291 - .L_1290)
.L_1290:
        /*000c*/ 	.word	0x00000000
        /*0010*/ 	.short	0x0000
        /*0012*/ 	.short	0x0000
        /*0014*/ 	.byte	0x00, 0xf0, 0x81, 0x02


	//----- nvinfo : EIATTR_SPARSE_MMA_MASK
	.align		4
.L_1291:
        /*0018*/ 	.byte	0x03, 0x50
        /*001a*/ 	.short	0x0000


	//----- nvinfo : EIATTR_MAXREG_COUNT
	.align		4
        /*001c*/ 	.byte	0x03, 0x1b
        /*001e*/ 	.short	0x0080


	//----- nvinfo : EIATTR_NUM_BARRIERS
	.align		4
        /*0020*/ 	.byte	0x02, 0x4c
        /*0022*/ 	.byte	0x01
	.zero		1


	//----- nvinfo : EIATTR_ANNOTATIONS
	.align		4
        /*0024*/ 	.byte	0x04, 0x55
        /*0026*/ 	.short	(.L_1293 - .L_1292)


	//   ....[0]....
.L_1292:
        /* <DEDUP_REMOVED lines=141> */


	//----- nvinfo : EIATTR_MERCURY_ISA_VERSION
	.align		4
.L_1293:
        /*08e8*/ 	.byte	0x03, 0x5f
        /*08ea*/ 	.short	0x0101


	//----- nvinfo : EIATTR_COOP_GROUP_MASK_REGIDS
	.align		4
        /*08ec*/ 	.byte	0x04, 0x29
        /*08ee*/ 	.short	(.L_1295 - .L_1294)


	//   ....[0]....
.L_1294:
        /*08f0*/ 	.word	0xffffffff


	//   ....[1]....
        /*08f4*/ 	.word	0xffffffff


	//   ....[2]....
        /*08f8*/ 	.word	0xffffffff


	//   ....[3]....
        /*08fc*/ 	.word	0xffffffff


	//   ....[4]....
        /*0900*/ 	.word	0xffffffff


	//   ....[5]....
        /*0904*/ 	.word	0xffffffff


	//   ....[6]....
        /*0908*/ 	.word	0xffffffff


	//   ....[7]....
        /*090c*/ 	.word	0xffffffff


	//   ....[8]....
        /*0910*/ 	.word	0xffffffff


	//   ....[9]....
        /*0914*/ 	.word	0xffffffff


	//----- nvinfo : EIATTR_COOP_GROUP_INSTR_OFFSETS
	.align		4
.L_1295:
        /*0918*/ 	.byte	0x04, 0x28
        /*091a*/ 	.short	(.L_1297 - .L_1296)


	//   ....[0]....
.L_1296:
        /*091c*/ 	.word	0x000091e0


	//   ....[1]....
        /*0920*/ 	.word	0x000091f0


	//   ....[2]....
        /*0924*/ 	.word	0x00009230


	//   ....[3]....
        /*0928*/ 	.word	0x00009240


	//   ....[4]....
        /*092c*/ 	.word	0x00009280


	//   ....[5]....
        /*0930*/ 	.word	0x00009290


	//   ....[6]....
        /*0934*/ 	.word	0x000092d0


	//   ....[7]....
        /*0938*/ 	.word	0x000092e0


	//   ....[8]....
        /*093c*/ 	.word	0x00009340


	//   ....[9]....
        /*0940*/ 	.word	0x00009350


	//----- nvinfo : EIATTR_EXIT_INSTR_OFFSETS
	.align		4
.L_1297:
        /*0944*/ 	.byte	0x04, 0x1c
        /*0946*/ 	.short	(.L_1299 - .L_1298)


	//   ....[0]....
.L_1298:
        /*0948*/ 	.word	0x00000090


	//   ....[1]....
        /*094c*/ 	.word	0x0000b700


	//----- nvinfo : EIATTR_MAX_THREADS
	.align		4
.L_1299:
        /*0950*/ 	.byte	0x04, 0x05
        /*0952*/ 	.short	(.L_1301 - .L_1300)
.L_1300:
        /*0954*/ 	.word	0x000001c0
        /*0958*/ 	.word	0x00000001
        /*095c*/ 	.word	0x00000001


	//----- nvinfo : EIATTR_CRS_STACK_SIZE
	.align		4
.L_1301:
        /*0960*/ 	.byte	0x04, 0x1e
        /*0962*/ 	.short	(.L_1303 - .L_1302)
.L_1302:
        /*0964*/ 	.word	0x00000000


	//----- nvinfo : EIATTR_CBANK_PARAM_SIZE
	.align		4
.L_1303:
        /*0968*/ 	.byte	0x03, 0x19
        /*096a*/ 	.short	0x00a0


	//----- nvinfo : EIATTR_PARAM_CBANK
	.align		4
        /*096c*/ 	.byte	0x04, 0x0a
        /*096e*/ 	.short	(.L_1305 - .L_1304)
	.align		4
.L_1304:
        /*0970*/ 	.word	index@(.nv.constant0._Z35group_norm_nhwc_fwd_one_pass_kernelI11Bf16IOFp32WLi512ELi112ELi448EEv26Group_norm_nhwc_fwd_params)
        /*0974*/ 	.short	0x0210
        /*0976*/ 	.short	0x00a0


	//----- nvinfo : EIATTR_SW_WAR
	.align		4
.L_1305:
        /*0978*/ 	.byte	0x04, 0x36
        /*097a*/ 	.short	(.L_1307 - .L_1306)
.L_1306:
        /*097c*/ 	.word	0x00000008
.L_1307:


//--------------------- .nv.info._Z35group_norm_nhwc_fwd_one_pass_kernelI11Bf16IOBf16WLi64ELi112ELi448EEv26Group_norm_nhwc_fwd_params --------------------------
	.section	.nv.info._Z35group_norm_nhwc_fwd_one_pass_kernelI11Bf16IOBf16WLi64ELi112ELi448EEv26Group_norm_nhwc_fwd_params,"",@"SHT_CUDA_INFO"
	.sectionflags	@""
	.align	4


	//----- nvinfo : EIATTR_CUDA_API_VERSION
	.align		4
        /*0000*/ 	.byte	0x04, 0x37
        /*0002*/ 	.short	(.L_1309 - .L_1308)
.L_1308:
        /*0004*/ 	.word	0x00000082


	//----- nvinfo : EIATTR_KPARAM_INFO
	.align		4
.L_1309:
        /*0008*/ 	.byte	0x04, 0x17
        /*000a*/ 	.short	(.L_1311 - .L_1310)
.L_1310:
        /*000c*/ 	.word	0x00000000
        /*0010*/ 	.short	0x0000
        /*0012*/ 	.short	0x0000
        /*0014*/ 	.byte	0x00, 0xf0, 0x81, 0x02


	//----- nvinfo : EIATTR_SPARSE_MMA_MASK
	.align		4
.L_1311:
        /*0018*/ 	.byte	0x03, 0x50
        /*001a*/ 	.short	0x0000


	//----- nvinfo : EIATTR_MAXREG_COUNT
	.align		4
        /*001c*/ 	.byte	0x03, 0x1b
        /*001e*/ 	.short	0x0080


	//----- nvinfo : EIATTR_NUM_BARRIERS
	.align		4
        /*0020*/ 	.byte	0x02, 0x4c
        /*0022*/ 	.byte	0x01
	.zero		1


	//----- nvinfo : EIATTR_MERCURY_ISA_VERSION
	.align		4
        /*0024*/ 	.byte	0x03, 0x5f
        /*0026*/ 	.short	0x0101


	//----- nvinfo : EIATTR_COOP_GROUP_MASK_REGIDS
	.align		4
        /*0028*/ 	.byte	0x04, 0x29
        /*002a*/ 	.short	(.L_1313 - .L_1312)


	//   ....[0]....
.L_1312:
        /*002c*/ 	.word	0xffffffff


	//   ....[1]....
        /*0030*/ 	.word	0xffffffff


	//   ....[2]....
        /*0034*/ 	.word	0xffffffff


	//   ....[3]....
        /*0038*/ 	.word	0xffffffff


	//   ....[4]....
        /*003c*/ 	.word	0xffffffff


	//   ....[5]....
        /*0040*/ 	.word	0xffffffff


	//   ....[6]....
        /*0044*/ 	.word	0xffffffff


	//   ....[7]....
        /*0048*/ 	.word	0xffffffff


	//   ....[8]....
        /*004c*/ 	.word	0xffffffff


	//   ....[9]....
        /*0050*/ 	.word	0xffffffff


	//----- nvinfo : EIATTR_COOP_GROUP_INSTR_OFFSETS
	.align		4
.L_1313:
        /*0054*/ 	.byte	0x04, 0x28
        /*0056*/ 	.short	(.L_1315 - .L_1314)


	//   ....[0]....
.L_1314:
        /*0058*/ 	.word	0x000010c0


	//   ....[1]....
        /*005c*/ 	.word	0x000010d0


	//   ....[2]....
        /*0060*/ 	.word	0x00001100


	//   ....[3]....
        /*0064*/ 	.word	0x00001110


	//   ....[4]....
        /*0068*/ 	.word	0x00001150


	//   ....[5]....
        /*006c*/ 	.word	0x00001160


	//   ....[6]....
        /*0070*/ 	.word	0x000011a0


	//   ....[7]....
        /*0074*/ 	.word	0x000011b0


	//   ....[8]....
        /*0078*/ 	.word	0x000011f0


	//   ....[9]....
        /*007c*/ 	.word	0x00001200


	//----- nvinfo : EIATTR_EXIT_INSTR_OFFSETS
	.align		4
.L_1315:
        /*0080*/ 	.byte	0x04, 0x1c
        /*0082*/ 	.short	(.L_1317 - .L_1316)


	//   ....[0]....
.L_1316:
        /*0084*/ 	.word	0x00000070


	//   ....[1]....
        /*0088*/ 	.word	0x00003c50


	//----- nvinfo : EIATTR_MAX_THREADS
	.align		4
.L_1317:
        /*008c*/ 	.byte	0x04, 0x05
        /*008e*/ 	.short	(.L_1319 - .L_1318)
.L_1318:
        /*0090*/ 	.word	0x000001c0
        /*0094*/ 	.word	0x00000001
        /*0098*/ 	.word	0x00000001


	//----- nvinfo : EIATTR_CRS_STACK_SIZE
	.align		4
.L_1319:
        /*009c*/ 	.byte	0x04, 0x1e
        /*009e*/ 	.short	(.L_1321 - .L_1320)
.L_1320:
        /*00a0*/ 	.word	0x00000000


	//----- nvinfo : EIATTR_CBANK_PARAM_SIZE
	.align		4
.L_1321:
        /*00a4*/ 	.byte	0x03, 0x19
        /*00a6*/ 	.short	0x00a0


	//----- nvinfo : EIATTR_PARAM_CBANK
	.align		4
        /*00a8*/ 	.byte	0x04, 0x0a
        /*00aa*/ 	.short	(.L_1323 - .L_1322)
	.align		4
.L_1322:
        /*00ac*/ 	.word	index@(.nv.constant0._Z35group_norm_nhwc_fwd_one_pass_kernelI11Bf16IOBf16WLi64ELi112ELi448EEv26Group_norm_nhwc_fwd_params)
        /*00b0*/ 	.short	0x0210
        /*00b2*/ 	.short	0x00a0


	//----- nvinfo : EIATTR_SW_WAR
	.align		4
.L_1323:
        /*00b4*/ 	.byte	0x04, 0x36
        /*00b6*/ 	.short	(.L_1325 - .L_1324)
.L_1324:
        /*00b8*/ 	.word	0x00000008
.L_1325:


//--------------------- .nv.info._Z35group_norm_nhwc_fwd_one_pass_kernelI11Bf16IOBf16WLi128ELi112ELi448EEv26Group_norm_nhwc_fwd_params --------------------------
	.section	.nv.info._Z35group_norm_nhwc_fwd_one_pass_kernelI11Bf16IOBf16WLi128ELi112ELi448EEv26Group_norm_nhwc_fwd_params,"",@"SHT_CUDA_INFO"
	.sectionflags	@""
	.align	4


	//----- nvinfo : EIATTR_CUDA_API_VERSION
	.align		4
        /*0000*/ 	.byte	0x04, 0x37
        /*0002*/ 	.short	(.L_1327 - .L_1326)
.L_1326:
        /*0004*/ 	.word	0x00000082


	//----- nvinfo : EIATTR_KPARAM_INFO
	.align		4
.L_1327:
        /*0008*/ 	.byte	0x04, 0x17
        /*000a*/ 	.short	(.L_1329 - .L_1328)
.L_1328:
        /*000c*/ 	.word	0x00000000
        /*0010*/ 	.short	0x0000
        /*0012*/ 	.short	0x0000
        /*0014*/ 	.byte	0x00, 0xf0, 0x81, 0x02


	//----- nvinfo : EIATTR_SPARSE_MMA_MASK
	.align		4
.L_1329:
        /*0018*/ 	.byte	0x03, 0x50
        /*001a*/ 	.short	0x0000


	//----- nvinfo : EIATTR_MAXREG_COUNT
	.align		4
        /*001c*/ 	.byte	0x03, 0x1b
        /*001e*/ 	.short	0x0080


	//----- nvinfo : EIATTR_NUM_BARRIERS
	.align		4
        /*0020*/ 	.byte	0x02, 0x4c
        /*0022*/ 	.byte	0x01
	.zero		1


	//----- nvinfo : EIATTR_MERCURY_ISA_VERSION
	.align		4
        /*0024*/ 	.byte	0x03, 0x5f
        /*0026*/ 	.short	0x0101


	//----- nvinfo : EIATTR_COOP_GROUP_MASK_REGIDS
	.align		4
        /*0028*/ 	.byte	0x04, 0x29
        /*002a*/ 	.short	(.L_1331 - .L_1330)


	//   ....[0]....
.L_1330:
        /*002c*/ 	.word	0xffffffff


	//   ....[1]....
        /*0030*/ 	.word	0xffffffff


	//   ....[2]....
        /*0034*/ 	.word	0xffffffff


	//   ....[3]....
        /*0038*/ 	.word	0xffffffff


	//   ....[4]....
        /*003c*/ 	.word	0xffffffff


	//   ....[5]....
        /*0040*/ 	.word	0xffffffff


	//   ....[6]....
        /*0044*/ 	.word	0xffffffff


	//   ....[7]....
        /*0048*/ 	.word	0xffffffff


	//   ....[8]....
        /*004c*/ 	.word	0xffffffff


	//   ....[9]....
        /*0050*/ 	.word	0xffffffff


	//----- nvinfo : EIATTR_COOP_GROUP_INSTR_OFFSETS
	.align		4
.L_1331:
        /*0054*/ 	.byte	0x04, 0x28
        /*0056*/ 	.short	(.L_1333 - .L_1332)


	//   ....[0]....
.L_1332:
        /*0058*/ 	.word	0x00001c80


	//   ....[1]....
        /*005c*/ 	.word	0x00001c90


	//   ....[2]....
        /*0060*/ 	.word	0x00001cc0


	//   ....[3]....
        /*0064*/ 	.word	0x00001cd0


	//   ....[4]....
        /*0068*/ 	.word	0x00001d10


	//   ....[5]....
        /*006c*/ 	.word	0x00001d20


	//   ....[6]....
        /*0070*/ 	.word	0x00001d60


	//   ....[7]....
        /*0074*/ 	.word	0x00001d70


	//   ....[8]....
        /*0078*/ 	.word	0x00001db0


	//   ....[9]....
        /*007c*/ 	.word	0x00001dc0


	//----- nvinfo : EIATTR_EXIT_INSTR_OFFSETS
	.align		4
.L_1333:
        /*0080*/ 	.byte	0x04, 0x1c
        /*0082*/ 	.short	(.L_1335 - .L_1334)


	//   ....[0]....
.L_1334:
        /*0084*/ 	.word	0x00000060


	//   ....[1]....
        /*0088*/ 	.word	0x000052e0


	//----- nvinfo : EIATTR_MAX_THREADS
	.align		4
.L_1335:
        /*008c*/ 	.byte	0x04, 0x05
        /*008e*/ 	.short	(.L_1337 - .L_1336)
.L_1336:
        /*0090*/ 	.word	0x000001c0
        /*0094*/ 	.word	0x00000001
        /*0098*/ 	.word	0x00000001


	//----- nvinfo : EIATTR_CRS_STACK_SIZE
	.align		4
.L_1337:
        /*009c*/ 	.byte	0x04, 0x1e
        /*009e*/ 	.short	(.L_1339 - .L_1338)
.L_1338:
        /*00a0*/ 	.word	0x00000000


	//----- nvinfo : EIATTR_CBANK_PARAM_SIZE
	.align		4
.L_1339:
        /*00a4*/ 	.byte	0x03, 0x19
        /*00a6*/ 	.short	0x00a0


	//----- nvinfo : EIATTR_PARAM_CBANK
	.align		4
        /*00a8*/ 	.byte	0x04, 0x0a
        /*00aa*/ 	.short	(.L_1341 - .L_1340)
	.align		4
.L_1340:
        /*00ac*/ 	.word	index@(.nv.constant0._Z35group_norm_nhwc_fwd_one_pass_kernelI11Bf16IOBf16WLi128ELi112ELi448EEv26Group_norm_nhwc_fwd_params)
        /*00b0*/ 	.short	0x0210
        /*00b2*/ 	.short	0x00a0


	//----- nvinfo : EIATTR_SW_WAR
	.align		4
.L_1341:
        /*00b4*/ 	.byte	0x04, 0x36
        /*00b6*/ 	.short	(.L_1343 - .L_1342)
.L_1342:
        /*00b8*/ 	.word	0x00000008
.L_1343:


//--------------------- .nv.info._Z35group_norm_nhwc_fwd_one_pass_kernelI11Bf16IOBf16WLi256ELi112ELi448EEv26Group_norm_nhwc_fwd_params --------------------------
	.section	.nv.info._Z35group_norm_nhwc_fwd_one_pass_kernelI11Bf16IOBf16WLi256ELi112ELi448EEv26Group_norm_nhwc_fwd_params,"",@"SHT_CUDA_INFO"
	.sectionflags	@""
	.align	4


	//----- nvinfo : EIATTR_CUDA_API_VERSION
	.align		4
        /*0000*/ 	.byte	0x04, 0x37
        /*0002*/ 	.short	(.L_1345 - .L_1344)
.L_1344:
        /*0004*/ 	.word	0x00000082


	//----- nvinfo : EIATTR_KPARAM_INFO
	.align		4
.L_1345:
        /*0008*/ 	.byte	0x04, 0x17
        /*000a*/ 	.short	(.L_1347 - .L_1346)
.L_1346:
        /*000c*/ 	.word	0x00000000
        /*0010*/ 	.short	0x0000
        /*0012*/ 	.short	0x0000
        /*0014*/ 	.byte	0x00, 0xf0, 0x81, 0x02


	//----- nvinfo : EIATTR_SPARSE_MMA_MASK
	.align		4
.L_1347:
        /*0018*/ 	.byte	0x03, 0x50
        /*001a*/ 	.short	0x0000


	//----- nvinfo : EIATTR_MAXREG_COUNT
	.align		4
        /*001c*/ 	.byte	0x03, 0x1b
        /*001e*/ 	.short	0x0080


	//----- nvinfo : EIATTR_NUM_BARRIERS
	.align		4
        /*0020*/ 	.byte	0x02, 0x4c
        /*0022*/ 	.byte	0x01
	.zero		1


	//----- nvinfo : EIATTR_MERCURY_ISA_VERSION
	.align		4
        /*0024*/ 	.byte	0x03, 0x5f
        /*0026*/ 	.short	0x0101


	//----- nvinfo : EIATTR_COOP_GROUP_MASK_REGIDS
	.align		4
        /*0028*/ 	.byte	0x04, 0x29
        /*002a*/ 	.short	(.L_1349 - .L_1348)


	//   ....[0]....
.L_1348:
        /*002c*/ 	.word	0xffffffff


	//   ....[1]....
        /*0030*/ 	.word	0xffffffff


	//   ....[2]....
        /*0034*/ 	.word	0xffffffff


	//   ....[3]....
        /*0038*/ 	.word	0xffffffff


	//   ....[4]....
        /*003c*/ 	.word	0xffffffff


	//   ....[5]....
        /*0040*/ 	.word	0xffffffff


	//   ....[6]....
        /*0044*/ 	.word	0xffffffff


	//   ....[7]....
        /*0048*/ 	.word	0xffffffff


	//   ....[8]....
        /*004c*/ 	.word	0xffffffff


	//   ....[9]....
        /*0050*/ 	.word	0xffffffff


	//----- nvinfo : EIATTR_COOP_GROUP_INSTR_OFFSETS
	.align		4
.L_1349:
        /*0054*/ 	.byte	0x04, 0x28
        /*0056*/ 	.short	(.L_1351 - .L_1350)


	//   ....[0]....
.L_1350:
        /*0058*/ 	.word	0x00003d90


	//   ....[1]....
        /*005c*/ 	.word	0x00003da0


	//   ....[2]....
        /*0060*/ 	.word	0x00003de0


	//   ....[3]....
        /*0064*/ 	.word	0x00003df0


	//   ....[4]....
        /*0068*/ 	.word	0x00003e30


	//   ....[5]....
        /*006c*/ 	.word	0x00003e40


	//   ....[6]....
        /*0070*/ 	.word	0x00003e80


	//   ....[7]....
        /*0074*/ 	.word	0x00003e90


	//   ....[8]....
        /*0078*/ 	.word	0x00003ee0


	//   ....[9]....
        /*007c*/ 	.word	0x00003ef0


	//----- nvinfo : EIATTR_EXIT_INSTR_OFFSETS
	.align		4
.L_1351:
        /*0080*/ 	.byte	0x04, 0x1c
        /*0082*/ 	.short	(.L_1353 - .L_1352)


	//   ....[0]....
.L_1352:
        /*0084*/ 	.word	0x00000060


	//   ....[1]....
        /*0088*/ 	.word	0x000098f0


	//----- nvinfo : EIATTR_MAX_THREADS
	.align		4
.L_1353:
        /*008c*/ 	.byte	0x04, 0x05
        /*008e*/ 	.short	(.L_1355 - .L_1354)
.L_1354:
        /*0090*/ 	.word	0x000001c0
        /*0094*/ 	.word	0x00000001
        /*0098*/ 	.word	0x00000001


	//----- nvinfo : EIATTR_CRS_STACK_SIZE
	.align		4
.L_1355:
        /*009c*/ 	.byte	0x04, 0x1e
        /*009e*/ 	.short	(.L_1357 - .L_1356)
.L_1356:
        /*00a0*/ 	.word	0x00000000


	//----- nvinfo : EIATTR_CBANK_PARAM_SIZE
	.align		4
.L_1357:
        /*00a4*/ 	.byte	0x03, 0x19
        /*00a6*/ 	.short	0x00a0


	//----- nvinfo : EIATTR_PARAM_CBANK
	.align		4
        /*00a8*/ 	.byte	0x04, 0x0a
        /*00aa*/ 	.short	(.L_1359 - .L_1358)
	.align		4
.L_1358:
        /*00ac*/ 	.word	index@(.nv.constant0._Z35group_norm_nhwc_fwd_one_pass_kernelI11Bf16IOBf16WLi256ELi112ELi448EEv26Group_norm_nhwc_fwd_params)
        /*00b0*/ 	.short	0x0210
        /*00b2*/ 	.short	0x00a0


	//----- nvinfo : EIATTR_SW_WAR
	.align		4
.L_1359:
        /*00b4*/ 	.byte	0x04, 0x36
        /*00b6*/ 	.short	(.L_1361 - .L_1360)
.L_1360:
        /*00b8*/ 	.word	0x00000008
.L_1361:


//--------------------- .nv.info._Z35group_norm_nhwc_fwd_one_pass_kernelI11Bf16IOBf16WLi512ELi112ELi448EEv26Group_norm_nhwc_fwd_params --------------------------
	.section	.nv.info._Z35group_norm_nhwc_fwd_one_pass_kernelI11Bf16IOBf16WLi512ELi112ELi448EEv26Group_norm_nhwc_fwd_params,"",@"SHT_CUDA_INFO"
	.sectionflags	@""
	.align	4


	//----- nvinfo : EIATTR_CUDA_API_VERSION
	.align		4
        /*0000*/ 	.byte	0x04, 0x37
        /*0002*/ 	.short	(.L_1363 - .L_1362)
.L_1362:
        /*0004*/ 	.word	0x00000082


	//----- nvinfo : EIATTR_KPARAM_INFO
	.align		4
.L_1363:
        /*0008*/ 	.byte	0x04, 0x17
        /*000a*/ 	.short	(.L_1365 - .L_1364)
.L_1364:
        /*000c*/ 	.word	0x00000000
        /*0010*/ 	.short	0x0000
        /*0012*/ 	.short	0x0000
        /*0014*/ 	.byte	0x00, 0xf0, 0x81, 0x02


	//----- nvinfo : EIATTR_SPARSE_MMA_MASK
	.align		4
.L_1365:
        /*0018*/ 	.byte	0x03, 0x50
        /*001a*/ 	.short	0x0000


	//----- nvinfo : EIATTR_MAXREG_COUNT
	.align		4
        /*001c*/ 	.byte	0x03, 0x1b
        /*001e*/ 	.short	0x0080


	//----- nvinfo : EIATTR_NUM_BARRIERS
	.align		4
        /*0020*/ 	.byte	0x02, 0x4c
        /*0022*/ 	.byte	0x01
	.zero		1


	//----- nvinfo : EIATTR_ANNOTATIONS
	.align		4
        /*0024*/ 	.byte	0x04, 0x55
        /*0026*/ 	.short	(.L_1367 - .L_1366)


	//   ....[0]....
.L_1366:
        /* <DEDUP_REMOVED lines=141> */


	//----- nvinfo : EIATTR_MERCURY_ISA_VERSION
	.align		4
.L_1367:
        /*08e8*/ 	.byte	0x03, 0x5f
        /*08ea*/ 	.short	0x0101


	//----- nvinfo : EIATTR_COOP_GROUP_MASK_REGIDS
	.align		4
        /*08ec*/ 	.byte	0x04, 0x29
        /*08ee*/ 	.short	(.L_1369 - .L_1368)


	//   ....[0]....
.L_1368:
        /*08f0*/ 	.word	0xffffffff


	//   ....[1]....
        /*08f4*/ 	.word	0xffffffff


	//   ....[2]....
        /*08f8*/ 	.word	0xffffffff


	//   ....[3]....
        /*08fc*/ 	.word	0xffffffff


	//   ....[4]....
        /*0900*/ 	.word	0xffffffff


	//   ....[5]....
        /*0904*/ 	.word	0xffffffff


	//   ....[6]....
        /*0908*/ 	.word	0xffffffff


	//   ....[7]....
        /*090c*/ 	.word	0xffffffff


	//   ....[8]....
        /*0910*/ 	.word	0xffffffff


	//   ....[9]....
        /*0914*/ 	.word	0xffffffff


	//----- nvinfo : EIATTR_COOP_GROUP_INSTR_OFFSETS
	.align		4
.L_1369:
        /*0918*/ 	.byte	0x04, 0x28
        /*091a*/ 	.short	(.L_1371 - .L_1370)


	//   ....[0]....
.L_1370:
        /*091c*/ 	.word	0x000091e0


	//   ....[1]....
        /*0920*/ 	.word	0x000091f0


	//   ....[2]....
        /*0924*/ 	.word	0x00009230


	//   ....[3]....
        /*0928*/ 	.word	0x00009240


	//   ....[4]....
        /*092c*/ 	.word	0x00009280


	//   ....[5]....
        /*0930*/ 	.word	0x00009290


	//   ....[6]....
        /*0934*/ 	.word	0x000092d0


	//   ....[7]....
        /*0938*/ 	.word	0x000092e0


	//   ....[8]....
        /*093c*/ 	.word	0x00009340


	//   ....[9]....
        /*0940*/ 	.word	0x00009350


	//----- nvinfo : EIATTR_EXIT_INSTR_OFFSETS
	.align		4
.L_1371:
        /*0944*/ 	.byte	0x04, 0x1c
        /*0946*/ 	.short	(.L_1373 - .L_1372)


	//   ....[0]....
.L_1372:
        /*0948*/ 	.word	0x00000090


	//   ....[1]....
        /*094c*/ 	.word	0x0000b760


	//----- nvinfo : EIATTR_MAX_THREADS
	.align		4
.L_1373:
        /*0950*/ 	.byte	0x04, 0x05
        /*0952*/ 	.short	(.L_1375 - .L_1374)
.L_1374:
        /*0954*/ 	.word	0x000001c0
        /*0958*/ 	.word	0x00000001
        /*095c*/ 	.word	0x00000001


	//----- nvinfo : EIATTR_CRS_STACK_SIZE
	.align		4
.L_1375:
        /*0960*/ 	.byte	0x04, 0x1e
        /*0962*/ 	.short	(.L_1377 - .L_1376)
.L_1376:
        /*0964*/ 	.word	0x00000000


	//----- nvinfo : EIATTR_CBANK_PARAM_SIZE
	.align		4
.L_1377:
        /*0968*/ 	.byte	0x03, 0x19
        /*096a*/ 	.short	0x00a0


	//----- nvinfo : EIATTR_PARAM_CBANK
	.align		4
        /*096c*/ 	.byte	0x04, 0x0a
        /*096e*/ 	.short	(.L_1379 - .L_1378)
	.align		4
.L_1378:
        /*0970*/ 	.word	index@(.nv.constant0._Z35group_norm_nhwc_fwd_one_pass_kernelI11Bf16IOBf16WLi512ELi112ELi448EEv26Group_norm_nhwc_fwd_params)
        /*0974*/ 	.short	0x0210
        /*0976*/ 	.short	0x00a0


	//----- nvinfo : EIATTR_SW_WAR
	.align		4
.L_1379:
        /*0978*/ 	.byte	0x04, 0x36
        /*097a*/ 	.short	(.L_1381 - .L_1380)
.L_1380:
        /*097c*/ 	.word	0x00000008
.L_1381:


//--------------------- .nv.info._Z35group_norm_nhwc_fwd_one_pass_kernelI11Bf16IOFp16WLi64ELi112ELi448EEv26Group_norm_nhwc_fwd_params --------------------------
	.section	.nv.info._Z35group_norm_nhwc_fwd_one_pass_kernelI11Bf16IOFp16WLi64ELi112ELi448EEv26Group_norm_nhwc_fwd_params,"",@"SHT_CUDA_INFO"
	.sectionflags	@""
	.align	4


	//----- nvinfo : EIATTR_CUDA_API_VERSION
	.align		4
        /*0000*/ 	.byte	0x04, 0x37
        /*0002*/ 	.short	(.L_1383 - .L_1382)
.L_1382:
        /*0004*/ 	.word	0x00000082


	//----- nvinfo : EIATTR_KPARAM_INFO
	.align		4
.L_1383:
        /*0008*/ 	.byte	0x04, 0x17
        /*000a*/ 	.short	(.L_1385 - .L_1384)
.L_1384:
        /*000c*/ 	.word	0x00000000
        /*0010*/ 	.short	0x0000
        /*0012*/ 	.short	0x0000
        /*0014*/ 	.byte	0x00, 0xf0, 0x81, 0x02


	//----- nvinfo : EIATTR_SPARSE_MMA_MASK
	.align		4
.L_1385:
        /*0018*/ 	.byte	0x03, 0x50
        /*001a*/ 	.short	0x0000


	//----- nvinfo : EIATTR_MAXREG_COUNT
	.align		4
        /*001c*/ 	.byte	0x03, 0x1b
        /*001e*/ 	.short	0x0080


	//----- nvinfo : EIATTR_NUM_BARRIERS
	.align		4
        /*0020*/ 	.byte	0x02, 0x4c
        /*0022*/ 	.byte	0x01
	.zero		1


	//----- nvinfo : EIATTR_MERCURY_ISA_VERSION
	.align		4
        /*0024*/ 	.byte	0x03, 0x5f
        /*0026*/ 	.short	0x0101


	//----- nvinfo : EIATTR_COOP_GROUP_MASK_REGIDS
	.align		4
        /*0028*/ 	.byte	0x04, 0x29
        /*002a*/ 	.short	(.L_1387 - .L_1386)


	//   ....[0]....
.L_1386:
        /*002c*/ 	.word	0xffffffff


	//   ....[1]....
        /*0030*/ 	.word	0xffffffff


	//   ....[2]....
        /*0034*/ 	.word	0xffffffff


	//   ....[3]....
        /*0038*/ 	.word	0xffffffff


	//   ....[4]....
        /*003c*/ 	.word	0xffffffff


	//   ....[5]....
        /*0040*/ 	.word	0xffffffff


	//   ....[6]....
        /*0044*/ 	.word	0xffffffff


	//   ....[7]....
        /*0048*/ 	.word	0xffffffff


	//   ....[8]....
        /*004c*/ 	.word	0xffffffff


	//   ....[9]....
        /*0050*/ 	.word	0xffffffff


	//----- nvinfo : EIATTR_COOP_GROUP_INSTR_OFFSETS
	.align		4
.L_1387:
        /*0054*/ 	.byte	0x04, 0x28
        /*0056*/ 	.short	(.L_1389 - .L_1388)


	//   ....[0]....
.L_1388:
        /*0058*/ 	.word	0x000010c0


	//   ....[1]....
        /*005c*/ 	.word	0x000010d0


	//   ....[2]....
        /*0060*/ 	.word	0x00001100


	//   ....[3]....
        /*0064*/ 	.word	0x00001110


	//   ....[4]....
        /*0068*/ 	.word	0x00001150


	//   ....[5]....
        /*006c*/ 	.word	0x00001160


	//   ....[6]....
        /*0070*/ 	.word	0x000011a0


	//   ....[7]....
        /*0074*/ 	.word	0x000011b0


	//   ....[8]....
        /*0078*/ 	.word	0x000011f0


	//   ....[9]....
        /*007c*/ 	.word	0x00001200


	//----- nvinfo : EIATTR_EXIT_INSTR_OFFSETS
	.align		4
.L_1389:
        /*0080*/ 	.byte	0x04, 0x1c
        /*0082*/ 	.short	(.L_1391 - .L_1390)


	//   ....[0]....
.L_1390:
        /*0084*/ 	.word	0x00000070


	//   ....[1]....
        /*0088*/ 	.word	0x00003c50


	//----- nvinfo : EIATTR_MAX_THREADS
	.align		4
.L_1391:
        /*008c*/ 	.byte	0x04, 0x05
        /*008e*/ 	.short	(.L_1393 - .L_1392)
.L_1392:
        /*0090*/ 	.word	0x000001c0
        /*0094*/ 	.word	0x00000001
        /*0098*/ 	.word	0x00000001


	//----- nvinfo : EIATTR_CRS_STACK_SIZE
	.align		4
.L_1393:
        /*009c*/ 	.byte	0x04, 0x1e
        /*009e*/ 	.short	(.L_1395 - .L_1394)
.L_1394:
        /*00a0*/ 	.word	0x00000000


	//----- nvinfo : EIATTR_CBANK_PARAM_SIZE
	.align		4
.L_1395:
        /*00a4*/ 	.byte	0x03, 0x19
        /*00a6*/ 	.short	0x00a0


	//----- nvinfo : EIATTR_PARAM_CBANK
	.align		4
        /*00a8*/ 	.byte	0x04, 0x0a
        /*00aa*/ 	.short	(.L_1397 - .L_1396)
	.align		4
.L_1396:
        /*00ac*/ 	.word	index@(.nv.constant0._Z35group_norm_nhwc_fwd_one_pass_kernelI11Bf16IOFp16WLi64ELi112ELi448EEv26Group_norm_nhwc_fwd_params)
        /*00b0*/ 	.short	0x0210
        /*00b2*/ 	.short	0x00a0


	//----- nvinfo : EIATTR_SW_WAR
	.align		4
.L_1397:
        /*00b4*/ 	.byte	0x04, 0x36
        /*00b6*/ 	.short	(.L_1399 - .L_1398)
.L_1398:
        /*00b8*/ 	.word	0x00000008
.L_1399:


//--------------------- .nv.info._Z35group_norm_nhwc_fwd_one_pass_kernelI11Bf16IOFp16WLi128ELi112ELi448EEv26Group_norm_nhwc_fwd_params --------------------------
	.section	.nv.info._Z35group_norm_nhwc_fwd_one_pass_kernelI11Bf16IOFp16WLi128ELi112ELi448EEv26Group_norm_nhwc_fwd_params,"",@"SHT_CUDA_INFO"
	.sectionflags	@""
	.align	4


	//----- nvinfo : EIATTR_CUDA_API_VERSION
	.align		4
        /*0000*/ 	.byte	0x04, 0x37
        /*0002*/ 	.short	(.L_1401 - .L_1400)
.L_1400:
        /*0004*/ 	.word	0x00000082


	//----- nvinfo : EIATTR_KPARAM_INFO
	.align		4
.L_1401:
        /*0008*/ 	.byte	0x04, 0x17
        /*000a*/ 	.short	(.L_1403 - .L_1402)
.L_1402:
        /*000c*/ 	.word	0x00000000
        /*0010*/ 	.short	0x0000
        /*0012*/ 	.short	0x0000
        /*0014*/ 	.byte	0x00, 0xf0, 0x81, 0x02


	//----- nvinfo : EIATTR_SPARSE_MMA_MASK
	.align		4
.L_1403:
        /*0018*/ 	.byte	0x03, 0x50
        /*001a*/ 	.short	0x0000


	//----- nvinfo : EIATTR_MAXREG_COUNT
	.align		4
        /*001c*/ 	.byte	0x03, 0x1b
        /*001e*/ 	.short	0x0080


	//----- nvinfo : EIATTR_NUM_BARRIERS
	.align		4
        /*0020*/ 	.byte	0x02, 0x4c
        /*0022*/ 	.byte	0x01
	.zero		1


	//----- nvinfo : EIATTR_MERCURY_ISA_VERSION
	.align		4
        /*0024*/ 	.byte	0x03, 0x5f
        /*0026*/ 	.short	0x0101


	//----- nvinfo : EIATTR_COOP_GROUP_MASK_REGIDS
	.align		4
        /*0028*/ 	.byte	0x04, 0x29
        /*002a*/ 	.short	(.L_1405 - .L_1404)


	//   ....[0]....
.L_1404:
        /*002c*/ 	.word	0xffffffff


	//   ....[1]....
        /*0030*/ 	.word	0xffffffff


	//   ....[2]....
        /*0034*/ 	.word	0xffffffff


	//   ....[3]....
        /*0038*/ 	.word	0xffffffff


	//   ....[4]....
        /*003c*/ 	.word	0xffffffff


	//   ....[5]....
        /*0040*/ 	.word	0xffffffff


	//   ....[6]....
        /*0044*/ 	.word	0xffffffff


	//   ....[7]....
        /*0048*/ 	.word	0xffffffff


	//   ....[8]....
        /*004c*/ 	.word	0xffffffff


	//   ....[9]....
        /*0050*/ 	.word	0xffffffff


	//----- nvinfo : EIATTR_COOP_GROUP_INSTR_OFFSETS
	.align		4
.L_1405:
        /*0054*/ 	.byte	0x04, 0x28
        /*0056*/ 	.short	(.L_1407 - .L_1406)


	//   ....[0]....
.L_1406:
        /*0058*/ 	.word	0x00001c80


	//   ....[1]....
        /*005c*/ 	.word	0x00001c90


	//   ....[2]....
        /*0060*/ 	.word	0x00001cc0


	//   ....[3]....
        /*0064*/ 	.word	0x00001cd0


	//   ....[4]....
        /*0068*/ 	.word	0x00001d10


	//   ....[5]....
        /*006c*/ 	.word	0x00001d20


	//   ....[6]....
        /*0070*/ 	.word	0x00001d60


	//   ....[7]....
        /*0074*/ 	.word	0x00001d70


	//   ....[8]....
        /*0078*/ 	.word	0x00001db0


	//   ....[9]....
        /*007c*/ 	.word	0x00001dc0


	//----- nvinfo : EIATTR_EXIT_INSTR_OFFSETS
	.align		4
.L_1407:
        /*0080*/ 	.byte	0x04, 0x1c
        /*0082*/ 	.short	(.L_1409 - .L_1408)


	//   ....[0]....
.L_1408:
        /*0084*/ 	.word	0x00000060


	//   ....[1]....
        /*0088*/ 	.word	0x000052e0


	//----- nvinfo : EIATTR_MAX_THREADS
	.align		4
.L_1409:
        /*008c*/ 	.byte	0x04, 0x05
        /*008e*/ 	.short	(.L_1411 - .L_1410)
.L_1410:
        /*0090*/ 	.word	0x000001c0
        /*0094*/ 	.word	0x00000001
        /*0098*/ 	.word	0x00000001


	//----- nvinfo : EIATTR_CRS_STACK_SIZE
	.align		4
.L_1411:
        /*009c*/ 	.byte	0x04, 0x1e
        /*009e*/ 	.short	(.L_1413 - .L_1412)
.L_1412:
        /*00a0*/ 	.word	0x00000000


	//----- nvinfo : EIATTR_CBANK_PARAM_SIZE
	.align		4
.L_1413:
        /*00a4*/ 	.byte	0x03, 0x19
        /*00a6*/ 	.short	0x00a0


	//----- nvinfo : EIATTR_PARAM_CBANK
	.align		4
        /*00a8*/ 	.byte	0x04, 0x0a
        /*00aa*/ 	.short	(.L_1415 - .L_1414)
	.align		4
.L_1414:
        /*00ac*/ 	.word	index@(.nv.constant0._Z35group_norm_nhwc_fwd_one_pass_kernelI11Bf16IOFp16WLi128ELi112ELi448EEv26Group_norm_nhwc_fwd_params)
        /*00b0*/ 	.short	0x0210
        /*00b2*/ 	.short	0x00a0


	//----- nvinfo : EIATTR_SW_WAR
	.align		4
.L_1415:
        /*00b4*/ 	.byte	0x04, 0x36
        /*00b6*/ 	.short	(.L_1417 - .L_1416)
.L_1416:
        /*00b8*/ 	.word	0x00000008
.L_1417:


//--------------------- .nv.info._Z35group_norm_nhwc_fwd_one_pass_kernelI11Bf16IOFp16WLi256ELi112ELi448EEv26Group_norm_nhwc_fwd_params --------------------------
	.section	.nv.info._Z35group_norm_nhwc_fwd_one_pass_kernelI11Bf16IOFp16WLi256ELi112ELi448EEv26Group_norm_nhwc_fwd_params,"",@"SHT_CUDA_INFO"
	.sectionflags	@""
	.align	4


	//----- nvinfo : EIATTR_CUDA_API_VERSION
	.align		4
        /*0000*/ 	.byte	0x04, 0x37
        /*0002*/ 	.short	(.L_1419 - .L_1418)
.L_1418:
        /*0004*/ 	.word	0x00000082


	//----- nvinfo : EIATTR_KPARAM_INFO
	.align		4
.L_1419:
        /*0008*/ 	.byte	0x04, 0x17
        /*000a*/ 	.short	(.L_1421 - .L_1420)
.L_1420:
        /*000c*/ 	.word	0x00000000
        /*0010*/ 	.short	0x0000
        /*0012*/ 	.short	0x0000
        /*0014*/ 	.byte	0x00, 0xf0, 0x81, 0x02


	//----- nvinfo : EIATTR_SPARSE_MMA_MASK
	.align		4
.L_1421:
        /*0018*/ 	.byte	0x03, 0x50
        /*001a*/ 	.short	0x0000


	//----- nvinfo : EIATTR_MAXREG_COUNT
	.align		4
        /*001c*/ 	.byte	0x03, 0x1b
        /*001e*/ 	.short	0x0080


	//----- nvinfo : EIATTR_NUM_BARRIERS
	.align		4
        /*0020*/ 	.byte	0x02, 0x4c
        /*0022*/ 	.byte	0x01
	.zero		1


	//----- nvinfo : EIATTR_MERCURY_ISA_VERSION
	.align		4
        /*0024*/ 	.byte	0x03, 0x5f
        /*0026*/ 	.short	0x0101


	//----- nvinfo : EIATTR_COOP_GROUP_MASK_REGIDS
	.align		4
        /*0028*/ 	.byte	0x04, 0x29
        /*002a*/ 	.short	(.L_1423 - .L_1422)


	//   ....[0]....
.L_1422:
        /*002c*/ 	.word	0xffffffff


	//   ....[1]....
        /*0030*/ 	.word	0xffffffff


	//   ....[2]....
        /*0034*/ 	.word	0xffffffff


	//   ....[3]....
        /*0038*/ 	.word	0xffffffff


	//   ....[4]....
        /*003c*/ 	.word	0xffffffff


	//   ....[5]....
        /*0040*/ 	.word	0xffffffff


	//   ....[6]....
        /*0044*/ 	.word	0xffffffff


	//   ....[7]....
        /*0048*/ 	.word	0xffffffff


	//   ....[8]....
        /*004c*/ 	.word	0xffffffff


	//   ....[9]....
        /*0050*/ 	.word	0xffffffff


	//----- nvinfo : EIATTR_COOP_GROUP_INSTR_OFFSETS
	.align		4
.L_1423:
        /*0054*/ 	.byte	0x04, 0x28
        /*0056*/ 	.short	(.L_1425 - .L_1424)


	//   ....[0]....
.L_1424:
        /*0058*/ 	.word	0x00003d90


	//   ....[1]....
        /*005c*/ 	.word	0x00003da0


	//   ....[2]....
        /*0060*/ 	.word	0x00003de0


	//   ....[3]....
        /*0064*/ 	.word	0x00003df0


	//   ....[4]....
        /*0068*/ 	.word	0x00003e30


	//   ....[5]....
        /*006c*/ 	.word	0x00003e40


	//   ....[6]....
        /*0070*/ 	.word	0x00003e80


	//   ....[7]....
        /*0074*/ 	.word	0x00003e90


	//   ....[8]....
        /*0078*/ 	.word	0x00003ee0


	//   ....[9]....
        /*007c*/ 	.word	0x00003ef0


	//----- nvinfo : EIATTR_EXIT_INSTR_OFFSETS
	.align		4
.L_1425:
        /*0080*/ 	.byte	0x04, 0x1c
        /*0082*/ 	.short	(.L_1427 - .L_1426)


	//   ....[0]....
.L_1426:
        /*0084*/ 	.word	0x00000060


	//   ....[1]....
        /*0088*/ 	.word	0x000098f0


	//----- nvinfo : EIATTR_MAX_THREADS
	.align		4
.L_1427:
        /*008c*/ 	.byte	0x04, 0x05
        /*008e*/ 	.short	(.L_1429 - .L_1428)
.L_1428:
        /*0090*/ 	.word	0x000001c0
        /*0094*/ 	.word	0x00000001
        /*0098*/ 	.word	0x00000001


	//----- nvinfo : EIATTR_CRS_STACK_SIZE
	.align		4
.L_1429:
        /*009c*/ 	.byte	0x04, 0x1e
        /*009e*/ 	.short	(.L_1431 - .L_1430)
.L_1430:
        /*00a0*/ 	.word	0x00000000


	//----- nvinfo : EIATTR_CBANK_PARAM_SIZE
	.align		4
.L_1431:
        /*00a4*/ 	.byte	0x03, 0x19
        /*00a6*/ 	.short	0x00a0


	//----- nvinfo : EIATTR_PARAM_CBANK
	.align		4
        /*00a8*/ 	.byte	0x04, 0x0a
        /*00aa*/ 	.short	(.L_1433 - .L_1432)
	.align		4
.L_1432:
        /*00ac*/ 	.word	index@(.nv.constant0._Z35group_norm_nhwc_fwd_one_pass_kernelI11Bf16IOFp16WLi256ELi112ELi448EEv26Group_norm_nhwc_fwd_params)
        /*00b0*/ 	.short	0x0210
        /*00b2*/ 	.short	0x00a0


	//----- nvinfo : EIATTR_SW_WAR
	.align		4
.L_1433:
        /*00b4*/ 	.byte	0x04, 0x36
        /*00b6*/ 	.short	(.L_1435 - .L_1434)
.L_1434:
        /*00b8*/ 	.word	0x00000008
.L_1435:


//--------------------- .nv.info._Z35group_norm_nhwc_fwd_one_pass_kernelI11Bf16IOFp16WLi512ELi112ELi448EEv26Group_norm_nhwc_fwd_params --------------------------
	.section	.nv.info._Z35group_norm_nhwc_fwd_one_pass_kernelI11Bf16IOFp16WLi512ELi112ELi448EEv26Group_norm_nhwc_fwd_params,"",@"SHT_CUDA_INFO"
	.sectionflags	@""
	.align	4


	//----- nvinfo : EIATTR_CUDA_API_VERSION
	.align		4
        /*0000*/ 	.byte	0x04, 0x37
        /*0002*/ 	.short	(.L_1437 - .L_1436)
.L_1436:
        /*0004*/ 	.word	0x00000082


	//----- nvinfo : EIATTR_KPARAM_INFO
	.align		4
.L_1437:
        /*0008*/ 	.byte	0x04, 0x17
        /*000a*/ 	.short	(.L_1439 - .L_1438)
.L_1438:
        /*000c*/ 	.word	0x00000000
        /*0010*/ 	.short	0x0000
        /*0012*/ 	.short	0x0000
        /*0014*/ 	.byte	0x00, 0xf0, 0x81, 0x02


	//----- nvinfo : EIATTR_SPARSE_MMA_MASK
	.align		4
.L_1439:
        /*0018*/ 	.byte	0x03, 0x50
        /*001a*/ 	.short	0x0000


	//----- nvinfo : EIATTR_MAXREG_COUNT
	.align		4
        /*001c*/ 	.byte	0x03, 0x1b
        /*001e*/ 	.short	0x0080


	//----- nvinfo : EIATTR_NUM_BARRIERS
	.align		4
        /*0020*/ 	.byte	0x02, 0x4c
        /*0022*/ 	.byte	0x01
	.zero		1


	//----- nvinfo : EIATTR_ANNOTATIONS
	.align		4
        /*0024*/ 	.byte	0x04, 0x55
        /*0026*/ 	.short	(.L_1441 - .L_1440)


	//   ....[0]....
.L_1440:
        /* <DEDUP_REMOVED lines=141> */


	//----- nvinfo : EIATTR_MERCURY_ISA_VERSION
	.align		4
.L_1441:
        /*08e8*/ 	.byte	0x03, 0x5f
        /*08ea*/ 	.short	0x0101


	//----- nvinfo : EIATTR_COOP_GROUP_MASK_REGIDS
	.align		4
        /*08ec*/ 	.byte	0x04, 0x29
        /*08ee*/ 	.short	(.L_1443 - .L_1442)


	//   ....[0]....
.L_1442:
        /*08f0*/ 	.word	0xffffffff


	//   ....[1]....
        /*08f4*/ 	.word	0xffffffff


	//   ....[2]....
        /*08f8*/ 	.word	0xffffffff


	//   ....[3]....
        /*08fc*/ 	.word	0xffffffff


	//   ....[4]....
        /*0900*/ 	.word	0xffffffff


	//   ....[5]....
        /*0904*/ 	.word	0xffffffff


	//   ....[6]....
        /*0908*/ 	.word	0xffffffff


	//   ....[7]....
        /*090c*/ 	.word	0xffffffff


	//   ....[8]....
        /*0910*/ 	.word	0xffffffff


	//   ....[9]....
        /*0914*/ 	.word	0xffffffff


	//----- nvinfo : EIATTR_COOP_GROUP_INSTR_OFFSETS
	.align		4
.L_1443:
        /*0918*/ 	.byte	0x04, 0x28
        /*091a*/ 	.short	(.L_1445 - .L_1444)


	//   ....[0]....
.L_1444:
        /*091c*/ 	.word	0x000091e0


	//   ....[1]....
        /*0920*/ 	.word	0x000091f0


	//   ....[2]....
        /*0924*/ 	.word	0x00009230


	//   ....[3]....
        /*0928*/ 	.word	0x00009240


	//   ....[4]....
        /*092c*/ 	.word	0x00009280


	//   ....[5]....
        /*0930*/ 	.word	0x00009290


	//   ....[6]....
        /*0934*/ 	.word	0x000092d0


	//   ....[7]....
        /*0938*/ 	.word	0x000092e0


	//   ....[8]....
        /*093c*/ 	.word	0x00009340


	//   ....[9]....
        /*0940*/ 	.word	0x00009350


	//----- nvinfo : EIATTR_EXIT_INSTR_OFFSETS
	.align		4
.L_1445:
        /*0944*/ 	.byte	0x04, 0x1c
        /*0946*/ 	.short	(.L_1447 - .L_1446)


	//   ....[0]....
.L_1446:
        /*0948*/ 	.word	0x00000090


	//   ....[1]....
        /*094c*/ 	.word	0x0000b760


	//----- nvinfo : EIATTR_MAX_THREADS
	.align		4
.L_1447:
        /*0950*/ 	.byte	0x04, 0x05
        /*0952*/ 	.short	(.L_1449 - .L_1448)
.L_1448:
        /*0954*/ 	.word	0x000001c0
        /*0958*/ 	.word	0x00000001
        /*095c*/ 	.word	0x00000001


	//----- nvinfo : EIATTR_CRS_STACK_SIZE
	.align		4
.L_1449:
        /*0960*/ 	.byte	0x04, 0x1e
        /*0962*/ 	.short	(.L_1451 - .L_1450)
.L_1450:
        /*0964*/ 	.word	0x00000000


	//----- nvinfo : EIATTR_CBANK_PARAM_SIZE
	.align		4
.L_1451:
        /*0968*/ 	.byte	0x03, 0x19
        /*096a*/ 	.short	0x00a0


	//----- nvinfo : EIATTR_PARAM_CBANK
	.align		4
        /*096c*/ 	.byte	0x04, 0x0a
        /*096e*/ 	.short	(.L_1453 - .L_1452)
	.align		4
.L_1452:
        /*0970*/ 	.word	index@(.nv.constant0._Z35group_norm_nhwc_fwd_one_pass_kernelI11Bf16IOFp16WLi512ELi112ELi448EEv26Group_norm_nhwc_fwd_params)
        /*0974*/ 	.short	0x0210
        /*0976*/ 	.short	0x00a0


	//----- nvinfo : EIATTR_SW_WAR
	.align		4
.L_1453:
        /*0978*/ 	.byte	0x04, 0x36
        /*097a*/ 	.short	(.L_1455 - .L_1454)
.L_1454:
        /*097c*/ 	.word	0x00000008
.L_1455:


//--------------------- .nv.info._Z35group_norm_nhwc_fwd_one_pass_kernelI11Fp16IOFp32WLi64ELi112ELi448EEv26Group_norm_nhwc_fwd_params --------------------------
	.section	.nv.info._Z35group_norm_nhwc_fwd_one_pass_kernelI11Fp16IOFp32WLi64ELi112ELi448EEv26Group_norm_nhwc_fwd_params,"",@"SHT_CUDA_INFO"
	.sectionflags	@""
	.align	4


	//----- nvinfo : EIATTR_CUDA_API_VERSION
	.align		4
        /*0000*/ 	.byte	0x04, 0x37
        /*0002*/ 	.short	(.L_1457 - .L_1456)
.L_1456:
        /*0004*/ 	.word	0x00000082


	//----- nvinfo : EIATTR_KPARAM_INFO
	.align		4
.L_1457:
        /*0008*/ 	.byte	0x04, 0x17
        /*000a*/ 	.short	(.L_1459 - .L_1458)
.L_1458:
        /*000c*/ 	.word	0x00000000
        /*0010*/ 	.short	0x0000
        /*0012*/ 	.short	0x0000
        /*0014*/ 	.byte	0x00, 0xf0, 0x81, 0x02


	//----- nvinfo : EIATTR_SPARSE_MMA_MASK
	.align		4
.L_1459:
        /*0018*/ 	.byte	0x03, 0x50
        /*001a*/ 	.short	0x0000


	//----- nvinfo : EIATTR_MAXREG_COUNT
	.align		4
        /*001c*/ 	.byte	0x03, 0x1b
        /*001e*/ 	.short	0x0080


	//----- nvinfo : EIATTR_NUM_BARRIERS
	.align		4
        /*0020*/ 	.byte	0x02, 0x4c
        /*0022*/ 	.byte	0x01
	.zero		1


	//----- nvinfo : EIATTR_MERCURY_ISA_VERSION
	.align		4
        /*0024*/ 	.byte	0x03, 0x5f
        /*0026*/ 	.short	0x0101


	//----- nvinfo : EIATTR_COOP_GROUP_MASK_REGIDS
	.align		4
        /*0028*/ 	.byte	0x04, 0x29
        /*002a*/ 	.short	(.L_1461 - .L_1460)


	//   ....[0]....
.L_1460:
        /*002c*/ 	.word	0xffffffff


	//   ....[1]....
        /*0030*/ 	.word	0xffffffff


	//   ....[2]....
        /*0034*/ 	.word	0xffffffff


	//   ....[3]....
        /*0038*/ 	.word	0xffffffff


	//   ....[4]....
        /*003c*/ 	.word	0xffffffff


	//   ....[5]....
        /*0040*/ 	.word	0xffffffff


	//   ....[6]....
        /*0044*/ 	.word	0xffffffff


	//   ....[7]....
        /*0048*/ 	.word	0xffffffff


	//   ....[8]....
        /*004c*/ 	.word	0xffffffff


	//   ....[9]....
        /*0050*/ 	.word	0xffffffff


	//----- nvinfo : EIATTR_COOP_GROUP_INSTR_OFFSETS
	.align		4
.L_1461:
        /*0054*/ 	.byte	0x04, 0x28
        /*0056*/ 	.short	(.L_1463 - .L_1462)


	//   ....[0]....
.L_1462:
        /*0058*/ 	.word	0x00001040


	//   ....[1]....
        /*005c*/ 	.word	0x00001050


	//   ....[2]....
        /*0060*/ 	.word	0x00001080


	//   ....[3]....
        /*0064*/ 	.word	0x00001090


	//   ....[4]....
        /*0068*/ 	.word	0x000010d0


	//   ....[5]....
        /*006c*/ 	.word	0x000010e0


	//   ....[6]....
        /*0070*/ 	.word	0x00001120


	//   ....[7]....
        /*0074*/ 	.word	0x00001130


	//   ....[8]....
        /*0078*/ 	.word	0x00001170


	//   ....[9]....
        /*007c*/ 	.word	0x00001180


	//----- nvinfo : EIATTR_EXIT_INSTR_OFFSETS
	.align		4
.L_1463:
        /*0080*/ 	.byte	0x04, 0x1c
        /*0082*/ 	.short	(.L_1465 - .L_1464)


	//   ....[0]....
.L_1464:
        /*0084*/ 	.word	0x00000070


	//   ....[1]....
        /*0088*/ 	.word	0x00003b80


	//----- nvinfo : EIATTR_MAX_THREADS
	.align		4
.L_1465:
        /*008c*/ 	.byte	0x04, 0x05
        /*008e*/ 	.short	(.L_1467 - .L_1466)
.L_1466:
        /*0090*/ 	.word	0x000001c0
        /*0094*/ 	.word	0x00000001
        /*0098*/ 	.word	0x00000001


	//----- nvinfo : EIATTR_CRS_STACK_SIZE
	.align		4
.L_1467:
        /*009c*/ 	.byte	0x04, 0x1e
        /*009e*/ 	.short	(.L_1469 - .L_1468)
.L_1468:
        /*00a0*/ 	.word	0x00000000


	//----- nvinfo : EIATTR_CBANK_PARAM_SIZE
	.align		4
.L_1469:
        /*00a4*/ 	.byte	0x03, 0x19
        /*00a6*/ 	.short	0x00a0


	//----- nvinfo : EIATTR_PARAM_CBANK
	.align		4
        /*00a8*/ 	.byte	0x04, 0x0a
        /*00aa*/ 	.short	(.L_1471 - .L_1470)
	.align		4
.L_1470:
        /*00ac*/ 	.word	index@(.nv.constant0._Z35group_norm_nhwc_fwd_one_pass_kernelI11Fp16IOFp32WLi64ELi112ELi448EEv26Group_norm_nhwc_fwd_params)
        /*00b0*/ 	.short	0x0210
        /*00b2*/ 	.short	0x00a0


	//----- nvinfo : EIATTR_SW_WAR
	.align		4
.L_1471:
        /*00b4*/ 	.byte	0x04, 0x36
        /*00b6*/ 	.short	(.L_1473 - .L_1472)
.L_1472:
        /*00b8*/ 	.word	0x00000008
.L_1473:


//--------------------- .nv.info._Z35group_norm_nhwc_fwd_one_pass_kernelI11Fp16IOFp32WLi128ELi112ELi448EEv26Group_norm_nhwc_fwd_params --------------------------
	.section	.nv.info._Z35group_norm_nhwc_fwd_one_pass_kernelI11Fp16IOFp32WLi128ELi112ELi448EEv26Group_norm_nhwc_fwd_params,"",@"SHT_CUDA_INFO"
	.sectionflags	@""
	.align	4


	//----- nvinfo : EIATTR_CUDA_API_VERSION
	.align		4
        /*0000*/ 	.byte	0x04, 0x37
        /*0002*/ 	.short	(.L_1475 - .L_1474)
.L_1474:
        /*0004*/ 	.word	0x00000082


	//----- nvinfo : EIATTR_KPARAM_INFO
	.align		4
.L_1475:
        /*0008*/ 	.byte	0x04, 0x17
        /*000a*/ 	.short	(.L_1477 - .L_1476)
.L_1476:
        /*000c*/ 	.word	0x00000000
        /*0010*/ 	.short	0x0000
        /*0012*/ 	.short	0x0000
        /*0014*/ 	.byte	0x00, 0xf0, 0x81, 0x02


	//----- nvinfo : EIATTR_SPARSE_MMA_MASK
	.align		4
.L_1477:
        /*0018*/ 	.byte	0x03, 0x50
        /*001a*/ 	.short	0x0000


	//----- nvinfo : EIATTR_MAXREG_COUNT
	.align		4
        /*001c*/ 	.byte	0x03, 0x1b
        /*001e*/ 	.short	0x0080


	//----- nvinfo : EIATTR_NUM_BARRIERS
	.align		4
        /*0020*/ 	.byte	0x02, 0x4c
        /*0022*/ 	.byte	0x01
	.zero		1


	//----- nvinfo : EIATTR_MERCURY_ISA_VERSION
	.align		4
        /*0024*/ 	.byte	0x03, 0x5f
        /*0026*/ 	.short	0x0101


	//----- nvinfo : EIATTR_COOP_GROUP_MASK_REGIDS
	.align		4
        /*0028*/ 	.byte	0x04, 0x29
        /*002a*/ 	.short	(.L_1479 - .L_1478)


	//   ....[0]....
.L_1478:
        /*002c*/ 	.word	0xffffffff


	//   ....[1]....
        /*0030*/ 	.word	0xffffffff


	//   ....[2]....
        /*0034*/ 	.word	0xffffffff


	//   ....[3]....
        /*0038*/ 	.word	0xffffffff


	//   ....[4]....
        /*003c*/ 	.word	0xffffffff


	//   ....[5]....
        /*0040*/ 	.word	0xffffffff


	//   ....[6]....
        /*0044*/ 	.word	0xffffffff


	//   ....[7]....
        /*0048*/ 	.word	0xffffffff


	//   ....[8]....
        /*004c*/ 	.word	0xffffffff


	//   ....[9]....
        /*0050*/ 	.word	0xffffffff


	//----- nvinfo : EIATTR_COOP_GROUP_INSTR_OFFSETS
	.align		4
.L_1479:
        /*0054*/ 	.byte	0x04, 0x28
        /*0056*/ 	.short	(.L_1481 - .L_1480)


	//   ....[0]....
.L_1480:
        /*0058*/ 	.word	0x00001bb0


	//   ....[1]....
        /*005c*/ 	.word	0x00001bc0


	//   ....[2]....
        /*0060*/ 	.word	0x00001bf0


	//   ....[3]....
        /*0064*/ 	.word	0x00001c00


	//   ....[4]....
        /*0068*/ 	.word	0x00001c40


	//   ....[5]....
        /*006c*/ 	.word	0x00001c50


	//   ....[6]....
        /*0070*/ 	.word	0x00001c90


	//   ....[7]....
        /*0074*/ 	.word	0x00001ca0


	//   ....[8]....
        /*0078*/ 	.word	0x00001ce0


	//   ....[9]....
        /*007c*/ 	.word	0x00001cf0


	//----- nvinfo : EIATTR_EXIT_INSTR_OFFSETS
	.align		4
.L_1481:
        /*0080*/ 	.byte	0x04, 0x1c
        /*0082*/ 	.short	(.L_1483 - .L_1482)


	//   ....[0]....
.L_1482:
        /*0084*/ 	.word	0x00000060


	//   ....[1]....
        /*0088*/ 	.word	0x00005120


	//----- nvinfo : EIATTR_MAX_THREADS
	.align		4
.L_1483:
        /*008c*/ 	.byte	0x04, 0x05
        /*008e*/ 	.short	(.L_1485 - .L_1484)
.L_1484:
        /*0090*/ 	.word	0x000001c0
        /*0094*/ 	.word	0x00000001
        /*0098*/ 	.word	0x00000001


	//----- nvinfo : EIATTR_CRS_STACK_SIZE
	.align		4
.L_1485:
        /*009c*/ 	.byte	0x04, 0x1e
        /*009e*/ 	.short	(.L_1487 - .L_1486)
.L_1486:
        /*00a0*/ 	.word	0x00000000


	//----- nvinfo : EIATTR_CBANK_PARAM_SIZE
	.align		4
.L_1487:
        /*00a4*/ 	.byte	0x03, 0x19
        /*00a6*/ 	.short	0x00a0


	//----- nvinfo : EIATTR_PARAM_CBANK
	.align		4
        /*00a8*/ 	.byte	0x04, 0x0a
        /*00aa*/ 	.short	(.L_1489 - .L_1488)
	.align		4
.L_1488:
        /*00ac*/ 	.word	index@(.nv.constant0._Z35group_norm_nhwc_fwd_one_pass_kernelI11Fp16IOFp32WLi128ELi112ELi448EEv26Group_norm_nhwc_fwd_params)
        /*00b0*/ 	.short	0x0210
        /*00b2*/ 	.short	0x00a0


	//----- nvinfo : EIATTR_SW_WAR
	.align		4
.L_1489:
        /*00b4*/ 	.byte	0x04, 0x36
        /*00b6*/ 	.short	(.L_1491 - .L_1490)
.L_1490:
        /*00b8*/ 	.word	0x00000008
.L_1491:


//--------------------- .nv.info._Z35group_norm_nhwc_fwd_one_pass_kernelI11Fp16IOFp32WLi256ELi112ELi448EEv26Group_norm_nhwc_fwd_params --------------------------
	.section	.nv.info._Z35group_norm_nhwc_fwd_one_pass_kernelI11Fp16IOFp32WLi256ELi112ELi448EEv26Group_norm_nhwc_fwd_params,"",@"SHT_CUDA_INFO"
	.sectionflags	@""
	.align	4


	//----- nvinfo : EIATTR_CUDA_API_VERSION
	.align		4
        /*0000*/ 	.byte	0x04, 0x37
        /*0002*/ 	.short	(.L_1493 - .L_1492)
.L_1492:
        /*0004*/ 	.word	0x00000082


	//----- nvinfo : EIATTR_KPARAM_INFO
	.align		4
.L_1493:
        /*0008*/ 	.byte	0x04, 0x17
        /*000a*/ 	.short	(.L_1495 - .L_1494)
.L_1494:
        /*000c*/ 	.word	0x00000000
        /*0010*/ 	.short	0x0000
        /*0012*/ 	.short	0x0000
        /*0014*/ 	.byte	0x00, 0xf0, 0x81, 0x02


	//----- nvinfo : EIATTR_SPARSE_MMA_MASK
	.align		4
.L_1495:
        /*0018*/ 	.byte	0x03, 0x50
        /*001a*/ 	.short	0x0000


	//----- nvinfo : EIATTR_MAXREG_COUNT
	.align		4
        /*001c*/ 	.byte	0x03, 0x1b
        /*001e*/ 	.short	0x0080


	//----- nvinfo : EIATTR_NUM_BARRIERS
	.align		4
        /*0020*/ 	.byte	0x02, 0x4c
        /*0022*/ 	.byte	0x01
	.zero		1


	//----- nvinfo : EIATTR_MERCURY_ISA_VERSION
	.align		4
        /*0024*/ 	.byte	0x03, 0x5f
        /*0026*/ 	.short	0x0101


	//----- nvinfo : EIATTR_COOP_GROUP_MASK_REGIDS
	.align		4
        /*0028*/ 	.byte	0x04, 0x29
        /*002a*/ 	.short	(.L_1497 - .L_1496)


	//   ....[0]....
.L_1496:
        /*002c*/ 	.word	0xffffffff


	//   ....[1]....
        /*0030*/ 	.word	0xffffffff


	//   ....[2]....
        /*0034*/ 	.word	0xffffffff


	//   ....[3]....
        /*0038*/ 	.word	0xffffffff


	//   ....[4]....
        /*003c*/ 	.word	0xffffffff


	//   ....[5]....
        /*0040*/ 	.word	0xffffffff


	//   ....[6]....
        /*0044*/ 	.word	0xffffffff


	//   ....[7]....
        /*0048*/ 	.word	0xffffffff


	//   ....[8]....
        /*004c*/ 	.word	0xffffffff


	//   ....[9]....
        /*0050*/ 	.word	0xffffffff


	//----- nvinfo : EIATTR_COOP_GROUP_INSTR_OFFSETS
	.align		4
.L_1497:
        /*0054*/ 	.byte	0x04, 0x28
        /*0056*/ 	.short	(.L_1499 - .L_1498)


	//   ....[0]....
.L_1498:
        /*0058*/ 	.word	0x00003a30


	//   ....[1]....
        /*005c*/ 	.word	0x00003a40


	//   ....[2]....
        /*0060*/ 	.word	0x00003a80


	//   ....[3]....
        /*0064*/ 	.word	0x00003a90


	//   ....[4]....
        /*0068*/ 	.word	0x00003ad0


	//   ....[5]....
        /*006c*/ 	.word	0x00003ae0


	//   ....[6]....
        /*0070*/ 	.word	0x00003b20


	//   ....[7]....
        /*0074*/ 	.word	0x00003b30


	//   ....[8]....
        /*0078*/ 	.word	0x00003b80


	//   ....[9]....
        /*007c*/ 	.word	0x00003b90


	//----- nvinfo : EIATTR_EXIT_INSTR_OFFSETS
	.align		4
.L_1499:
        /*0080*/ 	.byte	0x04, 0x1c
        /*0082*/ 	.short	(.L_1501 - .L_1500)


	//   ....[0]....
.L_1500:
        /*0084*/ 	.word	0x00000060


	//   ....[1]....
        /*0088*/ 	.word	0x00009280


	//----- nvinfo : EIATTR_MAX_THREADS
	.align		4
.L_1501:
        /*008c*/ 	.byte	0x04, 0x05
        /*008e*/ 	.short	(.L_1503 - .L_1502)
.L_1502:
        /*0090*/ 	.word	0x000001c0
        /*0094*/ 	.word	0x00000001
        /*0098*/ 	.word	0x00000001


	//----- nvinfo : EIATTR_CRS_STACK_SIZE
	.align		4
.L_1503:
        /*009c*/ 	.byte	0x04, 0x1e
        /*009e*/ 	.short	(.L_1505 - .L_1504)
.L_1504:
        /*00a0*/ 	.word	0x00000000


	//----- nvinfo : EIATTR_CBANK_PARAM_SIZE
	.align		4
.L_1505:
        /*00a4*/ 	.byte	0x03, 0x19
        /*00a6*/ 	.short	0x00a0


	//----- nvinfo : EIATTR_PARAM_CBANK
	.align		4
        /*00a8*/ 	.byte	0x04, 0x0a
        /*00aa*/ 	.short	(.L_1507 - .L_1506)
	.align		4
.L_1506:
        /*00ac*/ 	.word	index@(.nv.constant0._Z35group_norm_nhwc_fwd_one_pass_kernelI11Fp16IOFp32WLi256ELi112ELi448EEv26Group_norm_nhwc_fwd_params)
        /*00b0*/ 	.short	0x0210
        /*00b2*/ 	.short	0x00a0


	//----- nvinfo : EIATTR_SW_WAR
	.align		4
.L_1507:
        /*00b4*/ 	.byte	0x04, 0x36
        /*00b6*/ 	.short	(.L_1509 - .L_1508)
.L_1508:
        /*00b8*/ 	.word	0x00000008
.L_1509:


//--------------------- .nv.info._Z35group_norm_nhwc_fwd_one_pass_kernelI11Fp16IOFp32WLi512ELi112ELi448EEv26Group_norm_nhwc_fwd_params --------------------------
	.section	.nv.info._Z35group_norm_nhwc_fwd_one_pass_kernelI11Fp16IOFp32WLi512ELi112ELi448EEv26Group_norm_nhwc_fwd_params,"",@"SHT_CUDA_INFO"
	.sectionflags	@""
	.align	4


	//----- nvinfo : EIATTR_CUDA_API_VERSION
	.align		4
        /*0000*/ 	.byte	0x04, 0x37
        /*0002*/ 	.short	(.L_1511 - .L_1510)
.L_1510:
        /*0004*/ 	.word	0x00000082


	//----- nvinfo : EIATTR_KPARAM_INFO
	.align		4
.L_1511:
        /*0008*/ 	.byte	0x04, 0x17
        /*000a*/ 	.short	(.L_1513 - .L_1512)
.L_1512:
        /*000c*/ 	.word	0x00000000
        /*0010*/ 	.short	0x0000
        /*0012*/ 	.short	0x0000
        /*0014*/ 	.byte	0x00, 0xf0, 0x81, 0x02


	//----- nvinfo : EIATTR_SPARSE_MMA_MASK
	.align		4
.L_1513:
        /*0018*/ 	.byte	0x03, 0x50
        /*001a*/ 	.short	0x0000


	//----- nvinfo : EIATTR_MAXREG_COUNT
	.align		4
        /*001c*/ 	.byte	0x03, 0x1b
        /*001e*/ 	.short	0x0080


	//----- nvinfo : EIATTR_NUM_BARRIERS
	.align		4
        /*0020*/ 	.byte	0x02, 0x4c
        /*0022*/ 	.byte	0x01
	.zero		1


	//----- nvinfo : EIATTR_ANNOTATIONS
	.align		4
        /*0024*/ 	.byte	0x04, 0x55
        /*0026*/ 	.short	(.L_1515 - .L_1514)


	//   ....[0]....
.L_1514:
        /*0028*/ 	.word	0x00000001
        /*002c*/ 	.byte	0xa0, 0x10, 0x00, 0x00, 0x01, 0x00, 0x00, 0x00, 0xb0, 0x11, 0x00, 0x00, 0x01, 0x00, 0x00, 0x00
        /*003c*/ 	.byte	0xc0, 0x12, 0x00, 0x00, 0x01, 0x00, 0x00, 0x00, 0x00, 0x13, 0x00, 0x00, 0x01, 0x00, 0x00, 0x00
        /*004c*/ 	.byte	0x40, 0x17, 0x00, 0x00, 0x01, 0x00, 0x00, 0x00, 0xa0, 0x17, 0x00, 0x00, 0x01, 0x00, 0x00, 0x00
        /*005c*/ 	.byte	0xd0, 0x17, 0x00, 0x00, 0x01, 0x00, 0x00, 0x00, 0x10, 0x47, 0x00, 0x00, 0x01, 0x00, 0x00, 0x00
        /*006c*/ 	.byte	0x80, 0x47, 0x00, 0x00, 0x01, 0x00, 0x00, 0x00, 0x90, 0x48, 0x00, 0x00


	//----- nvinfo : EIATTR_MERCURY_ISA_VERSION
	.align		4
.L_1515:
        /*0078*/ 	.byte	0x03, 0x5f
        /*007a*/ 	.short	0x0101


	//----- nvinfo : EIATTR_COOP_GROUP_MASK_REGIDS
	.align		4
        /*007c*/ 	.byte	0x04, 0x29
        /*007e*/ 	.short	(.L_1517 - .L_1516)


	//   ....[0]....
.L_1516:
        /*0080*/ 	.word	0xffffffff


	//   ....[1]....
        /*0084*/ 	.word	0xffffffff


	//   ....[2]....
        /*0088*/ 	.word	0xffffffff


	//   ....[3]....
        /*008c*/ 	.word	0xffffffff


	//   ....[4]....
        /*0090*/ 	.word	0xffffffff


	//   ....[5]....
        /*0094*/ 	.word	0xffffffff


	//   ....[6]....
        /*0098*/ 	.word	0xffffffff


	//   ....[7]....
        /*009c*/ 	.word	0xffffffff


	//   ....[8]....
        /*00a0*/ 	.word	0xffffffff


	//   ....[9]....
        /*00a4*/ 	.word	0xffffffff


	//----- nvinfo : EIATTR_COOP_GROUP_INSTR_OFFSETS
	.align		4
.L_1517:
        /*00a8*/ 	.byte	0x04, 0x28
        /*00aa*/ 	.short	(.L_1519 - .L_1518)


	//   ....[0]....
.L_1518:
        /*00ac*/ 	.word	0x000085c0


	//   ....[1]....
        /*00b0*/ 	.word	0x000085d0


	//   ....[2]....
        /*00b4*/ 	.word	0x00008610


	//   ....[3]....
        /*00b8*/ 	.word	0x00008620


	//   ....[4]....
        /*00bc*/ 	.word	0x00008660


	//   ....[5]....
        /*00c0*/ 	.word	0x00008670


	//   ....[6]....
        /*00c4*/ 	.word	0x000086c0


	//   ....[7]....
        /*00c8*/ 	.word	0x000086d0


	//   ....[8]....
        /*00cc*/ 	.word	0x00008730


	//   ....[9]....
        /*00d0*/ 	.word	0x00008740


	//----- nvinfo : EIATTR_EXIT_INSTR_OFFSETS
	.align		4
.L_1519:
        /*00d4*/ 	.byte	0x04, 0x1c
        /*00d6*/ 	.short	(.L_1521 - .L_1520)


	//   ....[0]....
.L_1520:
        /*00d8*/ 	.word	0x00000090


	//   ....[1]....
        /*00dc*/ 	.word	0x0000ac60


	//----- nvinfo : EIATTR_MAX_THREADS
	.align		4
.L_1521:
        /*00e0*/ 	.byte	0x04, 0x05
        /*00e2*/ 	.short	(.L_1523 - .L_1522)
.L_1522:
        /*00e4*/ 	.word	0x000001c0
        /*00e8*/ 	.word	0x00000001
        /*00ec*/ 	.word	0x00000001


	//----- nvinfo : EIATTR_CRS_STACK_SIZE
	.align		4
.L_1523:
        /*00f0*/ 	.byte	0x04, 0x1e
        /*00f2*/ 	.short	(.L_1525 - .L_1524)
.L_1524:
        /*00f4*/ 	.word	0x00000000


	//----- nvinfo : EIATTR_CBANK_PARAM_SIZE
	.align		4
.L_1525:
        /*00f8*/ 	.byte	0x03, 0x19
        /*00fa*/ 	.short	0x00a0


	//----- nvinfo : EIATTR_PARAM_CBANK
	.align		4
        /*00fc*/ 	.byte	0x04, 0x0a
        /*00fe*/ 	.short	(.L_1527 - .L_1526)
	.align		4
.L_1526:
        /*0100*/ 	.word	index@(.nv.constant0._Z35group_norm_nhwc_fwd_one_pass_kernelI11Fp16IOFp32WLi512ELi112ELi448EEv26Group_norm_nhwc_fwd_params)
        /*0104*/ 	.short	0x0210
        /*0106*/ 	.short	0x00a0


	//----- nvinfo : EIATTR_SW_WAR
	.align		4
.L_1527:
        /*0108*/ 	.byte	0x04, 0x36
        /*010a*/ 	.short	(.L_1529 - .L_1528)
.L_1528:
        /*010c*/ 	.word	0x00000008
.L_1529:


//--------------------- .nv.info._Z35group_norm_nhwc_fwd_one_pass_kernelI11Fp16IOBf16WLi64ELi112ELi448EEv26Group_norm_nhwc_fwd_params --------------------------
	.section	.nv.info._Z35group_norm_nhwc_fwd_one_pass_kernelI11Fp16IOBf16WLi64ELi112ELi448EEv26Group_norm_nhwc_fwd_params,"",@"SHT_CUDA_INFO"
	.sectionflags	@""
	.align	4


	//----- nvinfo : EIATTR_CUDA_API_VERSION
	.align		4
        /*0000*/ 	.byte	0x04, 0x37
        /*0002*/ 	.short	(.L_1531 - .L_1530)
.L_1530:
        /*0004*/ 	.word	0x00000082


	//----- nvinfo : EIATTR_KPARAM_INFO
	.align		4
.L_1531:
        /*0008*/ 	.byte	0x04, 0x17
        /*000a*/ 	.short	(.L_1533 - .L_1532)
.L_1532:
        /*000c*/ 	.word	0x00000000
        /*0010*/ 	.short	0x0000
        /*0012*/ 	.short	0x0000
        /*0014*/ 	.byte	0x00, 0xf0, 0x81, 0x02


	//----- nvinfo : EIATTR_SPARSE_MMA_MASK
	.align		4
.L_1533:
        /*0018*/ 	.byte	0x03, 0x50
        /*001a*/ 	.short	0x0000


	//----- nvinfo : EIATTR_MAXREG_COUNT
	.align		4
        /*001c*/ 	.byte	0x03, 0x1b
        /*001e*/ 	.short	0x0080


	//----- nvinfo : EIATTR_NUM_BARRIERS
	.align		4
        /*0020*/ 	.byte	0x02, 0x4c
        /*0022*/ 	.byte	0x01
	.zero		1


	//----- nvinfo : EIATTR_MERCURY_ISA_VERSION
	.align		4
        /*0024*/ 	.byte	0x03, 0x5f
        /*0026*/ 	.short	0x0101


	//----- nvinfo : EIATTR_COOP_GROUP_MASK_REGIDS
	.align		4
        /*0028*/ 	.byte	0x04, 0x29
        /*002a*/ 	.short	(.L_1535 - .L_1534)


	//   ....[0]....
.L_1534:
        /*002c*/ 	.word	0xffffffff


	//   ....[1]....
        /*0030*/ 	.word	0xffffffff


	//   ....[2]....
        /*0034*/ 	.word	0xffffffff


	//   ....[3]....
        /*0038*/ 	.word	0xffffffff


	//   ....[4]....
        /*003c*/ 	.word	0xffffffff


	//   ....[5]....
        /*0040*/ 	.word	0xffffffff


	//   ....[6]....
        /*0044*/ 	.word	0xffffffff


	//   ....[7]....
        /*0048*/ 	.word	0xffffffff


	//   ....[8]....
        /*004c*/ 	.word	0xffffffff


	//   ....[9]....
        /*0050*/ 	.word	0xffffffff


	//----- nvinfo : EIATTR_COOP_GROUP_INSTR_OFFSETS
	.align		4
.L_1535:
        /*0054*/ 	.byte	0x04, 0x28
        /*0056*/ 	.short	(.L_1537 - .L_1536)


	//   ....[0]....
.L_1536:
        /*0058*/ 	.word	0x00001040


	//   ....[1]....
        /*005c*/ 	.word	0x00001050


	//   ....[2]....
        /*0060*/ 	.word	0x00001080


	//   ....[3]....
        /*0064*/ 	.word	0x00001090


	//   ....[4]....
        /*0068*/ 	.word	0x000010d0


	//   ....[5]....
        /*006c*/ 	.word	0x000010e0


	//   ....[6]....
        /*0070*/ 	.word	0x00001120


	//   ....[7]....
        /*0074*/ 	.word	0x00001130


	//   ....[8]....
        /*0078*/ 	.word	0x00001170


	//   ....[9]....
        /*007c*/ 	.word	0x00001180


	//----- nvinfo : EIATTR_EXIT_INSTR_OFFSETS
	.align		4
.L_1537:
        /*0080*/ 	.byte	0x04, 0x1c
        /*0082*/ 	.short	(.L_1539 - .L_1538)


	//   ....[0]....
.L_1538:
        /*0084*/ 	.word	0x00000070


	//   ....[1]....
        /*0088*/ 	.word	0x00003be0


	//----- nvinfo : EIATTR_MAX_THREADS
	.align		4
.L_1539:
        /*008c*/ 	.byte	0x04, 0x05
        /*008e*/ 	.short	(.L_1541 - .L_1540)
.L_1540:
        /*0090*/ 	.word	0x000001c0
        /*0094*/ 	.word	0x00000001
        /*0098*/ 	.word	0x00000001


	//----- nvinfo : EIATTR_CRS_STACK_SIZE
	.align		4
.L_1541:
        /*009c*/ 	.byte	0x04, 0x1e
        /*009e*/ 	.short	(.L_1543 - .L_1542)
.L_1542:
        /*00a0*/ 	.word	0x00000000


	//----- nvinfo : EIATTR_CBANK_PARAM_SIZE
	.align		4
.L_1543:
        /*00a4*/ 	.byte	0x03, 0x19
        /*00a6*/ 	.short	0x00a0


	//----- nvinfo : EIATTR_PARAM_CBANK
	.align		4
        /*00a8*/ 	.byte	0x04, 0x0a
        /*00aa*/ 	.short	(.L_1545 - .L_1544)
	.align		4
.L_1544:
        /*00ac*/ 	.word	index@(.nv.constant0._Z35group_norm_nhwc_fwd_one_pass_kernelI11Fp16IOBf16WLi64ELi112ELi448EEv26Group_norm_nhwc_fwd_params)
        /*00b0*/ 	.short	0x0210
        /*00b2*/ 	.short	0x00a0


	//----- nvinfo : EIATTR_SW_WAR
	.align		4
.L_1545:
        /*00b4*/ 	.byte	0x04, 0x36
        /*00b6*/ 	.short	(.L_1547 - .L_1546)
.L_1546:
        /*00b8*/ 	.word	0x00000008
.L_1547:


//--------------------- .nv.info._Z35group_norm_nhwc_fwd_one_pass_kernelI11Fp16IOBf16WLi128ELi112ELi448EEv26Group_norm_nhwc_fwd_params --------------------------
	.section	.nv.info._Z35group_norm_nhwc_fwd_one_pass_kernelI11Fp16IOBf16WLi128ELi112ELi448EEv26Group_norm_nhwc_fwd_params,"",@"SHT_CUDA_INFO"
	.sectionflags	@""
	.align	4


	//----- nvinfo : EIATTR_CUDA_API_VERSION
	.align		4
        /*0000*/ 	.byte	0x04, 0x37
        /*0002*/ 	.short	(.L_1549 - .L_1548)
.L_1548:
        /*0004*/ 	.word	0x00000082


	//----- nvinfo : EIATTR_KPARAM_INFO
	.align		4
.L_1549:
        /*0008*/ 	.byte	0x04, 0x17
        /*000a*/ 	.short	(.L_1551 - .L_1550)
.L_1550:
        /*000c*/ 	.word	0x00000000
        /*0010*/ 	.short	0x0000
        /*0012*/ 	.short	0x0000
        /*0014*/ 	.byte	0x00, 0xf0, 0x81, 0x02


	//----- nvinfo : EIATTR_SPARSE_MMA_MASK
	.align		4
.L_1551:
        /*0018*/ 	.byte	0x03, 0x50
        /*001a*/ 	.short	0x0000


	//----- nvinfo : EIATTR_MAXREG_COUNT
	.align		4
        /*001c*/ 	.byte	0x03, 0x1b
        /*001e*/ 	.short	0x0080


	//----- nvinfo : EIATTR_NUM_BARRIERS
	.align		4
        /*0020*/ 	.byte	0x02, 0x4c
        /*0022*/ 	.byte	0x01
	.zero		1


	//----- nvinfo : EIATTR_MERCURY_ISA_VERSION
	.align		4
        /*0024*/ 	.byte	0x03, 0x5f
        /*0026*/ 	.short	0x0101


	//----- nvinfo : EIATTR_COOP_GROUP_MASK_REGIDS
	.align		4
        /*0028*/ 	.byte	0x04, 0x29
        /*002a*/ 	.short	(.L_1553 - .L_1552)


	//   ....[0]....
.L_1552:
        /*002c*/ 	.word	0xffffffff


	//   ....[1]....
        /*0030*/ 	.word	0xffffffff


	//   ....[2]....
        /*0034*/ 	.word	0xffffffff


	//   ....[3]....
        /*0038*/ 	.word	0xffffffff


	//   ....[4]....
        /*003c*/ 	.word	0xffffffff


	//   ....[5]....
        /*0040*/ 	.word	0xffffffff


	//   ....[6]....
        /*0044*/ 	.word	0xffffffff


	//   ....[7]....
        /*0048*/ 	.word	0xffffffff


	//   ....[8]....
        /*004c*/ 	.word	0xffffffff


	//   ....[9]....
        /*0050*/ 	.word	0xffffffff


	//----- nvinfo : EIATTR_COOP_GROUP_INSTR_OFFSETS
	.align		4
.L_1553:
        /*0054*/ 	.byte	0x04, 0x28
        /*0056*/ 	.short	(.L_1555 - .L_1554)


	//   ....[0]....
.L_1554:
        /*0058*/ 	.word	0x00001bb0


	//   ....[1]....
        /*005c*/ 	.word	0x00001bc0


	//   ....[2]....
        /*0060*/ 	.word	0x00001bf0


	//   ....[3]....
        /*0064*/ 	.word	0x00001c00


	//   ....[4]....
        /*0068*/ 	.word	0x00001c40


	//   ....[5]....
        /*006c*/ 	.word	0x00001c50


	//   ....[6]....
        /*0070*/ 	.word	0x00001c90


	//   ....[7]....
        /*0074*/ 	.word	0x00001ca0


	//   ....[8]....
        /*0078*/ 	.word	0x00001ce0


	//   ....[9]....
        /*007c*/ 	.word	0x00001cf0


	//----- nvinfo : EIATTR_EXIT_INSTR_OFFSETS
	.align		4
.L_1555:
        /*0080*/ 	.byte	0x04, 0x1c
        /*0082*/ 	.short	(.L_1557 - .L_1556)


	//   ....[0]....
.L_1556:
        /*0084*/ 	.word	0x00000060


	//   ....[1]....
        /*0088*/ 	.word	0x00005180


	//----- nvinfo : EIATTR_MAX_THREADS
	.align		4
.L_1557:
        /*008c*/ 	.byte	0x04, 0x05
        /*008e*/ 	.short	(.L_1559 - .L_1558)
.L_1558:
        /*0090*/ 	.word	0x000001c0
        /*0094*/ 	.word	0x00000001
        /*0098*/ 	.word	0x00000001


	//----- nvinfo : EIATTR_CRS_STACK_SIZE
	.align		4
.L_1559:
        /*009c*/ 	.byte	0x04, 0x1e
        /*009e*/ 	.short	(.L_1561 - .L_1560)
.L_1560:
        /*00a0*/ 	.word	0x00000000


	//----- nvinfo : EIATTR_CBANK_PARAM_SIZE
	.align		4
.L_1561:
        /*00a4*/ 	.byte	0x03, 0x19
        /*00a6*/ 	.short	0x00a0


	//----- nvinfo : EIATTR_PARAM_CBANK
	.align		4
        /*00a8*/ 	.byte	0x04, 0x0a
        /*00aa*/ 	.short	(.L_1563 - .L_1562)
	.align		4
.L_1562:
        /*00ac*/ 	.word	index@(.nv.constant0._Z35group_norm_nhwc_fwd_one_pass_kernelI11Fp16IOBf16WLi128ELi112ELi448EEv26Group_norm_nhwc_fwd_params)
        /*00b0*/ 	.short	0x0210
        /*00b2*/ 	.short	0x00a0


	//----- nvinfo : EIATTR_SW_WAR
	.align		4
.L_1563:
        /*00b4*/ 	.byte	0x04, 0x36
        /*00b6*/ 	.short	(.L_1565 - .L_1564)
.L_1564:
        /*00b8*/ 	.word	0x00000008
.L_1565:


//--------------------- .nv.info._Z35group_norm_nhwc_fwd_one_pass_kernelI11Fp16IOBf16WLi256ELi112ELi448EEv26Group_norm_nhwc_fwd_params --------------------------
	.section	.nv.info._Z35group_norm_nhwc_fwd_one_pass_kernelI11Fp16IOBf16WLi256ELi112ELi448EEv26Group_norm_nhwc_fwd_params,"",@"SHT_CUDA_INFO"
	.sectionflags	@""
	.align	4


	//----- nvinfo : EIATTR_CUDA_API_VERSION
	.align		4
        /*0000*/ 	.byte	0x04, 0x37
        /*0002*/ 	.short	(.L_1567 - .L_1566)
.L_1566:
        /*0004*/ 	.word	0x00000082


	//----- nvinfo : EIATTR_KPARAM_INFO
	.align		4
.L_1567:
        /*0008*/ 	.byte	0x04, 0x17
        /*000a*/ 	.short	(.L_1569 - .L_1568)
.L_1568:
        /*000c*/ 	.word	0x00000000
        /*0010*/ 	.short	0x0000
        /*0012*/ 	.short	0x0000
        /*0014*/ 	.byte	0x00, 0xf0, 0x81, 0x02


	//----- nvinfo : EIATTR_SPARSE_MMA_MASK
	.align		4
.L_1569:
        /*0018*/ 	.byte	0x03, 0x50
        /*001a*/ 	.short	0x0000


	//----- nvinfo : EIATTR_MAXREG_COUNT
	.align		4
        /*001c*/ 	.byte	0x03, 0x1b
        /*001e*/ 	.short	0x0080


	//----- nvinfo : EIATTR_NUM_BARRIERS
	.align		4
        /*0020*/ 	.byte	0x02, 0x4c
        /*0022*/ 	.byte	0x01
	.zero		1


	//----- nvinfo : EIATTR_MERCURY_ISA_VERSION
	.align		4
        /*0024*/ 	.byte	0x03, 0x5f
        /*0026*/ 	.short	0x0101


	//----- nvinfo : EIATTR_COOP_GROUP_MASK_REGIDS
	.align		4
        /*0028*/ 	.byte	0x04, 0x29
        /*002a*/ 	.short	(.L_1571 - .L_1570)


	//   ....[0]....
.L_1570:
        /*002c*/ 	.word	0xffffffff


	//   ....[1]....
        /*0030*/ 	.word	0xffffffff


	//   ....[2]....
        /*0034*/ 	.word	0xffffffff


	//   ....[3]....
        /*0038*/ 	.word	0xffffffff


	//   ....[4]....
        /*003c*/ 	.word	0xffffffff


	//   ....[5]....
        /*0040*/ 	.word	0xffffffff


	//   ....[6]....
        /*0044*/ 	.word	0xffffffff


	//   ....[7]....
        /*0048*/ 	.word	0xffffffff


	//   ....[8]....
        /*004c*/ 	.word	0xffffffff


	//   ....[9]....
        /*0050*/ 	.word	0xffffffff


	//----- nvinfo : EIATTR_COOP_GROUP_INSTR_OFFSETS
	.align		4
.L_1571:
        /*0054*/ 	.byte	0x04, 0x28
        /*0056*/ 	.short	(.L_1573 - .L_1572)


	//   ....[0]....
.L_1572:
        /*0058*/ 	.word	0x00003a40


	//   ....[1]....
        /*005c*/ 	.word	0x00003a50


	//   ....[2]....
        /*0060*/ 	.word	0x00003a90


	//   ....[3]....
        /*0064*/ 	.word	0x00003aa0


	//   ....[4]....
        /*0068*/ 	.word	0x00003ae0


	//   ....[5]....
        /*006c*/ 	.word	0x00003af0


	//   ....[6]....
        /*0070*/ 	.word	0x00003b30


	//   ....[7]....
        /*0074*/ 	.word	0x00003b40


	//   ....[8]....
        /*0078*/ 	.word	0x00003b90


	//   ....[9]....
        /*007c*/ 	.word	0x00003ba0


	//----- nvinfo : EIATTR_EXIT_INSTR_OFFSETS
	.align		4
.L_1573:
        /*0080*/ 	.byte	0x04, 0x1c
        /*0082*/ 	.short	(.L_1575 - .L_1574)


	//   ....[0]....
.L_1574:
        /*0084*/ 	.word	0x00000060


	//   ....[1]....
        /*0088*/ 	.word	0x000092f0


	//----- nvinfo : EIATTR_MAX_THREADS
	.align		4
.L_1575:
        /*008c*/ 	.byte	0x04, 0x05
        /*008e*/ 	.short	(.L_1577 - .L_1576)
.L_1576:
        /*0090*/ 	.word	0x000001c0
        /*0094*/ 	.word	0x00000001
        /*0098*/ 	.word	0x00000001


	//----- nvinfo : EIATTR_CRS_STACK_SIZE
	.align		4
.L_1577:
        /*009c*/ 	.byte	0x04, 0x1e
        /*009e*/ 	.short	(.L_1579 - .L_1578)
.L_1578:
        /*00a0*/ 	.word	0x00000000


	//----- nvinfo : EIATTR_CBANK_PARAM_SIZE
	.align		4
.L_1579:
        /*00a4*/ 	.byte	0x03, 0x19
        /*00a6*/ 	.short	0x00a0


	//----- nvinfo : EIATTR_PARAM_CBANK
	.align		4
        /*00a8*/ 	.byte	0x04, 0x0a
        /*00aa*/ 	.short	(.L_1581 - .L_1580)
	.align		4
.L_1580:
        /*00ac*/ 	.word	index@(.nv.constant0._Z35group_norm_nhwc_fwd_one_pass_kernelI11Fp16IOBf16WLi256ELi112ELi448EEv26Group_norm_nhwc_fwd_params)
        /*00b0*/ 	.short	0x0210
        /*00b2*/ 	.short	0x00a0


	//----- nvinfo : EIATTR_SW_WAR
	.align		4
.L_1581:
        /*00b4*/ 	.byte	0x04, 0x36
        /*00b6*/ 	.short	(.L_1583 - .L_1582)
.L_1582:
        /*00b8*/ 	.word	0x00000008
.L_1583:


//--------------------- .nv.info._Z35group_norm_nhwc_fwd_one_pass_kernelI11Fp16IOBf16WLi512ELi112ELi448EEv26Group_norm_nhwc_fwd_params --------------------------
	.section	.nv.info._Z35group_norm_nhwc_fwd_one_pass_kernelI11Fp16IOBf16WLi512ELi112ELi448EEv26Group_norm_nhwc_fwd_params,"",@"SHT_CUDA_INFO"
	.sectionflags	@""
	.align	4


	//----- nvinfo : EIATTR_CUDA_API_VERSION
	.align		4
        /*0000*/ 	.byte	0x04, 0x37
        /*0002*/ 	.short	(.L_1585 - .L_1584)
.L_1584:
        /*0004*/ 	.word	0x00000082


	//----- nvinfo : EIATTR_KPARAM_INFO
	.align		4
.L_1585:
        /*0008*/ 	.byte	0x04, 0x17
        /*000a*/ 	.short	(.L_1587 - .L_1586)
.L_1586:
        /*000c*/ 	.word	0x00000000
        /*0010*/ 	.short	0x0000
        /*0012*/ 	.short	0x0000
        /*0014*/ 	.byte	0x00, 0xf0, 0x81, 0x02


	//----- nvinfo : EIATTR_SPARSE_MMA_MASK
	.align		4
.L_1587:
        /*0018*/ 	.byte	0x03, 0x50
        /*001a*/ 	.short	0x0000


	//----- nvinfo : EIATTR_MAXREG_COUNT
	.align		4
        /*001c*/ 	.byte	0x03, 0x1b
        /*001e*/ 	.short	0x0080


	//----- nvinfo : EIATTR_NUM_BARRIERS
	.align		4
        /*0020*/ 	.byte	0x02, 0x4c
        /*0022*/ 	.byte	0x01
	.zero		1


	//----- nvinfo : EIATTR_ANNOTATIONS
	.align		4
        /*0024*/ 	.byte	0x04, 0x55
        /*0026*/ 	.short	(.L_1589 - .L_1588)


	//   ....[0]....
.L_1588:
        /*0028*/ 	.word	0x00000001
        /*002c*/ 	.byte	0xa0, 0x10, 0x00, 0x00, 0x01, 0x00, 0x00, 0x00, 0xb0, 0x11, 0x00, 0x00, 0x01, 0x00, 0x00, 0x00
        /*003c*/ 	.byte	0xc0, 0x12, 0x00, 0x00, 0x01, 0x00, 0x00, 0x00, 0x00, 0x13, 0x00, 0x00, 0x01, 0x00, 0x00, 0x00
        /*004c*/ 	.byte	0x40, 0x17, 0x00, 0x00, 0x01, 0x00, 0x00, 0x00, 0xa0, 0x17, 0x00, 0x00, 0x01, 0x00, 0x00, 0x00
        /*005c*/ 	.byte	0xd0, 0x17, 0x00, 0x00, 0x01, 0x00, 0x00, 0x00, 0x10, 0x47, 0x00, 0x00, 0x01, 0x00, 0x00, 0x00
        /*006c*/ 	.byte	0x80, 0x47, 0x00, 0x00, 0x01, 0x00, 0x00, 0x00, 0x90, 0x48, 0x00, 0x00


	//----- nvinfo : EIATTR_MERCURY_ISA_VERSION
	.align		4
.L_1589:
        /*0078*/ 	.byte	0x03, 0x5f
        /*007a*/ 	.short	0x0101


	//----- nvinfo : EIATTR_COOP_GROUP_MASK_REGIDS
	.align		4
        /*007c*/ 	.byte	0x04, 0x29
        /*007e*/ 	.short	(.L_1591 - .L_1590)


	//   ....[0]....
.L_1590:
        /*0080*/ 	.word	0xffffffff


	//   ....[1]....
        /*0084*/ 	.word	0xffffffff


	//   ....[2]....
        /*0088*/ 	.word	0xffffffff


	//   ....[3]....
        /*008c*/ 	.word	0xffffffff


	//   ....[4]....
        /*0090*/ 	.word	0xffffffff


	//   ....[5]....
        /*0094*/ 	.word	0xffffffff


	//   ....[6]....
        /*0098*/ 	.word	0xffffffff


	//   ....[7]....
        /*009c*/ 	.word	0xffffffff


	//   ....[8]....
        /*00a0*/ 	.word	0xffffffff


	//   ....[9]....
        /*00a4*/ 	.word	0xffffffff


	//----- nvinfo : EIATTR_COOP_GROUP_INSTR_OFFSETS
	.align		4
.L_1591:
        /*00a8*/ 	.byte	0x04, 0x28
        /*00aa*/ 	.short	(.L_1593 - .L_1592)


	//   ....[0]....
.L_1592:
        /*00ac*/ 	.word	0x000085c0


	//   ....[1]....
        /*00b0*/ 	.word	0x000085d0


	//   ....[2]....
        /*00b4*/ 	.word	0x00008610


	//   ....[3]....
        /*00b8*/ 	.word	0x00008620


	//   ....[4]....
        /*00bc*/ 	.word	0x00008660


	//   ....[5]....
        /*00c0*/ 	.word	0x00008670


	//   ....[6]....
        /*00c4*/ 	.word	0x000086c0


	//   ....[7]....
        /*00c8*/ 	.word	0x000086d0


	//   ....[8]....
        /*00cc*/ 	.word	0x00008730


	//   ....[9]....
        /*00d0*/ 	.word	0x00008740


	//----- nvinfo : EIATTR_EXIT_INSTR_OFFSETS
	.align		4
.L_1593:
        /*00d4*/ 	.byte	0x04, 0x1c
        /*00d6*/ 	.short	(.L_1595 - .L_1594)


	//   ....[0]....
.L_1594:
        /*00d8*/ 	.word	0x00000090


	//   ....[1]....
        /*00dc*/ 	.word	0x0000acc0


	//----- nvinfo : EIATTR_MAX_THREADS
	.align		4
.L_1595:
        /*00e0*/ 	.byte	0x04, 0x05
        /*00e2*/ 	.short	(.L_1597 - .L_1596)
.L_1596:
        /*00e4*/ 	.word	0x000001c0
        /*00e8*/ 	.word	0x00000001
        /*00ec*/ 	.word	0x00000001


	//----- nvinfo : EIATTR_CRS_STACK_SIZE
	.align		4
.L_1597:
        /*00f0*/ 	.byte	0x04, 0x1e
        /*00f2*/ 	.short	(.L_1599 - .L_1598)
.L_1598:
        /*00f4*/ 	.word	0x00000000


	//----- nvinfo : EIATTR_CBANK_PARAM_SIZE
	.align		4
.L_1599:
        /*00f8*/ 	.byte	0x03, 0x19
        /*00fa*/ 	.short	0x00a0


	//----- nvinfo : EIATTR_PARAM_CBANK
	.align		4
        /*00fc*/ 	.byte	0x04, 0x0a
        /*00fe*/ 	.short	(.L_1601 - .L_1600)
	.align		4
.L_1600:
        /*0100*/ 	.word	index@(.nv.constant0._Z35group_norm_nhwc_fwd_one_pass_kernelI11Fp16IOBf16WLi512ELi112ELi448EEv26Group_norm_nhwc_fwd_params)
        /*0104*/ 	.short	0x0210
        /*0106*/ 	.short	0x00a0


	//----- nvinfo : EIATTR_SW_WAR
	.align		4
.L_1601:
        /*0108*/ 	.byte	0x04, 0x36
        /*010a*/ 	.short	(.L_1603 - .L_1602)
.L_1602:
        /*010c*/ 	.word	0x00000008
.L_1603:


//--------------------- .nv.info._Z35group_norm_nhwc_fwd_one_pass_kernelI11Fp16IOFp16WLi64ELi112ELi448EEv26Group_norm_nhwc_fwd_params --------------------------
	.section	.nv.info._Z35group_norm_nhwc_fwd_one_pass_kernelI11Fp16IOFp16WLi64ELi112ELi448EEv26Group_norm_nhwc_fwd_params,"",@"SHT_CUDA_INFO"
	.sectionflags	@""
	.align	4


	//----- nvinfo : EIATTR_CUDA_API_VERSION
	.align		4
        /*0000*/ 	.byte	0x04, 0x37
        /*0002*/ 	.short	(.L_1605 - .L_1604)
.L_1604:
        /*0004*/ 	.word	0x00000082


	//----- nvinfo : EIATTR_KPARAM_INFO
	.align		4
.L_1605:
        /*0008*/ 	.byte	0x04, 0x17
        /*000a*/ 	.short	(.L_1607 - .L_1606)
.L_1606:
        /*000c*/ 	.word	0x00000000
        /*0010*/ 	.short	0x0000
        /*0012*/ 	.short	0x0000
        /*0014*/ 	.byte	0x00, 0xf0, 0x81, 0x02


	//----- nvinfo : EIATTR_SPARSE_MMA_MASK
	.align		4
.L_1607:
        /*0018*/ 	.byte	0x03, 0x50
        /*001a*/ 	.short	0x0000


	//----- nvinfo : EIATTR_MAXREG_COUNT
	.align		4
        /*001c*/ 	.byte	0x03, 0x1b
        /*001e*/ 	.short	0x0080


	//----- nvinfo : EIATTR_NUM_BARRIERS
	.align		4
        /*0020*/ 	.byte	0x02, 0x4c
        /*0022*/ 	.byte	0x01
	.zero		1


	//----- nvinfo : EIATTR_MERCURY_ISA_VERSION
	.align		4
        /*0024*/ 	.byte	0x03, 0x5f
        /*0026*/ 	.short	0x0101


	//----- nvinfo : EIATTR_COOP_GROUP_MASK_REGIDS
	.align		4
        /*0028*/ 	.byte	0x04, 0x29
        /*002a*/ 	.short	(.L_1609 - .L_1608)


	//   ....[0]....
.L_1608:
        /*002c*/ 	.word	0xffffffff


	//   ....[1]....
        /*0030*/ 	.word	0xffffffff


	//   ....[2]....
        /*0034*/ 	.word	0xffffffff


	//   ....[3]....
        /*0038*/ 	.word	0xffffffff


	//   ....[4]....
        /*003c*/ 	.word	0xffffffff


	//   ....[5]....
        /*0040*/ 	.word	0xffffffff


	//   ....[6]....
        /*0044*/ 	.word	0xffffffff


	//   ....[7]....
        /*0048*/ 	.word	0xffffffff


	//   ....[8]....
        /*004c*/ 	.word	0xffffffff


	//   ....[9]....
        /*0050*/ 	.word	0xffffffff


	//----- nvinfo : EIATTR_COOP_GROUP_INSTR_OFFSETS
	.align		4
.L_1609:
        /*0054*/ 	.byte	0x04, 0x28
        /*0056*/ 	.short	(.L_1611 - .L_1610)


	//   ....[0]....
.L_1610:
        /*0058*/ 	.word	0x00001040


	//   ....[1]....
        /*005c*/ 	.word	0x00001050


	//   ....[2]....
        /*0060*/ 	.word	0x00001080


	//   ....[3]....
        /*0064*/ 	.word	0x00001090


	//   ....[4]....
        /*0068*/ 	.word	0x000010d0


	//   ....[5]....
        /*006c*/ 	.word	0x000010e0


	//   ....[6]....
        /*0070*/ 	.word	0x00001120


	//   ....[7]....
        /*0074*/ 	.word	0x00001130


	//   ....[8]....
        /*0078*/ 	.word	0x00001170


	//   ....[9]....
        /*007c*/ 	.word	0x00001180


	//----- nvinfo : EIATTR_EXIT_INSTR_OFFSETS
	.align		4
.L_1611:
        /*0080*/ 	.byte	0x04, 0x1c
        /*0082*/ 	.short	(.L_1613 - .L_1612)


	//   ....[0]....
.L_1612:
        /*0084*/ 	.word	0x00000070


	//   ....[1]....
        /*0088*/ 	.word	0x00003be0


	//----- nvinfo : EIATTR_MAX_THREADS
	.align		4
.L_1613:
        /*008c*/ 	.byte	0x04, 0x05
        /*008e*/ 	.short	(.L_1615 - .L_1614)
.L_1614:
        /*0090*/ 	.word	0x000001c0
        /*0094*/ 	.word	0x00000001
        /*0098*/ 	.word	0x00000001


	//----- nvinfo : EIATTR_CRS_STACK_SIZE
	.align		4
.L_1615:
        /*009c*/ 	.byte	0x04, 0x1e
        /*009e*/ 	.short	(.L_1617 - .L_1616)
.L_1616:
        /*00a0*/ 	.word	0x00000000


	//----- nvinfo : EIATTR_CBANK_PARAM_SIZE
	.align		4
.L_1617:
        /*00a4*/ 	.byte	0x03, 0x19
        /*00a6*/ 	.short	0x00a0


	//----- nvinfo : EIATTR_PARAM_CBANK
	.align		4
        /*00a8*/ 	.byte	0x04, 0x0a
        /*00aa*/ 	.short	(.L_1619 - .L_1618)
	.align		4
.L_1618:
        /*00ac*/ 	.word	index@(.nv.constant0._Z35group_norm_nhwc_fwd_one_pass_kernelI11Fp16IOFp16WLi64ELi112ELi448EEv26Group_norm_nhwc_fwd_params)
        /*00b0*/ 	.short	0x0210
        /*00b2*/ 	.short	0x00a0


	//----- nvinfo : EIATTR_SW_WAR
	.align		4
.L_1619:
        /*00b4*/ 	.byte	0x04, 0x36
        /*00b6*/ 	.short	(.L_1621 - .L_1620)
.L_1620:
        /*00b8*/ 	.word	0x00000008
.L_1621:


//--------------------- .nv.info._Z35group_norm_nhwc_fwd_one_pass_kernelI11Fp16IOFp16WLi128ELi112ELi448EEv26Group_norm_nhwc_fwd_params --------------------------
	.section	.nv.info._Z35group_norm_nhwc_fwd_one_pass_kernelI11Fp16IOFp16WLi128ELi112ELi448EEv26Group_norm_nhwc_fwd_params,"",@"SHT_CUDA_INFO"
	.sectionflags	@""
	.align	4


	//----- nvinfo : EIATTR_CUDA_API_VERSION
	.align		4
        /*0000*/ 	.byte	0x04, 0x37
        /*0002*/ 	.short	(.L_1623 - .L_1622)
.L_1622:
        /*0004*/ 	.word	0x00000082


	//----- nvinfo : EIATTR_KPARAM_INFO
	.align		4
.L_1623:
        /*0008*/ 	.byte	0x04, 0x17
        /*000a*/ 	.short	(.L_1625 - .L_1624)
.L_1624:
        /*000c*/ 	.word	0x00000000
        /*0010*/ 	.short	0x0000
        /*0012*/ 	.short	0x0000
        /*0014*/ 	.byte	0x00, 0xf0, 0x81, 0x02


	//----- nvinfo : EIATTR_SPARSE_MMA_MASK
	.align		4
.L_1625:
        /*0018*/ 	.byte	0x03, 0x50
        /*001a*/ 	.short	0x0000


	//----- nvinfo : EIATTR_MAXREG_COUNT
	.align		4
        /*001c*/ 	.byte	0x03, 0x1b
        /*001e*/ 	.short	0x0080


	//----- nvinfo : EIATTR_NUM_BARRIERS
	.align		4
        /*0020*/ 	.byte	0x02, 0x4c
        /*0022*/ 	.byte	0x01
	.zero		1


	//----- nvinfo : EIATTR_MERCURY_ISA_VERSION
	.align		4
        /*0024*/ 	.byte	0x03, 0x5f
        /*0026*/ 	.short	0x0101


	//----- nvinfo : EIATTR_COOP_GROUP_MASK_REGIDS
	.align		4
        /*0028*/ 	.byte	0x04, 0x29
        /*002a*/ 	.short	(.L_1627 - .L_1626)


	//   ....[0]....
.L_1626:
        /*002c*/ 	.word	0xffffffff


	//   ....[1]....
        /*0030*/ 	.word	0xffffffff


	//   ....[2]....
        /*0034*/ 	.word	0xffffffff


	//   ....[3]....
        /*0038*/ 	.word	0xffffffff


	//   ....[4]....
        /*003c*/ 	.word	0xffffffff


	//   ....[5]....
        /*0040*/ 	.word	0xffffffff


	//   ....[6]....
        /*0044*/ 	.word	0xffffffff


	//   ....[7]....
        /*0048*/ 	.word	0xffffffff


	//   ....[8]....
        /*004c*/ 	.word	0xffffffff


	//   ....[9]....
        /*0050*/ 	.word	0xffffffff


	//----- nvinfo : EIATTR_COOP_GROUP_INSTR_OFFSETS
	.align		4
.L_1627:
        /*0054*/ 	.byte	0x04, 0x28
        /*0056*/ 	.short	(.L_1629 - .L_1628)


	//   ....[0]....
.L_1628:
        /*0058*/ 	.word	0x00001bb0


	//   ....[1]....
        /*005c*/ 	.word	0x00001bc0


	//   ....[2]....
        /*0060*/ 	.word	0x00001bf0


	//   ....[3]....
        /*0064*/ 	.word	0x00001c00


	//   ....[4]....
        /*0068*/ 	.word	0x00001c40


	//   ....[5]....
        /*006c*/ 	.word	0x00001c50


	//   ....[6]....
        /*0070*/ 	.word	0x00001c90


	//   ....[7]....
        /*0074*/ 	.word	0x00001ca0


	//   ....[8]....
        /*0078*/ 	.word	0x00001ce0


	//   ....[9]....
        /*007c*/ 	.word	0x00001cf0


	//----- nvinfo : EIATTR_EXIT_INSTR_OFFSETS
	.align		4
.L_1629:
        /*0080*/ 	.byte	0x04, 0x1c
        /*0082*/ 	.short	(.L_1631 - .L_1630)


	//   ....[0]....
.L_1630:
        /*0084*/ 	.word	0x00000060


	//   ....[1]....
        /*0088*/ 	.word	0x00005180


	//----- nvinfo : EIATTR_MAX_THREADS
	.align		4
.L_1631:
        /*008c*/ 	.byte	0x04, 0x05
        /*008e*/ 	.short	(.L_1633 - .L_1632)
.L_1632:
        /*0090*/ 	.word	0x000001c0
        /*0094*/ 	.word	0x00000001
        /*0098*/ 	.word	0x00000001


	//----- nvinfo : EIATTR_CRS_STACK_SIZE
	.align		4
.L_1633:
        /*009c*/ 	.byte	0x04, 0x1e
        /*009e*/ 	.short	(.L_1635 - .L_1634)
.L_1634:
        /*00a0*/ 	.word	0x00000000


	//----- nvinfo : EIATTR_CBANK_PARAM_SIZE
	.align		4
.L_1635:
        /*00a4*/ 	.byte	0x03, 0x19
        /*00a6*/ 	.short	0x00a0


	//----- nvinfo : EIATTR_PARAM_CBANK
	.align		4
        /*00a8*/ 	.byte	0x04, 0x0a
        /*00aa*/ 	.short	(.L_1637 - .L_1636)
	.align		4
.L_1636:
        /*00ac*/ 	.word	index@(.nv.constant0._Z35group_norm_nhwc_fwd_one_pass_kernelI11Fp16IOFp16WLi128ELi112ELi448EEv26Group_norm_nhwc_fwd_params)
        /*00b0*/ 	.short	0x0210
        /*00b2*/ 	.short	0x00a0


	//----- nvinfo : EIATTR_SW_WAR
	.align		4
.L_1637:
        /*00b4*/ 	.byte	0x04, 0x36
        /*00b6*/ 	.short	(.L_1639 - .L_1638)
.L_1638:
        /*00b8*/ 	.word	0x00000008
.L_1639:


//--------------------- .nv.info._Z35group_norm_nhwc_fwd_one_pass_kernelI11Fp16IOFp16WLi256ELi112ELi448EEv26Group_norm_nhwc_fwd_params --------------------------
	.section	.nv.info._Z35group_norm_nhwc_fwd_one_pass_kernelI11Fp16IOFp16WLi256ELi112ELi448EEv26Group_norm_nhwc_fwd_params,"",@"SHT_CUDA_INFO"
	.sectionflags	@""
	.align	4


	//----- nvinfo : EIATTR_CUDA_API_VERSION
	.align		4
        /*0000*/ 	.byte	0x04, 0x37
        /*0002*/ 	.short	(.L_1641 - .L_1640)
.L_1640:
        /*0004*/ 	.word	0x00000082


	//----- nvinfo : EIATTR_KPARAM_INFO
	.align		4
.L_1641:
        /*0008*/ 	.byte	0x04, 0x17
        /*000a*/ 	.short	(.L_1643 - .L_1642)
.L_1642:
        /*000c*/ 	.word	0x00000000
        /*0010*/ 	.short	0x0000
        /*0012*/ 	.short	0x0000
        /*0014*/ 	.byte	0x00, 0xf0, 0x81, 0x02


	//----- nvinfo : EIATTR_SPARSE_MMA_MASK
	.align		4
.L_1643:
        /*0018*/ 	.byte	0x03, 0x50
        /*001a*/ 	.short	0x0000


	//----- nvinfo : EIATTR_MAXREG_COUNT
	.align		4
        /*001c*/ 	.byte	0x03, 0x1b
        /*001e*/ 	.short	0x0080


	//----- nvinfo : EIATTR_NUM_BARRIERS
	.align		4
        /*0020*/ 	.byte	0x02, 0x4c
        /*0022*/ 	.byte	0x01
	.zero		1


	//----- nvinfo : EIATTR_MERCURY_ISA_VERSION
	.align		4
        /*0024*/ 	.byte	0x03, 0x5f
        /*0026*/ 	.short	0x0101


	//----- nvinfo : EIATTR_COOP_GROUP_MASK_REGIDS
	.align		4
        /*0028*/ 	.byte	0x04, 0x29
        /*002a*/ 	.short	(.L_1645 - .L_1644)


	//   ....[0]....
.L_1644:
        /*002c*/ 	.word	0xffffffff


	//   ....[1]....
        /*0030*/ 	.word	0xffffffff


	//   ....[2]....
        /*0034*/ 	.word	0xffffffff


	//   ....[3]....
        /*0038*/ 	.word	0xffffffff


	//   ....[4]....
        /*003c*/ 	.word	0xffffffff


	//   ....[5]....
        /*0040*/ 	.word	0xffffffff


	//   ....[6]....
        /*0044*/ 	.word	0xffffffff


	//   ....[7]....
        /*0048*/ 	.word	0xffffffff


	//   ....[8]....
        /*004c*/ 	.word	0xffffffff


	//   ....[9]....
        /*0050*/ 	.word	0xffffffff


	//----- nvinfo : EIATTR_COOP_GROUP_INSTR_OFFSETS
	.align		4
.L_1645:
        /*0054*/ 	.byte	0x04, 0x28
        /*0056*/ 	.short	(.L_1647 - .L_1646)


	//   ....[0]....
.L_1646:
        /*0058*/ 	.word	0x00003a40


	//   ....[1]....
        /*005c*/ 	.word	0x00003a50


	//   ....[2]....
        /*0060*/ 	.word	0x00003a90


	//   ....[3]....
        /*0064*/ 	.word	0x00003aa0


	//   ....[4]....
        /*0068*/ 	.word	0x00003ae0


	//   ....[5]....
        /*006c*/ 	.word	0x00003af0


	//   ....[6]....
        /*0070*/ 	.word	0x00003b30


	//   ....[7]....
        /*0074*/ 	.word	0x00003b40


	//   ....[8]....
        /*0078*/ 	.word	0x00003b90


	//   ....[9]....
        /*007c*/ 	.word	0x00003ba0


	//----- nvinfo : EIATTR_EXIT_INSTR_OFFSETS
	.align		4
.L_1647:
        /*0080*/ 	.byte	0x04, 0x1c
        /*0082*/ 	.short	(.L_1649 - .L_1648)


	//   ....[0]....
.L_1648:
        /*0084*/ 	.word	0x00000060


	//   ....[1]....
        /*0088*/ 	.word	0x000092f0


	//----- nvinfo : EIATTR_MAX_THREADS
	.align		4
.L_1649:
        /*008c*/ 	.byte	0x04, 0x05
        /*008e*/ 	.short	(.L_1651 - .L_1650)
.L_1650:
        /*0090*/ 	.word	0x000001c0
        /*0094*/ 	.word	0x00000001
        /*0098*/ 	.word	0x00000001


	//----- nvinfo : EIATTR_CRS_STACK_SIZE
	.align		4
.L_1651:
        /*009c*/ 	.byte	0x04, 0x1e
        /*009e*/ 	.short	(.L_1653 - .L_1652)
.L_1652:
        /*00a0*/ 	.word	0x00000000


	//----- nvinfo : EIATTR_CBANK_PARAM_SIZE
	.align		4
.L_1653:
        /*00a4*/ 	.byte	0x03, 0x19
        /*00a6*/ 	.short	0x00a0


	//----- nvinfo : EIATTR_PARAM_CBANK
	.align		4
        /*00a8*/ 	.byte	0x04, 0x0a
        /*00aa*/ 	.short	(.L_1655 - .L_1654)
	.align		4
.L_1654:
        /*00ac*/ 	.word	index@(.nv.constant0._Z35group_norm_nhwc_fwd_one_pass_kernelI11Fp16IOFp16WLi256ELi112ELi448EEv26Group_norm_nhwc_fwd_params)
        /*00b0*/ 	.short	0x0210
        /*00b2*/ 	.short	0x00a0


	//----- nvinfo : EIATTR_SW_WAR
	.align		4
.L_1655:
        /*00b4*/ 	.byte	0x04, 0x36
        /*00b6*/ 	.short	(.L_1657 - .L_1656)
.L_1656:
        /*00b8*/ 	.word	0x00000008
.L_1657:


//--------------------- .nv.info._Z35group_norm_nhwc_fwd_one_pass_kernelI11Fp16IOFp16WLi512ELi112ELi448EEv26Group_norm_nhwc_fwd_params --------------------------
	.section	.nv.info._Z35group_norm_nhwc_fwd_one_pass_kernelI11Fp16IOFp16WLi512ELi112ELi448EEv26Group_norm_nhwc_fwd_params,"",@"SHT_CUDA_INFO"
	.sectionflags	@""
	.align	4


	//----- nvinfo : EIATTR_CUDA_API_VERSION
	.align		4
        /*0000*/ 	.byte	0x04, 0x37
        /*0002*/ 	.short	(.L_1659 - .L_1658)
.L_1658:
        /*0004*/ 	.word	0x00000082


	//----- nvinfo : EIATTR_KPARAM_INFO
	.align		4
.L_1659:
        /*0008*/ 	.byte	0x04, 0x17
        /*000a*/ 	.short	(.L_1661 - .L_1660)
.L_1660:
        /*000c*/ 	.word	0x00000000
        /*0010*/ 	.short	0x0000
        /*0012*/ 	.short	0x0000
        /*0014*/ 	.byte	0x00, 0xf0, 0x81, 0x02


	//----- nvinfo : EIATTR_SPARSE_MMA_MASK
	.align		4
.L_1661:
        /*0018*/ 	.byte	0x03, 0x50
        /*001a*/ 	.short	0x0000


	//----- nvinfo : EIATTR_MAXREG_COUNT
	.align		4
        /*001c*/ 	.byte	0x03, 0x1b
        /*001e*/ 	.short	0x0080


	//----- nvinfo : EIATTR_NUM_BARRIERS
	.align		4
        /*0020*/ 	.byte	0x02, 0x4c
        /*0022*/ 	.byte	0x01
	.zero		1


	//----- nvinfo : EIATTR_ANNOTATIONS
	.align		4
        /*0024*/ 	.byte	0x04, 0x55
        /*0026*/ 	.short	(.L_1663 - .L_1662)


	//   ....[0]....
.L_1662:
        /*0028*/ 	.word	0x00000001
        /*002c*/ 	.byte	0xa0, 0x10, 0x00, 0x00, 0x01, 0x00, 0x00, 0x00, 0xb0, 0x11, 0x00, 0x00, 0x01, 0x00, 0x00, 0x00
        /*003c*/ 	.byte	0xc0, 0x12, 0x00, 0x00, 0x01, 0x00, 0x00, 0x00, 0x00, 0x13, 0x00, 0x00, 0x01, 0x00, 0x00, 0x00
        /*004c*/ 	.byte	0x40, 0x17, 0x00, 0x00, 0x01, 0x00, 0x00, 0x00, 0xa0, 0x17, 0x00, 0x00, 0x01, 0x00, 0x00, 0x00
        /*005c*/ 	.byte	0xd0, 0x17, 0x00, 0x00, 0x01, 0x00, 0x00, 0x00, 0x10, 0x47, 0x00, 0x00, 0x01, 0x00, 0x00, 0x00
        /*006c*/ 	.byte	0x80, 0x47, 0x00, 0x00, 0x01, 0x00, 0x00, 0x00, 0x90, 0x48, 0x00, 0x00


	//----- nvinfo : EIATTR_MERCURY_ISA_VERSION
	.align		4
.L_1663:
        /*0078*/ 	.byte	0x03, 0x5f
        /*007a*/ 	.short	0x0101


	//----- nvinfo : EIATTR_COOP_GROUP_MASK_REGIDS
	.align		4
        /*007c*/ 	.byte	0x04, 0x29
        /*007e*/ 	.short	(.L_1665 - .L_1664)


	//   ....[0]....
.L_1664:
        /*0080*/ 	.word	0xffffffff


	//   ....[1]....
        /*0084*/ 	.word	0xffffffff


	//   ....[2]....
        /*0088*/ 	.word	0xffffffff


	//   ....[3]....
        /*008c*/ 	.word	0xffffffff


	//   ....[4]....
        /*0090*/ 	.word	0xffffffff


	//   ....[5]....
        /*0094*/ 	.word	0xffffffff


	//   ....[6]....
        /*0098*/ 	.word	0xffffffff


	//   ....[7]....
        /*009c*/ 	.word	0xffffffff


	//   ....[8]....
        /*00a0*/ 	.word	0xffffffff


	//   ....[9]....
        /*00a4*/ 	.word	0xffffffff


	//----- nvinfo : EIATTR_COOP_GROUP_INSTR_OFFSETS
	.align		4
.L_1665:
        /*00a8*/ 	.byte	0x04, 0x28
        /*00aa*/ 	.short	(.L_1667 - .L_1666)


	//   ....[0]....
.L_1666:
        /*00ac*/ 	.word	0x000085c0


	//   ....[1]....
        /*00b0*/ 	.word	0x000085d0


	//   ....[2]....
        /*00b4*/ 	.word	0x00008610


	//   ....[3]....
        /*00b8*/ 	.word	0x00008620


	//   ....[4]....
        /*00bc*/ 	.word	0x00008660


	//   ....[5]....
        /*00c0*/ 	.word	0x00008670


	//   ....[6]....
        /*00c4*/ 	.word	0x000086c0


	//   ....[7]....
        /*00c8*/ 	.word	0x000086d0


	//   ....[8]....
        /*00cc*/ 	.word	0x00008730


	//   ....[9]....
        /*00d0*/ 	.word	0x00008740


	//----- nvinfo : EIATTR_EXIT_INSTR_OFFSETS
	.align		4
.L_1667:
        /*00d4*/ 	.byte	0x04, 0x1c
        /*00d6*/ 	.short	(.L_1669 - .L_1668)


	//   ....[0]....
.L_1668:
        /*00d8*/ 	.word	0x00000090


	//   ....[1]....
        /*00dc*/ 	.word	0x0000acc0


	//----- nvinfo : EIATTR_MAX_THREADS
	.align		4
.L_1669:
        /*00e0*/ 	.byte	0x04, 0x05
        /*00e2*/ 	.short	(.L_1671 - .L_1670)
.L_1670:
        /*00e4*/ 	.word	0x000001c0
        /*00e8*/ 	.word	0x00000001
        /*00ec*/ 	.word	0x00000001


	//----- nvinfo : EIATTR_CRS_STACK_SIZE
	.align		4
.L_1671:
        /*00f0*/ 	.byte	0x04, 0x1e
        /*00f2*/ 	.short	(.L_1673 - .L_1672)
.L_1672:
        /*00f4*/ 	.word	0x00000000


	//----- nvinfo : EIATTR_CBANK_PARAM_SIZE
	.align		4
.L_1673:
        /*00f8*/ 	.byte	0x03, 0x19
        /*00fa*/ 	.short	0x00a0


	//----- nvinfo : EIATTR_PARAM_CBANK
	.align		4
        /*00fc*/ 	.byte	0x04, 0x0a
        /*00fe*/ 	.short	(.L_1675 - .L_1674)
	.align		4
.L_1674:
        /*0100*/ 	.word	index@(.nv.constant0._Z35group_norm_nhwc_fwd_one_pass_kernelI11Fp16IOFp16WLi512ELi112ELi448EEv26Group_norm_nhwc_fwd_params)
        /*0104*/ 	.short	0x0210
        /*0106*/ 	.short	0x00a0


	//----- nvinfo : EIATTR_SW_WAR
	.align		4
.L_1675:
        /*0108*/ 	.byte	0x04, 0x36
        /*010a*/ 	.short	(.L_1677 - .L_1676)
.L_1676:
        /*010c*/ 	.word	0x00000008
.L_1677:


//--------------------- .nv.info._Z35group_norm_nhwc_fwd_one_pass_kernelI11Fp32IOFp32WLi64ELi112ELi448EEv26Group_norm_nhwc_fwd_params --------------------------
	.section	.nv.info._Z35group_norm_nhwc_fwd_one_pass_kernelI11Fp32IOFp32WLi64ELi112ELi448EEv26Group_norm_nhwc_fwd_params,"",@"SHT_CUDA_INFO"
	.sectionflags	@""
	.align	4


	//----- nvinfo : EIATTR_CUDA_API_VERSION
	.align		4
        /*0000*/ 	.byte	0x04, 0x37
        /*0002*/ 	.short	(.L_1679 - .L_1678)
.L_1678:
        /*0004*/ 	.word	0x00000082


	//----- nvinfo : EIATTR_KPARAM_INFO
	.align		4
.L_1679:
        /*0008*/ 	.byte	0x04, 0x17
        /*000a*/ 	.short	(.L_1681 - .L_1680)
.L_1680:
        /*000c*/ 	.word	0x00000000
        /*0010*/ 	.short	0x0000
        /*0012*/ 	.short	0x0000
        /*0014*/ 	.byte	0x00, 0xf0, 0x81, 0x02


	//----- nvinfo : EIATTR_SPARSE_MMA_MASK
	.align		4
.L_1681:
        /*0018*/ 	.byte	0x03, 0x50
        /*001a*/ 	.short	0x0000


	//----- nvinfo : EIATTR_MAXREG_COUNT
	.align		4
        /*001c*/ 	.byte	0x03, 0x1b
        /*001e*/ 	.short	0x0080


	//----- nvinfo : EIATTR_NUM_BARRIERS
	.align		4
        /*0020*/ 	.byte	0x02, 0x4c
        /*0022*/ 	.byte	0x01
	.zero		1


	//----- nvinfo : EIATTR_MERCURY_ISA_VERSION
	.align		4
        /*0024*/ 	.byte	0x03, 0x5f
        /*0026*/ 	.short	0x0101


	//----- nvinfo : EIATTR_COOP_GROUP_MASK_REGIDS
	.align		4
        /*0028*/ 	.byte	0x04, 0x29
        /*002a*/ 	.short	(.L_1683 - .L_1682)


	//   ....[0]....
.L_1682:
        /*002c*/ 	.word	0xffffffff


	//   ....[1]....
        /*0030*/ 	.word	0xffffffff


	//   ....[2]....
        /*0034*/ 	.word	0xffffffff


	//   ....[3]....
        /*0038*/ 	.word	0xffffffff


	//   ....[4]....
        /*003c*/ 	.word	0xffffffff


	//   ....[5]....
        /*0040*/ 	.word	0xffffffff


	//   ....[6]....
        /*0044*/ 	.word	0xffffffff


	//   ....[7]....
        /*0048*/ 	.word	0xffffffff


	//   ....[8]....
        /*004c*/ 	.word	0xffffffff


	//   ....[9]....
        /*0050*/ 	.word	0xffffffff


	//----- nvinfo : EIATTR_COOP_GROUP_INSTR_OFFSETS
	.align		4
.L_1683:
        /*0054*/ 	.byte	0x04, 0x28
        /*0056*/ 	.short	(.L_1685 - .L_1684)


	//   ....[0]....
.L_1684:
        /*0058*/ 	.word	0x00000fb0


	//   ....[1]....
        /*005c*/ 	.word	0x00000fc0


	//   ....[2]....
        /*0060*/ 	.word	0x00000ff0


	//   ....[3]....
        /*0064*/ 	.word	0x00001000


	//   ....[4]....
        /*0068*/ 	.word	0x00001040


	//   ....[5]....
        /*006c*/ 	.word	0x00001050


	//   ....[6]....
        /*0070*/ 	.word	0x00001090


	//   ....[7]....
        /*0074*/ 	.word	0x000010a0


	//   ....[8]....
        /*0078*/ 	.word	0x000010e0


	//   ....[9]....
        /*007c*/ 	.word	0x000010f0


	//----- nvinfo : EIATTR_EXIT_INSTR_OFFSETS
	.align		4
.L_1685:
        /*0080*/ 	.byte	0x04, 0x1c
        /*0082*/ 	.short	(.L_1687 - .L_1686)


	//   ....[0]....
.L_1686:
        /*0084*/ 	.word	0x00000070


	//   ....[1]....
        /*0088*/ 	.word	0x000039a0


	//----- nvinfo : EIATTR_MAX_THREADS
	.align		4
.L_1687:
        /*008c*/ 	.byte	0x04, 0x05
        /*008e*/ 	.short	(.L_1689 - .L_1688)
.L_1688:
        /*0090*/ 	.word	0x000001c0
        /*0094*/ 	.word	0x00000001
        /*0098*/ 	.word	0x00000001


	//----- nvinfo : EIATTR_CRS_STACK_SIZE
	.align		4
.L_1689:
        /*009c*/ 	.byte	0x04, 0x1e
        /*009e*/ 	.short	(.L_1691 - .L_1690)
.L_1690:
        /*00a0*/ 	.word	0x00000000


	//----- nvinfo : EIATTR_CBANK_PARAM_SIZE
	.align		4
.L_1691:
        /*00a4*/ 	.byte	0x03, 0x19
        /*00a6*/ 	.short	0x00a0


	//----- nvinfo : EIATTR_PARAM_CBANK
	.align		4
        /*00a8*/ 	.byte	0x04, 0x0a
        /*00aa*/ 	.short	(.L_1693 - .L_1692)
	.align		4
.L_1692:
        /*00ac*/ 	.word	index@(.nv.constant0._Z35group_norm_nhwc_fwd_one_pass_kernelI11Fp32IOFp32WLi64ELi112ELi448EEv26Group_norm_nhwc_fwd_params)
        /*00b0*/ 	.short	0x0210
        /*00b2*/ 	.short	0x00a0


	//----- nvinfo : EIATTR_SW_WAR
	.align		4
.L_1693:
        /*00b4*/ 	.byte	0x04, 0x36
        /*00b6*/ 	.short	(.L_1695 - .L_1694)
.L_1694:
        /*00b8*/ 	.word	0x00000008
.L_1695:


//--------------------- .nv.info._Z35group_norm_nhwc_fwd_one_pass_kernelI11Fp32IOFp32WLi128ELi112ELi448EEv26Group_norm_nhwc_fwd_params --------------------------
	.section	.nv.info._Z35group_norm_nhwc_fwd_one_pass_kernelI11Fp32IOFp32WLi128ELi112ELi448EEv26Group_norm_nhwc_fwd_params,"",@"SHT_CUDA_INFO"
	.sectionflags	@""
	.align	4


	//----- nvinfo : EIATTR_CUDA_API_VERSION
	.align		4
        /*0000*/ 	.byte	0x04, 0x37
        /*0002*/ 	.short	(.L_1697 - .L_1696)
.L_1696:
        /*0004*/ 	.word	0x00000082


	//----- nvinfo : EIATTR_KPARAM_INFO
	.align		4
.L_1697:
        /*0008*/ 	.byte	0x04, 0x17
        /*000a*/ 	.short	(.L_1699 - .L_1698)
.L_1698:
        /*000c*/ 	.word	0x00000000
        /*0010*/ 	.short	0x0000
        /*0012*/ 	.short	0x0000
        /*0014*/ 	.byte	0x00, 0xf0, 0x81, 0x02


	//----- nvinfo : EIATTR_SPARSE_MMA_MASK
	.align		4
.L_1699:
        /*0018*/ 	.byte	0x03, 0x50
        /*001a*/ 	.short	0x0000


	//----- nvinfo : EIATTR_MAXREG_COUNT
	.align		4
        /*001c*/ 	.byte	0x03, 0x1b
        /*001e*/ 	.short	0x0080


	//----- nvinfo : EIATTR_NUM_BARRIERS
	.align		4
        /*0020*/ 	.byte	0x02, 0x4c
        /*0022*/ 	.byte	0x01
	.zero		1


	//----- nvinfo : EIATTR_MERCURY_ISA_VERSION
	.align		4
        /*0024*/ 	.byte	0x03, 0x5f
        /*0026*/ 	.short	0x0101


	//----- nvinfo : EIATTR_COOP_GROUP_MASK_REGIDS
	.align		4
        /*0028*/ 	.byte	0x04, 0x29
        /*002a*/ 	.short	(.L_1701 - .L_1700)


	//   ....[0]....
.L_1700:
        /*002c*/ 	.word	0xffffffff


	//   ....[1]....
        /*0030*/ 	.word	0xffffffff


	//   ....[2]....
        /*0034*/ 	.word	0xffffffff


	//   ....[3]....
        /*0038*/ 	.word	0xffffffff


	//   ....[4]....
        /*003c*/ 	.word	0xffffffff


	//   ....[5]....
        /*0040*/ 	.word	0xffffffff


	//   ....[6]....
        /*0044*/ 	.word	0xffffffff


	//   ....[7]....
        /*0048*/ 	.word	0xffffffff


	//   ....[8]....
        /*004c*/ 	.word	0xffffffff


	//   ....[9]....
        /*0050*/ 	.word	0xffffffff


	//----- nvinfo : EIATTR_COOP_GROUP_INSTR_OFFSETS
	.align		4
.L_1701:
        /*0054*/ 	.byte	0x04, 0x28
        /*0056*/ 	.short	(.L_1703 - .L_1702)


	//   ....[0]....
.L_1702:
        /*0058*/ 	.word	0x000019e0


	//   ....[1]....
        /*005c*/ 	.word	0x000019f0


	//   ....[2]....
        /*0060*/ 	.word	0x00001a20


	//   ....[3]....
        /*0064*/ 	.word	0x00001a30


	//   ....[4]....
        /*0068*/ 	.word	0x00001a70


	//   ....[5]....
        /*006c*/ 	.word	0x00001a80


	//   ....[6]....
        /*0070*/ 	.word	0x00001ac0


	//   ....[7]....
        /*0074*/ 	.word	0x00001ad0


	//   ....[8]....
        /*0078*/ 	.word	0x00001b10


	//   ....[9]....
        /*007c*/ 	.word	0x00001b20


	//----- nvinfo : EIATTR_EXIT_INSTR_OFFSETS
	.align		4
.L_1703:
        /*0080*/ 	.byte	0x04, 0x1c
        /*0082*/ 	.short	(.L_1705 - .L_1704)


	//   ....[0]....
.L_1704:
        /*0084*/ 	.word	0x00000060


	//   ....[1]....
        /*0088*/ 	.word	0x00004be0


	//----- nvinfo : EIATTR_MAX_THREADS
	.align		4
.L_1705:
        /*008c*/ 	.byte	0x04, 0x05
        /*008e*/ 	.short	(.L_1707 - .L_1706)
.L_1706:
        /*0090*/ 	.word	0x000001c0
        /*0094*/ 	.word	0x00000001
        /*0098*/ 	.word	0x00000001


	//----- nvinfo : EIATTR_CRS_STACK_SIZE
	.align		4
.L_1707:
        /*009c*/ 	.byte	0x04, 0x1e
        /*009e*/ 	.short	(.L_1709 - .L_1708)
.L_1708:
        /*00a0*/ 	.word	0x00000000


	//----- nvinfo : EIATTR_CBANK_PARAM_SIZE
	.align		4
.L_1709:
        /*00a4*/ 	.byte	0x03, 0x19
        /*00a6*/ 	.short	0x00a0


	//----- nvinfo : EIATTR_PARAM_CBANK
	.align		4
        /*00a8*/ 	.byte	0x04, 0x0a
        /*00aa*/ 	.short	(.L_1711 - .L_1710)
	.align		4
.L_1710:
        /*00ac*/ 	.word	index@(.nv.constant0._Z35group_norm_nhwc_fwd_one_pass_kernelI11Fp32IOFp32WLi128ELi112ELi448EEv26Group_norm_nhwc_fwd_params)
        /*00b0*/ 	.short	0x0210
        /*00b2*/ 	.short	0x00a0


	//----- nvinfo : EIATTR_SW_WAR
	.align		4
.L_1711:
        /*00b4*/ 	.byte	0x04, 0x36
        /*00b6*/ 	.short	(.L_1713 - .L_1712)
.L_1712:
        /*00b8*/ 	.word	0x00000008
.L_1713:


//--------------------- .nv.info._Z35group_norm_nhwc_fwd_one_pass_kernelI11Fp32IOFp32WLi256ELi112ELi448EEv26Group_norm_nhwc_fwd_params --------------------------
	.section	.nv.info._Z35group_norm_nhwc_fwd_one_pass_kernelI11Fp32IOFp32WLi256ELi112ELi448EEv26Group_norm_nhwc_fwd_params,"",@"SHT_CUDA_INFO"
	.sectionflags	@""
	.align	4


	//----- nvinfo : EIATTR_CUDA_API_VERSION
	.align		4
        /*0000*/ 	.byte	0x04, 0x37
        /*0002*/ 	.short	(.L_1715 - .L_1714)
.L_1714:
        /*0004*/ 	.word	0x00000082


	//----- nvinfo : EIATTR_KPARAM_INFO
	.align		4
.L_1715:
        /*0008*/ 	.byte	0x04, 0x17
        /*000a*/ 	.short	(.L_1717 - .L_1716)
.L_1716:
        /*000c*/ 	.word	0x00000000
        /*0010*/ 	.short	0x0000
        /*0012*/ 	.short	0x0000
        /*0014*/ 	.byte	0x00, 0xf0, 0x81, 0x02


	//----- nvinfo : EIATTR_SPARSE_MMA_MASK
	.align		4
.L_1717:
        /*0018*/ 	.byte	0x03, 0x50
        /*001a*/ 	.short	0x0000


	//----- nvinfo : EIATTR_MAXREG_COUNT
	.align		4
        /*001c*/ 	.byte	0x03, 0x1b
        /*001e*/ 	.short	0x0080


	//----- nvinfo : EIATTR_NUM_BARRIERS
	.align		4
        /*0020*/ 	.byte	0x02, 0x4c
        /*0022*/ 	.byte	0x01
	.zero		1


	//----- nvinfo : EIATTR_MERCURY_ISA_VERSION
	.align		4
        /*0024*/ 	.byte	0x03, 0x5f
        /*0026*/ 	.short	0x0101


	//----- nvinfo : EIATTR_COOP_GROUP_MASK_REGIDS
	.align		4
        /*0028*/ 	.byte	0x04, 0x29
        /*002a*/ 	.short	(.L_1719 - .L_1718)


	//   ....[0]....
.L_1718:
        /*002c*/ 	.word	0xffffffff


	//   ....[1]....
        /*0030*/ 	.word	0xffffffff


	//   ....[2]....
        /*0034*/ 	.word	0xffffffff


	//   ....[3]....
        /*0038*/ 	.word	0xffffffff


	//   ....[4]....
        /*003c*/ 	.word	0xffffffff


	//   ....[5]....
        /*0040*/ 	.word	0xffffffff


	//   ....[6]....
        /*0044*/ 	.word	0xffffffff


	//   ....[7]....
        /*0048*/ 	.word	0xffffffff


	//   ....[8]....
        /*004c*/ 	.word	0xffffffff


	//   ....[9]....
        /*0050*/ 	.word	0xffffffff


	//----- nvinfo : EIATTR_COOP_GROUP_INSTR_OFFSETS
	.align		4
.L_1719:
        /*0054*/ 	.byte	0x04, 0x28
        /*0056*/ 	.short	(.L_1721 - .L_1720)


	//   ....[0]....
.L_1720:
        /*0058*/ 	.word	0x00003660


	//   ....[1]....
        /*005c*/ 	.word	0x00003670


	//   ....[2]....
        /*0060*/ 	.word	0x000036b0


	//   ....[3]....
        /*0064*/ 	.word	0x000036c0


	//   ....[4]....
        /*0068*/ 	.word	0x00003700


	//   ....[5]....
        /*006c*/ 	.word	0x00003710


	//   ....[6]....
        /*0070*/ 	.word	0x00003750


	//   ....[7]....
        /*0074*/ 	.word	0x00003760


	//   ....[8]....
        /*0078*/ 	.word	0x000037b0


	//   ....[9]....
        /*007c*/ 	.word	0x000037c0


	//----- nvinfo : EIATTR_EXIT_INSTR_OFFSETS
	.align		4
.L_1721:
        /*0080*/ 	.byte	0x04, 0x1c
        /*0082*/ 	.short	(.L_1723 - .L_1722)


	//   ....[0]....
.L_1722:
        /*0084*/ 	.word	0x00000060


	//   ....[1]....
        /*0088*/ 	.word	0x000089c0


	//----- nvinfo : EIATTR_MAX_THREADS
	.align		4
.L_1723:
        /*008c*/ 	.byte	0x04, 0x05
        /*008e*/ 	.short	(.L_1725 - .L_1724)
.L_1724:
        /*0090*/ 	.word	0x000001c0
        /*0094*/ 	.word	0x00000001
        /*0098*/ 	.word	0x00000001


	//----- nvinfo : EIATTR_CRS_STACK_SIZE
	.align		4
.L_1725:
        /*009c*/ 	.byte	0x04, 0x1e
        /*009e*/ 	.short	(.L_1727 - .L_1726)
.L_1726:
        /*00a0*/ 	.word	0x00000000


	//----- nvinfo : EIATTR_CBANK_PARAM_SIZE
	.align		4
.L_1727:
        /*00a4*/ 	.byte	0x03, 0x19
        /*00a6*/ 	.short	0x00a0


	//----- nvinfo : EIATTR_PARAM_CBANK
	.align		4
        /*00a8*/ 	.byte	0x04, 0x0a
        /*00aa*/ 	.short	(.L_1729 - .L_1728)
	.align		4
.L_1728:
        /*00ac*/ 	.word	index@(.nv.constant0._Z35group_norm_nhwc_fwd_one_pass_kernelI11Fp32IOFp32WLi256ELi112ELi448EEv26Group_norm_nhwc_fwd_params)
        /*00b0*/ 	.short	0x0210
        /*00b2*/ 	.short	0x00a0


	//----- nvinfo : EIATTR_SW_WAR
	.align		4
.L_1729:
        /*00b4*/ 	.byte	0x04, 0x36
        /*00b6*/ 	.short	(.L_1731 - .L_1730)
.L_1730:
        /*00b8*/ 	.word	0x00000008
.L_1731:


//--------------------- .nv.info._Z35group_norm_nhwc_fwd_one_pass_kernelI11Fp32IOFp32WLi512ELi112ELi448EEv26Group_norm_nhwc_fwd_params --------------------------
	.section	.nv.info._Z35group_norm_nhwc_fwd_one_pass_kernelI11Fp32IOFp32WLi512ELi112ELi448EEv26Group_norm_nhwc_fwd_params,"",@"SHT_CUDA_INFO"
	.sectionflags	@""
	.align	4


	//----- nvinfo : EIATTR_CUDA_API_VERSION
	.align		4
        /*0000*/ 	.byte	0x04, 0x37
        /*0002*/ 	.short	(.L_1733 - .L_1732)
.L_1732:
        /*0004*/ 	.word	0x00000082


	//----- nvinfo : EIATTR_KPARAM_INFO
	.align		4
.L_1733:
        /*0008*/ 	.byte	0x04, 0x17
        /*000a*/ 	.short	(.L_1735 - .L_1734)
.L_1734:
        /*000c*/ 	.word	0x00000000
        /*0010*/ 	.short	0x0000
        /*0012*/ 	.short	0x0000
        /*0014*/ 	.byte	0x00, 0xf0, 0x81, 0x02


	//----- nvinfo : EIATTR_SPARSE_MMA_MASK
	.align		4
.L_1735:
        /*0018*/ 	.byte	0x03, 0x50
        /*001a*/ 	.short	0x0000


	//----- nvinfo : EIATTR_MAXREG_COUNT
	.align		4
        /*001c*/ 	.byte	0x03, 0x1b
        /*001e*/ 	.short	0x0080


	//----- nvinfo : EIATTR_NUM_BARRIERS
	.align		4
        /*0020*/ 	.byte	0x02, 0x4c
        /*0022*/ 	.byte	0x01
	.zero		1


	//----- nvinfo : EIATTR_ANNOTATIONS
	.align		4
        /*0024*/ 	.byte	0x04, 0x55
        /*0026*/ 	.short	(.L_1737 - .L_1736)


	//   ....[0]....
.L_1736:
        /* <DEDUP_REMOVED lines=175> */


	//----- nvinfo : EIATTR_MERCURY_ISA_VERSION
	.align		4
.L_1737:
        /*0b00*/ 	.byte	0x03, 0x5f
        /*0b02*/ 	.short	0x0101


	//----- nvinfo : EIATTR_INT_WARP_WIDE_INSTR_OFFSETS
	.align		4
        /*0b04*/ 	.byte	0x04, 0x31
        /*0b06*/ 	.short	(.L_1739 - .L_1738)


	//   ....[0]....
.L_1738:
        /*0b08*/ 	.word	0x0000b370


	//   ....[1]....
        /*0b0c*/ 	.word	0x0000b410


	//   ....[2]....
        /*0b10*/ 	.word	0x0000b4b0


	//   ....[3]....
        /*0b14*/ 	.word	0x0000b550


	//   ....[4]....
        /*0b18*/ 	.word	0x0000b5f0


	//   ....[5]....
        /*0b1c*/ 	.word	0x0000b690


	//   ....[6]....
        /*0b20*/ 	.word	0x0000b730


	//   ....[7]....
        /*0b24*/ 	.word	0x0000b7d0


	//   ....[8]....
        /*0b28*/ 	.word	0x0000b870


	//   ....[9]....
        /*0b2c*/ 	.word	0x0000b910


	//   ....[10]....
        /*0b30*/ 	.word	0x0000b9b0


	//   ....[11]....
        /*0b34*/ 	.word	0x0000ba50


	//   ....[12]....
        /*0b38*/ 	.word	0x0000baf0


	//   ....[13]....
        /*0b3c*/ 	.word	0x0000bb90


	//   ....[14]....
        /*0b40*/ 	.word	0x0000bc30


	//   ....[15]....
        /*0b44*/ 	.word	0x0000bcd0


	//   ....[16]....
        /*0b48*/ 	.word	0x0000bdd0


	//   ....[17]....
        /*0b4c*/ 	.word	0x0000be70


	//   ....[18]....
        /*0b50*/ 	.word	0x0000bf10


	//   ....[19]....
        /*0b54*/ 	.word	0x0000bfb0


	//   ....[20]....
        /*0b58*/ 	.word	0x0000c050


	//   ....[21]....
        /*0b5c*/ 	.word	0x0000c0f0


	//   ....[22]....
        /*0b60*/ 	.word	0x0000c190


	//   ....[23]....
        /*0b64*/ 	.word	0x0000c230


	//   ....[24]....
        /*0b68*/ 	.word	0x0000c330


	//   ....[25]....
        /*0b6c*/ 	.word	0x0000c3d0


	//   ....[26]....
        /*0b70*/ 	.word	0x0000c470


	//   ....[27]....
        /*0b74*/ 	.word	0x0000c510


	//   ....[28]....
        /*0b78*/ 	.word	0x0000c700


	//   ....[29]....
        /*0b7c*/ 	.word	0x0000c7c0


	//----- nvinfo : EIATTR_COOP_GROUP_MASK_REGIDS
	.align		4
.L_1739:
        /*0b80*/ 	.byte	0x04, 0x29
        /*0b82*/ 	.short	(.L_1741 - .L_1740)


	//   ....[0]....
.L_1740:
        /*0b84*/ 	.word	0xffffffff


	//   ....[1]....
        /*0b88*/ 	.word	0xffffffff


	//   ....[2]....
        /*0b8c*/ 	.word	0xffffffff


	//   ....[3]....
        /*0b90*/ 	.word	0xffffffff


	//   ....[4]....
        /*0b94*/ 	.word	0xffffffff


	//   ....[5]....
        /*0b98*/ 	.word	0xffffffff


	//   ....[6]....
        /*0b9c*/ 	.word	0xffffffff


	//   ....[7]....
        /*0ba0*/ 	.word	0xffffffff


	//   ....[8]....
        /*0ba4*/ 	.word	0xffffffff


	//   ....[9]....
        /*0ba8*/ 	.word	0xffffffff


	//----- nvinfo : EIATTR_COOP_GROUP_INSTR_OFFSETS
	.align		4
.L_1741:
        /*0bac*/ 	.byte	0x04, 0x28
        /*0bae*/ 	.short	(.L_1743 - .L_1742)


	//   ....[0]....
.L_1742:
        /*0bb0*/ 	.word	0x0000a390


	//   ....[1]....
        /*0bb4*/ 	.word	0x0000a3a0


	//   ....[2]....
        /*0bb8*/ 	.word	0x0000a420


	//   ....[3]....
        /*0bbc*/ 	.word	0x0000a430


	//   ....[4]....
        /*0bc0*/ 	.word	0x0000a4c0


	//   ....[5]....
        /*0bc4*/ 	.word	0x0000a4d0


	//   ....[6]....
        /*0bc8*/ 	.word	0x0000a560


	//   ....[7]....
        /*0bcc*/ 	.word	0x0000a570


	//   ....[8]....
        /*0bd0*/ 	.word	0x0000a600


	//   ....[9]....
        /*0bd4*/ 	.word	0x0000a610


	//----- nvinfo : EIATTR_EXIT_INSTR_OFFSETS
	.align		4
.L_1743:
        /*0bd8*/ 	.byte	0x04, 0x1c
        /*0bda*/ 	.short	(.L_1745 - .L_1744)


	//   ....[0]....
.L_1744:
        /*0bdc*/ 	.word	0x00000080


	//   ....[1]....
        /*0be0*/ 	.word	0x0000d3f0


	//----- nvinfo : EIATTR_MAX_THREADS
	.align		4
.L_1745:
        /*0be4*/ 	.byte	0x04, 0x05
        /*0be6*/ 	.short	(.L_1747 - .L_1746)
.L_1746:
        /*0be8*/ 	.word	0x000001c0
        /*0bec*/ 	.word	0x00000001
        /*0bf0*/ 	.word	0x00000001


	//----- nvinfo : EIATTR_CRS_STACK_SIZE
	.align		4
.L_1747:
        /*0bf4*/ 	.byte	0x04, 0x1e
        /*0bf6*/ 	.short	(.L_1749 - .L_1748)
.L_1748:
        /*0bf8*/ 	.word	0x00000000


	//----- nvinfo : EIATTR_CBANK_PARAM_SIZE
	.align		4
.L_1749:
        /*0bfc*/ 	.byte	0x03, 0x19
        /*0bfe*/ 	.short	0x00a0


	//----- nvinfo : EIATTR_PARAM_CBANK
	.align		4
        /*0c00*/ 	.byte	0x04, 0x0a
        /*0c02*/ 	.short	(.L_1751 - .L_1750)
	.align		4
.L_1750:
        /*0c04*/ 	.word	index@(.nv.constant0._Z35group_norm_nhwc_fwd_one_pass_kernelI11Fp32IOFp32WLi512ELi112ELi448EEv26Group_norm_nhwc_fwd_params)
        /*0c08*/ 	.short	0x0210
        /*0c0a*/ 	.short	0x00a0


	//----- nvinfo : EIATTR_SW_WAR
	.align		4
.L_1751:
        /*0c0c*/ 	.byte	0x04, 0x36
        /*0c0e*/ 	.short	(.L_1753 - .L_1752)
.L_1752:
        /*0c10*/ 	.word	0x00000008
.L_1753:


//--------------------- .nv.info._Z35group_norm_nhwc_fwd_one_pass_kernelI11Fp32IOBf16WLi64ELi112ELi448EEv26Group_norm_nhwc_fwd_params --------------------------
	.section	.nv.info._Z35group_norm_nhwc_fwd_one_pass_kernelI11Fp32IOBf16WLi64ELi112ELi448EEv26Group_norm_nhwc_fwd_params,"",@"SHT_CUDA_INFO"
	.sectionflags	@""
	.align	4


	//----- nvinfo : EIATTR_CUDA_API_VERSION
	.align		4
        /*0000*/ 	.byte	0x04, 0x37
        /*0002*/ 	.short	(.L_1755 - .L_1754)
.L_1754:
        /*0004*/ 	.word	0x00000082


	//----- nvinfo : EIATTR_KPARAM_INFO
	.align		4
.L_1755:
        /*0008*/ 	.byte	0x04, 0x17
        /*000a*/ 	.short	(.L_1757 - .L_1756)
.L_1756:
        /*000c*/ 	.word	0x00000000
        /*0010*/ 	.short	0x0000
        /*0012*/ 	.short	0x0000
        /*0014*/ 	.byte	0x00, 0xf0, 0x81, 0x02


	//----- nvinfo : EIATTR_SPARSE_MMA_MASK
	.align		4
.L_1757:
        /*0018*/ 	.byte	0x03, 0x50
        /*001a*/ 	.short	0x0000


	//----- nvinfo : EIATTR_MAXREG_COUNT
	.align		4
        /*001c*/ 	.byte	0x03, 0x1b
        /*001e*/ 	.short	0x0080


	//----- nvinfo : EIATTR_NUM_BARRIERS
	.align		4
        /*0020*/ 	.byte	0x02, 0x4c
        /*0022*/ 	.byte	0x01
	.zero		1


	//----- nvinfo : EIATTR_MERCURY_ISA_VERSION
	.align		4
        /*0024*/ 	.byte	0x03, 0x5f
        /*0026*/ 	.short	0x0101


	//----- nvinfo : EIATTR_COOP_GROUP_MASK_REGIDS
	.align		4
        /*0028*/ 	.byte	0x04, 0x29
        /*002a*/ 	.short	(.L_1759 - .L_1758)


	//   ....[0]....
.L_1758:
        /*002c*/ 	.word	0xffffffff


	//   ....[1]....
        /*0030*/ 	.word	0xffffffff


	//   ....[2]....
        /*0034*/ 	.word	0xffffffff


	//   ....[3]....
        /*0038*/ 	.word	0xffffffff


	//   ....[4]....
        /*003c*/ 	.word	0xffffffff


	//   ....[5]....
        /*0040*/ 	.word	0xffffffff


	//   ....[6]....
        /*0044*/ 	.word	0xffffffff


	//   ....[7]....
        /*0048*/ 	.word	0xffffffff


	//   ....[8]....
        /*004c*/ 	.word	0xffffffff


	//   ....[9]....
        /*0050*/ 	.word	0xffffffff


	//----- nvinfo : EIATTR_COOP_GROUP_INSTR_OFFSETS
	.align		4
.L_1759:
        /*0054*/ 	.byte	0x04, 0x28
        /*0056*/ 	.short	(.L_1761 - .L_1760)


	//   ....[0]....
.L_1760:
        /*0058*/ 	.word	0x00000fb0


	//   ....[1]....
        /*005c*/ 	.word	0x00000fc0


	//   ....[2]....
        /*0060*/ 	.word	0x00000ff0


	//   ....[3]....
        /*0064*/ 	.word	0x00001000


	//   ....[4]....
        /*0068*/ 	.word	0x00001040


	//   ....[5]....
        /*006c*/ 	.word	0x00001050


	//   ....[6]....
        /*0070*/ 	.word	0x00001090


	//   ....[7]....
        /*0074*/ 	.word	0x000010a0


	//   ....[8]....
        /*0078*/ 	.word	0x000010e0


	//   ....[9]....
        /*007c*/ 	.word	0x000010f0


	//----- nvinfo : EIATTR_EXIT_INSTR_OFFSETS
	.align		4
.L_1761:
        /*0080*/ 	.byte	0x04, 0x1c
        /*0082*/ 	.short	(.L_1763 - .L_1762)


	//   ....[0]....
.L_1762:
        /*0084*/ 	.word	0x00000070


	//   ....[1]....
        /*0088*/ 	.word	0x00003a00


	//----- nvinfo : EIATTR_MAX_THREADS
	.align		4
.L_1763:
        /*008c*/ 	.byte	0x04, 0x05
        /*008e*/ 	.short	(.L_1765 - .L_1764)
.L_1764:
        /*0090*/ 	.word	0x000001c0
        /*0094*/ 	.word	0x00000001
        /*0098*/ 	.word	0x00000001


	//----- nvinfo : EIATTR_CRS_STACK_SIZE
	.align		4
.L_1765:
        /*009c*/ 	.byte	0x04, 0x1e
        /*009e*/ 	.short	(.L_1767 - .L_1766)
.L_1766:
        /*00a0*/ 	.word	0x00000000


	//----- nvinfo : EIATTR_CBANK_PARAM_SIZE
	.align		4
.L_1767:
        /*00a4*/ 	.byte	0x03, 0x19
        /*00a6*/ 	.short	0x00a0


	//----- nvinfo : EIATTR_PARAM_CBANK
	.align		4
        /*00a8*/ 	.byte	0x04, 0x0a
        /*00aa*/ 	.short	(.L_1769 - .L_1768)
	.align		4
.L_1768:
        /*00ac*/ 	.word	index@(.nv.constant0._Z35group_norm_nhwc_fwd_one_pass_kernelI11Fp32IOBf16WLi64ELi112ELi448EEv26Group_norm_nhwc_fwd_params)
        /*00b0*/ 	.short	0x0210
        /*00b2*/ 	.short	0x00a0


	//----- nvinfo : EIATTR_SW_WAR
	.align		4
.L_1769:
        /*00b4*/ 	.byte	0x04, 0x36
        /*00b6*/ 	.short	(.L_1771 - .L_1770)
.L_1770:
        /*00b8*/ 	.word	0x00000008
.L_1771:


//--------------------- .nv.info._Z35group_norm_nhwc_fwd_one_pass_kernelI11Fp32IOBf16WLi128ELi112ELi448EEv26Group_norm_nhwc_fwd_params --------------------------
	.section	.nv.info._Z35group_norm_nhwc_fwd_one_pass_kernelI11Fp32IOBf16WLi128ELi112ELi448EEv26Group_norm_nhwc_fwd_params,"",@"SHT_CUDA_INFO"
	.sectionflags	@""
	.align	4


	//----- nvinfo : EIATTR_CUDA_API_VERSION
	.align		4
        /*0000*/ 	.byte	0x04, 0x37
        /*0002*/ 	.short	(.L_1773 - .L_1772)
.L_1772:
        /*0004*/ 	.word	0x00000082


	//----- nvinfo : EIATTR_KPARAM_INFO
	.align		4
.L_1773:
        /*0008*/ 	.byte	0x04, 0x17
        /*000a*/ 	.short	(.L_1775 - .L_1774)
.L_1774:
        /*000c*/ 	.word	0x00000000
        /*0010*/ 	.short	0x0000
        /*0012*/ 	.short	0x0000
        /*0014*/ 	.byte	0x00, 0xf0, 0x81, 0x02


	//----- nvinfo : EIATTR_SPARSE_MMA_MASK
	.align		4
.L_1775:
        /*0018*/ 	.byte	0x03, 0x50
        /*001a*/ 	.short	0x0000


	//----- nvinfo : EIATTR_MAXREG_COUNT
	.align		4
        /*001c*/ 	.byte	0x03, 0x1b
        /*001e*/ 	.short	0x0080


	//----- nvinfo : EIATTR_NUM_BARRIERS
	.align		4
        /*0020*/ 	.byte	0x02, 0x4c
        /*0022*/ 	.byte	0x01
	.zero		1


	//----- nvinfo : EIATTR_MERCURY_ISA_VERSION
	.align		4
        /*0024*/ 	.byte	0x03, 0x5f
        /*0026*/ 	.short	0x0101


	//----- nvinfo : EIATTR_COOP_GROUP_MASK_REGIDS
	.align		4
        /*0028*/ 	.byte	0x04, 0x29
        /*002a*/ 	.short	(.L_1777 - .L_1776)


	//   ....[0]....
.L_1776:
        /*002c*/ 	.word	0xffffffff


	//   ....[1]....
        /*0030*/ 	.word	0xffffffff


	//   ....[2]....
        /*0034*/ 	.word	0xffffffff


	//   ....[3]....
        /*0038*/ 	.word	0xffffffff


	//   ....[4]....
        /*003c*/ 	.word	0xffffffff


	//   ....[5]....
        /*0040*/ 	.word	0xffffffff


	//   ....[6]....
        /*0044*/ 	.word	0xffffffff


	//   ....[7]....
        /*0048*/ 	.word	0xffffffff


	//   ....[8]....
        /*004c*/ 	.word	0xffffffff


	//   ....[9]....
        /*0050*/ 	.word	0xffffffff


	//----- nvinfo : EIATTR_COOP_GROUP_INSTR_OFFSETS
	.align		4
.L_1777:
        /*0054*/ 	.byte	0x04, 0x28
        /*0056*/ 	.short	(.L_1779 - .L_1778)


	//   ....[0]....
.L_1778:
        /*0058*/ 	.word	0x000019e0


	//   ....[1]....
        /*005c*/ 	.word	0x000019f0


	//   ....[2]....
        /*0060*/ 	.word	0x00001a20


	//   ....[3]....
        /*0064*/ 	.word	0x00001a30


	//   ....[4]....
        /*0068*/ 	.word	0x00001a70


	//   ....[5]....
        /*006c*/ 	.word	0x00001a80


	//   ....[6]....
        /*0070*/ 	.word	0x00001ac0


	//   ....[7]....
        /*0074*/ 	.word	0x00001ad0


	//   ....[8]....
        /*0078*/ 	.word	0x00001b10


	//   ....[9]....
        /*007c*/ 	.word	0x00001b20


	//----- nvinfo : EIATTR_EXIT_INSTR_OFFSETS
	.align		4
.L_1779:
        /*0080*/ 	.byte	0x04, 0x1c
        /*0082*/ 	.short	(.L_1781 - .L_1780)


	//   ....[0]....
.L_1780:
        /*0084*/ 	.word	0x00000060


	//   ....[1]....
        /*0088*/ 	.word	0x00004c40


	//----- nvinfo : EIATTR_MAX_THREADS
	.align		4
.L_1781:
        /*008c*/ 	.byte	0x04, 0x05
        /*008e*/ 	.short	(.L_1783 - .L_1782)
.L_1782:
        /*0090*/ 	.word	0x000001c0
        /*0094*/ 	.word	0x00000001
        /*0098*/ 	.word	0x00000001


	//----- nvinfo : EIATTR_CRS_STACK_SIZE
	.align		4
.L_1783:
        /*009c*/ 	.byte	0x04, 0x1e
        /*009e*/ 	.short	(.L_1785 - .L_1784)
.L_1784:
        /*00a0*/ 	.word	0x00000000


	//----- nvinfo : EIATTR_CBANK_PARAM_SIZE
	.align		4
.L_1785:
        /*00a4*/ 	.byte	0x03, 0x19
        /*00a6*/ 	.short	0x00a0


	//----- nvinfo : EIATTR_PARAM_CBANK
	.align		4
        /*00a8*/ 	.byte	0x04, 0x0a
        /*00aa*/ 	.short	(.L_1787 - .L_1786)
	.align		4
.L_1786:
        /*00ac*/ 	.word	index@(.nv.constant0._Z35group_norm_nhwc_fwd_one_pass_kernelI11Fp32IOBf16WLi128ELi112ELi448EEv26Group_norm_nhwc_fwd_params)
        /*00b0*/ 	.short	0x0210
        /*00b2*/ 	.short	0x00a0


	//----- nvinfo : EIATTR_SW_WAR
	.align		4
.L_1787:
        /*00b4*/ 	.byte	0x04, 0x36
        /*00b6*/ 	.short	(.L_1789 - .L_1788)
.L_1788:
        /*00b8*/ 	.word	0x00000008
.L_1789:


//--------------------- .nv.info._Z35group_norm_nhwc_fwd_one_pass_kernelI11Fp32IOBf16WLi256ELi112ELi448EEv26Group_norm_nhwc_fwd_params --------------------------
	.section	.nv.info._Z35group_norm_nhwc_fwd_one_pass_kernelI11Fp32IOBf16WLi256ELi112ELi448EEv26Group_norm_nhwc_fwd_params,"",@"SHT_CUDA_INFO"
	.sectionflags	@""
	.align	4


	//----- nvinfo : EIATTR_CUDA_API_VERSION
	.align		4
        /*0000*/ 	.byte	0x04, 0x37
        /*0002*/ 	.short	(.L_1791 - .L_1790)
.L_1790:
        /*0004*/ 	.word	0x00000082


	//----- nvinfo : EIATTR_KPARAM_INFO
	.align		4
.L_1791:
        /*0008*/ 	.byte	0x04, 0x17
        /*000a*/ 	.short	(.L_1793 - .L_1792)
.L_1792:
        /*000c*/ 	.word	0x00000000
        /*0010*/ 	.short	0x0000
        /*0012*/ 	.short	0x0000
        /*0014*/ 	.byte	0x00, 0xf0, 0x81, 0x02


	//----- nvinfo : EIATTR_SPARSE_MMA_MASK
	.align		4
.L_1793:
        /*0018*/ 	.byte	0x03, 0x50
        /*001a*/ 	.short	0x0000


	//----- nvinfo : EIATTR_MAXREG_COUNT
	.align		4
        /*001c*/ 	.byte	0x03, 0x1b
        /*001e*/ 	.short	0x0080


	//----- nvinfo : EIATTR_NUM_BARRIERS
	.align		4
        /*0020*/ 	.byte	0x02, 0x4c
        /*0022*/ 	.byte	0x01
	.zero		1


	//----- nvinfo : EIATTR_MERCURY_ISA_VERSION
	.align		4
        /*0024*/ 	.byte	0x03, 0x5f
        /*0026*/ 	.short	0x0101


	//----- nvinfo : EIATTR_COOP_GROUP_MASK_REGIDS
	.align		4
        /*0028*/ 	.byte	0x04, 0x29
        /*002a*/ 	.short	(.L_1795 - .L_1794)


	//   ....[0]....
.L_1794:
        /*002c*/ 	.word	0xffffffff


	//   ....[1]....
        /*0030*/ 	.word	0xffffffff


	//   ....[2]....
        /*0034*/ 	.word	0xffffffff


	//   ....[3]....
        /*0038*/ 	.word	0xffffffff


	//   ....[4]....
        /*003c*/ 	.word	0xffffffff


	//   ....[5]....
        /*0040*/ 	.word	0xffffffff


	//   ....[6]....
        /*0044*/ 	.word	0xffffffff


	//   ....[7]....
        /*0048*/ 	.word	0xffffffff


	//   ....[8]....
        /*004c*/ 	.word	0xffffffff


	//   ....[9]....
        /*0050*/ 	.word	0xffffffff


	//----- nvinfo : EIATTR_COOP_GROUP_INSTR_OFFSETS
	.align		4
.L_1795:
        /*0054*/ 	.byte	0x04, 0x28
        /*0056*/ 	.short	(.L_1797 - .L_1796)


	//   ....[0]....
.L_1796:
        /*0058*/ 	.word	0x00003660


	//   ....[1]....
        /*005c*/ 	.word	0x00003670


	//   ....[2]....
        /*0060*/ 	.word	0x000036b0


	//   ....[3]....
        /*0064*/ 	.word	0x000036c0


	//   ....[4]....
        /*0068*/ 	.word	0x00003700


	//   ....[5]....
        /*006c*/ 	.word	0x00003710


	//   ....[6]....
        /*0070*/ 	.word	0x00003750


	//   ....[7]....
        /*0074*/ 	.word	0x00003760


	//   ....[8]....
        /*0078*/ 	.word	0x000037b0


	//   ....[9]....
        /*007c*/ 	.word	0x000037c0


	//----- nvinfo : EIATTR_EXIT_INSTR_OFFSETS
	.align		4
.L_1797:
        /*0080*/ 	.byte	0x04, 0x1c
        /*0082*/ 	.short	(.L_1799 - .L_1798)


	//   ....[0]....
.L_1798:
        /*0084*/ 	.word	0x00000060


	//   ....[1]....
        /*0088*/ 	.word	0x00008a20


	//----- nvinfo : EIATTR_MAX_THREADS
	.align		4
.L_1799:
        /*008c*/ 	.byte	0x04, 0x05
        /*008e*/ 	.short	(.L_1801 - .L_1800)
.L_1800:
        /*0090*/ 	.word	0x000001c0
        /*0094*/ 	.word	0x00000001
        /*0098*/ 	.word	0x00000001


	//----- nvinfo : EIATTR_CRS_STACK_SIZE
	.align		4
.L_1801:
        /*009c*/ 	.byte	0x04, 0x1e
        /*009e*/ 	.short	(.L_1803 - .L_1802)
.L_1802:
        /*00a0*/ 	.word	0x00000000


	//----- nvinfo : EIATTR_CBANK_PARAM_SIZE
	.align		4
.L_1803:
        /*00a4*/ 	.byte	0x03, 0x19
        /*00a6*/ 	.short	0x00a0


	//----- nvinfo : EIATTR_PARAM_CBANK
	.align		4
        /*00a8*/ 	.byte	0x04, 0x0a
        /*00aa*/ 	.short	(.L_1805 - .L_1804)
	.align		4
.L_1804:
        /*00ac*/ 	.word	index@(.nv.constant0._Z35group_norm_nhwc_fwd_one_pass_kernelI11Fp32IOBf16WLi256ELi112ELi448EEv26Group_norm_nhwc_fwd_params)
        /*00b0*/ 	.short	0x0210
        /*00b2*/ 	.short	0x00a0


	//----- nvinfo : EIATTR_SW_WAR
	.align		4
.L_1805:
        /*00b4*/ 	.byte	0x04, 0x36
        /*00b6*/ 	.short	(.L_1807 - .L_1806)
.L_1806:
        /*00b8*/ 	.word	0x00000008
.L_1807:


//--------------------- .nv.info._Z35group_norm_nhwc_fwd_one_pass_kernelI11Fp32IOBf16WLi512ELi112ELi448EEv26Group_norm_nhwc_fwd_params --------------------------
	.section	.nv.info._Z35group_norm_nhwc_fwd_one_pass_kernelI11Fp32IOBf16WLi512ELi112ELi448EEv26Group_norm_nhwc_fwd_params,"",@"SHT_CUDA_INFO"
	.sectionflags	@""
	.align	4


	//----- nvinfo : EIATTR_CUDA_API_VERSION
	.align		4
        /*0000*/ 	.byte	0x04, 0x37
        /*0002*/ 	.short	(.L_1809 - .L_1808)
.L_1808:
        /*0004*/ 	.word	0x00000082


	//----- nvinfo : EIATTR_KPARAM_INFO
	.align		4
.L_1809:
        /*0008*/ 	.byte	0x04, 0x17
        /*000a*/ 	.short	(.L_1811 - .L_1810)
.L_1810:
        /*000c*/ 	.word	0x00000000
        /*0010*/ 	.short	0x0000
        /*0012*/ 	.short	0x0000
        /*0014*/ 	.byte	0x00, 0xf0, 0x81, 0x02


	//----- nvinfo : EIATTR_SPARSE_MMA_MASK
	.align		4
.L_1811:
        /*0018*/ 	.byte	0x03, 0x50
        /*001a*/ 	.short	0x0000


	//----- nvinfo : EIATTR_MAXREG_COUNT
	.align		4
        /*001c*/ 	.byte	0x03, 0x1b
        /*001e*/ 	.short	0x0080


	//----- nvinfo : EIATTR_NUM_BARRIERS
	.align		4
        /*0020*/ 	.byte	0x02, 0x4c
        /*0022*/ 	.byte	0x01
	.zero		1


	//----- nvinfo : EIATTR_ANNOTATIONS
	.align		4
        /*0024*/ 	.byte	0x04, 0x55
        /*0026*/ 	.short	(.L_1813 - .L_1812)


	//   ....[0]....
.L_1812:
        /* <DEDUP_REMOVED lines=175> */


	//----- nvinfo : EIATTR_MERCURY_ISA_VERSION
	.align		4
.L_1813:
        /*0b00*/ 	.byte	0x03, 0x5f
        /*0b02*/ 	.short	0x0101


	//----- nvinfo : EIATTR_INT_WARP_WIDE_INSTR_OFFSETS
	.align		4
        /*0b04*/ 	.byte	0x04, 0x31
        /*0b06*/ 	.short	(.L_1815 - .L_1814)


	//   ....[0]....
.L_1814:
        /*0b08*/ 	.word	0x0000b370


	//   ....[1]....
        /*0b0c*/ 	.word	0x0000b410


	//   ....[2]....
        /*0b10*/ 	.word	0x0000b4b0


	//   ....[3]....
        /*0b14*/ 	.word	0x0000b550


	//   ....[4]....
        /*0b18*/ 	.word	0x0000b5f0


	//   ....[5]....
        /*0b1c*/ 	.word	0x0000b690


	//   ....[6]....
        /*0b20*/ 	.word	0x0000b730


	//   ....[7]....
        /*0b24*/ 	.word	0x0000b7d0


	//   ....[8]....
        /*0b28*/ 	.word	0x0000b870


	//   ....[9]....
        /*0b2c*/ 	.word	0x0000b910


	//   ....[10]....
        /*0b30*/ 	.word	0x0000b9b0


	//   ....[11]....
        /*0b34*/ 	.word	0x0000ba50


	//   ....[12]....
        /*0b38*/ 	.word	0x0000baf0


	//   ....[13]....
        /*0b3c*/ 	.word	0x0000bb90


	//   ....[14]....
        /*0b40*/ 	.word	0x0000bc30


	//   ....[15]....
        /*0b44*/ 	.word	0x0000bcd0


	//   ....[16]....
        /*0b48*/ 	.word	0x0000bdd0


	//   ....[17]....
        /*0b4c*/ 	.word	0x0000be70


	//   ....[18]....
        /*0b50*/ 	.word	0x0000bf10


	//   ....[19]....
        /*0b54*/ 	.word	0x0000bfb0


	//   ....[20]....
        /*0b58*/ 	.word	0x0000c050


	//   ....[21]....
        /*0b5c*/ 	.word	0x0000c0f0


	//   ....[22]....
        /*0b60*/ 	.word	0x0000c190


	//   ....[23]....
        /*0b64*/ 	.word	0x0000c230


	//   ....[24]....
        /*0b68*/ 	.word	0x0000c330


	//   ....[25]....
        /*0b6c*/ 	.word	0x0000c3d0


	//   ....[26]....
        /*0b70*/ 	.word	0x0000c470


	//   ....[27]....
        /*0b74*/ 	.word	0x0000c510


	//   ....[28]....
        /*0b78*/ 	.word	0x0000c700


	//   ....[29]....
        /*0b7c*/ 	.word	0x0000c7c0


	//----- nvinfo : EIATTR_COOP_GROUP_MASK_REGIDS
	.align		4
.L_1815:
        /*0b80*/ 	.byte	0x04, 0x29
        /*0b82*/ 	.short	(.L_1817 - .L_1816)


	//   ....[0]....
.L_1816:
        /*0b84*/ 	.word	0xffffffff


	//   ....[1]....
        /*0b88*/ 	.word	0xffffffff


	//   ....[2]....
        /*0b8c*/ 	.word	0xffffffff


	//   ....[3]....
        /*0b90*/ 	.word	0xffffffff


	//   ....[4]....
        /*0b94*/ 	.word	0xffffffff


	//   ....[5]....
        /*0b98*/ 	.word	0xffffffff


	//   ....[6]....
        /*0b9c*/ 	.word	0xffffffff


	//   ....[7]....
        /*0ba0*/ 	.word	0xffffffff


	//   ....[8]....
        /*0ba4*/ 	.word	0xffffffff


	//   ....[9]....
        /*0ba8*/ 	.word	0xffffffff


	//----- nvinfo : EIATTR_COOP_GROUP_INSTR_OFFSETS
	.align		4
.L_1817:
        /*0bac*/ 	.byte	0x04, 0x28
        /*0bae*/ 	.short	(.L_1819 - .L_1818)


	//   ....[0]....
.L_1818:
        /*0bb0*/ 	.word	0x0000a390


	//   ....[1]....
        /*0bb4*/ 	.word	0x0000a3a0


	//   ....[2]....
        /*0bb8*/ 	.word	0x0000a420


	//   ....[3]....
        /*0bbc*/ 	.word	0x0000a430


	//   ....[4]....
        /*0bc0*/ 	.word	0x0000a4c0


	//   ....[5]....
        /*0bc4*/ 	.word	0x0000a4d0


	//   ....[6]....
        /*0bc8*/ 	.word	0x0000a560


	//   ....[7]....
        /*0bcc*/ 	.word	0x0000a570


	//   ....[8]....
        /*0bd0*/ 	.word	0x0000a600


	//   ....[9]....
        /*0bd4*/ 	.word	0x0000a610


	//----- nvinfo : EIATTR_EXIT_INSTR_OFFSETS
	.align		4
.L_1819:
        /*0bd8*/ 	.byte	0x04, 0x1c
        /*0bda*/ 	.short	(.L_1821 - .L_1820)


	//   ....[0]....
.L_1820:
        /*0bdc*/ 	.word	0x00000080


	//   ....[1]....
        /*0be0*/ 	.word	0x0000d450


	//----- nvinfo : EIATTR_MAX_THREADS
	.align		4
.L_1821:
        /*0be4*/ 	.byte	0x04, 0x05
        /*0be6*/ 	.short	(.L_1823 - .L_1822)
.L_1822:
        /*0be8*/ 	.word	0x000001c0
        /*0bec*/ 	.word	0x00000001
        /*0bf0*/ 	.word	0x00000001


	//----- nvinfo : EIATTR_CRS_STACK_SIZE
	.align		4
.L_1823:
        /*0bf4*/ 	.byte	0x04, 0x1e
        /*0bf6*/ 	.short	(.L_1825 - .L_1824)
.L_1824:
        /*0bf8*/ 	.word	0x00000000


	//----- nvinfo : EIATTR_CBANK_PARAM_SIZE
	.align		4
.L_1825:
        /*0bfc*/ 	.byte	0x03, 0x19
        /*0bfe*/ 	.short	0x00a0


	//----- nvinfo : EIATTR_PARAM_CBANK
	.align		4
        /*0c00*/ 	.byte	0x04, 0x0a
        /*0c02*/ 	.short	(.L_1827 - .L_1826)
	.align		4
.L_1826:
        /*0c04*/ 	.word	index@(.nv.constant0._Z35group_norm_nhwc_fwd_one_pass_kernelI11Fp32IOBf16WLi512ELi112ELi448EEv26Group_norm_nhwc_fwd_params)
        /*0c08*/ 	.short	0x0210
        /*0c0a*/ 	.short	0x00a0


	//----- nvinfo : EIATTR_SW_WAR
	.align		4
.L_1827:
        /*0c0c*/ 	.byte	0x04, 0x36
        /*0c0e*/ 	.short	(.L_1829 - .L_1828)
.L_1828:
        /*0c10*/ 	.word	0x00000008
.L_1829:


//--------------------- .nv.info._Z35group_norm_nhwc_fwd_one_pass_kernelI11Fp32IOFp16WLi64ELi112ELi448EEv26Group_norm_nhwc_fwd_params --------------------------
	.section	.nv.info._Z35group_norm_nhwc_fwd_one_pass_kernelI11Fp32IOFp16WLi64ELi112ELi448EEv26Group_norm_nhwc_fwd_params,"",@"SHT_CUDA_INFO"
	.sectionflags	@""
	.align	4


	//----- nvinfo : EIATTR_CUDA_API_VERSION
	.align		4
        /*0000*/ 	.byte	0x04, 0x37
        /*0002*/ 	.short	(.L_1831 - .L_1830)
.L_1830:
        /*0004*/ 	.word	0x00000082


	//----- nvinfo : EIATTR_KPARAM_INFO
	.align		4
.L_1831:
        /*0008*/ 	.byte	0x04, 0x17
        /*000a*/ 	.short	(.L_1833 - .L_1832)
.L_1832:
        /*000c*/ 	.word	0x00000000
        /*0010*/ 	.short	0x0000
        /*0012*/ 	.short	0x0000
        /*0014*/ 	.byte	0x00, 0xf0, 0x81, 0x02


	//----- nvinfo : EIATTR_SPARSE_MMA_MASK
	.align		4
.L_1833:
        /*0018*/ 	.byte	0x03, 0x50
        /*001a*/ 	.short	0x0000


	//----- nvinfo : EIATTR_MAXREG_COUNT
	.align		4
        /*001c*/ 	.byte	0x03, 0x1b
        /*001e*/ 	.short	0x0080


	//----- nvinfo : EIATTR_NUM_BARRIERS
	.align		4
        /*0020*/ 	.byte	0x02, 0x4c
        /*0022*/ 	.byte	0x01
	.zero		1


	//----- nvinfo : EIATTR_MERCURY_ISA_VERSION
	.align		4
        /*0024*/ 	.byte	0x03, 0x5f
        /*0026*/ 	.short	0x0101


	//----- nvinfo : EIATTR_COOP_GROUP_MASK_REGIDS
	.align		4
        /*0028*/ 	.byte	0x04, 0x29
        /*002a*/ 	.short	(.L_1835 - .L_1834)


	//   ....[0]....
.L_1834:
        /*002c*/ 	.word	0xffffffff


	//   ....[1]....
        /*0030*/ 	.word	0xffffffff


	//   ....[2]....
        /*0034*/ 	.word	0xffffffff


	//   ....[3]....
        /*0038*/ 	.word	0xffffffff


	//   ....[4]....
        /*003c*/ 	.word	0xffffffff


	//   ....[5]....
        /*0040*/ 	.word	0xffffffff


	//   ....[6]....
        /*0044*/ 	.word	0xffffffff


	//   ....[7]....
        /*0048*/ 	.word	0xffffffff


	//   ....[8]....
        /*004c*/ 	.word	0xffffffff


	//   ....[9]....
        /*0050*/ 	.word	0xffffffff


	//----- nvinfo : EIATTR_COOP_GROUP_INSTR_OFFSETS
	.align		4
.L_1835:
        /*0054*/ 	.byte	0x04, 0x28
        /*0056*/ 	.short	(.L_1837 - .L_1836)


	//   ....[0]....
.L_1836:
        /*0058*/ 	.word	0x00000fb0


	//   ....[1]....
        /*005c*/ 	.word	0x00000fc0


	//   ....[2]....
        /*0060*/ 	.word	0x00000ff0


	//   ....[3]....
        /*0064*/ 	.word	0x00001000


	//   ....[4]....
        /*0068*/ 	.word	0x00001040


	//   ....[5]....
        /*006c*/ 	.word	0x00001050


	//   ....[6]....
        /*0070*/ 	.word	0x00001090


	//   ....[7]....
        /*0074*/ 	.word	0x000010a0


	//   ....[8]....
        /*0078*/ 	.word	0x000010e0


	//   ....[9]....
        /*007c*/ 	.word	0x000010f0


	//----- nvinfo : EIATTR_EXIT_INSTR_OFFSETS
	.align		4
.L_1837:
        /*0080*/ 	.byte	0x04, 0x1c
        /*0082*/ 	.short	(.L_1839 - .L_1838)


	//   ....[0]....
.L_1838:
        /*0084*/ 	.word	0x00000070


	//   ....[1]....
        /*0088*/ 	.word	0x00003a00


	//----- nvinfo : EIATTR_MAX_THREADS
	.align		4
.L_1839:
        /*008c*/ 	.byte	0x04, 0x05
        /*008e*/ 	.short	(.L_1841 - .L_1840)
.L_1840:
        /*0090*/ 	.word	0x000001c0
        /*0094*/ 	.word	0x00000001
        /*0098*/ 	.word	0x00000001


	//----- nvinfo : EIATTR_CRS_STACK_SIZE
	.align		4
.L_1841:
        /*009c*/ 	.byte	0x04, 0x1e
        /*009e*/ 	.short	(.L_1843 - .L_1842)
.L_1842:
        /*00a0*/ 	.word	0x00000000


	//----- nvinfo : EIATTR_CBANK_PARAM_SIZE
	.align		4
.L_1843:
        /*00a4*/ 	.byte	0x03, 0x19
        /*00a6*/ 	.short	0x00a0


	//----- nvinfo : EIATTR_PARAM_CBANK
	.align		4
        /*00a8*/ 	.byte	0x04, 0x0a
        /*00aa*/ 	.short	(.L_1845 - .L_1844)
	.align		4
.L_1844:
        /*00ac*/ 	.word	index@(.nv.constant0._Z35group_norm_nhwc_fwd_one_pass_kernelI11Fp32IOFp16WLi64ELi112ELi448EEv26Group_norm_nhwc_fwd_params)
        /*00b0*/ 	.short	0x0210
        /*00b2*/ 	.short	0x00a0


	//----- nvinfo : EIATTR_SW_WAR
	.align		4
.L_1845:
        /*00b4*/ 	.byte	0x04, 0x36
        /*00b6*/ 	.short	(.L_1847 - .L_1846)
.L_1846:
        /*00b8*/ 	.word	0x00000008
.L_1847:


//--------------------- .nv.info._Z35group_norm_nhwc_fwd_one_pass_kernelI11Fp32IOFp16WLi128ELi112ELi448EEv26Group_norm_nhwc_fwd_params --------------------------
	.section	.nv.info._Z35group_norm_nhwc_fwd_one_pass_kernelI11Fp32IOFp16WLi128ELi112ELi448EEv26Group_norm_nhwc_fwd_params,"",@"SHT_CUDA_INFO"
	.sectionflags	@""
	.align	4


	//----- nvinfo : EIATTR_CUDA_API_VERSION
	.align		4
        /*0000*/ 	.byte	0x04, 0x37
        /*0002*/ 	.short	(.L_1849 - .L_1848)
.L_1848:
        /*0004*/ 	.word	0x00000082


	//----- nvinfo : EIATTR_KPARAM_INFO
	.align		4
.L_1849:
        /*0008*/ 	.byte	0x04, 0x17
        /*000a*/ 	.short	(.L_1851 - .L_1850)
.L_1850:
        /*000c*/ 	.word	0x00000000
        /*0010*/ 	.short	0x0000
        /*0012*/ 	.short	0x0000
        /*0014*/ 	.byte	0x00, 0xf0, 0x81, 0x02


	//----- nvinfo : EIATTR_SPARSE_MMA_MASK
	.align		4
.L_1851:
        /*0018*/ 	.byte	0x03, 0x50
        /*001a*/ 	.short	0x0000


	//----- nvinfo : EIATTR_MAXREG_COUNT
	.align		4
        /*001c*/ 	.byte	0x03, 0x1b
        /*001e*/ 	.short	0x0080


	//----- nvinfo : EIATTR_NUM_BARRIERS
	.align		4
        /*0020*/ 	.byte	0x02, 0x4c
        /*0022*/ 	.byte	0x01
	.zero		1


	//----- nvinfo : EIATTR_MERCURY_ISA_VERSION
	.align		4
        /*0024*/ 	.byte	0x03, 0x5f
        /*0026*/ 	.short	0x0101


	//----- nvinfo : EIATTR_COOP_GROUP_MASK_REGIDS
	.align		4
        /*0028*/ 	.byte	0x04, 0x29
        /*002a*/ 	.short	(.L_1853 - .L_1852)


	//   ....[0]....
.L_1852:
        /*002c*/ 	.word	0xffffffff


	//   ....[1]....
        /*0030*/ 	.word	0xffffffff


	//   ....[2]....
        /*0034*/ 	.word	0xffffffff


	//   ....[3]....
        /*0038*/ 	.word	0xffffffff


	//   ....[4]....
        /*003c*/ 	.word	0xffffffff


	//   ....[5]....
        /*0040*/ 	.word	0xffffffff


	//   ....[6]....
        /*0044*/ 	.word	0xffffffff


	//   ....[7]....
        /*0048*/ 	.word	0xffffffff


	//   ....[8]....
        /*004c*/ 	.word	0xffffffff


	//   ....[9]....
        /*0050*/ 	.word	0xffffffff


	//----- nvinfo : EIATTR_COOP_GROUP_INSTR_OFFSETS
	.align		4
.L_1853:
        /*0054*/ 	.byte	0x04, 0x28
        /*0056*/ 	.short	(.L_1855 - .L_1854)


	//   ....[0]....
.L_1854:
        /*0058*/ 	.word	0x000019e0


	//   ....[1]....
        /*005c*/ 	.word	0x000019f0


	//   ....[2]....
        /*0060*/ 	.word	0x00001a20


	//   ....[3]....
        /*0064*/ 	.word	0x00001a30


	//   ....[4]....
        /*0068*/ 	.word	0x00001a70


	//   ....[5]....
        /*006c*/ 	.word	0x00001a80


	//   ....[6]....
        /*0070*/ 	.word	0x00001ac0


	//   ....[7]....
        /*0074*/ 	.word	0x00001ad0


	//   ....[8]....
        /*0078*/ 	.word	0x00001b10


	//   ....[9]....
        /*007c*/ 	.word	0x00001b20


	//----- nvinfo : EIATTR_EXIT_INSTR_OFFSETS
	.align		4
.L_1855:
        /*0080*/ 	.byte	0x04, 0x1c
        /*0082*/ 	.short	(.L_1857 - .L_1856)


	//   ....[0]....
.L_1856:
        /*0084*/ 	.word	0x00000060


	//   ....[1]....
        /*0088*/ 	.word	0x00004c40


	//----- nvinfo : EIATTR_MAX_THREADS
	.align		4
.L_1857:
        /*008c*/ 	.byte	0x04, 0x05
        /*008e*/ 	.short	(.L_1859 - .L_1858)
.L_1858:
        /*0090*/ 	.word	0x000001c0
        /*0094*/ 	.word	0x00000001
        /*0098*/ 	.word	0x00000001


	//----- nvinfo : EIATTR_CRS_STACK_SIZE
	.align		4
.L_1859:
        /*009c*/ 	.byte	0x04, 0x1e
        /*009e*/ 	.short	(.L_1861 - .L_1860)
.L_1860:
        /*00a0*/ 	.word	0x00000000


	//----- nvinfo : EIATTR_CBANK_PARAM_SIZE
	.align		4
.L_1861:
        /*00a4*/ 	.byte	0x03, 0x19
        /*00a6*/ 	.short	0x00a0


	//----- nvinfo : EIATTR_PARAM_CBANK
	.align		4
        /*00a8*/ 	.byte	0x04, 0x0a
        /*00aa*/ 	.short	(.L_1863 - .L_1862)
	.align		4
.L_1862:
        /*00ac*/ 	.word	index@(.nv.constant0._Z35group_norm_nhwc_fwd_one_pass_kernelI11Fp32IOFp16WLi128ELi112ELi448EEv26Group_norm_nhwc_fwd_params)
        /*00b0*/ 	.short	0x0210
        /*00b2*/ 	.short	0x00a0


	//----- nvinfo : EIATTR_SW_WAR
	.align		4
.L_1863:
        /*00b4*/ 	.byte	0x04, 0x36
        /*00b6*/ 	.short	(.L_1865 - .L_1864)
.L_1864:
        /*00b8*/ 	.word	0x00000008
.L_1865:


//--------------------- .nv.info._Z35group_norm_nhwc_fwd_one_pass_kernelI11Fp32IOFp16WLi256ELi112ELi448EEv26Group_norm_nhwc_fwd_params --------------------------
	.section	.nv.info._Z35group_norm_nhwc_fwd_one_pass_kernelI11Fp32IOFp16WLi256ELi112ELi448EEv26Group_norm_nhwc_fwd_params,"",@"SHT_CUDA_INFO"
	.sectionflags	@""
	.align	4


	//----- nvinfo : EIATTR_CUDA_API_VERSION
	.align		4
        /*0000*/ 	.byte	0x04, 0x37
        /*0002*/ 	.short	(.L_1867 - .L_1866)
.L_1866:
        /*0004*/ 	.word	0x00000082


	//----- nvinfo : EIATTR_KPARAM_INFO
	.align		4
.L_1867:
        /*0008*/ 	.byte	0x04, 0x17
        /*000a*/ 	.short	(.L_1869 - .L_1868)
.L_1868:
        /*000c*/ 	.word	0x00000000
        /*0010*/ 	.short	0x0000
        /*0012*/ 	.short	0x0000
        /*0014*/ 	.byte	0x00, 0xf0, 0x81, 0x02


	//----- nvinfo : EIATTR_SPARSE_MMA_MASK
	.align		4
.L_1869:
        /*0018*/ 	.byte	0x03, 0x50
        /*001a*/ 	.short	0x0000


	//----- nvinfo : EIATTR_MAXREG_COUNT
	.align		4
        /*001c*/ 	.byte	0x03, 0x1b
        /*001e*/ 	.short	0x0080


	//----- nvinfo : EIATTR_NUM_BARRIERS
	.align		4
        /*0020*/ 	.byte	0x02, 0x4c
        /*0022*/ 	.byte	0x01
	.zero		1


	//----- nvinfo : EIATTR_MERCURY_ISA_VERSION
	.align		4
        /*0024*/ 	.byte	0x03, 0x5f
        /*0026*/ 	.short	0x0101


	//----- nvinfo : EIATTR_COOP_GROUP_MASK_REGIDS
	.align		4
        /*0028*/ 	.byte	0x04, 0x29
        /*002a*/ 	.short	(.L_1871 - .L_1870)


	//   ....[0]....
.L_1870:
        /*002c*/ 	.word	0xffffffff


	//   ....[1]....
        /*0030*/ 	.word	0xffffffff


	//   ....[2]....
        /*0034*/ 	.word	0xffffffff


	//   ....[3]....
        /*0038*/ 	.word	0xffffffff


	//   ....[4]....
        /*003c*/ 	.word	0xffffffff


	//   ....[5]....
        /*0040*/ 	.word	0xffffffff


	//   ....[6]....
        /*0044*/ 	.word	0xffffffff


	//   ....[7]....
        /*0048*/ 	.word	0xffffffff


	//   ....[8]....
        /*004c*/ 	.word	0xffffffff


	//   ....[9]....
        /*0050*/ 	.word	0xffffffff


	//----- nvinfo : EIATTR_COOP_GROUP_INSTR_OFFSETS
	.align		4
.L_1871:
        /*0054*/ 	.byte	0x04, 0x28
        /*0056*/ 	.short	(.L_1873 - .L_1872)


	//   ....[0]....
.L_1872:
        /*0058*/ 	.word	0x00003660


	//   ....[1]....
        /*005c*/ 	.word	0x00003670


	//   ....[2]....
        /*0060*/ 	.word	0x000036b0


	//   ....[3]....
        /*0064*/ 	.word	0x000036c0


	//   ....[4]....
        /*0068*/ 	.word	0x00003700


	//   ....[5]....
        /*006c*/ 	.word	0x00003710


	//   ....[6]....
        /*0070*/ 	.word	0x00003750


	//   ....[7]....
        /*0074*/ 	.word	0x00003760


	//   ....[8]....
        /*0078*/ 	.word	0x000037b0


	//   ....[9]....
        /*007c*/ 	.word	0x000037c0


	//----- nvinfo : EIATTR_EXIT_INSTR_OFFSETS
	.align		4
.L_1873:
        /*0080*/ 	.byte	0x04, 0x1c
        /*0082*/ 	.short	(.L_1875 - .L_1874)


	//   ....[0]....
.L_1874:
        /*0084*/ 	.word	0x00000060


	//   ....[1]....
        /*0088*/ 	.word	0x00008a20


	//----- nvinfo : EIATTR_MAX_THREADS
	.align		4
.L_1875:
        /*008c*/ 	.byte	0x04, 0x05
        /*008e*/ 	.short	(.L_1877 - .L_1876)
.L_1876:
        /*0090*/ 	.word	0x000001c0
        /*0094*/ 	.word	0x00000001
        /*0098*/ 	.word	0x00000001


	//----- nvinfo : EIATTR_CRS_STACK_SIZE
	.align		4
.L_1877:
        /*009c*/ 	.byte	0x04, 0x1e
        /*009e*/ 	.short	(.L_1879 - .L_1878)
.L_1878:
        /*00a0*/ 	.word	0x00000000


	//----- nvinfo : EIATTR_CBANK_PARAM_SIZE
	.align		4
.L_1879:
        /*00a4*/ 	.byte	0x03, 0x19
        /*00a6*/ 	.short	0x00a0


	//----- nvinfo : EIATTR_PARAM_CBANK
	.align		4
        /*00a8*/ 	.byte	0x04, 0x0a
        /*00aa*/ 	.short	(.L_1881 - .L_1880)
	.align		4
.L_1880:
        /*00ac*/ 	.word	index@(.nv.constant0._Z35group_norm_nhwc_fwd_one_pass_kernelI11Fp32IOFp16WLi256ELi112ELi448EEv26Group_norm_nhwc_fwd_params)
        /*00b0*/ 	.short	0x0210
        /*00b2*/ 	.short	0x00a0


	//----- nvinfo : EIATTR_SW_WAR
	.align		4
.L_1881:
        /*00b4*/ 	.byte	0x04, 0x36
        /*00b6*/ 	.short	(.L_1883 - .L_1882)
.L_1882:
        /*00b8*/ 	.word	0x00000008
.L_1883:


//--------------------- .nv.info._Z35group_norm_nhwc_fwd_one_pass_kernelI11Fp32IOFp16WLi512ELi112ELi448EEv26Group_norm_nhwc_fwd_params --------------------------
	.section	.nv.info._Z35group_norm_nhwc_fwd_one_pass_kernelI11Fp32IOFp16WLi512ELi112ELi448EEv26Group_norm_nhwc_fwd_params,"",@"SHT_CUDA_INFO"
	.sectionflags	@""
	.align	4


	//----- nvinfo : EIATTR_CUDA_API_VERSION
	.align		4
        /*0000*/ 	.byte	0x04, 0x37
        /*0002*/ 	.short	(.L_1885 - .L_1884)
.L_1884:
        /*0004*/ 	.word	0x00000082


	//----- nvinfo : EIATTR_KPARAM_INFO
	.align		4
.L_1885:
        /*0008*/ 	.byte	0x04, 0x17
        /*000a*/ 	.short	(.L_1887 - .L_1886)
.L_1886:
        /*000c*/ 	.word	0x00000000
        /*0010*/ 	.short	0x0000
        /*0012*/ 	.short	0x0000
        /*0014*/ 	.byte	0x00, 0xf0, 0x81, 0x02


	//----- nvinfo : EIATTR_SPARSE_MMA_MASK
	.align		4
.L_1887:
        /*0018*/ 	.byte	0x03, 0x50
        /*001a*/ 	.short	0x0000


	//----- nvinfo : EIATTR_MAXREG_COUNT
	.align		4
        /*001c*/ 	.byte	0x03, 0x1b
        /*001e*/ 	.short	0x0080


	//----- nvinfo : EIATTR_NUM_BARRIERS
	.align		4
        /*0020*/ 	.byte	0x02, 0x4c
        /*0022*/ 	.byte	0x01
	.zero		1


	//----- nvinfo : EIATTR_ANNOTATIONS
	.align		4
        /*0024*/ 	.byte	0x04, 0x55
        /*0026*/ 	.short	(.L_1889 - .L_1888)


	//   ....[0]....
.L_1888:
        /* <DEDUP_REMOVED lines=175> */


	//----- nvinfo : EIATTR_MERCURY_ISA_VERSION
	.align		4
.L_1889:
        /*0b00*/ 	.byte	0x03, 0x5f
        /*0b02*/ 	.short	0x0101


	//----- nvinfo : EIATTR_INT_WARP_WIDE_INSTR_OFFSETS
	.align		4
        /*0b04*/ 	.byte	0x04, 0x31
        /*0b06*/ 	.short	(.L_1891 - .L_1890)


	//   ....[0]....
.L_1890:
        /*0b08*/ 	.word	0x0000b370


	//   ....[1]....
        /*0b0c*/ 	.word	0x0000b410


	//   ....[2]....
        /*0b10*/ 	.word	0x0000b4b0


	//   ....[3]....
        /*0b14*/ 	.word	0x0000b550


	//   ....[4]....
        /*0b18*/ 	.word	0x0000b5f0


	//   ....[5]....
        /*0b1c*/ 	.word	0x0000b690


	//   ....[6]....
        /*0b20*/ 	.word	0x0000b730


	//   ....[7]....
        /*0b24*/ 	.word	0x0000b7d0


	//   ....[8]....
        /*0b28*/ 	.word	0x0000b870


	//   ....[9]....
        /*0b2c*/ 	.word	0x0000b910


	//   ....[10]....
        /*0b30*/ 	.word	0x0000b9b0


	//   ....[11]....
        /*0b34*/ 	.word	0x0000ba50


	//   ....[12]....
        /*0b38*/ 	.word	0x0000baf0


	//   ....[13]....
        /*0b3c*/ 	.word	0x0000bb90


	//   ....[14]....
        /*0b40*/ 	.word	0x0000bc30


	//   ....[15]....
        /*0b44*/ 	.word	0x0000bcd0


	//   ....[16]....
        /*0b48*/ 	.word	0x0000bdd0


	//   ....[17]....
        /*0b4c*/ 	.word	0x0000be70


	//   ....[18]....
        /*0b50*/ 	.word	0x0000bf10


	//   ....[19]....
        /*0b54*/ 	.word	0x0000bfb0


	//   ....[20]....
        /*0b58*/ 	.word	0x0000c050


	//   ....[21]....
        /*0b5c*/ 	.word	0x0000c0f0


	//   ....[22]....
        /*0b60*/ 	.word	0x0000c190


	//   ....[23]....
        /*0b64*/ 	.word	0x0000c230


	//   ....[24]....
        /*0b68*/ 	.word	0x0000c330


	//   ....[25]....
        /*0b6c*/ 	.word	0x0000c3d0


	//   ....[26]....
        /*0b70*/ 	.word	0x0000c470


	//   ....[27]....
        /*0b74*/ 	.word	0x0000c510


	//   ....[28]....
        /*0b78*/ 	.word	0x0000c700


	//   ....[29]....
        /*0b7c*/ 	.word	0x0000c7c0


	//----- nvinfo : EIATTR_COOP_GROUP_MASK_REGIDS
	.align		4
.L_1891:
        /*0b80*/ 	.byte	0x04, 0x29
        /*0b82*/ 	.short	(.L_1893 - .L_1892)


	//   ....[0]....
.L_1892:
        /*0b84*/ 	.word	0xffffffff


	//   ....[1]....
        /*0b88*/ 	.word	0xffffffff


	//   ....[2]....
        /*0b8c*/ 	.word	0xffffffff


	//   ....[3]....
        /*0b90*/ 	.word	0xffffffff


	//   ....[4]....
        /*0b94*/ 	.word	0xffffffff


	//   ....[5]....
        /*0b98*/ 	.word	0xffffffff


	//   ....[6]....
        /*0b9c*/ 	.word	0xffffffff


	//   ....[7]....
        /*0ba0*/ 	.word	0xffffffff


	//   ....[8]....
        /*0ba4*/ 	.word	0xffffffff


	//   ....[9]....
        /*0ba8*/ 	.word	0xffffffff


	//----- nvinfo : EIATTR_COOP_GROUP_INSTR_OFFSETS
	.align		4
.L_1893:
        /*0bac*/ 	.byte	0x04, 0x28
        /*0bae*/ 	.short	(.L_1895 - .L_1894)


	//   ....[0]....
.L_1894:
        /*0bb0*/ 	.word	0x0000a360


	//   ....[1]....
        /*0bb4*/ 	.word	0x0000a370


	//   ....[2]....
        /*0bb8*/ 	.word	0x0000a3f0


	//   ....[3]....
        /*0bbc*/ 	.word	0x0000a400


	//   ....[4]....
        /*0bc0*/ 	.word	0x0000a490


	//   ....[5]....
        /*0bc4*/ 	.word	0x0000a4a0


	//   ....[6]....
        /*0bc8*/ 	.word	0x0000a530


	//   ....[7]....
        /*0bcc*/ 	.word	0x0000a540


	//   ....[8]....
        /*0bd0*/ 	.word	0x0000a5d0


	//   ....[9]....
        /*0bd4*/ 	.word	0x0000a5e0


	//----- nvinfo : EIATTR_EXIT_INSTR_OFFSETS
	.align		4
.L_1895:
        /*0bd8*/ 	.byte	0x04, 0x1c
        /*0bda*/ 	.short	(.L_1897 - .L_1896)


	//   ....[0]....
.L_1896:
        /*0bdc*/ 	.word	0x00000080


	//   ....[1]....
        /*0be0*/ 	.word	0x0000d450


	//----- nvinfo : EIATTR_MAX_THREADS
	.align		4
.L_1897:
        /*0be4*/ 	.byte	0x04, 0x05
        /*0be6*/ 	.short	(.L_1899 - .L_1898)
.L_1898:
        /*0be8*/ 	.word	0x000001c0
        /*0bec*/ 	.word	0x00000001
        /*0bf0*/ 	.word	0x00000001


	//----- nvinfo : EIATTR_CRS_STACK_SIZE
	.align		4
.L_1899:
        /*0bf4*/ 	.byte	0x04, 0x1e
        /*0bf6*/ 	.short	(.L_1901 - .L_1900)
.L_1900:
        /*0bf8*/ 	.word	0x00000000


	//----- nvinfo : EIATTR_CBANK_PARAM_SIZE
	.align		4
.L_1901:
        /*0bfc*/ 	.byte	0x03, 0x19
        /*0bfe*/ 	.short	0x00a0


	//----- nvinfo : EIATTR_PARAM_CBANK
	.align		4
        /*0c00*/ 	.byte	0x04, 0x0a
        /*0c02*/ 	.short	(.L_1903 - .L_1902)
	.align		4
.L_1902:
        /*0c04*/ 	.word	index@(.nv.constant0._Z35group_norm_nhwc_fwd_one_pass_kernelI11Fp32IOFp16WLi512ELi112ELi448EEv26Group_norm_nhwc_fwd_params)
        /*0c08*/ 	.short	0x0210
        /*0c0a*/ 	.short	0x00a0


	//----- nvinfo : EIATTR_SW_WAR
	.align		4
.L_1903:
        /*0c0c*/ 	.byte	0x04, 0x36
        /*0c0e*/ 	.short	(.L_1905 - .L_1904)
.L_1904:
        /*0c10*/ 	.word	0x00000008
.L_1905:


//--------------------- .nv.callgraph             --------------------------
	.section	.nv.callgraph,"",@"SHT_CUDA_CALLGRAPH"
	.align	4
	.sectionentsize	8
	.align		4
        /*0000*/ 	.word	0x00000000
	.align		4
        /*0004*/ 	.word	0xffffffff
	.align		4
        /*0008*/ 	.word	0x00000000
	.align		4
        /*000c*/ 	.word	0xfffffffe
	.align		4
        /*0010*/ 	.word	0x00000000
	.align		4
        /*0014*/ 	.word	0xfffffffd
	.align		4
        /*0018*/ 	.word	0x00000000
	.align		4
        /*001c*/ 	.word	0xfffffffc


//--------------------- .nv.constant4             --------------------------
	.section	.nv.constant4,"a",@progbits
	.align	8
	.align		8
.nv.constant4:
        /*0000*/ 	.dword	_ZN62_INTERNAL_e6b187e3_31_group_norm_nhwc_one_pass_112_cu_d920b5314cuda3std3__45__cpo5beginE
	.align		8
        /*0008*/ 	.dword	_ZN62_INTERNAL_e6b187e3_31_group_norm_nhwc_one_pass_112_cu_d920b5314cuda3std3__45__cpo3endE
	.align		8
        /*0010*/ 	.dword	_ZN62_INTERNAL_e6b187e3_31_group_norm_nhwc_one_pass_112_cu_d920b5314cuda3std3__45__cpo6cbeginE
	.align		8
        /*0018*/ 	.dword	_ZN62_INTERNAL_e6b187e3_31_group_norm_nhwc_one_pass_112_cu_d920b5314cuda3std3__45__cpo4cendE
	.align		8
        /*0020*/ 	.dword	_ZN62_INTERNAL_e6b187e3_31_group_norm_nhwc_one_pass_112_cu_d920b5314cuda3std3__45__cpo6rbeginE
	.align		8
        /*0028*/ 	.dword	_ZN62_INTERNAL_e6b187e3_31_group_norm_nhwc_one_pass_112_cu_d920b5314cuda3std3__45__cpo4rendE
	.align		8
        /*0030*/ 	.dword	_ZN62_INTERNAL_e6b187e3_31_group_norm_nhwc_one_pass_112_cu_d920b5314cuda3std3__45__cpo7crbeginE
	.align		8
        /*0038*/ 	.dword	_ZN62_INTERNAL_e6b187e3_31_group_norm_nhwc_one_pass_112_cu_d920b5314cuda3std3__45__cpo5crendE
	.align		8
        /*0040*/ 	.dword	_ZN62_INTERNAL_e6b187e3_31_group_norm_nhwc_one_pass_112_cu_d920b5314cuda3std3__464_GLOBAL__N__e6b187e3_31_group_norm_nhwc_one_pass_112_cu_d920b5316ignoreE
	.align		8
        /*0048*/ 	.dword	_ZN62_INTERNAL_e6b187e3_31_group_norm_nhwc_one_pass_112_cu_d920b5314cuda3std3__419piecewise_constructE
	.align		8
        /*0050*/ 	.dword	_ZN62_INTERNAL_e6b187e3_31_group_norm_nhwc_one_pass_112_cu_d920b5314cuda3std3__48in_placeE
	.align		8
        /*0058*/ 	.dword	_ZN62_INTERNAL_e6b187e3_31_group_norm_nhwc_one_pass_112_cu_d920b5314cuda3std3__420unreachable_sentinelE
	.align		8
        /*0060*/ 	.dword	_ZN62_INTERNAL_e6b187e3_31_group_norm_nhwc_one_pass_112_cu_d920b5314cuda3std3__47nulloptE
	.align		8
        /*0068*/ 	.dword	_ZN62_INTERNAL_e6b187e3_31_group_norm_nhwc_one_pass_112_cu_d920b5314cuda3std3__48unexpectE
	.align		8
        /*0070*/ 	.dword	_ZN62_INTERNAL_e6b187e3_31_group_norm_nhwc_one_pass_112_cu_d920b5314cuda3std6ranges3__45__cpo4swapE
	.align		8
        /*0078*/ 	.dword	_ZN62_INTERNAL_e6b187e3_31_group_norm_nhwc_one_pass_112_cu_d920b5314cuda3std6ranges3__45__cpo9iter_moveE
	.align		8
        /*0080*/ 	.dword	_ZN62_INTERNAL_e6b187e3_31_group_norm_nhwc_one_pass_112_cu_d920b5314cuda3std6ranges3__45__cpo5beginE
	.align		8
        /*0088*/ 	.dword	_ZN62_INTERNAL_e6b187e3_31_group_norm_nhwc_one_pass_112_cu_d920b5314cuda3std6ranges3__45__cpo3endE
	.align		8
        /*0090*/ 	.dword	_ZN62_INTERNAL_e6b187e3_31_group_norm_nhwc_one_pass_112_cu_d920b5314cuda3std6ranges3__45__cpo6cbeginE
	.align		8
        /*0098*/ 	.dword	_ZN62_INTERNAL_e6b187e3_31_group_norm_nhwc_one_pass_112_cu_d920b5314cuda3std6ranges3__45__cpo4cendE
	.align		8
        /*00a0*/ 	.dword	_ZN62_INTERNAL_e6b187e3_31_group_norm_nhwc_one_pass_112_cu_d920b5314cuda3std6ranges3__45__cpo7advanceE
	.align		8
        /*00a8*/ 	.dword	_ZN62_INTERNAL_e6b187e3_31_group_norm_nhwc_one_pass_112_cu_d920b5314cuda3std6ranges3__45__cpo9iter_swapE
	.align		8
        /*00b0*/ 	.dword	_ZN62_INTERNAL_e6b187e3_31_group_norm_nhwc_one_pass_112_cu_d920b5314cuda3std6ranges3__45__cpo4nextE
	.align		8
        /*00b8*/ 	.dword	_ZN62_INTERNAL_e6b187e3_31_group_norm_nhwc_one_pass_112_cu_d920b5314cuda3std6ranges3__45__cpo4prevE
	.align		8
        /*00c0*/ 	.dword	_ZN62_INTERNAL_e6b187e3_31_group_norm_nhwc_one_pass_112_cu_d920b5314cuda3std6ranges3__45__cpo4dataE
	.align		8
        /*00c8*/ 	.dword	_ZN62_INTERNAL_e6b187e3_31_group_norm_nhwc_one_pass_112_cu_d920b5314cuda3std6ranges3__45__cpo5cdataE
	.align		8
        /*00d0*/ 	.dword	_ZN62_INTERNAL_e6b187e3_31_group_norm_nhwc_one_pass_112_cu_d920b5314cuda3std6ranges3__45__cpo4sizeE
	.align		8
        /*00d8*/ 	.dword	_ZN62_INTERNAL_e6b187e3_31_group_norm_nhwc_one_pass_112_cu_d920b5314cuda3std6ranges3__45__cpo5ssizeE
	.align		8
        /*00e0*/ 	.dword	_ZN62_INTERNAL_e6b187e3_31_group_norm_nhwc_one_pass_112_cu_d920b5314cuda3std6ranges3__45__cpo8distanceE
	.align		8
        /*00e8*/ 	.dword	_ZN62_INTERNAL_e6b187e3_31_group_norm_nhwc_one_pass_112_cu_d920b5316thrust23THRUST_300001_SM_900_NS6system6detail10sequential3seqE
	.align		8
        /*00f0*/ 	.dword	_ZN62_INTERNAL_e6b187e3_31_group_norm_nhwc_one_pass_112_cu_d920b5316thrust23THRUST_300001_SM_900_NS12placeholders2_1E
	.align		8
        /*00f8*/ 	.dword	_ZN62_INTERNAL_e6b187e3_31_group_norm_nhwc_one_pass_112_cu_d920b5316thrust23THRUST_300001_SM_900_NS12placeholders2_2E
	.align		8
        /*0100*/ 	.dword	_ZN62_INTERNAL_e6b187e3_31_group_norm_nhwc_one_pass_112_cu_d920b5316thrust23THRUST_300001_SM_900_NS12placeholders2_3E
	.align		8
        /*0108*/ 	.dword	_ZN62_INTERNAL_e6b187e3_31_group_norm_nhwc_one_pass_112_cu_d920b5316thrust23THRUST_300001_SM_900_NS12placeholders2_4E
	.align		8
        /*0110*/ 	.dword	_ZN62_INTERNAL_e6b187e3_31_group_norm_nhwc_one_pass_112_cu_d920b5316thrust23THRUST_300001_SM_900_NS12placeholders2_5E
	.align		8
        /*0118*/ 	.dword	_ZN62_INTERNAL_e6b187e3_31_group_norm_nhwc_one_pass_112_cu_d920b5316thrust23THRUST_300001_SM_900_NS12placeholders2_6E
	.align		8
        /*0120*/ 	.dword	_ZN62_INTERNAL_e6b187e3_31_group_norm_nhwc_one_pass_112_cu_d920b5316thrust23THRUST_300001_SM_900_NS12placeholders2_7E
	.align		8
        /*0128*/ 	.dword	_ZN62_INTERNAL_e6b187e3_31_group_norm_nhwc_one_pass_112_cu_d920b5316thrust23THRUST_300001_SM_900_NS12placeholders2_8E
	.align		8
        /*0130*/ 	.dword	_ZN62_INTERNAL_e6b187e3_31_group_norm_nhwc_one_pass_112_cu_d920b5316thrust23THRUST_300001_SM_900_NS12placeholders2_9E
	.align		8
        /*0138*/ 	.dword	_ZN62_INTERNAL_e6b187e3_31_group_norm_nhwc_one_pass_112_cu_d920b5316thrust23THRUST_300001_SM_900_NS12placeholders3_10E


//--------------------- .text._ZN3cub17CUB_300001_SM_9006detail11EmptyKernelIvEEvv --------------------------
	.section	.text._ZN3cub17CUB_300001_SM_9006detail11EmptyKernelIvEEvv,"ax",@progbits
	.align	128
        .global         _ZN3cub17CUB_300001_SM_9006detail11EmptyKernelIvEEvv
        .type           _ZN3cub17CUB_300001_SM_9006detail11EmptyKernelIvEEvv,@function
        .size           _ZN3cub17CUB_300001_SM_9006detail11EmptyKernelIvEEvv,(.L_x_5593 - _ZN3cub17CUB_300001_SM_9006detail11EmptyKernelIvEEvv)
        .other          _ZN3cub17CUB_300001_SM_9006detail11EmptyKernelIvEEvv,@"STO_CUDA_ENTRY STV_DEFAULT"
_ZN3cub17CUB_300001_SM_9006detail11EmptyKernelIvEEvv:
.text._ZN3cub17CUB_300001_SM_9006detail11EmptyKernelIvEEvv:
[----:B------:R-:W-:Y:S01]  /*0000*/  LDC R1, c[0x0][0x28] ;  /* 0x00000a00ff017b82 */ /* 0x000fe20000000800 */
[----:B------:R-:W-:Y:S05]  /*0010*/  EXIT ;  /* 0x000000000000794d */ /* 0x000fea0003800000 */
.L_x_0:
[----:B------:R-:W-:-:S00]  /*0020*/  BRA `(.L_x_0) ;  /* 0xfffffffc00fc7947 */ /* 0x000fc0000383ffff */
[----:B------:R-:W-:-:S00]  /*0030*/  NOP ;  /* 0x0000000000007918 */ /* 0x000fc00000000000 */
        /* <DEDUP_REMOVED lines=12> */
.L_x_5593:


//--------------------- .text._Z35group_norm_nhwc_bwd_one_pass_kernelI11Bf16IOFp32WLi64ELi112ELi448EEv26Group_norm_nhwc_bwd_params --------------------------
	.section	.text._Z35group_norm_nhwc_bwd_one_pass_kernelI11Bf16IOFp32WLi64ELi112ELi448EEv26Group_norm_nhwc_bwd_params,"ax",@progbits
	.align	128
        .global         _Z35group_norm_nhwc_bwd_one_pass_kernelI11Bf16IOFp32WLi64ELi112ELi448EEv26Group_norm_nhwc_bwd_params
        .type           _Z35group_norm_nhwc_bwd_one_pass_kernelI11Bf16IOFp32WLi64ELi112ELi448EEv26Group_norm_nhwc_bwd_params,@function
        .size           _Z35group_norm_nhwc_bwd_one_pass_kernelI11Bf16IOFp32WLi64ELi112ELi448EEv26Group_norm_nhwc_bwd_params,(.L_x_5594 - _Z35group_norm_nhwc_bwd_one_pass_kernelI11Bf16IOFp32WLi64ELi112ELi448EEv26Group_norm_nhwc_bwd_params)
        .other          _Z35group_norm_nhwc_bwd_one_pass_kernelI11Bf16IOFp32WLi64ELi112ELi448EEv26Group_norm_nhwc_bwd_params,@"STO_CUDA_ENTRY STV_DEFAULT"
_Z35group_norm_nhwc_bwd_one_pass_kernelI11Bf16IOFp32WLi64ELi112ELi448EEv26Group_norm_nhwc_bwd_params:
.text._Z35group_norm_nhwc_bwd_one_pass_kernelI11Bf16IOFp32WLi64ELi112ELi448EEv26Group_norm_nhwc_bwd_params:
[----:B------:R-:W-:Y:S08]  /*0000*/  LDC R1, c[0x0][0x28] ;  /* 0x00000a00ff017b82 */ /* 0x000ff00000000800 */
[----:B------:R-:W0:Y:S01]  /*0010*/  S2UR UR6, SR_CTAID.Y ;  /* 0x00000000000679c3 */ /* 0x000e220000002600 */
[----:B------:R-:W-:Y:S01]  /*0020*/  ULDC UR5, c[0x0][0x2a0] ;  /* 0x0000a80000057ab9 */ /* 0x000fe20000000800 */
[----:B------:R-:W-:Y:S01]  /*0030*/  ULDC UR4, c[0x0][0x270] ;  /* 0x00009c0000047ab9 */ /* 0x000fe20000000800 */
[----:B------:R-:W1:Y:S01]  /*0040*/  S2R R0, SR_TID.X ;  /* 0x0000000000007919 */ /* 0x000e620000002100 */
[----:B------:R-:W-:Y:S01]  /*0050*/  UIMAD UR5, UR5, UR4, URZ ;  /* 0x00000004050572a4 */ /* 0x000fe2000f8e023f */
[----:B------:R-:W-:-:S03]  /*0060*/  ULDC.64 UR14, c[0x0][0x208] ;  /* 0x00008200000e7ab9 */ /* 0x000fc60000000a00 */
[----:B0-----:R-:W-:-:S06]  /*0070*/  UISETP.GE.AND UP0, UPT, UR6, UR5, UPT ;  /* 0x000000050600728c */ /* 0x001fcc000bf06270 */
[----:B------:R-:W-:-:S13]  /*0080*/  PLOP3.LUT P0, PT, PT, PT, UP0, 0x80, 0x0 ;  /* 0x000000000000781c */ /* 0x000fda0003f0f008 */
[----:B-1----:R-:W-:Y:S05]  /*0090*/  @P0 BRA `(.L_x_1) ;  /* 0x0000005c00280947 */ /* 0x002fea0003800000 */
[----:B------:R-:W0:Y:S01]  /*00a0*/  S2UR UR16, SR_CTAID.X ;  /* 0x00000000001079c3 */ /* 0x000e220000002500 */
[--C-:B------:R-:W-:Y:S01]  /*00b0*/  SHF.R.U32.HI R2, RZ, 0x3, R0.reuse ;  /* 0x00000003ff027819 */ /* 0x100fe20000011600 */
[----:B------:R-:W-:Y:S01]  /*00c0*/  ULDC.64 UR12, c[0x0][0x288] ;  /* 0x0000a200000c7ab9 */ /* 0x000fe20000000a00 */
[----:B------:R-:W1:Y:S01]  /*00d0*/  S2R R65, SR_LANEID ;  /* 0x0000000000417919 */ /* 0x000e620000000000 */
[----:B------:R-:W-:Y:S01]  /*00e0*/  UIMAD.WIDE.U32 UR8, UR12, 0x3, URZ ;  /* 0x000000030c0878a5 */ /* 0x000fe2000f8e003f */
[----:B------:R-:W-:Y:S01]  /*00f0*/  ISETP.GE.U32.AND P1, PT, R0, 0x1c0, PT ;  /* 0x000001c00000780c */ /* 0x000fe20003f26070 */
[----:B------:R-:W-:Y:S01]  /*0100*/  IMAD.WIDE.U32 R2, R2, 0x24924925, RZ ;  /* 0x2492492502027825 */ /* 0x000fe200078e00ff */
[----:B------:R-:W-:Y:S01]  /*0110*/  UIMAD UR10, UR13, 0x3, URZ ;  /* 0x000000030d0a78a4 */ /* 0x000fe2000f8e023f */
[----:B------:R-:W0:Y:S01]  /*0120*/  LDC R5, c[0x0][0x2ac] ;  /* 0x0000ab00ff057b82 */ /* 0x000e220000000800 */
[----:B------:R-:W-:Y:S01]  /*0130*/  ULEA.HI UR11, UP0, UR13, UR12, URZ, 0x1 ;  /* 0x0000000c0d0b7291 */ /* 0x000fe2000f81083f */
[----:B------:R-:W-:Y:S01]  /*0140*/  IMAD R53, R3, -0x38, R0 ;  /* 0xffffffc803357824 */ /* 0x000fe200078e0200 */
[----:B------:R-:W-:Y:S01]  /*0150*/  ULDC.64 UR18, c[0x0][0x290] ;  /* 0x0000a40000127ab9 */ /* 0x000fe20000000a00 */
[----:B------:R-:W-:-:S02]  /*0160*/  UIADD3 UR10, UR9, UR10, URZ ;  /* 0x0000000a090a7290 */ /* 0x000fc4000fffe03f */
[----:B------:R-:W-:Y:S01]  /*0170*/  UIADD3.X UR12, URZ, UR13, URZ, UP0, !UPT ;  /* 0x0000000d3f0c7290 */ /* 0x000fe200087fe43f */
[----:B------:R-:W-:Y:S01]  /*0180*/  SHF.L.U32 R53, R53, 0x1, RZ ;  /* 0x0000000135357819 */ /* 0x000fe200000006ff */
[----:B------:R-:W2:Y:S01]  /*0190*/  S2UR UR7, SR_CgaCtaId ;  /* 0x00000000000779c3 */ /* 0x000ea20000008800 */
[----:B------:R-:W-:Y:S01]  /*01a0*/  ULEA.HI UR8, UP0, UR10, UR8, URZ, 0x1 ;  /* 0x000000080a087291 */ /* 0x000fe2000f81083f */
[----:B------:R-:W-:Y:S01]  /*01b0*/  UMOV UR4, 0x400 ;  /* 0x0000040000047882 */ /* 0x000fe20000000000 */
[----:B------:R-:W-:Y:S02]  /*01c0*/  USHF.R.S32.HI UR9, URZ, 0x1, UR12 ;  /* 0x000000013f097899 */ /* 0x000fe4000801140c */
[----:B------:R-:W-:Y:S01]  /*01d0*/  UIADD3.X UR10, URZ, UR10, URZ, UP0, !UPT ;  /* 0x0000000a3f0a7290 */ /* 0x000fe200087fe43f */
[----:B------:R-:W-:-:S03]  /*01e0*/  ULDC.U8 UR17, c[0x0][0x2a4] ;  /* 0x0000a90000117ab9 */ /* 0x000fc60000000000 */
[----:B------:R-:W-:Y:S02]  /*01f0*/  USHF.R.S64 UR8, UR8, 0x1, UR10 ;  /* 0x0000000108087899 */ /* 0x000fe4000800100a */
[----:B------:R-:W-:Y:S01]  /*0200*/  USHF.R.S32.HI UR10, URZ, 0x1, UR10 ;  /* 0x000000013f0a7899 */ /* 0x000fe2000801140a */
[----:B0-----:R-:W-:Y:S01]  /*0210*/  IMAD R2, R5, UR16, R3 ;  /* 0x0000001005027c24 */ /* 0x001fe2000f8e0203 */
[----:B------:R-:W-:Y:S02]  /*0220*/  SHF.R.S32.HI R3, RZ, 0x1f, R0 ;  /* 0x0000001fff037819 */ /* 0x000fe40000011400 */
[----:B------:R-:W-:Y:S02]  /*0230*/  USHF.L.U64.HI UR10, UR8, 0x2, UR10 ;  /* 0x00000002080a7899 */ /* 0x000fe4000801020a */
[C---:B------:R-:W-:Y:S02]  /*0240*/  ISETP.LT.U32.AND P0, PT, R2.reuse, UR18, PT ;  /* 0x0000001202007c0c */ /* 0x040fe4000bf01070 */
[----:B------:R-:W-:Y:S01]  /*0250*/  SHF.R.S32.HI R4, RZ, 0x1f, R2 ;  /* 0x0000001fff047819 */ /* 0x000fe20000011402 */
[----:B--2---:R-:W-:Y:S01]  /*0260*/  ULEA UR4, UR7, UR4, 0x18 ;  /* 0x0000000407047291 */ /* 0x004fe2000f8ec03f */
[----:B------:R-:W-:Y:S01]  /*0270*/  LEA.HI R3, R3, R0, RZ, 0x5 ;  /* 0x0000000003037211 */ /* 0x000fe200078f28ff */
[----:B------:R-:W-:Y:S01]  /*0280*/  USHF.R.S64 UR7, UR11, 0x1, UR12 ;  /* 0x000000010b077899 */ /* 0x000fe2000800100c */
[----:B------:R-:W-:-:S02]  /*0290*/  IADD3 R64, R2, 0x8, RZ ;  /* 0x0000000802407810 */ /* 0x000fc40007ffe0ff */
[C---:B------:R-:W-:Y:S01]  /*02a0*/  IADD3 R63, R2.reuse, 0x10, RZ ;  /* 0x00000010023f7810 */ /* 0x040fe20007ffe0ff */
[----:B------:R-:W-:Y:S01]  /*02b0*/  USHF.L.U64.HI UR9, UR7, 0x2, UR9 ;  /* 0x0000000207097899 */ /* 0x000fe20008010209 */
[C---:B------:R-:W-:Y:S02]  /*02c0*/  IADD3 R62, R2.reuse, 0x18, RZ ;  /* 0x00000018023e7810 */ /* 0x040fe40007ffe0ff */
[----:B------:R-:W-:Y:S02]  /*02d0*/  IADD3 R61, R2, 0x20, RZ ;  /* 0x00000020023d7810 */ /* 0x000fe40007ffe0ff */
[----:B------:R-:W-:Y:S02]  /*02e0*/  ISETP.LT.AND.EX P0, PT, R4, UR19, !P1, P0 ;  /* 0x0000001304007c0c */ /* 0x000fe4000cf01300 */
[----:B------:R-:W-:Y:S02]  /*02f0*/  IADD3 R60, R2, 0x28, RZ ;  /* 0x00000028023c7810 */ /* 0x000fe40007ffe0ff */
[----:B------:R-:W-:-:S02]  /*0300*/  ISETP.LT.U32.AND P5, PT, R64, UR18, PT ;  /* 0x0000001240007c0c */ /* 0x000fc4000bfa1070 */
[----:B------:R-:W-:Y:S02]  /*0310*/  ISETP.LT.U32.AND P4, PT, R63, UR18, PT ;  /* 0x000000123f007c0c */ /* 0x000fe4000bf81070 */
[----:B------:R-:W-:Y:S02]  /*0320*/  P2R R54, PR, RZ, 0x1 ;  /* 0x00000001ff367803 */ /* 0x000fe40000000000 */
[----:B------:R-:W-:Y:S02]  /*0330*/  ISETP.LT.U32.AND P3, PT, R62, UR18, PT ;  /* 0x000000123e007c0c */ /* 0x000fe4000bf61070 */
[----:B------:R-:W-:Y:S02]  /*0340*/  ISETP.LT.U32.AND P2, PT, R61, UR18, PT ;  /* 0x000000123d007c0c */ /* 0x000fe4000bf41070 */
[----:B------:R-:W-:Y:S02]  /*0350*/  SHF.R.S32.HI R7, RZ, 0x1f, R64 ;  /* 0x0000001fff077819 */ /* 0x000fe40000011440 */
[----:B------:R-:W-:-:S02]  /*0360*/  SHF.R.S32.HI R6, RZ, 0x1f, R63 ;  /* 0x0000001fff067819 */ /* 0x000fc4000001143f */
[----:B------:R-:W-:Y:S02]  /*0370*/  SHF.R.S32.HI R5, RZ, 0x1f, R62 ;  /* 0x0000001fff057819 */ /* 0x000fe4000001143e */
[----:B------:R-:W-:Y:S02]  /*0380*/  SHF.R.S32.HI R4, RZ, 0x1f, R61 ;  /* 0x0000001fff047819 */ /* 0x000fe4000001143d */
[----:B------:R-:W-:Y:S02]  /*0390*/  SHF.R.S32.HI R3, RZ, 0x5, R3 ;  /* 0x00000005ff037819 */ /* 0x000fe40000011403 */
[----:B------:R-:W-:Y:S02]  /*03a0*/  ISETP.LT.U32.AND P0, PT, R60, UR18, PT ;  /* 0x000000123c007c0c */ /* 0x000fe4000bf01070 */
[----:B------:R-:W-:Y:S02]  /*03b0*/  SHF.R.S32.HI R66, RZ, 0x1f, R60 ;  /* 0x0000001fff427819 */ /* 0x000fe4000001143c */
[----:B------:R-:W-:-:S02]  /*03c0*/  IADD3 R59, R2, 0x30, RZ ;  /* 0x00000030023b7810 */ /* 0x000fc40007ffe0ff */
[----:B------:R-:W-:Y:S02]  /*03d0*/  ISETP.LT.AND.EX P5, PT, R7, UR19, !P1, P5 ;  /* 0x0000001307007c0c */ /* 0x000fe4000cfa1350 */
[----:B------:R-:W-:Y:S02]  /*03e0*/  ISETP.LT.AND.EX P4, PT, R6, UR19, !P1, P4 ;  /* 0x0000001306007c0c */ /* 0x000fe4000cf81340 */
[----:B------:R-:W-:Y:S02]  /*03f0*/  ISETP.LT.AND.EX P3, PT, R5, UR19, !P1, P3 ;  /* 0x0000001305007c0c */ /* 0x000fe4000cf61330 */
[----:B------:R-:W-:Y:S02]  /*0400*/  ISETP.LT.AND.EX P2, PT, R4, UR19, !P1, P2 ;  /* 0x0000001304007c0c */ /* 0x000fe4000cf41320 */
[----:B------:R-:W-:Y:S01]  /*0410*/  LEA R58, R3, UR4, 0x3 ;  /* 0x00000004033a7c11 */ /* 0x000fe2000f8e18ff */
[----:B------:R-:W-:Y:S01]  /*0420*/  UMOV UR4, URZ ;  /* 0x0000003f00047c82 */ /* 0x000fe20008000000 */
[----:B------:R-:W-:-:S02]  /*0430*/  ISETP.LT.AND.EX P1, PT, R66, UR19, !P1, P0 ;  /* 0x0000001342007c0c */ /* 0x000fc4000cf21300 */
[----:B------:R-:W-:Y:S02]  /*0440*/  IADD3 R56, R2, 0x38, RZ ;  /* 0x0000003802387810 */ /* 0x000fe40007ffe0ff */
[----:B-1----:R-:W-:-:S09]  /*0450*/  SHF.R.S32.HI R3, RZ, 0x1f, R59 ;  /* 0x0000001fff037819 */ /* 0x002fd2000001143b */
.L_x_52:
[----:B0-----:R-:W0:Y:S01]  /*0460*/  LDC R8, c[0x0][0x2a0] ;  /* 0x0000a800ff087b82 */ /* 0x001e220000000800 */
[----:B------:R-:W-:Y:S01]  /*0470*/  IABS R9, UR6 ;  /* 0x0000000600097c13 */ /* 0x000fe20008000000 */
[----:B------:R-:W-:Y:S01]  /*0480*/  ULDC.64 UR12, c[0x0][0x298] ;  /* 0x0000a600000c7ab9 */ /* 0x000fe20000000a00 */
[----:B------:R-:W-:Y:S02]  /*0490*/  ISETP.NE.AND P6, PT, R54, RZ, PT ;  /* 0x000000ff3600720c */ /* 0x000fe40003fc5270 */
[----:B------:R-:W-:Y:S02]  /*04a0*/  CS2R R42, SRZ ;  /* 0x00000000002a7805 */ /* 0x000fe4000001ff00 */
[----:B------:R-:W-:Y:S02]  /*04b0*/  SHF.R.S32.HI R12, RZ, 0x1f, R2 ;  /* 0x0000001fff0c7819 */ /* 0x000fe40000011402 */
[----:B------:R-:W-:Y:S01]  /*04c0*/  SHF.R.S32.HI R14, RZ, 0x1f, R64 ;  /* 0x0000001fff0e7819 */ /* 0x000fe20000011440 */
[----:B-1----:R-:W1:Y:S01]  /*04d0*/  @P5 LDC.64 R34, c[0x0][0x230] ;  /* 0x00008c00ff225b82 */ /* 0x002e620000000a00 */
[----:B------:R-:W-:-:S02]  /*04e0*/  SHF.R.S32.HI R16, RZ, 0x1f, R63 ;  /* 0x0000001fff107819 */ /* 0x000fc4000001143f */
[----:B------:R-:W-:Y:S02]  /*04f0*/  SHF.R.S32.HI R19, RZ, 0x1f, R62 ;  /* 0x0000001fff137819 */ /* 0x000fe4000001143e */
[----:B------:R-:W-:-:S03]  /*0500*/  SHF.R.S32.HI R40, RZ, 0x1f, R59 ;  /* 0x0000001fff287819 */ /* 0x000fc6000001143b */
[----:B------:R-:W2:Y:S01]  /*0510*/  @P6 LDC.64 R38, c[0x0][0x230] ;  /* 0x00008c00ff266b82 */ /* 0x000ea20000000a00 */
[----:B0-----:R-:W-:-:S07]  /*0520*/  IABS R6, R8 ;  /* 0x0000000800067213 */ /* 0x001fce0000000000 */
[----:B------:R-:W0:Y:S01]  /*0530*/  @P6 LDC.64 R36, c[0x0][0x228] ;  /* 0x00008a00ff246b82 */ /* 0x000e220000000a00 */
[----:B------:R-:W3:Y:S07]  /*0540*/  I2F.RP R3, R6 ;  /* 0x0000000600037306 */ /* 0x000eee0000209400 */
[----:B------:R-:W4:Y:S08]  /*0550*/  @P5 LDC.64 R32, c[0x0][0x228] ;  /* 0x00008a00ff205b82 */ /* 0x000f300000000a00 */
[----:B------:R-:W4:Y:S01]  /*0560*/  @P4 LDC.64 R30, c[0x0][0x230] ;  /* 0x00008c00ff1e4b82 */ /* 0x000f220000000a00 */
[----:B---3--:R-:W3:Y:S07]  /*0570*/  MUFU.RCP R3, R3 ;  /* 0x0000000300037308 */ /* 0x008eee0000001000 */
[----:B------:R-:W4:Y:S08]  /*0580*/  @P4 LDC.64 R28, c[0x0][0x228] ;  /* 0x00008a00ff1c4b82 */ /* 0x000f300000000a00 */
[----:B------:R-:W4:Y:S01]  /*0590*/  @P3 LDC.64 R26, c[0x0][0x228] ;  /* 0x00008a00ff1a3b82 */ /* 0x000f220000000a00 */
[----:B---3--:R-:W-:-:S04]  /*05a0*/  IADD3 R4, R3, 0xffffffe, RZ ;  /* 0x0ffffffe03047810 */ /* 0x008fc80007ffe0ff */
[----:B------:R3:W1:Y:S03]  /*05b0*/  F2I.FTZ.U32.TRUNC.NTZ R5, R4 ;  /* 0x0000000400057305 */ /* 0x000666000021f000 */
[----:B------:R-:W4:Y:S01]  /*05c0*/  @P2 LDC.64 R24, c[0x0][0x230] ;  /* 0x00008c00ff182b82 */ /* 0x000f220000000a00 */
[----:B---3--:R-:W-:-:S07]  /*05d0*/  HFMA2.MMA R4, -RZ, RZ, 0, 0 ;  /* 0x00000000ff047435 */ /* 0x008fce00000001ff */
[----:B------:R-:W3:Y:S01]  /*05e0*/  @P2 LDC.64 R22, c[0x0][0x228] ;  /* 0x00008a00ff162b82 */ /* 0x000ee20000000a00 */
[----:B-1----:R-:W-:-:S05]  /*05f0*/  IADD3 R7, RZ, -R5, RZ ;  /* 0x80000005ff077210 */ /* 0x002fca0007ffe0ff */
[----:B------:R-:W-:-:S04]  /*0600*/  IMAD R7, R7, R6, RZ ;  /* 0x0000000607077224 */ /* 0x000fc800078e02ff */
[----:B------:R-:W-:Y:S01]  /*0610*/  IMAD.HI.U32 R5, R5, R7, R4 ;  /* 0x0000000705057227 */ /* 0x000fe200078e0004 */
[----:B------:R-:W-:Y:S02]  /*0620*/  MOV R7, R9 ;  /* 0x0000000900077202 */ /* 0x000fe40000000f00 */
[----:B------:R-:W-:-:S03]  /*0630*/  SHF.R.S32.HI R9, RZ, 0x1f, R53 ;  /* 0x0000001fff097819 */ /* 0x000fc60000011435 */
[----:B------:R-:W-:-:S05]  /*0640*/  IMAD.HI.U32 R5, R5, R7, RZ ;  /* 0x0000000705057227 */ /* 0x000fca00078e00ff */
[----:B------:R-:W-:-:S05]  /*0650*/  IADD3 R3, -R5, RZ, RZ ;  /* 0x000000ff05037210 */ /* 0x000fca0007ffe1ff */
[----:B------:R-:W-:-:S05]  /*0660*/  IMAD R3, R6, R3, R7 ;  /* 0x0000000306037224 */ /* 0x000fca00078e0207 */
[----:B------:R-:W-:-:S13]  /*0670*/  ISETP.GT.U32.AND P0, PT, R6, R3, PT ;  /* 0x000000030600720c */ /* 0x000fda0003f04070 */
[-C--:B------:R-:W-:Y:S02]  /*0680*/  @!P0 IADD3 R3, R3, -R6.reuse, RZ ;  /* 0x8000000603038210 */ /* 0x080fe40007ffe0ff */
[----:B------:R-:W-:Y:S02]  /*0690*/  @!P0 IADD3 R5, R5, 0x1, RZ ;  /* 0x0000000105058810 */ /* 0x000fe40007ffe0ff */
[----:B------:R-:W-:Y:S02]  /*06a0*/  ISETP.GT.U32.AND P0, PT, R6, R3, PT ;  /* 0x000000030600720c */ /* 0x000fe40003f04070 */
[----:B------:R-:W-:-:S04]  /*06b0*/  IADD3 R4, R3, -R6, RZ ;  /* 0x8000000603047210 */ /* 0x000fc80007ffe0ff */
[----:B------:R-:W-:Y:S02]  /*06c0*/  SEL R4, R4, R3, !P0 ;  /* 0x0000000304047207 */ /* 0x000fe40004000000 */
[----:B------:R-:W-:Y:S02]  /*06d0*/  ISETP.GE.U32.AND P0, PT, R3, R6, PT ;  /* 0x000000060300720c */ /* 0x000fe40003f06070 */
[----:B------:R-:W-:Y:S01]  /*06e0*/  LOP3.LUT R3, R8, UR6, RZ, 0x3c, !PT ;  /* 0x0000000608037c12 */ /* 0x000fe2000f8e3cff */
[----:B------:R-:W1:Y:S10]  /*06f0*/  @P6 LDC.64 R6, c[0x0][0x288] ;  /* 0x0000a200ff066b82 */ /* 0x000e740000000a00 */
[----:B------:R-:W-:-:S02]  /*0700*/  @P0 IADD3 R5, R5, 0x1, RZ ;  /* 0x0000000105050810 */ /* 0x000fc40007ffe0ff */
[----:B------:R-:W-:-:S13]  /*0710*/  ISETP.LE.AND P0, PT, RZ, UR6, PT ;  /* 0x00000006ff007c0c */ /* 0x000fda000bf03270 */
[----:B------:R-:W-:Y:S02]  /*0720*/  @!P0 IADD3 R4, -R4, RZ, RZ ;  /* 0x000000ff04048210 */ /* 0x000fe40007ffe1ff */
[----:B------:R-:W-:Y:S02]  /*0730*/  ISETP.GE.AND P0, PT, R3, RZ, PT ;  /* 0x000000ff0300720c */ /* 0x000fe40003f06270 */
[----:B------:R-:W-:-:S11]  /*0740*/  LOP3.LUT R3, RZ, R8, RZ, 0x33, !PT ;  /* 0x00000008ff037212 */ /* 0x000fd600078e33ff */
[----:B------:R-:W-:Y:S02]  /*0750*/  @!P0 IADD3 R5, -R5, RZ, RZ ;  /* 0x000000ff05058210 */ /* 0x000fe40007ffe1ff */
[----:B------:R-:W-:-:S04]  /*0760*/  ISETP.NE.AND P0, PT, R8, RZ, PT ;  /* 0x000000ff0800720c */ /* 0x000fc80003f05270 */
[C---:B------:R-:W-:Y:S02]  /*0770*/  SEL R55, R3.reuse, R4, !P0 ;  /* 0x0000000403377207 */ /* 0x040fe40004000000 */
[----:B------:R-:W-:Y:S02]  /*0780*/  SEL R3, R3, R5, !P0 ;  /* 0x0000000503037207 */ /* 0x000fe40004000000 */
[----:B------:R-:W2:Y:S01]  /*0790*/  @P5 LDC.64 R4, c[0x0][0x288] ;  /* 0x0000a200ff045b82 */ /* 0x000ea20000000a00 */
[----:B------:R-:W-:Y:S01]  /*07a0*/  IMAD R18, R55, 0x70, RZ ;  /* 0x0000007037127824 */ /* 0x000fe200078e02ff */
[----:B------:R-:W-:-:S04]  /*07b0*/  SHF.R.S32.HI R10, RZ, 0x1f, R3 ;  /* 0x0000001fff0a7819 */ /* 0x000fc80000011403 */
[----:B------:R-:W-:Y:S01]  /*07c0*/  IADD3 R8, P0, R53, R18, RZ ;  /* 0x0000001235087210 */ /* 0x000fe20007f1e0ff */
[----:B------:R-:W-:-:S03]  /*07d0*/  IMAD R10, R10, UR12, RZ ;  /* 0x0000000c0a0a7c24 */ /* 0x000fc6000f8e02ff */
[----:B------:R-:W-:Y:S01]  /*07e0*/  LEA.HI.X.SX32 R9, R18, R9, 0x1, P0 ;  /* 0x0000000912097211 */ /* 0x000fe200000f0eff */
[C---:B------:R-:W-:Y:S02]  /*07f0*/  IMAD R11, R3.reuse, UR13, R10 ;  /* 0x0000000d030b7c24 */ /* 0x040fe4000f8e020a */
[----:B------:R-:W-:Y:S01]  /*0800*/  IMAD.WIDE.U32 R8, R3, UR12, R8 ;  /* 0x0000000c03087c25 */ /* 0x000fe2000f8e0008 */
[----:B------:R-:W-:-:S03]  /*0810*/  ULDC.64 UR12, c[0x0][0x290] ;  /* 0x0000a400000c7ab9 */ /* 0x000fc60000000a00 */
[----:B-1----:R-:W-:Y:S01]  /*0820*/  @P6 IMAD R3, R12, R6, RZ ;  /* 0x000000060c036224 */ /* 0x002fe200078e02ff */
[----:B------:R-:W-:Y:S01]  /*0830*/  IADD3 R11, R9, R11, RZ ;  /* 0x0000000b090b7210 */ /* 0x000fe20007ffe0ff */
[----:B------:R-:W1:Y:S01]  /*0840*/  @P4 LDC.64 R12, c[0x0][0x288] ;  /* 0x0000a200ff0c4b82 */ /* 0x000e620000000a00 */
[----:B------:R-:W-:Y:S01]  /*0850*/  @P6 MOV R10, R8 ;  /* 0x00000008000a6202 */ /* 0x000fe20000000f00 */
[----:B------:R-:W-:Y:S02]  /*0860*/  @P6 IMAD R3, R2, R7, R3 ;  /* 0x0000000702036224 */ /* 0x000fe400078e0203 */
[----:B--2---:R-:W-:Y:S02]  /*0870*/  @P5 IMAD R15, R14, R4, RZ ;  /* 0x000000040e0f5224 */ /* 0x004fe400078e02ff */
[----:B------:R-:W-:-:S04]  /*0880*/  @P6 IMAD.WIDE.U32 R6, R2, R6, R10 ;  /* 0x0000000602066225 */ /* 0x000fc800078e000a */
[----:B------:R-:W-:Y:S01]  /*0890*/  @P5 IMAD R15, R64, R5, R15 ;  /* 0x00000005400f5224 */ /* 0x000fe200078e020f */
[----:B------:R-:W-:Y:S02]  /*08a0*/  @P6 IADD3 R7, R7, R3, RZ ;  /* 0x0000000307076210 */ /* 0x000fe40007ffe0ff */
[C---:B------:R-:W-:Y:S02]  /*08b0*/  @P6 SHF.L.U32 R3, R6.reuse, 0x1, RZ ;  /* 0x0000000106036819 */ /* 0x040fe400000006ff */
[----:B------:R-:W-:Y:S02]  /*08c0*/  @P6 SHF.L.U64.HI R14, R6, 0x1, R7 ;  /* 0x00000001060e6819 */ /* 0x000fe40000010207 */
[----:B------:R-:W-:Y:S02]  /*08d0*/  @P5 MOV R6, R8 ;  /* 0x0000000800065202 */ /* 0x000fe40000000f00 */
[----:B------:R-:W-:Y:S02]  /*08e0*/  @P5 MOV R7, R11 ;  /* 0x0000000b00075202 */ /* 0x000fe40000000f00 */
[----:B------:R-:W-:Y:S01]  /*08f0*/  @P6 IADD3 R38, P0, R3, R38, RZ ;  /* 0x0000002603266210 */ /* 0x000fe20007f1e0ff */
[----:B------:R-:W-:-:S03]  /*0900*/  @P5 IMAD.WIDE.U32 R4, R64, R4, R6 ;  /* 0x0000000440045225 */ /* 0x000fc600078e0006 */
[----:B------:R-:W-:Y:S01]  /*0910*/  @P6 IADD3.X R39, R14, R39, RZ, P0, !PT ;  /* 0x000000270e276210 */ /* 0x000fe200007fe4ff */
[----:B------:R-:W2:Y:S01]  /*0920*/  @P3 LDC.64 R6, c[0x0][0x288] ;  /* 0x0000a200ff063b82 */ /* 0x000ea20000000a00 */
[----:B0-----:R-:W-:Y:S01]  /*0930*/  @P6 IADD3 R36, P0, R3, R36, RZ ;  /* 0x0000002403246210 */ /* 0x001fe20007f1e0ff */
[----:B-1----:R-:W-:Y:S01]  /*0940*/  @P4 IMAD R20, R16, R12, RZ ;  /* 0x0000000c10144224 */ /* 0x002fe200078e02ff */
[----:B------:R-:W-:Y:S02]  /*0950*/  @P5 IADD3 R5, R5, R15, RZ ;  /* 0x0000000f05055210 */ /* 0x000fe40007ffe0ff */
[C---:B------:R-:W-:Y:S01]  /*0960*/  @P5 SHF.L.U32 R3, R4.reuse, 0x1, RZ ;  /* 0x0000000104035819 */ /* 0x040fe200000006ff */
[----:B------:R-:W-:Y:S01]  /*0970*/  @P4 IMAD R17, R63, R13, R20 ;  /* 0x0000000d3f114224 */ /* 0x000fe200078e0214 */
[----:B------:R-:W-:Y:S02]  /*0980*/  @P5 SHF.L.U64.HI R16, R4, 0x1, R5 ;  /* 0x0000000104105819 */ /* 0x000fe40000010205 */
[----:B------:R-:W-:-:S02]  /*0990*/  @P4 MOV R4, R8 ;  /* 0x0000000800044202 */ /* 0x000fc40000000f00 */
[----:B------:R-:W-:Y:S02]  /*09a0*/  @P4 MOV R5, R11 ;  /* 0x0000000b00054202 */ /* 0x000fe40000000f00 */
[----:B------:R-:W-:Y:S02]  /*09b0*/  @P6 IADD3.X R37, R14, R37, RZ, P0, !PT ;  /* 0x000000250e256210 */ /* 0x000fe400007fe4ff */
[----:B------:R-:W-:Y:S01]  /*09c0*/  @P5 IADD3 R34, P0, R3, R34, RZ ;  /* 0x0000002203225210 */ /* 0x000fe20007f1e0ff */
[----:B------:R-:W-:Y:S01]  /*09d0*/  @P4 IMAD.WIDE.U32 R12, R63, R12, R4 ;  /* 0x0000000c3f0c4225 */ /* 0x000fe200078e0004 */
[----:B------:R-:W0:Y:S02]  /*09e0*/  @P2 LDC.64 R14, c[0x0][0x288] ;  /* 0x0000a200ff0e2b82 */ /* 0x000e240000000a00 */
[----:B------:R-:W-:Y:S02]  /*09f0*/  @P5 IADD3.X R35, R16, R35, RZ, P0, !PT ;  /* 0x0000002310235210 */ /* 0x000fe400007fe4ff */
[----:B----4-:R-:W-:-:S02]  /*0a00*/  @P5 IADD3 R32, P0, R3, R32, RZ ;  /* 0x0000002003205210 */ /* 0x010fc40007f1e0ff */
[----:B------:R-:W-:Y:S02]  /*0a10*/  @P4 IADD3 R13, R13, R17, RZ ;  /* 0x000000110d0d4210 */ /* 0x000fe40007ffe0ff */
[----:B------:R-:W-:Y:S01]  /*0a20*/  @P4 SHF.L.U32 R3, R12, 0x1, RZ ;  /* 0x000000010c034819 */ /* 0x000fe200000006ff */
[----:B------:R-:W1:Y:S01]  /*0a30*/  @P3 LDC.64 R4, c[0x0][0x230] ;  /* 0x00008c00ff043b82 */ /* 0x000e620000000a00 */
[----:B------:R-:W-:Y:S01]  /*0a40*/  @P5 IADD3.X R33, R16, R33, RZ, P0, !PT ;  /* 0x0000002110215210 */ /* 0x000fe200007fe4ff */
[----:B--2---:R-:W-:Y:S01]  /*0a50*/  @P3 IMAD R16, R19, R6, RZ ;  /* 0x0000000613103224 */ /* 0x004fe200078e02ff */
[----:B------:R-:W-:Y:S02]  /*0a60*/  @P4 SHF.L.U64.HI R20, R12, 0x1, R13 ;  /* 0x000000010c144819 */ /* 0x000fe4000001020d */
[----:B------:R-:W-:Y:S02]  /*0a70*/  @P4 IADD3 R30, P0, R3, R30, RZ ;  /* 0x0000001e031e4210 */ /* 0x000fe40007f1e0ff */
[----:B------:R-:W-:Y:S01]  /*0a80*/  @P3 MOV R17, R11 ;  /* 0x0000000b00113202 */ /* 0x000fe20000000f00 */
[----:B------:R-:W2:Y:S01]  /*0a90*/  @P1 LDC.64 R12, c[0x0][0x288] ;  /* 0x0000a200ff0c1b82 */ /* 0x000ea20000000a00 */
[----:B------:R-:W-:-:S02]  /*0aa0*/  @P4 IADD3.X R31, R20, R31, RZ, P0, !PT ;  /* 0x0000001f141f4210 */ /* 0x000fc400007fe4ff */
[----:B------:R-:W-:Y:S01]  /*0ab0*/  @P4 IADD3 R28, P0, R3, R28, RZ ;  /* 0x0000001c031c4210 */ /* 0x000fe20007f1e0ff */
[----:B------:R-:W-:Y:S01]  /*0ac0*/  @P3 IMAD R3, R62, R7, R16 ;  /* 0x000000073e033224 */ /* 0x000fe200078e0210 */
[----:B------:R-:W-:Y:S02]  /*0ad0*/  @P3 MOV R16, R8 ;  /* 0x0000000800103202 */ /* 0x000fe40000000f00 */
[----:B------:R-:W-:Y:S02]  /*0ae0*/  SHF.R.S32.HI R19, RZ, 0x1f, R61 ;  /* 0x0000001fff137819 */ /* 0x000fe4000001143d */
[----:B------:R-:W-:Y:S01]  /*0af0*/  @P4 IADD3.X R29, R20, R29, RZ, P0, !PT ;  /* 0x0000001d141d4210 */ /* 0x000fe200007fe4ff */
[----:B------:R-:W-:-:S04]  /*0b00*/  @P3 IMAD.WIDE.U32 R6, R62, R6, R16 ;  /* 0x000000063e063225 */ /* 0x000fc800078e0010 */
[----:B0-----:R-:W-:Y:S01]  /*0b10*/  @P2 IMAD R20, R19, R14, RZ ;  /* 0x0000000e13142224 */ /* 0x001fe200078e02ff */
[----:B------:R-:W-:Y:S02]  /*0b20*/  @P3 IADD3 R3, R7, R3, RZ ;  /* 0x0000000307033210 */ /* 0x000fe40007ffe0ff */
[C---:B------:R-:W-:Y:S01]  /*0b30*/  @P3 SHF.L.U32 R17, R6.reuse, 0x1, RZ ;  /* 0x0000000106113819 */ /* 0x040fe200000006ff */
[----:B------:R-:W-:Y:S01]  /*0b40*/  @P2 IMAD R19, R61, R15, R20 ;  /* 0x0000000f3d132224 */ /* 0x000fe200078e0214 */
[----:B------:R-:W-:Y:S01]  /*0b50*/  @P3 SHF.L.U64.HI R16, R6, 0x1, R3 ;  /* 0x0000000106103819 */ /* 0x000fe20000010203 */
[----:B------:R-:W0:Y:S01]  /*0b60*/  @P1 LDC.64 R20, c[0x0][0x230] ;  /* 0x00008c00ff141b82 */ /* 0x000e220000000a00 */
[----:B------:R-:W-:Y:S02]  /*0b70*/  @P2 MOV R6, R8 ;  /* 0x0000000800062202 */ /* 0x000fe40000000f00 */
[----:B------:R-:W-:Y:S02]  /*0b80*/  @P2 MOV R7, R11 ;  /* 0x0000000b00072202 */ /* 0x000fe40000000f00 */
[----:B-1----:R-:W-:Y:S01]  /*0b90*/  @P3 IADD3 R4, P0, R17, R4, RZ ;  /* 0x0000000411043210 */ /* 0x002fe20007f1e0ff */
[----:B------:R-:W-:-:S02]  /*0ba0*/  @P2 IMAD.WIDE.U32 R14, R61, R14, R6 ;  /* 0x0000000e3d0e2225 */ /* 0x000fc400078e0006 */
[----:B------:R-:W1:Y:S01]  /*0bb0*/  LDC R3, c[0x0][0x2ac] ;  /* 0x0000ab00ff037b82 */ /* 0x000e620000000800 */
[----:B------:R-:W-:Y:S02]  /*0bc0*/  @P3 IADD3.X R5, R16, R5, RZ, P0, !PT ;  /* 0x0000000510053210 */ /* 0x000fe400007fe4ff */
[----:B------:R-:W-:Y:S02]  /*0bd0*/  @P3 IADD3 R26, P0, R17, R26, RZ ;  /* 0x0000001a111a3210 */ /* 0x000fe40007f1e0ff */
[----:B------:R-:W-:Y:S01]  /*0be0*/  @P2 IADD3 R15, R15, R19, RZ ;  /* 0x000000130f0f2210 */ /* 0x000fe20007ffe0ff */
[----:B--2---:R-:W-:Y:S01]  /*0bf0*/  @P1 IMAD R19, R66, R12, RZ ;  /* 0x0000000c42131224 */ /* 0x004fe200078e02ff */
[----:B------:R-:W-:Y:S01]  /*0c00*/  @P3 IADD3.X R27, R16, R27, RZ, P0, !PT ;  /* 0x0000001b101b3210 */ /* 0x000fe200007fe4ff */
[----:B------:R-:W2:Y:S01]  /*0c10*/  @P1 LDC.64 R6, c[0x0][0x228] ;  /* 0x00008a00ff061b82 */ /* 0x000ea20000000a00 */
[----:B------:R-:W-:Y:S01]  /*0c20*/  @P2 SHF.L.U32 R17, R14, 0x1, RZ ;  /* 0x000000010e112819 */ /* 0x000fe200000006ff */
[----:B------:R-:W-:Y:S01]  /*0c30*/  @P1 IMAD R19, R60, R13, R19 ;  /* 0x0000000d3c131224 */ /* 0x000fe200078e0213 */
[----:B------:R-:W-:-:S02]  /*0c40*/  @P2 SHF.L.U64.HI R16, R14, 0x1, R15 ;  /* 0x000000010e102819 */ /* 0x000fc4000001020f */
[----:B------:R-:W-:Y:S02]  /*0c50*/  @P1 MOV R14, R8 ;  /* 0x00000008000e1202 */ /* 0x000fe40000000f00 */
[----:B------:R-:W-:Y:S02]  /*0c60*/  @P1 MOV R15, R11 ;  /* 0x0000000b000f1202 */ /* 0x000fe40000000f00 */
[C---:B------:R-:W-:Y:S01]  /*0c70*/  @P2 IADD3 R24, P0, R17.reuse, R24, RZ ;  /* 0x0000001811182210 */ /* 0x040fe20007f1e0ff */
[----:B------:R-:W-:Y:S01]  /*0c80*/  @P1 IMAD.WIDE.U32 R12, R60, R12, R14 ;  /* 0x0000000c3c0c1225 */ /* 0x000fe200078e000e */
[----:B------:R-:W-:Y:S02]  /*0c90*/  SHF.R.U32.HI R14, RZ, 0x3, R0 ;  /* 0x00000003ff0e7819 */ /* 0x000fe40000011600 */
[----:B------:R-:W-:Y:S02]  /*0ca0*/  @P2 IADD3.X R25, R16, R25, RZ, P0, !PT ;  /* 0x0000001910192210 */ /* 0x000fe400007fe4ff */
[----:B---3--:R-:W-:Y:S01]  /*0cb0*/  @P2 IADD3 R22, P0, R17, R22, RZ ;  /* 0x0000001611162210 */ /* 0x008fe20007f1e0ff */
[----:B------:R-:W-:Y:S01]  /*0cc0*/  IMAD.WIDE.U32 R14, R14, 0x24924925, RZ ;  /* 0x249249250e0e7825 */ /* 0x000fe200078e00ff */
[----:B------:R-:W-:-:S02]  /*0cd0*/  @P1 IADD3 R17, R13, R19, RZ ;  /* 0x000000130d111210 */ /* 0x000fc40007ffe0ff */
[----:B------:R-:W-:Y:S01]  /*0ce0*/  @P1 SHF.L.U32 R13, R12, 0x1, RZ ;  /* 0x000000010c0d1819 */ /* 0x000fe200000006ff */
[----:B-1----:R-:W-:Y:S01]  /*0cf0*/  IMAD R3, R3, UR16, R15 ;  /* 0x0000001003037c24 */ /* 0x002fe2000f8e020f */
[----:B------:R-:W-:Y:S02]  /*0d00*/  @P2 IADD3.X R23, R16, R23, RZ, P0, !PT ;  /* 0x0000001710172210 */ /* 0x000fe400007fe4ff */
[----:B------:R-:W-:Y:S02]  /*0d10*/  @P1 SHF.L.U64.HI R12, R12, 0x1, R17 ;  /* 0x000000010c0c1819 */ /* 0x000fe40000010211 */
[----:B0-----:R-:W-:Y:S02]  /*0d20*/  @P1 IADD3 R20, P0, R13, R20, RZ ;  /* 0x000000140d141210 */ /* 0x001fe40007f1e0ff */
[----:B------:R-:W-:Y:S02]  /*0d30*/  IADD3 R3, R3, 0x30, RZ ;  /* 0x0000003003037810 */ /* 0x000fe40007ffe0ff */
[----:B------:R-:W-:-:S02]  /*0d40*/  @P1 IADD3.X R21, R12, R21, RZ, P0, !PT ;  /* 0x000000150c151210 */ /* 0x000fc400007fe4ff */
[----:B--2---:R-:W-:-:S04]  /*0d50*/  @P1 IADD3 R6, P0, R13, R6, RZ ;  /* 0x000000060d061210 */ /* 0x004fc80007f1e0ff */
[----:B------:R-:W-:Y:S02]  /*0d60*/  @P1 IADD3.X R7, R12, R7, RZ, P0, !PT ;  /* 0x000000070c071210 */ /* 0x000fe400007fe4ff */
[----:B------:R-:W-:Y:S02]  /*0d70*/  ISETP.GE.U32.AND P0, PT, R3, UR12, PT ;  /* 0x0000000c03007c0c */ /* 0x000fe4000bf06070 */
[----:B------:R-:W-:-:S04]  /*0d80*/  SHF.R.S32.HI R3, RZ, 0x1f, R3 ;  /* 0x0000001fff037819 */ /* 0x000fc80000011403 */
[----:B------:R-:W-:-:S04]  /*0d90*/  ISETP.GE.AND.EX P0, PT, R3, UR13, PT, P0 ;  /* 0x0000000d03007c0c */ /* 0x000fc8000bf06300 */
[----:B------:R-:W-:-:S13]  /*0da0*/  ISETP.LT.U32.AND P0, PT, R0, 0x1c0, !P0 ;  /* 0x000001c00000780c */ /* 0x000fda0004701070 */
[----:B------:R-:W0:Y:S01]  /*0db0*/  @P0 LDC.64 R14, c[0x0][0x288] ;  /* 0x0000a200ff0e0b82 */ /* 0x000e220000000a00 */
[----:B------:R-:W-:-:S07]  /*0dc0*/  @P0 MOV R17, R11 ;  /* 0x0000000b00110202 */ /* 0x000fce0000000f00 */
[----:B------:R-:W1:Y:S01]  /*0dd0*/  @P0 LDC.64 R12, c[0x0][0x230] ;  /* 0x00008c00ff0c0b82 */ /* 0x000e620000000a00 */
[----:B0-----:R-:W-:-:S04]  /*0de0*/  @P0 IMAD R16, R40, R14, RZ ;  /* 0x0000000e28100224 */ /* 0x001fc800078e02ff */
[----:B------:R-:W-:Y:S01]  /*0df0*/  @P0 IMAD R15, R59, R15, R16 ;  /* 0x0000000f3b0f0224 */ /* 0x000fe200078e0210 */
[----:B------:R-:W-:-:S05]  /*0e00*/  @P0 MOV R16, R8 ;  /* 0x0000000800100202 */ /* 0x000fca0000000f00 */
[----:B------:R-:W-:-:S05]  /*0e10*/  @P0 IMAD.WIDE.U32 R16, R59, R14, R16 ;  /* 0x0000000e3b100225 */ /* 0x000fca00078e0010 */
[----:B------:R-:W-:Y:S02]  /*0e20*/  @P0 IADD3 R15, R17, R15, RZ ;  /* 0x0000000f110f0210 */ /* 0x000fe40007ffe0ff */
[C---:B------:R-:W-:Y:S02]  /*0e30*/  @P0 SHF.L.U32 R3, R16.reuse, 0x1, RZ ;  /* 0x0000000110030819 */ /* 0x040fe400000006ff */
[----:B------:R-:W-:Y:S02]  /*0e40*/  @P0 SHF.L.U64.HI R16, R16, 0x1, R15 ;  /* 0x0000000110100819 */ /* 0x000fe4000001020f */
[----:B------:R-:W0:Y:S01]  /*0e50*/  @P0 LDC.64 R14, c[0x0][0x228] ;  /* 0x00008a00ff0e0b82 */ /* 0x000e220000000a00 */
[----:B-1----:R-:W-:-:S04]  /*0e60*/  @P0 IADD3 R12, P6, R3, R12, RZ ;  /* 0x0000000c030c0210 */ /* 0x002fc80007fde0ff */
[----:B------:R-:W-:Y:S02]  /*0e70*/  @P0 IADD3.X R13, R16, R13, RZ, P6, !PT ;  /* 0x0000000d100d0210 */ /* 0x000fe400037fe4ff */
[----:B------:R-:W-:Y:S02]  /*0e80*/  SHF.R.S32.HI R57, RZ, 0x1f, R56 ;  /* 0x0000001fff397819 */ /* 0x000fe40000011438 */
[----:B0-----:R-:W-:Y:S01]  /*0e90*/  @P0 IADD3 R14, P6, R3, R14, RZ ;  /* 0x0000000e030e0210 */ /* 0x001fe20007fde0ff */
[----:B------:R-:W-:-:S03]  /*0ea0*/  HFMA2.MMA R3, -RZ, RZ, 0, 0 ;  /* 0x00000000ff037435 */ /* 0x000fc600000001ff */
[----:B------:R-:W-:-:S05]  /*0eb0*/  @P0 IADD3.X R15, R16, R15, RZ, P6, !PT ;  /* 0x0000000f100f0210 */ /* 0x000fca00037fe4ff */
[----:B------:R0:W5:Y:S04]  /*0ec0*/  @P0 LDG.E R43, desc[UR14][R14.64] ;  /* 0x0000000e0e2b0981 */ /* 0x000168000c1e1900 */
[----:B------:R1:W5:Y:S01]  /*0ed0*/  @P0 LDG.E R3, desc[UR14][R12.64] ;  /* 0x0000000e0c030981 */ /* 0x000362000c1e1900 */
[----:B------:R-:W-:-:S04]  /*0ee0*/  ISETP.GE.U32.AND P0, PT, R56, UR12, PT ;  /* 0x0000000c38007c0c */ /* 0x000fc8000bf06070 */
[----:B------:R-:W-:Y:S01]  /*0ef0*/  ISETP.GE.AND.EX P0, PT, R57, UR13, PT, P0 ;  /* 0x0000000d39007c0c */ /* 0x000fe2000bf06300 */
[----:B------:R-:W-:-:S03]  /*0f00*/  ULDC.64 UR12, c[0x0][0x248] ;  /* 0x00009200000c7ab9 */ /* 0x000fc60000000a00 */
[----:B------:R-:W-:-:S13]  /*0f10*/  ISETP.GT.U32.OR P0, PT, R0, 0x1bf, P0 ;  /* 0x000001bf0000780c */ /* 0x000fda0000704470 */
[----:B0-----:R-:W0:Y:S01]  /*0f20*/  @!P0 LDC.64 R14, c[0x0][0x288] ;  /* 0x0000a200ff0e8b82 */ /* 0x001e220000000a00 */
[----:B------:R-:W-:-:S07]  /*0f30*/  @!P0 MOV R17, R11 ;  /* 0x0000000b00118202 */ /* 0x000fce0000000f00 */
[----:B-1----:R-:W1:Y:S01]  /*0f40*/  @!P0 LDC.64 R12, c[0x0][0x230] ;  /* 0x00008c00ff0c8b82 */ /* 0x002e620000000a00 */
[----:B0-----:R-:W-:-:S04]  /*0f50*/  @!P0 IMAD R16, R57, R14, RZ ;  /* 0x0000000e39108224 */ /* 0x001fc800078e02ff */
[----:B------:R-:W-:Y:S01]  /*0f60*/  @!P0 IMAD R19, R56, R15, R16 ;  /* 0x0000000f38138224 */ /* 0x000fe200078e0210 */
[----:B------:R-:W-:-:S05]  /*0f70*/  @!P0 MOV R16, R8 ;  /* 0x0000000800108202 */ /* 0x000fca0000000f00 */
[----:B------:R-:W-:-:S05]  /*0f80*/  @!P0 IMAD.WIDE.U32 R16, R56, R14, R16 ;  /* 0x0000000e38108225 */ /* 0x000fca00078e0010 */
[----:B------:R-:W-:Y:S02]  /*0f90*/  @!P0 IADD3 R15, R17, R19, RZ ;  /* 0x00000013110f8210 */ /* 0x000fe40007ffe0ff */
[C---:B------:R-:W-:Y:S02]  /*0fa0*/  @!P0 SHF.L.U32 R17, R16.reuse, 0x1, RZ ;  /* 0x0000000110118819 */ /* 0x040fe400000006ff */
[----:B------:R-:W-:Y:S02]  /*0fb0*/  @!P0 SHF.L.U64.HI R16, R16, 0x1, R15 ;  /* 0x0000000110108819 */ /* 0x000fe4000001020f */
[----:B------:R-:W0:Y:S01]  /*0fc0*/  @!P0 LDC.64 R14, c[0x0][0x228] ;  /* 0x00008a00ff0e8b82 */ /* 0x000e220000000a00 */
[----:B-1----:R-:W-:Y:S01]  /*0fd0*/  @!P0 IADD3 R12, P6, R17, R12, RZ ;  /* 0x0000000c110c8210 */ /* 0x002fe20007fde0ff */
[----:B------:R-:W-:-:S03]  /*0fe0*/  UIMAD.WIDE UR12, UR6, 0x8, UR12 ;  /* 0x00000008060c78a5 */ /* 0x000fc6000f8e020c */
[C---:B------:R-:W-:Y:S02]  /*0ff0*/  @!P0 IADD3.X R13, R16.reuse, R13, RZ, P6, !PT ;  /* 0x0000000d100d8210 */ /* 0x040fe400037fe4ff */
[----:B0-----:R-:W-:Y:S02]  /*1000*/  @!P0 IADD3 R14, P6, R17, R14, RZ ;  /* 0x0000000e110e8210 */ /* 0x001fe40007fde0ff */
[----:B------:R-:W-:Y:S02]  /*1010*/  MOV R17, UR13 ;  /* 0x0000000d00117c02 */ /* 0x000fe40008000f00 */
[----:B------:R-:W-:Y:S02]  /*1020*/  @!P0 IADD3.X R15, R16, R15, RZ, P6, !PT ;  /* 0x0000000f100f8210 */ /* 0x000fe400037fe4ff */
[----:B------:R-:W-:Y:S02]  /*1030*/  MOV R16, UR12 ;  /* 0x0000000c00107c02 */ /* 0x000fe40008000f00 */
[----:B------:R-:W-:Y:S01]  /*1040*/  ISETP.NE.AND P6, PT, R54, RZ, PT ;  /* 0x000000ff3600720c */ /* 0x000fe20003fc5270 */
[----:B------:R-:W-:Y:S01]  /*1050*/  HFMA2.MMA R52, -RZ, RZ, 0, 0 ;  /* 0x00000000ff347435 */ /* 0x000fe200000001ff */
[----:B------:R-:W-:-:S02]  /*1060*/  CS2R R48, SRZ ;  /* 0x0000000000307805 */ /* 0x000fc4000001ff00 */
[----:B------:R-:W-:Y:S01]  /*1070*/  CS2R R50, SRZ ;  /* 0x0000000000327805 */ /* 0x000fe2000001ff00 */
[----:B------:R-:W2:Y:S01]  /*1080*/  LDG.E.64 R16, desc[UR14][R16.64] ;  /* 0x0000000e10107981 */ /* 0x000ea2000c1e1b00 */
[----:B------:R-:W-:Y:S02]  /*1090*/  CS2R R40, SRZ ;  /* 0x0000000000287805 */ /* 0x000fe4000001ff00 */
[----:B------:R-:W-:Y:S02]  /*10a0*/  CS2R R46, SRZ ;  /* 0x00000000002e7805 */ /* 0x000fe4000001ff00 */
[----:B------:R-:W-:Y:S01]  /*10b0*/  CS2R R44, SRZ ;  /* 0x00000000002c7805 */ /* 0x000fe2000001ff00 */
[----:B------:R0:W5:Y:S04]  /*10c0*/  @P3 LDG.E R49, desc[UR14][R4.64] ;  /* 0x0000000e04313981 */ /* 0x000168000c1e1900 */
[----:B------:R-:W5:Y:S04]  /*10d0*/  @P5 LDG.E R41, desc[UR14][R34.64] ;  /* 0x0000000e22295981 */ /* 0x000f68000c1e1900 */
[----:B------:R-:W3:Y:S01]  /*10e0*/  @P6 LDG.E R52, desc[UR14][R38.64] ;  /* 0x0000000e26346981 */ /* 0x000ee2000c1e1900 */
[----:B0-----:R-:W-:-:S03]  /*10f0*/  CS2R R4, SRZ ;  /* 0x0000000000047805 */ /* 0x001fc6000001ff00 */
[----:B------:R-:W5:Y:S04]  /*1100*/  @P6 LDG.E R51, desc[UR14][R36.64] ;  /* 0x0000000e24336981 */ /* 0x000f68000c1e1900 */
        /* <DEDUP_REMOVED lines=8> */
[----:B------:R0:W5:Y:S04]  /*1190*/  @!P0 LDG.E R5, desc[UR14][R12.64] ;  /* 0x0000000e0c058981 */ /* 0x000168000c1e1900 */
[----:B------:R1:W5:Y:S01]  /*11a0*/  @!P0 LDG.E R42, desc[UR14][R14.64] ;  /* 0x0000000e0e2a8981 */ /* 0x000362000c1e1900 */
[----:B------:R-:W-:Y:S01]  /*11b0*/  UMOV UR19, 0x3f800000 ;  /* 0x3f80000000137882 */ /* 0x000fe20000000000 */
[----:B------:R-:W-:Y:S01]  /*11c0*/  BSSY B0, `(.L_x_2) ;  /* 0x000001c000007945 */ /* 0x000fe20003800000 */
[----:B0-----:R-:W-:-:S02]  /*11d0*/  CS2R R12, SRZ ;  /* 0x00000000000c7805 */ /* 0x001fc4000001ff00 */
[----:B-1----:R-:W-:Y:S02]  /*11e0*/  CS2R R14, SRZ ;  /* 0x00000000000e7805 */ /* 0x002fe4000001ff00 */
[----:B--2---:R-:W-:-:S13]  /*11f0*/  R2UR UR18, R16 ;  /* 0x00000000101272ca */ /* 0x004fda00000e0000 */
[----:B------:R-:W-:-:S05]  /*1200*/  MOV R16, UR18 ;  /* 0x0000001200107c02 */ /* 0x000fca0008000f00 */
[----:B------:R-:W-:-:S05]  /*1210*/  FFMA.FTZ R17, -R16, UR18, R17 ;  /* 0x0000001210117c23 */ /* 0x000fca0008010111 */
[----:B------:R-:W-:-:S13]  /*1220*/  FSETP.GTU.FTZ.AND P0, PT, R17, RZ, PT ;  /* 0x000000ff1100720b */ /* 0x000fda0003f1c000 */
[----:B------:R-:W-:Y:S01]  /*1230*/  VOTEU.ANY UP0, P0 ;  /* 0x00000000003f7886 */ /* 0x000fe20000000100 */
[----:B------:R-:W-:-:S04]  /*1240*/  PLOP3.LUT P0, PT, PT, PT, UP0, 0x80, 0x0 ;  /* 0x000000000000781c */ /* 0x000fc80003f0f008 */
[----:B------:R-:W-:-:S09]  /*1250*/  @UP0 ULDC UR11, c[0x0][0x250] ;  /* 0x00009400000b0ab9 */ /* 0x000fd20000000800 */
[----:B------:R-:W-:Y:S01]  /*1260*/  @P0 FADD.FTZ R16, R17, UR11 ;  /* 0x0000000b11100e21 */ /* 0x000fe20008010000 */
[----:B------:R-:W-:-:S13]  /*1270*/  PLOP3.LUT P0, PT, PT, PT, UP0, 0x80, 0x0 ;  /* 0x000000000000781c */ /* 0x000fda0003f0f008 */
[----:B------:R-:W0:Y:S01]  /*1280*/  @P0 MUFU.RSQ R16, R16 ;  /* 0x0000001000100308 */ /* 0x000e220000001400 */
[----:B------:R-:W-:-:S13]  /*1290*/  PLOP3.LUT P0, PT, PT, PT, UP0, 0x80, 0x0 ;  /* 0x000000000000781c */ /* 0x000fda0003f0f008 */
[----:B0-----:R-:W-:Y:S02]  /*12a0*/  @P0 R2UR UR19, R16 ;  /* 0x00000000101302ca */ /* 0x001fe400000e0000 */
[----:B------:R-:W-:Y:S02]  /*12b0*/  ISETP.GT.U32.AND P0, PT, R0, 0x1bf, PT ;  /* 0x000001bf0000780c */ /* 0x000fe40003f04070 */
[----:B---3--:R-:W-:-:S11]  /*12c0*/  PRMT R17, R52, 0x7632, R17 ;  /* 0x0000763234117816 */ /* 0x008fd60000000011 */
[----:B------:R-:W-:Y:S05]  /*12d0*/  @P0 BRA `(.L_x_3) ;  /* 0x0000000000280947 */ /* 0x000fea0003800000 */
[----:B------:R-:W-:Y:S02]  /*12e0*/  ISETP.NE.AND P0, PT, RZ, UR17, PT ;  /* 0x00000011ff007c0c */ /* 0x000fe4000bf05270 */
[----:B------:R-:W-:-:S04]  /*12f0*/  IADD3 R19, R53, R18, RZ ;  /* 0x0000001235137210 */ /* 0x000fc80007ffe0ff */
[----:B------:R-:W-:-:S07]  /*1300*/  SHF.R.S32.HI R12, RZ, 0x1f, R19 ;  /* 0x0000001fff0c7819 */ /* 0x000fce0000011413 */
[----:B------:R-:W0:Y:S02]  /*1310*/  @P0 LDC.64 R6, c[0x0][0x240] ;  /* 0x00009000ff060b82 */ /* 0x000e240000000a00 */
[----:B0-----:R-:W-:-:S04]  /*1320*/  @P0 LEA R6, P6, R19, R6, 0x2 ;  /* 0x0000000613060211 */ /* 0x001fc800078c10ff */
[C---:B------:R-:W-:Y:S02]  /*1330*/  @P0 LEA.HI.X R7, R19.reuse, R7, R12, 0x2, P6 ;  /* 0x0000000713070211 */ /* 0x040fe400030f140c */
[----:B------:R-:W0:Y:S03]  /*1340*/  LDC.64 R12, c[0x0][0x238] ;  /* 0x00008e00ff0c7b82 */ /* 0x000e260000000a00 */
[----:B------:R1:W5:Y:S01]  /*1350*/  @P0 LDG.E.64 R14, desc[UR14][R6.64] ;  /* 0x0000000e060e0981 */ /* 0x000362000c1e1b00 */
[----:B0-----:R-:W-:-:S06]  /*1360*/  IMAD.WIDE R12, R19, 0x4, R12 ;  /* 0x00000004130c7825 */ /* 0x001fcc00078e020c */
[----:B-1----:R-:W5:Y:S02]  /*1370*/  LDG.E.64 R12, desc[UR14][R12.64] ;  /* 0x0000000e0c0c7981 */ /* 0x002f64000c1e1b00 */
.L_x_3:
[----:B------:R-:W-:Y:S05]  /*1380*/  BSYNC B0 ;  /* 0x0000000000007941 */ /* 0x000fea0003800000 */
.L_x_2:
[----:B------:R-:W-:Y:S02]  /*1390*/  ISETP.NE.AND P0, PT, RZ, UR17, PT ;  /* 0x00000011ff007c0c */ /* 0x000fe4000bf05270 */
[----:B------:R-:W-:Y:S02]  /*13a0*/  SHF.L.U32 R6, R52, 0x10, RZ ;  /* 0x0000001034067819 */ /* 0x000fe400000006ff */
[----:B------:R-:W-:Y:S02]  /*13b0*/  SHF.L.U32 R17, R17, 0x10, RZ ;  /* 0x0000001011117819 */ /* 0x000fe400000006ff */
[----:B-----5:R-:W-:Y:S01]  /*13c0*/  PRMT R16, R51, 0x7632, R16 ;  /* 0x0000763233107816 */ /* 0x020fe20000000010 */
[----:B------:R-:W-:Y:S02]  /*13d0*/  FADD.FTZ R6, R6, -UR18 ;  /* 0x8000001206067e21 */ /* 0x000fe40008010000 */
[----:B------:R-:W-:Y:S01]  /*13e0*/  FADD.FTZ R18, R17, -UR18 ;  /* 0x8000001211127e21 */ /* 0x000fe20008010000 */
[----:B------:R-:W-:Y:S01]  /*13f0*/  SHF.L.U32 R17, R51, 0x10, RZ ;  /* 0x0000001033117819 */ /* 0x000fe200000006ff */
[----:B------:R-:W-:Y:S01]  /*1400*/  FMUL.FTZ R7, R6, UR19 ;  /* 0x0000001306077c20 */ /* 0x000fe20008410000 */
[----:B------:R-:W-:Y:S01]  /*1410*/  SHF.L.U32 R16, R16, 0x10, RZ ;  /* 0x0000001010107819 */ /* 0x000fe200000006ff */
[----:B------:R-:W-:Y:S01]  /*1420*/  FMUL.FTZ R6, R18, UR19 ;  /* 0x0000001312067c20 */ /* 0x000fe20008410000 */
[----:B------:R-:W-:Y:S06]  /*1430*/  @!P0 BRA `(.L_x_4) ;  /* 0x0000000000488947 */ /* 0x000fec0003800000 */
[----:B------:R-:W-:Y:S01]  /*1440*/  FFMA.FTZ R18, R7, R12, R14 ;  /* 0x0000000c07127223 */ /* 0x000fe2000001000e */
[----:B------:R-:W-:-:S03]  /*1450*/  FFMA.FTZ R19, R6, R13, R15 ;  /* 0x0000000d06137223 */ /* 0x000fc6000001000f */
[----:B------:R-:W-:Y:S01]  /*1460*/  FMUL.FTZ R20, R18, -1.4426950216293334961 ;  /* 0xbfb8aa3b12147820 */ /* 0x000fe20000410000 */
[----:B------:R-:W-:-:S05]  /*1470*/  FMUL.FTZ R23, R19, -1.4426950216293334961 ;  /* 0xbfb8aa3b13177820 */ /* 0x000fca0000410000 */
[----:B------:R-:W0:Y:S08]  /*1480*/  MUFU.EX2 R20, R20 ;  /* 0x0000001400147308 */ /* 0x000e300000000800 */
[----:B------:R-:W1:Y:S01]  /*1490*/  MUFU.EX2 R23, R23 ;  /* 0x0000001700177308 */ /* 0x000e620000000800 */
[----:B0-----:R-:W-:-:S07]  /*14a0*/  FADD.FTZ R21, R20, 1 ;  /* 0x3f80000014157421 */ /* 0x001fce0000010000 */
[----:B------:R-:W0:Y:S01]  /*14b0*/  MUFU.RCP R22, R21 ;  /* 0x0000001500167308 */ /* 0x000e220000001000 */
[----:B-1----:R-:W-:-:S07]  /*14c0*/  FADD.FTZ R24, R23, 1 ;  /* 0x3f80000017187421 */ /* 0x002fce0000010000 */
[----:B------:R-:W1:Y:S01]  /*14d0*/  MUFU.RCP R25, R24 ;  /* 0x0000001800197308 */ /* 0x000e620000001000 */
[----:B0-----:R-:W-:Y:S01]  /*14e0*/  FADD.FTZ R27, -R22, 1 ;  /* 0x3f800000161b7421 */ /* 0x001fe20000010100 */
[----:B------:R-:W-:-:S03]  /*14f0*/  FMUL.FTZ R17, R17, R22 ;  /* 0x0000001611117220 */ /* 0x000fc60000410000 */
[----:B------:R-:W-:Y:S01]  /*1500*/  FFMA.FTZ R18, R18, R27, 1 ;  /* 0x3f80000012127423 */ /* 0x000fe2000001001b */
[----:B-1----:R-:W-:Y:S01]  /*1510*/  FADD.FTZ R26, -R25, 1 ;  /* 0x3f800000191a7421 */ /* 0x002fe20000010100 */
[----:B------:R-:W-:Y:S02]  /*1520*/  FMUL.FTZ R16, R16, R25 ;  /* 0x0000001910107220 */ /* 0x000fe40000410000 */
[----:B------:R-:W-:Y:S01]  /*1530*/  FMUL.FTZ R17, R17, R18 ;  /* 0x0000001211117220 */ /* 0x000fe20000410000 */
[----:B------:R-:W-:-:S04]  /*1540*/  FFMA.FTZ R19, R19, R26, 1 ;  /* 0x3f80000013137423 */ /* 0x000fc8000001001a */
[----:B------:R-:W-:-:S07]  /*1550*/  FMUL.FTZ R16, R16, R19 ;  /* 0x0000001310107220 */ /* 0x000fce0000410000 */
.L_x_4:
[----:B------:R-:W-:Y:S01]  /*1560*/  FMUL.FTZ R18, R17, R12 ;  /* 0x0000000c11127220 */ /* 0x000fe20000410000 */
[C---:B------:R-:W-:Y:S01]  /*1570*/  PRMT R22, R41.reuse, 0x7632, R22 ;  /* 0x0000763229167816 */ /* 0x040fe20000000016 */
[----:B------:R-:W-:Y:S01]  /*1580*/  FMUL.FTZ R20, R16, R13 ;  /* 0x0000000d10147220 */ /* 0x000fe20000410000 */
[----:B------:R-:W-:Y:S01]  /*1590*/  SHF.L.U32 R23, R41, 0x10, RZ ;  /* 0x0000001029177819 */ /* 0x000fe200000006ff */
[C---:B------:R-:W-:Y:S01]  /*15a0*/  FFMA.FTZ R19, R7.reuse, R18, RZ ;  /* 0x0000001207137223 */ /* 0x040fe200000100ff */
[----:B------:R-:W-:Y:S01]  /*15b0*/  FADD.FTZ R21, RZ, R18 ;  /* 0x00000012ff157221 */ /* 0x000fe20000010000 */
[----:B------:R-:W-:Y:S01]  /*15c0*/  SHF.L.U32 R22, R22, 0x10, RZ ;  /* 0x0000001016167819 */ /* 0x000fe200000006ff */
[----:B------:R-:W-:Y:S01]  /*15d0*/  FFMA.FTZ R24, R7, R17, RZ ;  /* 0x0000001107187223 */ /* 0x000fe200000100ff */
[----:B------:R-:W-:Y:S01]  /*15e0*/  FFMA.FTZ R18, R6, R20, R19 ;  /* 0x0000001406127223 */ /* 0x000fe20000010013 */
[----:B------:R-:W-:Y:S01]  /*15f0*/  FADD.FTZ R19, R20, R21 ;  /* 0x0000001514137221 */ /* 0x000fe20000010000 */
[----:B------:R-:W-:Y:S01]  /*1600*/  PRMT R20, R50, 0x7632, R20 ;  /* 0x0000763232147816 */ /* 0x000fe20000000014 */
[----:B------:R-:W-:Y:S01]  /*1610*/  FADD.FTZ R23, R23, -UR18 ;  /* 0x8000001217177e21 */ /* 0x000fe20008010000 */
[----:B------:R-:W-:Y:S01]  /*1620*/  FADD.FTZ R22, R22, -UR18 ;  /* 0x8000001216167e21 */ /* 0x000fe20008010000 */
[----:B------:R-:W-:-:S02]  /*1630*/  SHF.L.U32 R21, R50, 0x10, RZ ;  /* 0x0000001032157819 */ /* 0x000fc400000006ff */
[----:B------:R-:W-:Y:S01]  /*1640*/  SHF.L.U32 R20, R20, 0x10, RZ ;  /* 0x0000001014147819 */ /* 0x000fe200000006ff */
[----:B------:R-:W-:Y:S01]  /*1650*/  FMUL.FTZ R23, R23, UR19 ;  /* 0x0000001317177c20 */ /* 0x000fe20008410000 */
        /* <DEDUP_REMOVED lines=20> */
.L_x_5:
[----:B------:R-:W-:Y:S01]  /*17a0*/  FADD.FTZ R7, RZ, R16 ;  /* 0x00000010ff077221 */ /* 0x000fe20000010000 */
[----:B------:R-:W-:Y:S01]  /*17b0*/  FFMA.FTZ R37, R6, R16, RZ ;  /* 0x0000001006257223 */ /* 0x000fe200000100ff */
[----:B------:R-:W-:Y:S01]  /*17c0*/  FADD.FTZ R26, RZ, R17 ;  /* 0x00000011ff1a7221 */ /* 0x000fe20000010000 */
[----:B------:R-:W-:Y:S01]  /*17d0*/  FMUL.FTZ R17, R21, R12 ;  /* 0x0000000c15117220 */ /* 0x000fe20000410000 */
[----:B------:R-:W-:Y:S01]  /*17e0*/  FADD.FTZ R6, R7, R20 ;  /* 0x0000001407067221 */ /* 0x000fe20000010000 */
[C---:B------:R-:W-:Y:S01]  /*17f0*/  PRMT R7, R40.reuse, 0x7632, R7 ;  /* 0x0000763228077816 */ /* 0x040fe20000000007 */
[C---:B------:R-:W-:Y:S01]  /*1800*/  FFMA.FTZ R24, R23.reuse, R21, R24 ;  /* 0x0000001517187223 */ /* 0x040fe20000010018 */
[----:B------:R-:W-:Y:S01]  /*1810*/  SHF.L.U32 R16, R40, 0x10, RZ ;  /* 0x0000001028107819 */ /* 0x000fe200000006ff */
[----:B------:R-:W-:Y:S01]  /*1820*/  FFMA.FTZ R23, R23, R17, R18 ;  /* 0x0000001117177223 */ /* 0x000fe20000010012 */
[----:B------:R-:W-:Y:S01]  /*1830*/  SHF.L.U32 R7, R7, 0x10, RZ ;  /* 0x0000001007077819 */ /* 0x000fe200000006ff */
[----:B------:R-:W-:Y:S01]  /*1840*/  FMUL.FTZ R18, R20, R13 ;  /* 0x0000000d14127220 */ /* 0x000fe20000410000 */
[----:B------:R-:W-:Y:S01]  /*1850*/  FADD.FTZ R19, R19, R17 ;  /* 0x0000001113137221 */ /* 0x000fe20000010000 */
[----:B------:R-:W-:Y:S01]  /*1860*/  FFMA.FTZ R37, R22, R20, R37 ;  /* 0x0000001416257223 */ /* 0x000fe20000010025 */
[----:B------:R-:W-:Y:S01]  /*1870*/  PRMT R17, R48, 0x7632, R17 ;  /* 0x0000763230117816 */ /* 0x000fe20000000011 */
[----:B------:R-:W-:Y:S01]  /*1880*/  FADD.FTZ R16, R16, -UR18 ;  /* 0x8000001210107e21 */ /* 0x000fe20008010000 */
[----:B------:R-:W-:Y:S01]  /*1890*/  FADD.FTZ R20, R7, -UR18 ;  /* 0x8000001207147e21 */ /* 0x000fe20008010000 */
[----:B------:R-:W-:Y:S01]  /*18a0*/  FFMA.FTZ R22, R22, R18, R23 ;  /* 0x0000001216167223 */ /* 0x000fe20000010017 */
[----:B------:R-:W-:Y:S01]  /*18b0*/  FADD.FTZ R18, R18, R19 ;  /* 0x0000001312127221 */ /* 0x000fe20000010000 */
[----:B------:R-:W-:Y:S01]  /*18c0*/  SHF.L.U32 R7, R17, 0x10, RZ ;  /* 0x0000001011077819 */ /* 0x000fe200000006ff */
[----:B------:R-:W-:Y:S01]  /*18d0*/  FADD.FTZ R21, R26, R21 ;  /* 0x000000151a157221 */ /* 0x000fe20000010000 */
[----:B------:R-:W-:Y:S01]  /*18e0*/  SHF.L.U32 R23, R48, 0x10, RZ ;  /* 0x0000001030177819 */ /* 0x000fe200000006ff */
[----:B------:R-:W-:Y:S01]  /*18f0*/  FMUL.FTZ R25, R16, UR19 ;  /* 0x0000001310197c20 */ /* 0x000fe20008410000 */
[----:B------:R-:W-:Y:S01]  /*1900*/  PRMT R19, R49, 0x7632, R19 ;  /* 0x0000763231137816 */ /* 0x000fe20000000013 */
        /* <DEDUP_REMOVED lines=20> */
.L_x_6:
[----:B------:R-:W-:Y:S01]  /*1a50*/  FADD.FTZ R16, R21, R23 ;  /* 0x0000001715107221 */ /* 0x000fe20000010000 */
[----:B------:R-:W-:Y:S01]  /*1a60*/  FMUL.FTZ R27, R23, R12 ;  /* 0x0000000c171b7220 */ /* 0x000fe20000410000 */
[----:B------:R-:W-:Y:S01]  /*1a70*/  SHF.L.U32 R21, R49, 0x10, RZ ;  /* 0x0000001031157819 */ /* 0x000fe200000006ff */
[----:B------:R-:W-:Y:S01]  /*1a80*/  FFMA.FTZ R20, R25, R23, R24 ;  /* 0x0000001719147223 */ /* 0x000fe20000010018 */
[----:B------:R-:W-:Y:S01]  /*1a90*/  SHF.L.U32 R19, R19, 0x10, RZ ;  /* 0x0000001013137819 */ /* 0x000fe200000006ff */
[--C-:B------:R-:W-:Y:S01]  /*1aa0*/  FFMA.FTZ R26, R25, R27, R22.reuse ;  /* 0x0000001b191a7223 */ /* 0x100fe20000010016 */
[----:B------:R-:W-:Y:S01]  /*1ab0*/  PRMT R22, R47, 0x7632, R22 ;  /* 0x000076322f167816 */ /* 0x000fe20000000016 */
[----:B------:R-:W-:Y:S01]  /*1ac0*/  FADD.FTZ R23, R21, -UR18 ;  /* 0x8000001215177e21 */ /* 0x000fe20008010000 */
[----:B------:R-:W-:Y:S01]  /*1ad0*/  FADD.FTZ R18, R18, R27 ;  /* 0x0000001b12127221 */ /* 0x000fe20000010000 */
[----:B------:R-:W-:Y:S01]  /*1ae0*/  FADD.FTZ R24, R19, -UR18 ;  /* 0x8000001213187e21 */ /* 0x000fe20008010000 */
[----:B------:R-:W-:Y:S01]  /*1af0*/  SHF.L.U32 R21, R47, 0x10, RZ ;  /* 0x000000102f157819 */ /* 0x000fe200000006ff */
[----:B------:R-:W-:Y:S01]  /*1b00*/  FMUL.FTZ R23, R23, UR19 ;  /* 0x0000001317177c20 */ /* 0x000fe20008410000 */
[----:B------:R-:W-:Y:S01]  /*1b10*/  SHF.L.U32 R22, R22, 0x10, RZ ;  /* 0x0000001016167819 */ /* 0x000fe200000006ff */
[----:B------:R-:W-:Y:S01]  /*1b20*/  FMUL.FTZ R19, R7, R13 ;  /* 0x0000000d07137220 */ /* 0x000fe20000410000 */
        /* <DEDUP_REMOVED lines=20> */
.L_x_7:
[----:B------:R-:W-:Y:S01]  /*1c70*/  FFMA.FTZ R28, R17, R19, R26 ;  /* 0x00000013111c7223 */ /* 0x000fe2000001001a */
[----:B------:R-:W-:Y:S01]  /*1c80*/  FMUL.FTZ R26, R21, R12 ;  /* 0x0000000c151a7220 */ /* 0x000fe20000410000 */
[----:B------:R-:W-:Y:S01]  /*1c90*/  FADD.FTZ R19, R19, R18 ;  /* 0x0000001213137221 */ /* 0x000fe20000010000 */
[----:B------:R-:W-:Y:S01]  /*1ca0*/  PRMT R25, R4, 0x7632, R25 ;  /* 0x0000763204197816 */ /* 0x000fe20000000019 */
[----:B------:R-:W-:Y:S01]  /*1cb0*/  FMUL.FTZ R30, R22, R13 ;  /* 0x0000000d161e7220 */ /* 0x000fe20000410000 */
[----:B------:R-:W-:Y:S01]  /*1cc0*/  FFMA.FTZ R18, R23, R26, R28 ;  /* 0x0000001a17127223 */ /* 0x000fe2000001001c */
[----:B------:R-:W-:Y:S01]  /*1cd0*/  FADD.FTZ R19, R19, R26 ;  /* 0x0000001a13137221 */ /* 0x000fe20000010000 */
[----:B------:R-:W-:Y:S02]  /*1ce0*/  SHF.L.U32 R27, R4, 0x10, RZ ;  /* 0x00000010041b7819 */ /* 0x000fe400000006ff */
[----:B------:R-:W-:Y:S02]  /*1cf0*/  SHF.L.U32 R26, R25, 0x10, RZ ;  /* 0x00000010191a7819 */ /* 0x000fe400000006ff */
[----:B------:R-:W-:Y:S01]  /*1d00*/  PRMT R28, R45, 0x7632, R28 ;  /* 0x000076322d1c7816 */ /* 0x000fe2000000001c */
[----:B------:R-:W-:Y:S01]  /*1d10*/  FADD.FTZ R27, R27, -UR18 ;  /* 0x800000121b1b7e21 */ /* 0x000fe20008010000 */
[----:B------:R-:W-:Y:S01]  /*1d20*/  SHF.L.U32 R25, R45, 0x10, RZ ;  /* 0x000000102d197819 */ /* 0x000fe200000006ff */
[----:B------:R-:W-:Y:S01]  /*1d30*/  FADD.FTZ R31, R26, -UR18 ;  /* 0x800000121a1f7e21 */ /* 0x000fe20008010000 */
        /* <DEDUP_REMOVED lines=8> */
[----:B------:R-:W-:-:S04]  /*1dc0*/  FMUL.FTZ R39, R32, -1.4426950216293334961 ;  /* 0xbfb8aa3b20277820 */ /* 0x000fc80000410000 */
[----:B------:R-:W0:Y:S08]  /*1dd0*/  MUFU.EX2 R34, R39 ;  /* 0x0000002700227308 */ /* 0x000e300000000800 */
[----:B------:R-:W1:Y:S01]  /*1de0*/  MUFU.EX2 R38, R38 ;  /* 0x0000002600267308 */ /* 0x000e620000000800 */
[----:B0-----:R-:W-:-:S07]  /*1df0*/  FADD.FTZ R34, R34, 1 ;  /* 0x3f80000022227421 */ /* 0x001fce0000010000 */
[----:B------:R-:W0:Y:S01]  /*1e00*/  MUFU.RCP R34, R34 ;  /* 0x0000002200227308 */ /* 0x000e220000001000 */
[----:B-1----:R-:W-:-:S07]  /*1e10*/  FADD.FTZ R33, R38, 1 ;  /* 0x3f80000026217421 */ /* 0x002fce0000010000 */
[----:B------:R-:W1:Y:S01]  /*1e20*/  MUFU.RCP R33, R33 ;  /* 0x0000002100217308 */ /* 0x000e620000001000 */
[----:B0-----:R-:W-:Y:S01]  /*1e30*/  FADD.FTZ R36, -R34, 1 ;  /* 0x3f80000022247421 */ /* 0x001fe20000010100 */
[----:B------:R-:W-:Y:S01]  /*1e40*/  FMUL.FTZ R26, R26, R34 ;  /* 0x000000221a1a7220 */ /* 0x000fe20000410000 */
[----:B-1----:R-:W-:Y:S01]  /*1e50*/  FADD.FTZ R35, -R33, 1 ;  /* 0x3f80000021237421 */ /* 0x002fe20000010100 */
[----:B------:R-:W-:-:S03]  /*1e60*/  FMUL.FTZ R25, R25, R33 ;  /* 0x0000002119197220 */ /* 0x000fc60000410000 */
[----:B------:R-:W-:Y:S01]  /*1e70*/  FFMA.FTZ R38, R31, R35, 1 ;  /* 0x3f8000001f267423 */ /* 0x000fe20000010023 */
[----:B------:R-:W-:-:S03]  /*1e80*/  FFMA.FTZ R31, R32, R36, 1 ;  /* 0x3f800000201f7423 */ /* 0x000fc60000010024 */
[----:B------:R-:W-:Y:S01]  /*1e90*/  FMUL.FTZ R25, R25, R38 ;  /* 0x0000002619197220 */ /* 0x000fe20000410000 */
[----:B------:R-:W-:-:S07]  /*1ea0*/  FMUL.FTZ R26, R26, R31 ;  /* 0x0000001f1a1a7220 */ /* 0x000fce0000410000 */
.L_x_8:
[----:B------:R-:W-:Y:S01]  /*1eb0*/  FFMA.FTZ R18, R24, R30, R18 ;  /* 0x0000001e18127223 */ /* 0x000fe20000010012 */
[----:B------:R-:W-:Y:S01]  /*1ec0*/  FMUL.FTZ R32, R25, R12 ;  /* 0x0000000c19207220 */ /* 0x000fe20000410000 */
[----:B------:R-:W-:Y:S01]  /*1ed0*/  FADD.FTZ R19, R30, R19 ;  /* 0x000000131e137221 */ /* 0x000fe20000010000 */
[----:B------:R-:W-:Y:S01]  /*1ee0*/  SHF.L.U32 R31, R46, 0x10, RZ ;  /* 0x000000102e1f7819 */ /* 0x000fe200000006ff */
[----:B------:R-:W-:Y:S01]  /*1ef0*/  FMUL.FTZ R33, R26, R13 ;  /* 0x0000000d1a217220 */ /* 0x000fe20000410000 */
[----:B------:R-:W-:Y:S01]  /*1f00*/  SHF.L.U32 R30, R29, 0x10, RZ ;  /* 0x000000101d1e7819 */ /* 0x000fe200000006ff */
[----:B------:R-:W-:Y:S01]  /*1f10*/  FFMA.FTZ R18, R27, R32, R18 ;  /* 0x000000201b127223 */ /* 0x000fe20000010012 */
[--C-:B------:R-:W-:Y:S01]  /*1f20*/  FADD.FTZ R19, R19, R32.reuse ;  /* 0x0000002013137221 */ /* 0x100fe20000010000 */
        /* <DEDUP_REMOVED lines=18> */
[----:B0-----:R-:W-:Y:S01]  /*2050*/  FMUL.FTZ R29, R29, R38 ;  /* 0x000000261d1d7220 */ /* 0x001fe20000410000 */
[----:B------:R-:W-:-:S04]  /*2060*/  FADD.FTZ R38, -R38, 1 ;  /* 0x3f80000026267421 */ /* 0x000fc80000010100 */
[----:B------:R-:W-:Y:S01]  /*2070*/  FFMA.FTZ R38, R36, R38, 1 ;  /* 0x3f80000024267423 */ /* 0x000fe20000010026 */
[----:B-1----:R-:W-:Y:S01]  /*2080*/  FMUL.FTZ R30, R30, R34 ;  /* 0x000000221e1e7220 */ /* 0x002fe20000410000 */
[----:B------:R-:W-:Y:S02]  /*2090*/  FADD.FTZ R34, -R34, 1 ;  /* 0x3f80000022227421 */ /* 0x000fe40000010100 */
[----:B------:R-:W-:Y:S02]  /*20a0*/  FMUL.FTZ R29, R29, R38 ;  /* 0x000000261d1d7220 */ /* 0x000fe40000410000 */
[----:B------:R-:W-:-:S04]  /*20b0*/  FFMA.FTZ R34, R35, R34, 1 ;  /* 0x3f80000023227423 */ /* 0x000fc80000010022 */
[----:B------:R-:W-:-:S07]  /*20c0*/  FMUL.FTZ R30, R30, R34 ;  /* 0x000000221e1e7220 */ /* 0x000fce0000410000 */
.L_x_9:
[----:B------:R-:W-:Y:S01]  /*20d0*/  PRMT R36, R3, 0x7632, R36 ;  /* 0x0000763203247816 */ /* 0x000fe20000000024 */
        /* <DEDUP_REMOVED lines=11> */
[----:B------:R-:W-:Y:S01]  /*2190*/  FFMA.FTZ R18, R32, R19, R18 ;  /* 0x0000001320127223 */ /* 0x000fe20000010012 */
[----:B------:R-:W-:Y:S01]  /*21a0*/  FADD.FTZ R19, R19, R33 ;  /* 0x0000002113137221 */ /* 0x000fe20000010000 */
        /* <DEDUP_REMOVED lines=23> */
.L_x_10:
[----:B------:R-:W-:Y:S01]  /*2320*/  FMUL.FTZ R38, R33, R12 ;  /* 0x0000000c21267220 */ /* 0x000fe20000410000 */
[----:B------:R-:W-:Y:S01]  /*2330*/  FFMA.FTZ R37, R17, R7, R37 ;  /* 0x0000000711257223 */ /* 0x000fe20000010025 */
[----:B------:R-:W-:Y:S01]  /*2340*/  PRMT R17, R5, 0x7632, R17 ;  /* 0x0000763205117816 */ /* 0x000fe20000000011 */
[----:B------:R-:W-:Y:S01]  /*2350*/  FMUL.FTZ R39, R34, R13 ;  /* 0x0000000d22277220 */ /* 0x000fe20000410000 */
[----:B------:R-:W-:Y:S01]  /*2360*/  FFMA.FTZ R18, R35, R38, R18 ;  /* 0x0000002623127223 */ /* 0x000fe20000010012 */
[----:B------:R-:W-:Y:S01]  /*2370*/  FADD.FTZ R19, R19, R38 ;  /* 0x0000002613137221 */ /* 0x000fe20000010000 */
[----:B------:R-:W-:Y:S02]  /*2380*/  SHF.L.U32 R67, R5, 0x10, RZ ;  /* 0x0000001005437819 */ /* 0x000fe400000006ff */
[----:B------:R-:W-:Y:S01]  /*2390*/  SHF.L.U32 R17, R17, 0x10, RZ ;  /* 0x0000001011117819 */ /* 0x000fe200000006ff */
[----:B------:R-:W-:Y:S01]  /*23a0*/  FFMA.FTZ R38, R36, R39, R18 ;  /* 0x0000002724267223 */ /* 0x000fe20000010012 */
[--C-:B------:R-:W-:Y:S01]  /*23b0*/  FADD.FTZ R39, R39, R19.reuse ;  /* 0x0000001327277221 */ /* 0x100fe20000010000 */
[----:B------:R-:W-:Y:S01]  /*23c0*/  FADD.FTZ R67, R67, -UR18 ;  /* 0x8000001243437e21 */ /* 0x000fe20008010000 */
[C---:B------:R-:W-:Y:S01]  /*23d0*/  PRMT R19, R42.reuse, 0x7632, R19 ;  /* 0x000076322a137816 */ /* 0x040fe20000000013 */
[----:B------:R-:W-:Y:S01]  /*23e0*/  FADD.FTZ R17, R17, -UR18 ;  /* 0x8000001211117e21 */ /* 0x000fe20008010000 */
[----:B------:R-:W-:Y:S01]  /*23f0*/  SHF.L.U32 R18, R42, 0x10, RZ ;  /* 0x000000102a127819 */ /* 0x000fe200000006ff */
[----:B------:R-:W-:Y:S01]  /*2400*/  FMUL.FTZ R67, R67, UR19 ;  /* 0x0000001343437c20 */ /* 0x000fe20008410000 */
[----:B------:R-:W-:Y:S01]  /*2410*/  SHF.L.U32 R19, R19, 0x10, RZ ;  /* 0x0000001013137819 */ /* 0x000fe200000006ff */
[----:B------:R-:W-:Y:S01]  /*2420*/  FMUL.FTZ R17, R17, UR19 ;  /* 0x0000001311117c20 */ /* 0x000fe20008410000 */
[----:B------:R-:W-:Y:S06]  /*2430*/  @!P0 BRA `(.L_x_11) ;  /* 0x0000000000488947 */ /* 0x000fec0003800000 */
[----:B------:R-:W-:-:S04]  /*2440*/  FFMA.FTZ R68, R67, R12, R14 ;  /* 0x0000000c43447223 */ /* 0x000fc8000001000e */
[----:B------:R-:W-:-:S06]  /*2450*/  FMUL.FTZ R69, R68, -1.4426950216293334961 ;  /* 0xbfb8aa3b44457820 */ /* 0x000fcc0000410000 */
[----:B------:R-:W0:Y:S02]  /*2460*/  MUFU.EX2 R69, R69 ;  /* 0x0000004500457308 */ /* 0x000e240000000800 */
[----:B0-----:R-:W-:-:S06]  /*2470*/  FADD.FTZ R69, R69, 1 ;  /* 0x3f80000045457421 */ /* 0x001fcc0000010000 */
[----:B------:R-:W0:Y:S02]  /*2480*/  MUFU.RCP R69, R69 ;  /* 0x0000004500457308 */ /* 0x000e240000001000 */
[----:B0-----:R-:W-:Y:S01]  /*2490*/  FMUL.FTZ R18, R18, R69 ;  /* 0x0000004512127220 */ /* 0x001fe20000410000 */
[----:B------:R-:W-:-:S04]  /*24a0*/  FADD.FTZ R69, -R69, 1 ;  /* 0x3f80000045457421 */ /* 0x000fc80000010100 */
[----:B------:R-:W-:Y:S01]  /*24b0*/  FFMA.FTZ R69, R68, R69, 1 ;  /* 0x3f80000044457423 */ /* 0x000fe20000010045 */
[----:B------:R-:W-:-:S03]  /*24c0*/  FFMA.FTZ R68, R17, R13, R15 ;  /* 0x0000000d11447223 */ /* 0x000fc6000001000f */
[----:B------:R-:W-:Y:S01]  /*24d0*/  FMUL.FTZ R18, R18, R69 ;  /* 0x0000004512127220 */ /* 0x000fe20000410000 */
[----:B------:R-:W-:-:S06]  /*24e0*/  FMUL.FTZ R69, R68, -1.4426950216293334961 ;  /* 0xbfb8aa3b44457820 */ /* 0x000fcc0000410000 */
[----:B------:R-:W0:Y:S02]  /*24f0*/  MUFU.EX2 R69, R69 ;  /* 0x0000004500457308 */ /* 0x000e240000000800 */
[----:B0-----:R-:W-:-:S06]  /*2500*/  FADD.FTZ R69, R69, 1 ;  /* 0x3f80000045457421 */ /* 0x001fcc0000010000 */
[----:B------:R-:W0:Y:S02]  /*2510*/  MUFU.RCP R69, R69 ;  /* 0x0000004500457308 */ /* 0x000e240000001000 */
[----:B0-----:R-:W-:Y:S01]  /*2520*/  FMUL.FTZ R19, R19, R69 ;  /* 0x0000004513137220 */ /* 0x001fe20000410000 */
[----:B------:R-:W-:-:S04]  /*2530*/  FADD.FTZ R69, -R69, 1 ;  /* 0x3f80000045457421 */ /* 0x000fc80000010100 */
[----:B------:R-:W-:-:S04]  /*2540*/  FFMA.FTZ R69, R68, R69, 1 ;  /* 0x3f80000044457423 */ /* 0x000fc80000010045 */
[----:B------:R-:W-:-:S07]  /*2550*/  FMUL.FTZ R19, R19, R69 ;  /* 0x0000004513137220 */ /* 0x000fce0000410000 */
.L_x_11:
[----:B------:R-:W-:Y:S01]  /*2560*/  FMUL.FTZ R68, R18, R12 ;  /* 0x0000000c12447220 */ /* 0x000fe20000410000 */
[----:B------:R-:W-:Y:S01]  /*2570*/  ISETP.GT.AND P0, PT, R65, 0x1e, PT ;  /* 0x0000001e4100780c */ /* 0x000fe20003f04270 */
[----:B------:R-:W0:Y:S01]  /*2580*/  S2UR UR13, SR_CgaCtaId ;  /* 0x00000000000d79c3 */ /* 0x000e220000008800 */
[----:B------:R-:W-:Y:S01]  /*2590*/  FADD.FTZ R6, R6, R7 ;  /* 0x0000000706067221 */ /* 0x000fe20000010000 */
[----:B------:R-:W-:Y:S01]  /*25a0*/  FFMA.FTZ R38, R67, R68, R38 ;  /* 0x0000004443267223 */ /* 0x000fe20000010026 */
[----:B------:R-:W-:Y:S01]  /*25b0*/  FADD.FTZ R39, R39, R68 ;  /* 0x0000004427277221 */ /* 0x000fe20000010000 */
[----:B------:R-:W-:Y:S01]  /*25c0*/  FMUL.FTZ R68, R19, R13 ;  /* 0x0000000d13447220 */ /* 0x000fe20000410000 */
[----:B------:R-:W-:Y:S01]  /*25d0*/  FFMA.FTZ R20, R23, R21, R20 ;  /* 0x0000001517147223 */ /* 0x000fe20000010014 */
[----:B------:R-:W-:Y:S01]  /*25e0*/  FFMA.FTZ R37, R24, R22, R37 ;  /* 0x0000001618257223 */ /* 0x000fe20000010025 */
[----:B------:R-:W-:Y:S01]  /*25f0*/  FADD.FTZ R16, R16, R21 ;  /* 0x0000001510107221 */ /* 0x000fe20000010000 */
[----:B------:R-:W-:Y:S01]  /*2600*/  FFMA.FTZ R38, R17, R68, R38 ;  /* 0x0000004411267223 */ /* 0x000fe20000010026 */
[----:B------:R-:W-:Y:S01]  /*2610*/  FADD.FTZ R39, R68, R39 ;  /* 0x0000002744277221 */ /* 0x000fe20000010000 */
[----:B------:R-:W-:Y:S01]  /*2620*/  FADD.FTZ R7, R6, R22 ;  /* 0x0000001606077221 */ /* 0x000fe20000010000 */
[----:B------:R-:W-:Y:S01]  /*2630*/  FFMA.FTZ R20, R27, R25, R20 ;  /* 0x000000191b147223 */ /* 0x000fe20000010014 */
[----:B------:R-:W-:Y:S01]  /*2640*/  FFMA.FTZ R37, R28, R26, R37 ;  /* 0x0000001a1c257223 */ /* 0x000fe20000010025 */
[----:B------:R-:W1:Y:S01]  /*2650*/  SHFL.DOWN PT, R68, R38, 0x1, 0x1f ;  /* 0x08201f0026447f89 */ /* 0x000e6200000e0000 */
[----:B------:R-:W-:Y:S01]  /*2660*/  FADD.FTZ R16, R16, R25 ;  /* 0x0000001910107221 */ /* 0x000fe20000010000 */
[----:B------:R-:W-:Y:S01]  /*2670*/  FADD.FTZ R7, R7, R26 ;  /* 0x0000001a07077221 */ /* 0x000fe20000010000 */
[----:B------:R-:W-:Y:S01]  /*2680*/  UMOV UR12, 0x400 ;  /* 0x00000400000c7882 */ /* 0x000fe20000000000 */
[----:B------:R-:W2:Y:S01]  /*2690*/  SHFL.DOWN PT, R69, R39, 0x1, 0x1f ;  /* 0x08201f0027457f89 */ /* 0x000ea200000e0000 */
[----:B------:R-:W-:Y:S01]  /*26a0*/  UIADD3 UR11, UR12, 0x90, URZ ;  /* 0x000000900c0b7890 */ /* 0x000fe2000fffe03f */
[----:B------:R-:W-:Y:S01]  /*26b0*/  FFMA.FTZ R20, R31, R29, R20 ;  /* 0x0000001d1f147223 */ /* 0x000fe20000010014 */
[----:B------:R-:W-:Y:S01]  /*26c0*/  FFMA.FTZ R37, R32, R30, R37 ;  /* 0x0000001e20257223 */ /* 0x000fe20000010025 */
[----:B------:R-:W-:Y:S01]  /*26d0*/  FADD.FTZ R16, R16, R29 ;  /* 0x0000001d10107221 */ /* 0x000fe20000010000 */
[----:B------:R-:W-:Y:S01]  /*26e0*/  FADD.FTZ R7, R7, R30 ;  /* 0x0000001e07077221 */ /* 0x000fe20000010000 */
[----:B------:R-:W-:Y:S01]  /*26f0*/  FFMA.FTZ R20, R35, R33, R20 ;  /* 0x0000002123147223 */ /* 0x000fe20000010014 */
[----:B0-----:R-:W-:Y:S01]  /*2700*/  ULEA UR11, UR13, UR11, 0x18 ;  /* 0x0000000b0d0b7291 */ /* 0x001fe2000f8ec03f */
[----:B------:R-:W-:Y:S01]  /*2710*/  FFMA.FTZ R36, R36, R34, R37 ;  /* 0x0000002224247223 */ /* 0x000fe20000010025 */
[----:B------:R-:W-:Y:S01]  /*2720*/  FADD.FTZ R33, R16, R33 ;  /* 0x0000002110217221 */ /* 0x000fe20000010000 */
[----:B------:R-:W-:Y:S01]  /*2730*/  FADD.FTZ R34, R7, R34 ;  /* 0x0000002207227221 */ /* 0x000fe20000010000 */
[----:B------:R-:W-:Y:S01]  /*2740*/  FFMA.FTZ R16, R67, R18, R20 ;  /* 0x0000001243107223 */ /* 0x000fe20000010014 */
[----:B------:R-:W-:Y:S01]  /*2750*/  FFMA.FTZ R17, R17, R19, R36 ;  /* 0x0000001311117223 */ /* 0x000fe20000010024 */
[----:B------:R-:W-:Y:S01]  /*2760*/  FADD.FTZ R18, R33, R18 ;  /* 0x0000001221127221 */ /* 0x000fe20000010000 */
[----:B------:R-:W-:Y:S01]  /*2770*/  FADD.FTZ R19, R34, R19 ;  /* 0x0000001322137221 */ /* 0x000fe20000010000 */
[----:B------:R-:W-:Y:S01]  /*2780*/  LEA R7, R0, UR11, 0x4 ;  /* 0x0000000b00077c11 */ /* 0x000fe2000f8e20ff */
[----:B------:R-:W0:Y:S01]  /*2790*/  LDC R6, c[0x0][0xc] ;  /* 0x00000300ff067b82 */ /* 0x000e220000000800 */
[----:B------:R-:W-:Y:S01]  /*27a0*/  BSSY B0, `(.L_x_12) ;  /* 0x0000040000007945 */ /* 0x000fe20003800000 */
[----:B------:R-:W-:-:S02]  /*27b0*/  IMAD R55, R55, 0x38, R0 ;  /* 0x0000003837377824 */ /* 0x000fc400078e0200 */
[----:B-1----:R-:W-:Y:S01]  /*27c0*/  @!P0 FADD.FTZ R38, R38, R68 ;  /* 0x0000004426268221 */ /* 0x002fe20000010000 */
[----:B------:R-:W-:Y:S01]  /*27d0*/  STS.128 [R7], R16 ;  /* 0x0000001007007388 */ /* 0x000fe20000000c00 */
[----:B--2---:R-:W-:-:S03]  /*27e0*/  @!P0 FADD.FTZ R39, R39, R69 ;  /* 0x0000004527278221 */ /* 0x004fc60000010000 */
[----:B------:R-:W1:Y:S01]  /*27f0*/  SHFL.DOWN PT, R68, R38, 0x2, 0x1f ;  /* 0x08401f0026447f89 */ /* 0x000e6200000e0000 */
[----:B------:R-:W-:-:S03]  /*2800*/  ISETP.GT.AND P0, PT, R65, 0x1d, PT ;  /* 0x0000001d4100780c */ /* 0x000fc60003f04270 */
[----:B------:R-:W2:Y:S10]  /*2810*/  SHFL.DOWN PT, R69, R39, 0x2, 0x1f ;  /* 0x08401f0027457f89 */ /* 0x000eb400000e0000 */
[----:B-1----:R-:W-:Y:S01]  /*2820*/  @!P0 FADD.FTZ R38, R38, R68 ;  /* 0x0000004426268221 */ /* 0x002fe20000010000 */
[----:B--2---:R-:W-:-:S04]  /*2830*/  @!P0 FADD.FTZ R39, R39, R69 ;  /* 0x0000004527278221 */ /* 0x004fc80000010000 */
        /* <DEDUP_REMOVED lines=14> */
[----:B--2---:R-:W-:Y:S01]  /*2920*/  @!P0 FADD.FTZ R39, R39, R69 ;  /* 0x0000004527278221 */ /* 0x004fe20000010000 */
[----:B------:R-:W-:-:S13]  /*2930*/  ISETP.NE.AND P0, PT, R65, RZ, PT ;  /* 0x000000ff4100720c */ /* 0x000fda0003f05270 */
[----:B------:R1:W-:Y:S01]  /*2940*/  @!P0 STS.64 [R58+0x10], R38 ;  /* 0x000010263a008388 */ /* 0x0003e20000000a00 */
[----:B------:R-:W-:Y:S01]  /*2950*/  BAR.SYNC.DEFER_BLOCKING 0x0 ;  /* 0x0000000000007b1d */ /* 0x000fe20000010000 */
[----:B------:R-:W-:-:S13]  /*2960*/  ISETP.NE.AND P0, PT, R0, RZ, PT ;  /* 0x000000ff0000720c */ /* 0x000fda0003f05270 */
[----:B01----:R-:W-:Y:S05]  /*2970*/  @P0 BRA `(.L_x_13) ;  /* 0x0000000000880947 */ /* 0x003fea0003800000 */
[----:B------:R-:W-:-:S09]  /*2980*/  ULEA UR11, UR13, UR12, 0x18 ;  /* 0x0000000c0d0b7291 */ /* 0x000fd2000f8ec03f */
[----:B------:R-:W0:Y:S04]  /*2990*/  LDS.64 R28, [UR11+0x18] ;  /* 0x0000180bff1c7984 */ /* 0x000e280008000a00 */
[----:B------:R-:W1:Y:S04]  /*29a0*/  LDS.128 R32, [UR11+0x20] ;  /* 0x0000200bff207984 */ /* 0x000e680008000c00 */
[----:B------:R-:W2:Y:S04]  /*29b0*/  LDS.128 R20, [UR11+0x30] ;  /* 0x0000300bff147984 */ /* 0x000ea80008000c00 */
[----:B------:R-:W3:Y:S01]  /*29c0*/  LDS.128 R24, [UR11+0x40] ;  /* 0x0000400bff187984 */ /* 0x000ee20008000c00 */
[----:B0-----:R-:W-:Y:S01]  /*29d0*/  FADD.FTZ R28, R38, R28 ;  /* 0x0000001c261c7221 */ /* 0x001fe20000010000 */
[----:B------:R-:W-:-:S03]  /*29e0*/  FADD.FTZ R39, R39, R29 ;  /* 0x0000001d27277221 */ /* 0x000fc60000010000 */
[----:B-1----:R-:W-:Y:S01]  /*29f0*/  FADD.FTZ R32, R28, R32 ;  /* 0x000000201c207221 */ /* 0x002fe20000010000 */
[----:B------:R-:W-:Y:S01]  /*2a00*/  FADD.FTZ R33, R39, R33 ;  /* 0x0000002127217221 */ /* 0x000fe20000010000 */
[----:B------:R-:W0:Y:S02]  /*2a10*/  LDS.128 R28, [UR11+0x50] ;  /* 0x0000500bff1c7984 */ /* 0x000e240008000c00 */
[----:B------:R-:W-:Y:S01]  /*2a20*/  FADD.FTZ R36, R32, R34 ;  /* 0x0000002220247221 */ /* 0x000fe20000010000 */
[----:B------:R-:W-:Y:S02]  /*2a30*/  FADD.FTZ R37, R33, R35 ;  /* 0x0000002321257221 */ /* 0x000fe40000010000 */
[----:B------:R-:W1:Y:S01]  /*2a40*/  LDS.128 R32, [UR11+0x60] ;  /* 0x0000600bff207984 */ /* 0x000e620008000c00 */
[----:B--2---:R-:W-:Y:S01]  /*2a50*/  FADD.FTZ R20, R36, R20 ;  /* 0x0000001424147221 */ /* 0x004fe20000010000 */
[----:B------:R-:W-:Y:S02]  /*2a60*/  FADD.FTZ R21, R37, R21 ;  /* 0x0000001525157221 */ /* 0x000fe40000010000 */
[----:B------:R-:W2:Y:S01]  /*2a70*/  LDS.128 R36, [UR11+0x70] ;  /* 0x0000700bff247984 */ /* 0x000ea20008000c00 */
[----:B------:R-:W-:Y:S01]  /*2a80*/  FADD.FTZ R20, R20, R22 ;  /* 0x0000001614147221 */ /* 0x000fe20000010000 */
[----:B------:R-:W-:-:S03]  /*2a90*/  FADD.FTZ R21, R21, R23 ;  /* 0x0000001715157221 */ /* 0x000fc60000010000 */
[----:B---3--:R-:W-:Y:S01]  /*2aa0*/  FADD.FTZ R20, R20, R24 ;  /* 0x0000001814147221 */ /* 0x008fe20000010000 */
[----:B------:R-:W-:-:S03]  /*2ab0*/  FADD.FTZ R21, R21, R25 ;  /* 0x0000001915157221 */ /* 0x000fc60000010000 */
[----:B------:R-:W-:Y:S01]  /*2ac0*/  FADD.FTZ R23, R20, R26 ;  /* 0x0000001a14177221 */ /* 0x000fe20000010000 */
[----:B------:R-:W-:-:S03]  /*2ad0*/  FADD.FTZ R20, R21, R27 ;  /* 0x0000001b15147221 */ /* 0x000fc60000010000 */
[----:B0-----:R-:W-:Y:S01]  /*2ae0*/  FADD.FTZ R23, R23, R28 ;  /* 0x0000001c17177221 */ /* 0x001fe20000010000 */
[----:B------:R-:W-:-:S03]  /*2af0*/  FADD.FTZ R20, R20, R29 ;  /* 0x0000001d14147221 */ /* 0x000fc60000010000 */
[----:B------:R-:W-:Y:S01]  /*2b00*/  FADD.FTZ R23, R23, R30 ;  /* 0x0000001e17177221 */ /* 0x000fe20000010000 */
[----:B------:R-:W-:-:S03]  /*2b10*/  FADD.FTZ R20, R20, R31 ;  /* 0x0000001f14147221 */ /* 0x000fc60000010000 */
[----:B-1----:R-:W-:Y:S01]  /*2b20*/  FADD.FTZ R23, R23, R32 ;  /* 0x0000002017177221 */ /* 0x002fe20000010000 */
[----:B------:R-:W-:-:S03]  /*2b30*/  FADD.FTZ R20, R20, R33 ;  /* 0x0000002114147221 */ /* 0x000fc60000010000 */
[----:B------:R-:W-:Y:S01]  /*2b40*/  FADD.FTZ R23, R23, R34 ;  /* 0x0000002217177221 */ /* 0x000fe20000010000 */
[----:B------:R-:W-:-:S03]  /*2b50*/  FADD.FTZ R20, R20, R35 ;  /* 0x0000002314147221 */ /* 0x000fc60000010000 */
[----:B--2---:R-:W-:Y:S01]  /*2b60*/  FADD.FTZ R23, R23, R36 ;  /* 0x0000002417177221 */ /* 0x004fe20000010000 */
[----:B------:R-:W-:-:S03]  /*2b70*/  FADD.FTZ R20, R20, R37 ;  /* 0x0000002514147221 */ /* 0x000fc60000010000 */
[----:B------:R-:W-:Y:S01]  /*2b80*/  FADD.FTZ R38, R23, R38 ;  /* 0x0000002617267221 */ /* 0x000fe20000010000 */
[----:B------:R-:W-:-:S07]  /*2b90*/  FADD.FTZ R39, R20, R39 ;  /* 0x0000002714277221 */ /* 0x000fce0000010000 */
.L_x_13:
[----:B------:R-:W-:Y:S05]  /*2ba0*/  BSYNC B0 ;  /* 0x0000000000007941 */ /* 0x000fea0003800000 */
.L_x_12:
[----:B------:R-:W-:Y:S01]  /*2bb0*/  BAR.SYNC.DEFER_BLOCKING 0x0 ;  /* 0x0000000000007b1d */ /* 0x000fe20000010000 */
[----:B------:R-:W-:-:S05]  /*2bc0*/  ISETP.GT.U32.AND P6, PT, R0, 0x37, PT ;  /* 0x000000370000780c */ /* 0x000fca0003fc4070 */
[----:B------:R-:W-:Y:S08]  /*2bd0*/  BSSY B0, `(.L_x_14) ;  /* 0x0000025000007945 */ /* 0x000ff00003800000 */
[----:B------:R-:W-:Y:S05]  /*2be0*/  @P6 BRA `(.L_x_15) ;  /* 0x00000000008c6947 */ /* 0x000fea0003800000 */
[----:B------:R-:W0:Y:S04]  /*2bf0*/  LDS.128 R20, [R7+0x380] ;  /* 0x0003800007147984 */ /* 0x000e280000000c00 */
[----:B------:R-:W1:Y:S04]  /*2c00*/  LDS.128 R24, [R7+0x700] ;  /* 0x0007000007187984 */ /* 0x000e680000000c00 */
[----:B------:R-:W2:Y:S04]  /*2c10*/  LDS.128 R28, [R7+0xa80] ;  /* 0x000a8000071c7984 */ /* 0x000ea80000000c00 */
[----:B------:R-:W3:Y:S01]  /*2c20*/  LDS.128 R32, [R7+0xe00] ;  /* 0x000e000007207984 */ /* 0x000ee20000000c00 */
[----:B0-----:R-:W-:Y:S01]  /*2c30*/  FADD.FTZ R20, R16, R20 ;  /* 0x0000001410147221 */ /* 0x001fe20000010000 */
[----:B------:R-:W-:Y:S01]  /*2c40*/  FADD.FTZ R21, R17, R21 ;  /* 0x0000001511157221 */ /* 0x000fe20000010000 */
[----:B------:R-:W-:Y:S01]  /*2c50*/  FADD.FTZ R22, R18, R22 ;  /* 0x0000001612167221 */ /* 0x000fe20000010000 */
[----:B------:R-:W-:Y:S01]  /*2c60*/  FADD.FTZ R23, R19, R23 ;  /* 0x0000001713177221 */ /* 0x000fe20000010000 */
[----:B-1----:R-:W-:Y:S01]  /*2c70*/  FADD.FTZ R36, R20, R24 ;  /* 0x0000001814247221 */ /* 0x002fe20000010000 */
[----:B------:R-:W0:Y:S01]  /*2c80*/  LDS.128 R16, [R7+0x1180] ;  /* 0x0011800007107984 */ /* 0x000e220000000c00 */
[----:B------:R-:W-:Y:S01]  /*2c90*/  FADD.FTZ R37, R21, R25 ;  /* 0x0000001915257221 */ /* 0x000fe20000010000 */
[----:B------:R-:W-:Y:S01]  /*2ca0*/  FADD.FTZ R67, R22, R26 ;  /* 0x0000001a16437221 */ /* 0x000fe20000010000 */
[----:B------:R-:W-:Y:S01]  /*2cb0*/  FADD.FTZ R68, R23, R27 ;  /* 0x0000001b17447221 */ /* 0x000fe20000010000 */
[----:B--2---:R-:W-:Y:S01]  /*2cc0*/  FADD.FTZ R28, R36, R28 ;  /* 0x0000001c241c7221 */ /* 0x004fe20000010000 */
[----:B------:R-:W1:Y:S01]  /*2cd0*/  LDS.128 R20, [R7+0x1500] ;  /* 0x0015000007147984 */ /* 0x000e620000000c00 */
[----:B------:R-:W-:Y:S01]  /*2ce0*/  FADD.FTZ R29, R37, R29 ;  /* 0x0000001d251d7221 */ /* 0x000fe20000010000 */
[----:B------:R-:W-:Y:S01]  /*2cf0*/  FADD.FTZ R30, R67, R30 ;  /* 0x0000001e431e7221 */ /* 0x000fe20000010000 */
[----:B------:R-:W-:Y:S01]  /*2d00*/  FADD.FTZ R31, R68, R31 ;  /* 0x0000001f441f7221 */ /* 0x000fe20000010000 */
[----:B------:R-:W2:Y:S01]  /*2d10*/  LDS.128 R24, [R7+0x1880] ;  /* 0x0018800007187984 */ /* 0x000ea20000000c00 */
[----:B---3--:R-:W-:Y:S01]  /*2d20*/  FADD.FTZ R28, R28, R32 ;  /* 0x000000201c1c7221 */ /* 0x008fe20000010000 */
[----:B------:R-:W-:Y:S01]  /*2d30*/  FADD.FTZ R32, R29, R33 ;  /* 0x000000211d207221 */ /* 0x000fe20000010000 */
[----:B------:R-:W-:Y:S01]  /*2d40*/  FADD.FTZ R29, R30, R34 ;  /* 0x000000221e1d7221 */ /* 0x000fe20000010000 */
[----:B------:R-:W-:Y:S01]  /*2d50*/  FADD.FTZ R30, R31, R35 ;  /* 0x000000231f1e7221 */ /* 0x000fe20000010000 */
[----:B0-----:R-:W-:Y:S01]  /*2d60*/  FADD.FTZ R31, R28, R16 ;  /* 0x000000101c1f7221 */ /* 0x001fe20000010000 */
[----:B------:R-:W-:Y:S01]  /*2d70*/  FADD.FTZ R32, R32, R17 ;  /* 0x0000001120207221 */ /* 0x000fe20000010000 */
[----:B------:R-:W-:Y:S01]  /*2d80*/  FADD.FTZ R29, R29, R18 ;  /* 0x000000121d1d7221 */ /* 0x000fe20000010000 */
[----:B------:R-:W-:Y:S01]  /*2d90*/  FADD.FTZ R30, R30, R19 ;  /* 0x000000131e1e7221 */ /* 0x000fe20000010000 */
[----:B-1----:R-:W-:Y:S01]  /*2da0*/  FADD.FTZ R31, R31, R20 ;  /* 0x000000141f1f7221 */ /* 0x002fe20000010000 */
[----:B------:R-:W-:Y:S01]  /*2db0*/  FADD.FTZ R32, R32, R21 ;  /* 0x0000001520207221 */ /* 0x000fe20000010000 */
[----:B------:R-:W-:Y:S01]  /*2dc0*/  FADD.FTZ R29, R29, R22 ;  /* 0x000000161d1d7221 */ /* 0x000fe20000010000 */
[----:B------:R-:W-:Y:S01]  /*2dd0*/  FADD.FTZ R30, R30, R23 ;  /* 0x000000171e1e7221 */ /* 0x000fe20000010000 */
[----:B--2---:R-:W-:Y:S01]  /*2de0*/  FADD.FTZ R16, R31, R24 ;  /* 0x000000181f107221 */ /* 0x004fe20000010000 */
[----:B------:R-:W-:Y:S01]  /*2df0*/  FADD.FTZ R17, R32, R25 ;  /* 0x0000001920117221 */ /* 0x000fe20000010000 */
[----:B------:R-:W-:Y:S01]  /*2e00*/  FADD.FTZ R18, R29, R26 ;  /* 0x0000001a1d127221 */ /* 0x000fe20000010000 */
[----:B------:R-:W-:-:S07]  /*2e10*/  FADD.FTZ R19, R30, R27 ;  /* 0x0000001b1e137221 */ /* 0x000fce0000010000 */
.L_x_15:
[----:B------:R-:W-:Y:S05]  /*2e20*/  BSYNC B0 ;  /* 0x0000000000007941 */ /* 0x000fea0003800000 */
.L_x_14:
[----:B------:R-:W0:Y:S01]  /*2e30*/  LDC.64 R20, c[0x0][0x268] ;  /* 0x00009a00ff147b82 */ /* 0x000e220000000a00 */
[----:B------:R-:W-:Y:S01]  /*2e40*/  BSSY B0, `(.L_x_16) ;  /* 0x0000011000007945 */ /* 0x000fe20003800000 */
[----:B------:R-:W-:Y:S01]  /*2e50*/  PRMT R37, R52, 0x7632, R37 ;  /* 0x0000763234257816 */ /* 0x000fe20000000025 */
[----:B0-----:R-:W-:Y:S02]  /*2e60*/  IMAD.WIDE R20, R55, 0x4, R20 ;  /* 0x0000000437147825 */ /* 0x001fe400078e0214 */
[----:B------:R-:W-:Y:S05]  /*2e70*/  @P6 BRA `(.L_x_17) ;  /* 0x0000000000346947 */ /* 0x000fea0003800000 */
[----:B------:R-:W0:Y:S01]  /*2e80*/  LDC.64 R26, c[0x0][0x288] ;  /* 0x0000a200ff1a7b82 */ /* 0x000e220000000a00 */
[----:B------:R-:W-:Y:S01]  /*2e90*/  MOV R23, UR7 ;  /* 0x0000000700177c02 */ /* 0x000fe20008000f00 */
[----:B------:R1:W-:Y:S01]  /*2ea0*/  REDG.E.ADD.F32.FTZ.RN.STRONG.GPU desc[UR14][R20.64], R16 ;  /* 0x00000010140079a6 */ /* 0x0003e2000c10f38e */
[----:B------:R-:W-:Y:S02]  /*2eb0*/  MOV R25, UR8 ;  /* 0x0000000800197c02 */ /* 0x000fe40008000f00 */
[----:B------:R-:W-:-:S04]  /*2ec0*/  LEA R22, P6, R23, R20, 0x2 ;  /* 0x0000001417167211 */ /* 0x000fc800078c10ff */
[----:B------:R-:W-:Y:S02]  /*2ed0*/  IADD3.X R23, R21, UR9, RZ, P6, !PT ;  /* 0x0000000915177c10 */ /* 0x000fe4000b7fe4ff */
[----:B------:R-:W-:-:S03]  /*2ee0*/  LEA R24, P6, R25, R20, 0x2 ;  /* 0x0000001419187211 */ /* 0x000fc600078c10ff */
[----:B------:R1:W-:Y:S01]  /*2ef0*/  REDG.E.ADD.F32.FTZ.RN.STRONG.GPU desc[UR14][R22.64], R17 ;  /* 0x00000011160079a6 */ /* 0x0003e2000c10f38e */
[----:B------:R-:W-:Y:S02]  /*2f00*/  IADD3.X R25, R21, UR10, RZ, P6, !PT ;  /* 0x0000000a15197c10 */ /* 0x000fe4000b7fe4ff */
[----:B0-----:R-:W-:-:S04]  /*2f10*/  LEA R28, P6, R26, R20, 0x2 ;  /* 0x000000141a1c7211 */ /* 0x001fc800078c10ff */
[----:B------:R-:W-:-:S05]  /*2f20*/  LEA.HI.X R29, R26, R21, R27, 0x2, P6 ;  /* 0x000000151a1d7211 */ /* 0x000fca00030f141b */
[----:B------:R1:W-:Y:S04]  /*2f30*/  REDG.E.ADD.F32.FTZ.RN.STRONG.GPU desc[UR14][R28.64], R18 ;  /* 0x000000121c0079a6 */ /* 0x0003e8000c10f38e */
[----:B------:R1:W-:Y:S02]  /*2f40*/  REDG.E.ADD.F32.FTZ.RN.STRONG.GPU desc[UR14][R24.64], R19 ;  /* 0x00000013180079a6 */ /* 0x0003e4000c10f38e */
.L_x_17:
[----:B------:R-:W-:Y:S05]  /*2f50*/  BSYNC B0 ;  /* 0x0000000000007941 */ /* 0x000fea0003800000 */
.L_x_16:
[----:B------:R-:W-:Y:S02]  /*2f60*/  ISETP.GE.U32.AND P6, PT, R6, 0x2, PT ;  /* 0x000000020600780c */ /* 0x000fe40003fc6070 */
[----:B------:R-:W-:Y:S02]  /*2f70*/  PRMT R35, R51, 0x7632, R35 ;  /* 0x0000763233237816 */ /* 0x000fe40000000023 */
[----:B------:R-:W-:Y:S02]  /*2f80*/  PRMT R34, R41, 0x7632, R34 ;  /* 0x0000763229227816 */ /* 0x000fe40000000022 */
[----:B------:R-:W-:Y:S02]  /*2f90*/  PRMT R55, R50, 0x7632, R55 ;  /* 0x0000763232377816 */ /* 0x000fe40000000037 */
[----:B------:R-:W-:Y:S02]  /*2fa0*/  PRMT R36, R40, 0x7632, R36 ;  /* 0x0000763228247816 */ /* 0x000fe40000000024 */
[----:B------:R-:W-:-:S02]  /*2fb0*/  PRMT R33, R48, 0x7632, R33 ;  /* 0x0000763230217816 */ /* 0x000fc40000000021 */
[----:B------:R-:W-:Y:S02]  /*2fc0*/  PRMT R32, R49, 0x7632, R32 ;  /* 0x0000763231207816 */ /* 0x000fe40000000020 */
[----:B------:R-:W-:Y:S02]  /*2fd0*/  PRMT R31, R47, 0x7632, R31 ;  /* 0x000076322f1f7816 */ /* 0x000fe4000000001f */
[----:B------:R-:W-:Y:S02]  /*2fe0*/  PRMT R30, R4, 0x7632, R30 ;  /* 0x00007632041e7816 */ /* 0x000fe4000000001e */
[----:B-1----:R-:W-:Y:S02]  /*2ff0*/  PRMT R29, R45, 0x7632, R29 ;  /* 0x000076322d1d7816 */ /* 0x002fe4000000001d */
[----:B------:R-:W-:Y:S02]  /*3000*/  PRMT R28, R46, 0x7632, R28 ;  /* 0x000076322e1c7816 */ /* 0x000fe4000000001c */
[----:B------:R-:W-:-:S02]  /*3010*/  PRMT R27, R44, 0x7632, R27 ;  /* 0x000076322c1b7816 */ /* 0x000fc4000000001b */
[----:B------:R-:W-:Y:S02]  /*3020*/  PRMT R26, R3, 0x7632, R26 ;  /* 0x00007632031a7816 */ /* 0x000fe4000000001a */
[----:B------:R-:W-:Y:S02]  /*3030*/  PRMT R7, R43, 0x7632, R7 ;  /* 0x000076322b077816 */ /* 0x000fe40000000007 */
[----:B------:R-:W-:Y:S02]  /*3040*/  PRMT R16, R5, 0x7632, R16 ;  /* 0x0000763205107816 */ /* 0x000fe40000000010 */
[----:B------:R-:W-:Y:S01]  /*3050*/  PRMT R17, R42, 0x7632, R17 ;  /* 0x000076322a117816 */ /* 0x000fe20000000011 */
[----:B------:R-:W-:Y:S06]  /*3060*/  @!P6 BRA `(.L_x_18) ;  /* 0x0000001000a4e947 */ /* 0x000fec0003800000 */
[----:B------:R-:W0:Y:S01]  /*3070*/  LDC R18, c[0x0][0x10] ;  /* 0x00000400ff127b82 */ /* 0x000e220000000800 */
[----:B------:R-:W1:Y:S01]  /*3080*/  S2R R19, SR_CTAID.Y ;  /* 0x0000000000137919 */ /* 0x000e620000002600 */
[----:B------:R-:W-:-:S06]  /*3090*/  ULOP3.LUT UR11, UR4, 0x1, URZ, 0xc0, !UPT ;  /* 0x00000001040b7892 */ /* 0x000fcc000f8ec03f */
[----:B------:R-:W2:Y:S08]  /*30a0*/  LDC.64 R20, c[0x0][0x258] ;  /* 0x00009600ff147b82 */ /* 0x000eb00000000a00 */
[----:B------:R-:W3:Y:S01]  /*30b0*/  LDC.64 R22, c[0x0][0x260] ;  /* 0x00009800ff167b82 */ /* 0x000ee20000000a00 */
[----:B0-----:R-:W-:-:S04]  /*30c0*/  IMAD R25, R18, UR11, RZ ;  /* 0x0000000b12197c24 */ /* 0x001fc8000f8e02ff */
[C---:B------:R-:W-:Y:S01]  /*30d0*/  IMAD R24, R25.reuse, R6, RZ ;  /* 0x0000000619187224 */ /* 0x040fe200078e02ff */
[----:B-1----:R-:W-:-:S04]  /*30e0*/  IADD3 R25, R25, R19, RZ ;  /* 0x0000001319197210 */ /* 0x002fc80007ffe0ff */
[----:B------:R-:W-:Y:S01]  /*30f0*/  SHF.L.U32 R24, R24, 0x1, RZ ;  /* 0x0000000118187819 */ /* 0x000fe200000006ff */
[----:B--2---:R-:W-:-:S04]  /*3100*/  IMAD.WIDE.U32 R20, R25, 0x4, R20 ;  /* 0x0000000419147825 */ /* 0x004fc800078e0014 */
[----:B---3--:R-:W-:Y:S01]  /*3110*/  IMAD.WIDE R22, R24, 0x4, R22 ;  /* 0x0000000418167825 */ /* 0x008fe200078e0216 */
[----:B------:R-:W-:Y:S06]  /*3120*/  @P0 BRA `(.L_x_19) ;  /* 0x0000000000680947 */ /* 0x000fec0003800000 */
[----:B------:R-:W0:Y:S01]  /*3130*/  S2R R65, SR_LANEID ;  /* 0x0000000000417919 */ /* 0x000e220000000000 */
[----:B------:R-:W-:Y:S01]  /*3140*/  VOTEU.ANY UR12, UPT, PT ;  /* 0x00000000000c7886 */ /* 0x000fe200038e0100 */
[----:B------:R-:W-:Y:S01]  /*3150*/  ULOP3.LUT UP0, URZ, UR4, 0x2, URZ, 0xc0, !UPT ;  /* 0x00000002043f7892 */ /* 0x000fe2000f80c03f */
[----:B------:R-:W-:Y:S01]  /*3160*/  IMAD R24, R18, UR16, R19 ;  /* 0x0000001012187c24 */ /* 0x000fe2000f8e0213 */
[----:B------:R-:W-:Y:S02]  /*3170*/  UPOPC UR13, UR12 ;  /* 0x0000000c000d72bf */ /* 0x000fe40008000000 */
[----:B------:R-:W-:Y:S01]  /*3180*/  UFLO.U32 UR12, UR12 ;  /* 0x0000000c000c72bd */ /* 0x000fe200080e0000 */
[----:B------:R-:W-:Y:S01]  /*3190*/  IMAD.WIDE.U32 R24, R24, 0x8, R22 ;  /* 0x0000000818187825 */ /* 0x000fe200078e0016 */
[----:B------:R-:W-:Y:S02]  /*31a0*/  UMOV UR11, 0x1 ;  /* 0x00000001000b7882 */ /* 0x000fe40000000000 */
[----:B------:R-:W-:-:S02]  /*31b0*/  USEL UR11, UR11, 0xffffffff, !UP0 ;  /* 0xffffffff0b0b7887 */ /* 0x000fc4000c000000 */
[----:B------:R1:W-:Y:S02]  /*31c0*/  STG.E.64 desc[UR14][R24.64], R38 ;  /* 0x0000002618007986 */ /* 0x0003e4000c101b0e */
[----:B------:R-:W-:-:S06]  /*31d0*/  UIMAD UR11, UR11, UR13, URZ ;  /* 0x0000000d0b0b72a4 */ /* 0x000fcc000f8e023f */
[----:B-1----:R-:W-:Y:S02]  /*31e0*/  MOV R24, UR11 ;  /* 0x0000000b00187c02 */ /* 0x002fe40008000f00 */
[----:B0-----:R-:W-:-:S13]  /*31f0*/  ISETP.EQ.U32.AND P6, PT, R65, UR12, PT ;  /* 0x0000000c41007c0c */ /* 0x001fda000bfc2070 */
[----:B------:R-:W-:Y:S06]  /*3200*/  @P6 MEMBAR.ALL.GPU ;  /* 0x0000000000006992 */ /* 0x000fec000000a000 */
[----:B------:R-:W-:-:S00]  /*3210*/  @P6 ERRBAR ;  /* 0x00000000000069ab */ /* 0x000fc00000000000 */
[----:B------:R-:W-:Y:S06]  /*3220*/  @P6 CGAERRBAR ;  /* 0x00000000000065ab */ /* 0x000fec0000000000 */
[----:B------:R0:W-:Y:S01]  /*3230*/  @P6 REDG.E.ADD.S32.STRONG.GPU desc[UR14][R20.64], R24 ;  /* 0x000000181400698e */ /* 0x0001e2000c10e38e */
[----:B------:R-:W-:-:S04]  /*3240*/  PLOP3.LUT P6, PT, PT, PT, UP0, 0x40, 0x0 ;  /* 0x000000000000781c */ /* 0x000fc80003fce808 */
[----:B0-----:R-:W-:-:S04]  /*3250*/  SEL R24, R6, RZ, P6 ;  /* 0x000000ff06187207 */ /* 0x001fc80003000000 */
[----:B------:R-:W-:-:S13]  /*3260*/  ISETP.NE.AND P6, PT, R24, -0x1, PT ;  /* 0xffffffff1800780c */ /* 0x000fda0003fc5270 */
[----:B------:R-:W-:Y:S05]  /*3270*/  @!P6 BRA `(.L_x_19) ;  /* 0x000000000014e947 */ /* 0x000fea0003800000 */
.L_x_20:
[----:B------:R-:W2:Y:S04]  /*3280*/  LDG.E.STRONG.GPU R25, desc[UR14][R20.64] ;  /* 0x0000000e14197981 */ /* 0x000ea8000c1ef900 */
[----:B--2---:R-:W-:Y:S01]  /*3290*/  CCTL.IVALL ;  /* 0x00000000ff00798f */ /* 0x004fe20002000000 */
[----:B------:R-:W-:Y:S05]  /*32a0*/  YIELD ;  /* 0x0000000000007946 */ /* 0x000fea0003800000 */
[----:B------:R-:W-:-:S13]  /*32b0*/  ISETP.NE.AND P6, PT, R25, R24, PT ;  /* 0x000000181900720c */ /* 0x000fda0003fc5270 */
[----:B------:R-:W-:Y:S05]  /*32c0*/  @P6 BRA `(.L_x_20) ;  /* 0xfffffffc00ec6947 */ /* 0x000fea000383ffff */
.L_x_19:
[----:B------:R-:W-:Y:S01]  /*32d0*/  ISETP.NE.AND P6, PT, R6, RZ, PT ;  /* 0x000000ff0600720c */ /* 0x000fe20003fc5270 */
[----:B------:R-:W-:Y:S05]  /*32e0*/  WARPSYNC.ALL ;  /* 0x0000000000007948 */ /* 0x000fea0003800000 */
[----:B------:R-:W-:Y:S07]  /*32f0*/  BAR.SYNC.DEFER_BLOCKING 0x0 ;  /* 0x0000000000007b1d */ /* 0x000fee0000010000 */
[----:B------:R-:W-:Y:S05]  /*3300*/  @!P6 BRA `(.L_x_18) ;  /* 0x0000000c00fce947 */ /* 0x000fea0003800000 */
[----:B------:R-:W-:Y:S01]  /*3310*/  IADD3 R21, R6, -0x1, RZ ;  /* 0xffffffff06157810 */ /* 0x000fe20007ffe0ff */
[----:B------:R-:W-:-:S03]  /*3320*/  HFMA2.MMA R20, -RZ, RZ, 0, 0 ;  /* 0x00000000ff147435 */ /* 0x000fc600000001ff */
[----:B------:R-:W-:-:S13]  /*3330*/  ISETP.GE.U32.AND P6, PT, R21, 0x3, PT ;  /* 0x000000031500780c */ /* 0x000fda0003fc6070 */
[----:B------:R-:W-:Y:S05]  /*3340*/  @!P6 BRA `(.L_x_21) ;  /* 0x0000000c007ce947 */ /* 0x000fea0003800000 */
[----:B------:R-:W-:Y:S02]  /*3350*/  LOP3.LUT R21, R6, 0x3, RZ, 0xc0, !PT ;  /* 0x0000000306157812 */ /* 0x000fe400078ec0ff */
[----:B------:R-:W-:Y:S02]  /*3360*/  MOV R20, RZ ;  /* 0x000000ff00147202 */ /* 0x000fe40000000f00 */
[----:B------:R-:W-:-:S04]  /*3370*/  IADD3 R21, -R21, R6, RZ ;  /* 0x0000000615157210 */ /* 0x000fc80007ffe1ff */
[C---:B------:R-:W-:Y:S02]  /*3380*/  ISETP.GT.AND P6, PT, R21.reuse, RZ, PT ;  /* 0x000000ff1500720c */ /* 0x040fe40003fc4270 */
[----:B------:R-:W-:-:S11]  /*3390*/  R2UR UR11, R21 ;  /* 0x00000000150b72ca */ /* 0x000fd600000e0000 */
[----:B------:R-:W-:Y:S05]  /*33a0*/  @!P6 BRA `(.L_x_22) ;  /* 0x0000000800e8e947 */ /* 0x000fea0003800000 */
[----:B------:R-:W-:Y:S02]  /*33b0*/  UISETP.GT.AND UP1, UPT, UR11, 0xc, UPT ;  /* 0x0000000c0b00788c */ /* 0x000fe4000bf24270 */
[----:B------:R-:W-:-:S04]  /*33c0*/  UPLOP3.LUT UP0, UPT, UPT, UPT, UPT, 0x80, 0x0 ;  /* 0x000000000000789c */ /* 0x000fc80003f0f070 */
[----:B------:R-:W-:-:S13]  /*33d0*/  PLOP3.LUT P6, PT, PT, PT, UP1, 0x40, 0x0 ;  /* 0x000000000000781c */ /* 0x000fda0003fce818 */
[----:B------:R-:W-:Y:S05]  /*33e0*/  @P6 BRA `(.L_x_23) ;  /* 0x0000000400d46947 */ /* 0x000fea0003800000 */
[----:B------:R-:W-:-:S11]  /*33f0*/  UPLOP3.LUT UP0, UPT, UPT, UPT, UPT, 0x40, 0x0 ;  /* 0x000000000000789c */ /* 0x000fd60003f0e870 */
.L_x_24:
[----:B------:R-:W-:-:S13]  /*3400*/  ISETP.EQ.OR P6, PT, R20, UR16, P0 ;  /* 0x0000001014007c0c */ /* 0x000fda00087c2670 */
[----:B------:R-:W-:-:S04]  /*3410*/  @!P6 IMAD R24, R18, R20, R19 ;  /* 0x000000141218e224 */ /* 0x000fc800078e0213 */
[----:B------:R-:W-:-:S06]  /*3420*/  @!P6 IMAD.WIDE.U32 R24, R24, 0x8, R22 ;  /* 0x000000081818e825 */ /* 0x000fcc00078e0016 */
[----:B------:R-:W2:Y:S01]  /*3430*/  @!P6 LDG.E.64 R24, desc[UR14][R24.64] ;  /* 0x0000000e1818e981 */ /* 0x000ea2000c1e1b00 */
[----:B------:R-:W-:Y:S01]  /*3440*/  IADD3 R21, R20, 0x1, RZ ;  /* 0x0000000114157810 */ /* 0x000fe20007ffe0ff */
[----:B--2---:R-:W-:Y:S01]  /*3450*/  @!P6 FADD.FTZ R38, R38, R24 ;  /* 0x000000182626e221 */ /* 0x004fe20000010000 */
[----:B------:R-:W-:Y:S02]  /*3460*/  @!P6 FADD.FTZ R39, R39, R25 ;  /* 0x000000192727e221 */ /* 0x000fe40000010000 */
        /* <DEDUP_REMOVED lines=102> */
[----:B------:R-:W-:Y:S01]  /*3ad0*/  UIADD3 UR11, UR11, -0x10, URZ ;  /* 0xfffffff00b0b7890 */ /* 0x000fe2000fffe03f */
[----:B------:R-:W-:-:S03]  /*3ae0*/  IADD3 R20, R20, 0x10, RZ ;  /* 0x0000001014147810 */ /* 0x000fc60007ffe0ff */
[----:B------:R-:W-:Y:S01]  /*3af0*/  UISETP.GT.AND UP1, UPT, UR11, 0xc, UPT ;  /* 0x0000000c0b00788c */ /* 0x000fe2000bf24270 */
[----:B--2---:R-:W-:Y:S01]  /*3b00*/  @!P6 FADD.FTZ R38, R38, R24 ;  /* 0x000000182626e221 */ /* 0x004fe20000010000 */
[----:B------:R-:W-:-:S04]  /*3b10*/  @!P6 FADD.FTZ R39, R39, R25 ;  /* 0x000000192727e221 */ /* 0x000fc80000010000 */
[----:B------:R-:W-:-:S13]  /*3b20*/  PLOP3.LUT P6, PT, PT, PT, UP1, 0x80, 0x0 ;  /* 0x000000000000781c */ /* 0x000fda0003fcf018 */
[----:B------:R-:W-:Y:S05]  /*3b30*/  @P6 BRA `(.L_x_24) ;  /* 0xfffffff800306947 */ /* 0x000fea000383ffff */
.L_x_23:
[----:B------:R-:W-:-:S06]  /*3b40*/  UISETP.GT.AND UP1, UPT, UR11, 0x4, UPT ;  /* 0x000000040b00788c */ /* 0x000fcc000bf24270 */
[----:B------:R-:W-:-:S13]  /*3b50*/  PLOP3.LUT P6, PT, PT, PT, UP1, 0x40, 0x0 ;  /* 0x000000000000781c */ /* 0x000fda0003fce818 */
[----:B------:R-:W-:Y:S05]  /*3b60*/  @P6 BRA `(.L_x_25) ;  /* 0x0000000000ec6947 */ /* 0x000fea0003800000 */
        /* <DEDUP_REMOVED lines=24> */
[----:B------:R-:W2:Y:S02]  /*3cf0*/  @!P6 LDG.E.64 R24, desc[UR14][R24.64] ;  /* 0x0000000e1818e981 */ /* 0x000ea4000c1e1b00 */
[----:B--2---:R-:W-:Y:S01]  /*3d00*/  @!P6 FADD.FTZ R38, R38, R24 ;  /* 0x000000182626e221 */ /* 0x004fe20000010000 */
[----:B------:R-:W-:Y:S01]  /*3d10*/  IADD3 R24, R20, 0x4, RZ ;  /* 0x0000000414187810 */ /* 0x000fe20007ffe0ff */
[----:B------:R-:W-:-:S03]  /*3d20*/  @!P6 FADD.FTZ R39, R39, R25 ;  /* 0x000000192727e221 */ /* 0x000fc60000010000 */
        /* <DEDUP_REMOVED lines=24> */
[----:B------:R-:W2:Y:S01]  /*3eb0*/  @!P6 LDG.E.64 R20, desc[UR14][R20.64] ;  /* 0x0000000e1414e981 */ /* 0x000ea2000c1e1b00 */
[----:B------:R-:W-:Y:S02]  /*3ec0*/  UIADD3 UR11, UR11, -0x4, URZ ;  /* 0xfffffffc0b0b7890 */ /* 0x000fe4000fffe03f */
[----:B------:R-:W-:Y:S02]  /*3ed0*/  UPLOP3.LUT UP0, UPT, UPT, UPT, UPT, 0x40, 0x0 ;  /* 0x000000000000789c */ /* 0x000fe40003f0e870 */
[----:B------:R-:W-:Y:S01]  /*3ee0*/  UIADD3 UR11, UR11, -0x4, URZ ;  /* 0xfffffffc0b0b7890 */ /* 0x000fe2000fffe03f */
[----:B--2---:R-:W-:Y:S01]  /*3ef0*/  @!P6 FADD.FTZ R38, R38, R20 ;  /* 0x000000142626e221 */ /* 0x004fe20000010000 */
[----:B------:R-:W-:Y:S01]  /*3f00*/  @!P6 FADD.FTZ R39, R39, R21 ;  /* 0x000000152727e221 */ /* 0x000fe20000010000 */
[----:B------:R-:W-:-:S09]  /*3f10*/  IADD3 R20, R24, 0x4, RZ ;  /* 0x0000000418147810 */ /* 0x000fd20007ffe0ff */
.L_x_25:
[----:B------:R-:W-:-:S06]  /*3f20*/  UISETP.NE.OR UP0, UPT, UR11, URZ, UP0 ;  /* 0x0000003f0b00728c */ /* 0x000fcc0008705670 */
[----:B------:R-:W-:-:S13]  /*3f30*/  PLOP3.LUT P6, PT, PT, PT, UP0, 0x80, 0x0 ;  /* 0x000000000000781c */ /* 0x000fda0003fcf008 */
[----:B------:R-:W-:Y:S05]  /*3f40*/  @!P6 BRA `(.L_x_21) ;  /* 0x00000000007ce947 */ /* 0x000fea0003800000 */
.L_x_22:
        /* <DEDUP_REMOVED lines=26> */
[----:B------:R-:W-:Y:S01]  /*40f0*/  IADD3 R20, R20, 0x4, RZ ;  /* 0x0000000414147810 */ /* 0x000fe20007ffe0ff */
[----:B--2---:R-:W-:Y:S01]  /*4100*/  @!P6 FADD.FTZ R38, R38, R24 ;  /* 0x000000182626e221 */ /* 0x004fe20000010000 */
[----:B------:R-:W-:-:S03]  /*4110*/  @!P6 FADD.FTZ R39, R39, R25 ;  /* 0x000000192727e221 */ /* 0x000fc60000010000 */
[----:B------:R-:W-:-:S13]  /*4120*/  ISETP.NE.AND P6, PT, RZ, UR11, PT ;  /* 0x0000000bff007c0c */ /* 0x000fda000bfc5270 */
[----:B------:R-:W-:Y:S05]  /*4130*/  @P6 BRA `(.L_x_22) ;  /* 0xfffffffc00846947 */ /* 0x000fea000383ffff */
.L_x_21:
[----:B------:R-:W-:-:S13]  /*4140*/  LOP3.LUT P6, R6, R6, 0x3, RZ, 0xc0, !PT ;  /* 0x0000000306067812 */ /* 0x000fda00078cc0ff */
[----:B------:R-:W-:Y:S05]  /*4150*/  @!P6 BRA `(.L_x_18) ;  /* 0x000000000068e947 */ /* 0x000fea0003800000 */
[----:B------:R-:W-:Y:S01]  /*4160*/  ISETP.EQ.OR P6, PT, R20, UR16, P0 ;  /* 0x0000001014007c0c */ /* 0x000fe200087c2670 */
[----:B------:R-:W-:-:S12]  /*4170*/  BSSY B0, `(.L_x_26) ;  /* 0x0000007000007945 */ /* 0x000fd80003800000 */
[----:B------:R-:W-:Y:S05]  /*4180*/  @P6 BRA `(.L_x_27) ;  /* 0x0000000000146947 */ /* 0x000fea0003800000 */
[----:B------:R-:W-:-:S04]  /*4190*/  IMAD R24, R18, R20, R19 ;  /* 0x0000001412187224 */ /* 0x000fc800078e0213 */
[----:B------:R-:W-:-:S06]  /*41a0*/  IMAD.WIDE.U32 R24, R24, 0x8, R22 ;  /* 0x0000000818187825 */ /* 0x000fcc00078e0016 */
[----:B------:R-:W2:Y:S02]  /*41b0*/  LDG.E.64 R24, desc[UR14][R24.64] ;  /* 0x0000000e18187981 */ /* 0x000ea4000c1e1b00 */
[----:B--2---:R-:W-:Y:S01]  /*41c0*/  FADD.FTZ R38, R38, R24 ;  /* 0x0000001826267221 */ /* 0x004fe20000010000 */
[----:B------:R-:W-:-:S07]  /*41d0*/  FADD.FTZ R39, R39, R25 ;  /* 0x0000001927277221 */ /* 0x000fce0000010000 */
.L_x_27:
[----:B------:R-:W-:Y:S05]  /*41e0*/  BSYNC B0 ;  /* 0x0000000000007941 */ /* 0x000fea0003800000 */
.L_x_26:
[----:B------:R-:W-:-:S13]  /*41f0*/  ISETP.NE.AND P6, PT, R6, 0x1, PT ;  /* 0x000000010600780c */ /* 0x000fda0003fc5270 */
[----:B------:R-:W-:Y:S05]  /*4200*/  @!P6 BRA `(.L_x_18) ;  /* 0x00000000003ce947 */ /* 0x000fea0003800000 */
[----:B------:R-:W-:-:S04]  /*4210*/  IADD3 R21, R20, 0x1, RZ ;  /* 0x0000000114157810 */ /* 0x000fc80007ffe0ff */
[----:B------:R-:W-:-:S13]  /*4220*/  ISETP.EQ.OR P6, PT, R21, UR16, P0 ;  /* 0x0000001015007c0c */ /* 0x000fda00087c2670 */
[----:B------:R-:W-:-:S04]  /*4230*/  @!P6 IMAD R24, R21, R18, R19 ;  /* 0x000000121518e224 */ /* 0x000fc800078e0213 */
[----:B------:R-:W-:-:S06]  /*4240*/  @!P6 IMAD.WIDE.U32 R24, R24, 0x8, R22 ;  /* 0x000000081818e825 */ /* 0x000fcc00078e0016 */
[----:B------:R-:W2:Y:S01]  /*4250*/  @!P6 LDG.E.64 R24, desc[UR14][R24.64] ;  /* 0x0000000e1818e981 */ /* 0x000ea2000c1e1b00 */
[----:B------:R-:W-:Y:S01]  /*4260*/  IADD3 R20, R20, 0x2, RZ ;  /* 0x0000000214147810 */ /* 0x000fe20007ffe0ff */
[----:B--2---:R-:W-:Y:S01]  /*4270*/  @!P6 FADD.FTZ R38, R38, R24 ;  /* 0x000000182626e221 */ /* 0x004fe20000010000 */
[----:B------:R-:W-:Y:S02]  /*4280*/  @!P6 FADD.FTZ R39, R39, R25 ;  /* 0x000000192727e221 */ /* 0x000fe40000010000 */
[----:B------:R-:W-:-:S04]  /*4290*/  ISETP.EQ.OR P6, PT, R20, UR16, P0 ;  /* 0x0000001014007c0c */ /* 0x000fc800087c2670 */
[----:B------:R-:W-:-:S13]  /*42a0*/  ISETP.EQ.OR P6, PT, R6, 0x2, P6 ;  /* 0x000000020600780c */ /* 0x000fda00037c2670 */
[----:B------:R-:W-:-:S04]  /*42b0*/  @!P6 IMAD R19, R20, R18, R19 ;  /* 0x000000121413e224 */ /* 0x000fc800078e0213 */
[----:B------:R-:W-:-:S06]  /*42c0*/  @!P6 IMAD.WIDE.U32 R22, R19, 0x8, R22 ;  /* 0x000000081316e825 */ /* 0x000fcc00078e0016 */
[----:B------:R-:W2:Y:S02]  /*42d0*/  @!P6 LDG.E.64 R22, desc[UR14][R22.64] ;  /* 0x0000000e1616e981 */ /* 0x000ea4000c1e1b00 */
[----:B--2---:R-:W-:Y:S01]  /*42e0*/  @!P6 FADD.FTZ R38, R38, R22 ;  /* 0x000000162626e221 */ /* 0x004fe20000010000 */
[----:B------:R-:W-:-:S07]  /*42f0*/  @!P6 FADD.FTZ R39, R39, R23 ;  /* 0x000000172727e221 */ /* 0x000fce0000010000 */
.L_x_18:
[----:B------:R-:W0:Y:S01]  /*4300*/  S2UR UR12, SR_CgaCtaId ;  /* 0x00000000000c79c3 */ /* 0x000e220000008800 */
[----:B------:R-:W-:Y:S01]  /*4310*/  UMOV UR11, 0x400 ;  /* 0x00000400000b7882 */ /* 0x000fe20000000000 */
[----:B------:R-:W-:Y:S02]  /*4320*/  ISETP.NE.AND P6, PT, RZ, UR17, PT ;  /* 0x00000011ff007c0c */ /* 0x000fe4000bfc5270 */
[----:B------:R-:W-:Y:S02]  /*4330*/  SHF.L.U32 R52, R52, 0x10, RZ ;  /* 0x0000001034347819 */ /* 0x000fe400000006ff */
[----:B------:R-:W-:Y:S02]  /*4340*/  SHF.L.U32 R37, R37, 0x10, RZ ;  /* 0x0000001025257819 */ /* 0x000fe400000006ff */
[----:B------:R-:W1:Y:S01]  /*4350*/  LDC R23, c[0x0][0x2ac] ;  /* 0x0000ab00ff177b82 */ /* 0x000e620000000800 */
[----:B------:R-:W-:Y:S01]  /*4360*/  FADD.FTZ R25, R52, -UR18 ;  /* 0x8000001234197e21 */ /* 0x000fe20008010000 */
[----:B------:R-:W-:Y:S01]  /*4370*/  SHF.L.U32 R51, R51, 0x10, RZ ;  /* 0x0000001033337819 */ /* 0x000fe200000006ff */
[----:B------:R-:W-:Y:S01]  /*4380*/  FADD.FTZ R24, R37, -UR18 ;  /* 0x8000001225187e21 */ /* 0x000fe20008010000 */
[----:B------:R-:W-:Y:S01]  /*4390*/  SHF.L.U32 R35, R35, 0x10, RZ ;  /* 0x0000001023237819 */ /* 0x000fe200000006ff */
[----:B------:R-:W-:Y:S01]  /*43a0*/  FMUL.FTZ R25, R25, UR19 ;  /* 0x0000001319197c20 */ /* 0x000fe20008410000 */
[----:B------:R-:W-:Y:S01]  /*43b0*/  SHF.L.U32 R41, R41, 0x10, RZ ;  /* 0x0000001029297819 */ /* 0x000fe200000006ff */
[----:B------:R-:W-:Y:S01]  /*43c0*/  FMUL.FTZ R24, R24, UR19 ;  /* 0x0000001318187c20 */ /* 0x000fe20008410000 */
[----:B------:R-:W-:Y:S01]  /*43d0*/  SHF.L.U32 R34, R34, 0x10, RZ ;  /* 0x0000001022227819 */ /* 0x000fe200000006ff */
[----:B0-----:R-:W-:-:S09]  /*43e0*/  ULEA UR11, UR12, UR11, 0x18 ;  /* 0x0000000b0c0b7291 */ /* 0x001fd2000f8ec03f */
[----:B------:R-:W-:Y:S01]  /*43f0*/  @!P0 STS.64 [UR11+0x88], R38 ;  /* 0x00008826ff008988 */ /* 0x000fe20008000a0b */
[----:B------:R-:W-:Y:S06]  /*4400*/  BAR.SYNC.DEFER_BLOCKING 0x0 ;  /* 0x0000000000007b1d */ /* 0x000fec0000010000 */
[----:B------:R-:W0:Y:S01]  /*4410*/  LDS.64 R18, [UR11+0x88] ;  /* 0x0000880bff127984 */ /* 0x000e220008000a00 */
[----:B------:R-:W-:Y:S02]  /*4420*/  ULDC UR11, c[0x0][0x2bc] ;  /* 0x0000af00000b7ab9 */ /* 0x000fe40000000800 */
[----:B0-----:R-:W-:Y:S01]  /*4430*/  FMUL.FTZ R6, R18, UR11 ;  /* 0x0000000b12067c20 */ /* 0x001fe20008410000 */
[----:B------:R-:W-:Y:S01]  /*4440*/  FMUL.FTZ R22, R19, UR11 ;  /* 0x0000000b13167c20 */ /* 0x000fe20008410000 */
[----:B-1----:R-:W-:Y:S06]  /*4450*/  @!P6 BRA `(.L_x_28) ;  /* 0x000000000048e947 */ /* 0x002fec0003800000 */
        /* <DEDUP_REMOVED lines=18> */
.L_x_28:
[----:B------:R-:W-:Y:S01]  /*4580*/  ISETP.NE.AND P0, PT, R54, RZ, PT ;  /* 0x000000ff3600720c */ /* 0x000fe20003f05270 */
[----:B------:R-:W-:-:S12]  /*4590*/  BSSY B0, `(.L_x_29) ;  /* 0x0000015000007945 */ /* 0x000fd80003800000 */
[----:B------:R-:W-:Y:S05]  /*45a0*/  @!P0 BRA `(.L_x_30) ;  /* 0x00000000004c8947 */ /* 0x000fea0003800000 */
[----:B------:R-:W-:Y:S01]  /*45b0*/  SHF.R.S32.HI R18, RZ, 0x1f, R2 ;  /* 0x0000001fff127819 */ /* 0x000fe20000011402 */
[----:B------:R-:W-:Y:S01]  /*45c0*/  ULDC.64 UR12, c[0x0][0x288] ;  /* 0x0000a200000c7ab9 */ /* 0x000fe20000000a00 */
[----:B------:R-:W-:Y:S01]  /*45d0*/  MOV R19, R11 ;  /* 0x0000000b00137202 */ /* 0x000fe20000000f00 */
[----:B------:R-:W-:Y:S02]  /*45e0*/  FFMA.FTZ R24, R6, R24, R22 ;  /* 0x0000001806187223 */ /* 0x000fe40000010016 */
[----:B------:R-:W-:Y:S01]  /*45f0*/  IMAD R21, R18, UR12, RZ ;  /* 0x0000000c12157c24 */ /* 0x000fe2000f8e02ff */
[----:B------:R-:W-:Y:S01]  /*4600*/  MOV R18, R8 ;  /* 0x0000000800127202 */ /* 0x000fe20000000f00 */
[----:B------:R-:W-:Y:S02]  /*4610*/  FFMA.FTZ R24, R35, R13, -R24 ;  /* 0x0000000d23187223 */ /* 0x000fe40000010818 */
[C---:B------:R-:W-:Y:S02]  /*4620*/  IMAD R21, R2.reuse, UR13, R21 ;  /* 0x0000000d02157c24 */ /* 0x040fe4000f8e0215 */
[----:B------:R-:W-:Y:S01]  /*4630*/  IMAD.WIDE.U32 R18, R2, UR12, R18 ;  /* 0x0000000c02127c25 */ /* 0x000fe2000f8e0012 */
[----:B------:R-:W-:-:S04]  /*4640*/  ULDC.64 UR12, c[0x0][0x210] ;  /* 0x00008400000c7ab9 */ /* 0x000fc80000000a00 */
[----:B------:R-:W-:Y:S02]  /*4650*/  IADD3 R21, R19, R21, RZ ;  /* 0x0000001513157210 */ /* 0x000fe40007ffe0ff */
[----:B------:R-:W-:-:S04]  /*4660*/  LEA R20, P0, R18, UR12, 0x1 ;  /* 0x0000000c12147c11 */ /* 0x000fc8000f8008ff */
[----:B------:R-:W-:Y:S01]  /*4670*/  LEA.HI.X R21, R18, UR13, R21, 0x1, P0 ;  /* 0x0000000d12157c11 */ /* 0x000fe200080f0c15 */
[----:B------:R-:W-:-:S04]  /*4680*/  FFMA.FTZ R18, R6, R25, R22 ;  /* 0x0000001906127223 */ /* 0x000fc80000010016 */
[----:B------:R-:W-:-:S04]  /*4690*/  FFMA.FTZ R18, R51, R12, -R18 ;  /* 0x0000000c33127223 */ /* 0x000fc80000010812 */
[----:B------:R-:W-:Y:S01]  /*46a0*/  FMUL.FTZ R19, R18, UR19 ;  /* 0x0000001312137c20 */ /* 0x000fe20008410000 */
[----:B------:R-:W-:-:S05]  /*46b0*/  FMUL.FTZ R18, R24, UR19 ;  /* 0x0000001318127c20 */ /* 0x000fca0008410000 */
[----:B------:R-:W-:-:S05]  /*46c0*/  F2FP.BF16.F32.PACK_AB R19, R18, R19 ;  /* 0x000000131213723e */ /* 0x000fca00000010ff */
[----:B------:R0:W-:Y:S02]  /*46d0*/  STG.E desc[UR14][R20.64], R19 ;  /* 0x0000001314007986 */ /* 0x0001e4000c10190e */
.L_x_30:
[----:B------:R-:W-:Y:S05]  /*46e0*/  BSYNC B0 ;  /* 0x0000000000007941 */ /* 0x000fea0003800000 */
.L_x_29:
[----:B------:R-:W-:Y:S01]  /*46f0*/  ISETP.NE.AND P6, PT, RZ, UR17, PT ;  /* 0x00000011ff007c0c */ /* 0x000fe2000bfc5270 */
[----:B------:R-:W-:Y:S01]  /*4700*/  FADD.FTZ R35, R41, -UR18 ;  /* 0x8000001229237e21 */ /* 0x000fe20008010000 */
[----:B------:R-:W-:Y:S01]  /*4710*/  FADD.FTZ R34, R34, -UR18 ;  /* 0x8000001222227e21 */ /* 0x000fe20008010000 */
[----:B------:R-:W-:Y:S02]  /*4720*/  SHF.L.U32 R25, R50, 0x10, RZ ;  /* 0x0000001032197819 */ /* 0x000fe400000006ff */
[----:B------:R-:W-:Y:S01]  /*4730*/  SHF.L.U32 R24, R55, 0x10, RZ ;  /* 0x0000001037187819 */ /* 0x000fe200000006ff */
[----:B------:R-:W-:Y:S01]  /*4740*/  FMUL.FTZ R35, R35, UR19 ;  /* 0x0000001323237c20 */ /* 0x000fe20008410000 */
[----:B------:R-:W-:Y:S01]  /*4750*/  SHF.L.U32 R40, R40, 0x10, RZ ;  /* 0x0000001028287819 */ /* 0x000fe200000006ff */
[----:B------:R-:W-:Y:S01]  /*4760*/  FMUL.FTZ R34, R34, UR19 ;  /* 0x0000001322227c20 */ /* 0x000fe20008410000 */
[----:B------:R-:W-:-:S04]  /*4770*/  SHF.L.U32 R36, R36, 0x10, RZ ;  /* 0x0000001024247819 */ /* 0x000fc800000006ff */
[----:B------:R-:W-:Y:S05]  /*4780*/  @!P6 BRA `(.L_x_31) ;  /* 0x000000000048e947 */ /* 0x000fea0003800000 */
[----:B------:R-:W-:Y:S01]  /*4790*/  FFMA.FTZ R18, R34, R13, R15 ;  /* 0x0000000d22127223 */ /* 0x000fe2000001000f */
[----:B0-----:R-:W-:-:S03]  /*47a0*/  FFMA.FTZ R19, R35, R12, R14 ;  /* 0x0000000c23137223 */ /* 0x001fc6000001000e */
        /* <DEDUP_REMOVED lines=16> */
.L_x_31:
[----:B------:R-:W-:Y:S04]  /*48b0*/  BSSY B0, `(.L_x_32) ;  /* 0x0000015000007945 */ /* 0x000fe80003800000 */
[----:B------:R-:W-:Y:S05]  /*48c0*/  @!P5 BRA `(.L_x_33) ;  /* 0x00000000004cd947 */ /* 0x000fea0003800000 */
[----:B------:R-:W-:Y:S01]  /*48d0*/  SHF.R.S32.HI R18, RZ, 0x1f, R64 ;  /* 0x0000001fff127819 */ /* 0x000fe20000011440 */
[----:B------:R-:W-:Y:S01]  /*48e0*/  ULDC.64 UR12, c[0x0][0x288] ;  /* 0x0000a200000c7ab9 */ /* 0x000fe20000000a00 */
[----:B0-----:R-:W-:-:S03]  /*48f0*/  MOV R19, R11 ;  /* 0x0000000b00137202 */ /* 0x001fc60000000f00 */
[----:B------:R-:W-:Y:S01]  /*4900*/  IMAD R21, R18, UR12, RZ ;  /* 0x0000000c12157c24 */ /* 0x000fe2000f8e02ff */
[----:B------:R-:W-:-:S03]  /*4910*/  MOV R18, R8 ;  /* 0x0000000800127202 */ /* 0x000fc60000000f00 */
[C---:B------:R-:W-:Y:S02]  /*4920*/  IMAD R21, R64.reuse, UR13, R21 ;  /* 0x0000000d40157c24 */ /* 0x040fe4000f8e0215 */
[----:B------:R-:W-:Y:S01]  /*4930*/  IMAD.WIDE.U32 R18, R64, UR12, R18 ;  /* 0x0000000c40127c25 */ /* 0x000fe2000f8e0012 */
[----:B------:R-:W-:-:S04]  /*4940*/  ULDC.64 UR12, c[0x0][0x210] ;  /* 0x00008400000c7ab9 */ /* 0x000fc80000000a00 */
[----:B------:R-:W-:Y:S01]  /*4950*/  IADD3 R21, R19, R21, RZ ;  /* 0x0000001513157210 */ /* 0x000fe20007ffe0ff */
[----:B------:R-:W-:Y:S01]  /*4960*/  FFMA.FTZ R19, R6, R34, R22 ;  /* 0x0000002206137223 */ /* 0x000fe20000010016 */
[----:B------:R-:W-:-:S03]  /*4970*/  LEA R20, P0, R18, UR12, 0x1 ;  /* 0x0000000c12147c11 */ /* 0x000fc6000f8008ff */
[----:B------:R-:W-:Y:S01]  /*4980*/  FFMA.FTZ R24, R24, R13, -R19 ;  /* 0x0000000d18187223 */ /* 0x000fe20000010813 */
[----:B------:R-:W-:Y:S01]  /*4990*/  LEA.HI.X R21, R18, UR13, R21, 0x1, P0 ;  /* 0x0000000d12157c11 */ /* 0x000fe200080f0c15 */
[----:B------:R-:W-:-:S04]  /*49a0*/  FFMA.FTZ R18, R6, R35, R22 ;  /* 0x0000002306127223 */ /* 0x000fc80000010016 */
[----:B------:R-:W-:-:S04]  /*49b0*/  FFMA.FTZ R18, R25, R12, -R18 ;  /* 0x0000000c19127223 */ /* 0x000fc80000010812 */
[----:B------:R-:W-:Y:S01]  /*49c0*/  FMUL.FTZ R19, R18, UR19 ;  /* 0x0000001312137c20 */ /* 0x000fe20008410000 */
[----:B------:R-:W-:-:S05]  /*49d0*/  FMUL.FTZ R18, R24, UR19 ;  /* 0x0000001318127c20 */ /* 0x000fca0008410000 */
[----:B------:R-:W-:-:S05]  /*49e0*/  F2FP.BF16.F32.PACK_AB R19, R18, R19 ;  /* 0x000000131213723e */ /* 0x000fca00000010ff */
[----:B------:R1:W-:Y:S02]  /*49f0*/  STG.E desc[UR14][R20.64], R19 ;  /* 0x0000001314007986 */ /* 0x0003e4000c10190e */
.L_x_33:
[----:B------:R-:W-:Y:S05]  /*4a00*/  BSYNC B0 ;  /* 0x0000000000007941 */ /* 0x000fea0003800000 */
.L_x_32:
[----:B------:R-:W-:Y:S01]  /*4a10*/  SHF.L.U32 R24, R33, 0x10, RZ ;  /* 0x0000001021187819 */ /* 0x000fe200000006ff */
[----:B------:R-:W-:Y:S01]  /*4a20*/  FADD.FTZ R33, R40, -UR18 ;  /* 0x8000001228217e21 */ /* 0x000fe20008010000 */
[----:B------:R-:W-:Y:S01]  /*4a30*/  FADD.FTZ R34, R36, -UR18 ;  /* 0x8000001224227e21 */ /* 0x000fe20008010000 */
[----:B------:R-:W-:Y:S02]  /*4a40*/  SHF.L.U32 R25, R48, 0x10, RZ ;  /* 0x0000001030197819 */ /* 0x000fe400000006ff */
[----:B------:R-:W-:Y:S01]  /*4a50*/  SHF.L.U32 R49, R49, 0x10, RZ ;  /* 0x0000001031317819 */ /* 0x000fe200000006ff */
[----:B------:R-:W-:Y:S01]  /*4a60*/  FMUL.FTZ R33, R33, UR19 ;  /* 0x0000001321217c20 */ /* 0x000fe20008410000 */
[----:B------:R-:W-:Y:S01]  /*4a70*/  SHF.L.U32 R32, R32, 0x10, RZ ;  /* 0x0000001020207819 */ /* 0x000fe200000006ff */
[----:B------:R-:W-:Y:S01]  /*4a80*/  FMUL.FTZ R34, R34, UR19 ;  /* 0x0000001322227c20 */ /* 0x000fe20008410000 */
[----:B------:R-:W-:Y:S06]  /*4a90*/  @!P6 BRA `(.L_x_34) ;  /* 0x000000000048e947 */ /* 0x000fec0003800000 */
[----:B------:R-:W-:Y:S01]  /*4aa0*/  FFMA.FTZ R18, R34, R13, R15 ;  /* 0x0000000d22127223 */ /* 0x000fe2000001000f */
[----:B01----:R-:W-:-:S03]  /*4ab0*/  FFMA.FTZ R19, R33, R12, R14 ;  /* 0x0000000c21137223 */ /* 0x003fc6000001000e */
        /* <DEDUP_REMOVED lines=16> */
.L_x_34:
[----:B------:R-:W-:Y:S04]  /*4bc0*/  BSSY B0, `(.L_x_35) ;  /* 0x0000015000007945 */ /* 0x000fe80003800000 */
[----:B------:R-:W-:Y:S05]  /*4bd0*/  @!P4 BRA `(.L_x_36) ;  /* 0x00000000004cc947 */ /* 0x000fea0003800000 */
[----:B------:R-:W-:Y:S01]  /*4be0*/  SHF.R.S32.HI R18, RZ, 0x1f, R63 ;  /* 0x0000001fff127819 */ /* 0x000fe2000001143f */
[----:B------:R-:W-:Y:S01]  /*4bf0*/  ULDC.64 UR12, c[0x0][0x288] ;  /* 0x0000a200000c7ab9 */ /* 0x000fe20000000a00 */
[----:B01----:R-:W-:-:S03]  /*4c00*/  MOV R19, R11 ;  /* 0x0000000b00137202 */ /* 0x003fc60000000f00 */
        /* <DEDUP_REMOVED lines=16> */
.L_x_36:
[----:B------:R-:W-:Y:S05]  /*4d10*/  BSYNC B0 ;  /* 0x0000000000007941 */ /* 0x000fea0003800000 */
.L_x_35:
        /* <DEDUP_REMOVED lines=9> */
[----:B012---:R-:W-:-:S03]  /*4db0*/  FFMA.FTZ R19, R31, R13, R15 ;  /* 0x0000000d1f137223 */ /* 0x007fc6000001000f */
        /* <DEDUP_REMOVED lines=16> */
.L_x_37:
[----:B------:R-:W-:Y:S04]  /*4ec0*/  BSSY B0, `(.L_x_38) ;  /* 0x0000015000007945 */ /* 0x000fe80003800000 */
[----:B------:R-:W-:Y:S05]  /*4ed0*/  @!P3 BRA `(.L_x_39) ;  /* 0x00000000004cb947 */ /* 0x000fea0003800000 */
[----:B------:R-:W-:Y:S01]  /*4ee0*/  SHF.R.S32.HI R18, RZ, 0x1f, R62 ;  /* 0x0000001fff127819 */ /* 0x000fe2000001143e */
[----:B------:R-:W-:Y:S01]  /*4ef0*/  ULDC.64 UR12, c[0x0][0x288] ;  /* 0x0000a200000c7ab9 */ /* 0x000fe20000000a00 */
[----:B012---:R-:W-:Y:S01]  /*4f00*/  MOV R19, R11 ;  /* 0x0000000b00137202 */ /* 0x007fe20000000f00 */
        /* <DEDUP_REMOVED lines=16> */
.L_x_39:
[----:B------:R-:W-:Y:S05]  /*5010*/  BSYNC B0 ;  /* 0x0000000000007941 */ /* 0x000fea0003800000 */
.L_x_38:
[----:B------:R-:W-:Y:S02]  /*5020*/  SHF.L.U32 R18, R30, 0x10, RZ ;  /* 0x000000101e127819 */ /* 0x000fe400000006ff */
[----:B------:R-:W-:Y:S01]  /*5030*/  SHF.L.U32 R30, R29, 0x10, RZ ;  /* 0x000000101d1e7819 */ /* 0x000fe200000006ff */
[----:B------:R-:W-:Y:S01]  /*5040*/  FADD.FTZ R29, R4, -UR18 ;  /* 0x80000012041d7e21 */ /* 0x000fe20008010000 */
[----:B0123--:R-:W-:Y:S01]  /*5050*/  SHF.R.U32.HI R19, RZ, 0x3, R0 ;  /* 0x00000003ff137819 */ /* 0x00ffe20000011600 */
[----:B------:R-:W-:Y:S01]  /*5060*/  FADD.FTZ R4, R18, -UR18 ;  /* 0x8000001212047e21 */ /* 0x000fe20008010000 */
[----:B------:R-:W-:Y:S01]  /*5070*/  SHF.L.U32 R45, R45, 0x10, RZ ;  /* 0x000000102d2d7819 */ /* 0x000fe200000006ff */
[----:B------:R-:W-:Y:S01]  /*5080*/  FMUL.FTZ R29, R29, UR19 ;  /* 0x000000131d1d7c20 */ /* 0x000fe20008410000 */
[----:B------:R-:W-:Y:S01]  /*5090*/  SHF.L.U32 R46, R46, 0x10, RZ ;  /* 0x000000102e2e7819 */ /* 0x000fe200000006ff */
[----:B------:R-:W-:Y:S01]  /*50a0*/  IMAD.WIDE.U32 R18, R19, 0x24924925, RZ ;  /* 0x2492492513127825 */ /* 0x000fe200078e00ff */
[----:B------:R-:W-:-:S03]  /*50b0*/  SHF.L.U32 R28, R28, 0x10, RZ ;  /* 0x000000101c1c7819 */ /* 0x000fc600000006ff */
        /* <DEDUP_REMOVED lines=20> */
.L_x_40:
[----:B------:R-:W-:Y:S04]  /*5200*/  BSSY B0, `(.L_x_41) ;  /* 0x0000015000007945 */ /* 0x000fe80003800000 */
[----:B------:R-:W-:Y:S05]  /*5210*/  @!P2 BRA `(.L_x_42) ;  /* 0x00000000004ca947 */ /* 0x000fea0003800000 */
[----:B------:R-:W-:Y:S01]  /*5220*/  SHF.R.S32.HI R20, RZ, 0x1f, R61 ;  /* 0x0000001fff147819 */ /* 0x000fe2000001143d */
[----:B------:R-:W-:Y:S01]  /*5230*/  ULDC.64 UR12, c[0x0][0x288] ;  /* 0x0000a200000c7ab9 */ /* 0x000fe20000000a00 */
[----:B------:R-:W-:-:S03]  /*5240*/  MOV R21, R11 ;  /* 0x0000000b00157202 */ /* 0x000fc60000000f00 */
        /* <DEDUP_REMOVED lines=10> */
[----:B------:R-:W-:Y:S02]  /*52f0*/  FFMA.FTZ R20, R6, R29, R22 ;  /* 0x0000001d06147223 */ /* 0x000fe40000010016 */
[----:B------:R-:W-:Y:S02]  /*5300*/  FMUL.FTZ R4, R4, UR19 ;  /* 0x0000001304047c20 */ /* 0x000fe40008410000 */
[----:B------:R-:W-:-:S04]  /*5310*/  FFMA.FTZ R20, R45, R12, -R20 ;  /* 0x0000000c2d147223 */ /* 0x000fc80000010814 */
[----:B------:R-:W-:-:S05]  /*5320*/  FMUL.FTZ R21, R20, UR19 ;  /* 0x0000001314157c20 */ /* 0x000fca0008410000 */
[----:B------:R-:W-:-:S05]  /*5330*/  F2FP.BF16.F32.PACK_AB R21, R4, R21 ;  /* 0x000000150415723e */ /* 0x000fca00000010ff */
[----:B------:R0:W-:Y:S02]  /*5340*/  STG.E desc[UR14][R24.64], R21 ;  /* 0x0000001518007986 */ /* 0x0001e4000c10190e */
.L_x_42:
[----:B------:R-:W-:Y:S05]  /*5350*/  BSYNC B0 ;  /* 0x0000000000007941 */ /* 0x000fea0003800000 */
.L_x_41:
[----:B------:R-:W-:Y:S01]  /*5360*/  FADD.FTZ R46, R46, -UR18 ;  /* 0x800000122e2e7e21 */ /* 0x000fe20008010000 */
[----:B0-----:R-:W-:Y:S01]  /*5370*/  FADD.FTZ R24, R28, -UR18 ;  /* 0x800000121c187e21 */ /* 0x001fe20008010000 */
[----:B------:R-:W-:Y:S01]  /*5380*/  SHF.L.U32 R4, R27, 0x10, RZ ;  /* 0x000000101b047819 */ /* 0x000fe200000006ff */
[----:B------:R-:W-:Y:S01]  /*5390*/  IMAD R23, R23, UR16, R19 ;  /* 0x0000001017177c24 */ /* 0x000fe2000f8e0213 */
        /* <DEDUP_REMOVED lines=23> */
.L_x_43:
[----:B------:R-:W-:Y:S04]  /*5510*/  BSSY B0, `(.L_x_44) ;  /* 0x0000014000007945 */ /* 0x000fe80003800000 */
[----:B------:R-:W-:Y:S05]  /*5520*/  @!P1 BRA `(.L_x_45) ;  /* 0x0000000000489947 */ /* 0x000fea0003800000 */
[----:B------:R-:W-:Y:S01]  /*5530*/  ULDC.64 UR12, c[0x0][0x288] ;  /* 0x0000a200000c7ab9 */ /* 0x000fe20000000a00 */
[----:B------:R-:W-:Y:S01]  /*5540*/  MOV R18, R8 ;  /* 0x0000000800127202 */ /* 0x000fe20000000f00 */
        /* <DEDUP_REMOVED lines=16> */
.L_x_45:
[----:B------:R-:W-:Y:S05]  /*5650*/  BSYNC B0 ;  /* 0x0000000000007941 */ /* 0x000fea0003800000 */
.L_x_44:
[----:B------:R-:W-:Y:S01]  /*5660*/  SHF.L.U32 R26, R26, 0x10, RZ ;  /* 0x000000101a1a7819 */ /* 0x000fe200000006ff */
[----:B------:R-:W-:Y:S01]  /*5670*/  FADD.FTZ R3, R3, -UR18 ;  /* 0x8000001203037e21 */ /* 0x000fe20008010000 */
[----:B------:R-:W-:Y:S01]  /*5680*/  IADD3 R28, R23, 0x30, RZ ;  /* 0x00000030171c7810 */ /* 0x000fe20007ffe0ff */
[----:B------:R-:W-:Y:S01]  /*5690*/  ULDC.64 UR12, c[0x0][0x290] ;  /* 0x0000a400000c7ab9 */ /* 0x000fe20000000a00 */
[----:B------:R-:W-:Y:S01]  /*56a0*/  SHF.L.U32 R43, R43, 0x10, RZ ;  /* 0x000000102b2b7819 */ /* 0x000fe200000006ff */
[----:B------:R-:W-:Y:S01]  /*56b0*/  FADD.FTZ R26, R26, -UR18 ;  /* 0x800000121a1a7e21 */ /* 0x000fe20008010000 */
[----:B------:R-:W-:Y:S01]  /*56c0*/  SHF.L.U32 R4, R7, 0x10, RZ ;  /* 0x0000001007047819 */ /* 0x000fe200000006ff */
[----:B------:R-:W-:Y:S01]  /*56d0*/  FMUL.FTZ R27, R3, UR19 ;  /* 0x00000013031b7c20 */ /* 0x000fe20008410000 */
[----:B------:R-:W-:Y:S01]  /*56e0*/  SHF.R.S32.HI R29, RZ, 0x1f, R28 ;  /* 0x0000001fff1d7819 */ /* 0x000fe2000001141c */
[----:B------:R-:W-:Y:S01]  /*56f0*/  FMUL.FTZ R25, R26, UR19 ;  /* 0x000000131a197c20 */ /* 0x000fe20008410000 */
[----:B------:R-:W-:Y:S06]  /*5700*/  @!P6 BRA `(.L_x_46) ;  /* 0x000000000048e947 */ /* 0x000fec0003800000 */
[----:B------:R-:W-:Y:S01]  /*5710*/  FFMA.FTZ R7, R25, R13, R15 ;  /* 0x0000000d19077223 */ /* 0x000fe2000001000f */
[----:B------:R-:W-:-:S03]  /*5720*/  FFMA.FTZ R3, R27, R12, R14 ;  /* 0x0000000c1b037223 */ /* 0x000fc6000001000e */
[----:B0-----:R-:W-:Y:S01]  /*5730*/  FMUL.FTZ R21, R7, -1.4426950216293334961 ;  /* 0xbfb8aa3b07157820 */ /* 0x001fe20000410000 */
        /* <DEDUP_REMOVED lines=15> */
.L_x_46:
[----:B------:R-:W-:Y:S01]  /*5830*/  ISETP.GE.U32.AND P0, PT, R28, UR12, PT ;  /* 0x0000000c1c007c0c */ /* 0x000fe2000bf06070 */
[----:B------:R-:W-:Y:S03]  /*5840*/  BSSY B0, `(.L_x_47) ;  /* 0x0000017000007945 */ /* 0x000fe60003800000 */
[----:B------:R-:W-:-:S04]  /*5850*/  ISETP.GE.AND.EX P0, PT, R29, UR13, PT, P0 ;  /* 0x0000000d1d007c0c */ /* 0x000fc8000bf06300 */
[----:B------:R-:W-:-:S13]  /*5860*/  ISETP.LT.U32.AND P0, PT, R0, 0x1c0, !P0 ;  /* 0x000001c00000780c */ /* 0x000fda0004701070 */
[----:B------:R-:W-:Y:S05]  /*5870*/  @!P0 BRA `(.L_x_48) ;  /* 0x00000000004c8947 */ /* 0x000fea0003800000 */
[----:B------:R-:W-:Y:S01]  /*5880*/  SHF.R.S32.HI R3, RZ, 0x1f, R59 ;  /* 0x0000001fff037819 */ /* 0x000fe2000001143b */
[----:B------:R-:W-:Y:S01]  /*5890*/  ULDC.64 UR20, c[0x0][0x288] ;  /* 0x0000a20000147ab9 */ /* 0x000fe20000000a00 */
[----:B------:R-:W-:Y:S02]  /*58a0*/  MOV R18, R8 ;  /* 0x0000000800127202 */ /* 0x000fe40000000f00 */
[----:B0-----:R-:W-:Y:S01]  /*58b0*/  MOV R19, R11 ;  /* 0x0000000b00137202 */ /* 0x001fe20000000f00 */
[----:B------:R-:W-:Y:S02]  /*58c0*/  IMAD R20, R3, UR20, RZ ;  /* 0x0000001403147c24 */ /* 0x000fe4000f8e02ff */
[----:B------:R-:W-:-:S04]  /*58d0*/  IMAD.WIDE.U32 R18, R59, UR20, R18 ;  /* 0x000000143b127c25 */ /* 0x000fc8000f8e0012 */
[----:B------:R-:W-:Y:S01]  /*58e0*/  IMAD R3, R59, UR21, R20 ;  /* 0x000000153b037c24 */ /* 0x000fe2000f8e0214 */
[----:B------:R-:W-:Y:S02]  /*58f0*/  ULDC.64 UR20, c[0x0][0x210] ;  /* 0x0000840000147ab9 */ /* 0x000fe40000000a00 */
[----:B------:R-:W-:Y:S02]  /*5900*/  LEA R20, P0, R18, UR20, 0x1 ;  /* 0x0000001412147c11 */ /* 0x000fe4000f8008ff */
[----:B------:R-:W-:-:S04]  /*5910*/  IADD3 R3, R19, R3, RZ ;  /* 0x0000000313037210 */ /* 0x000fc80007ffe0ff */
[----:B------:R-:W-:Y:S01]  /*5920*/  LEA.HI.X R21, R18, UR21, R3, 0x1, P0 ;  /* 0x0000001512157c11 */ /* 0x000fe200080f0c03 */
[C-C-:B------:R-:W-:Y:S01]  /*5930*/  FFMA.FTZ R18, R6.reuse, R27, R22.reuse ;  /* 0x0000001b06127223 */ /* 0x140fe20000010016 */
[----:B------:R-:W-:-:S03]  /*5940*/  FFMA.FTZ R3, R6, R25, R22 ;  /* 0x0000001906037223 */ /* 0x000fc60000010016 */
[----:B------:R-:W-:Y:S01]  /*5950*/  FFMA.FTZ R18, R43, R12, -R18 ;  /* 0x0000000c2b127223 */ /* 0x000fe20000010812 */
[----:B------:R-:W-:-:S03]  /*5960*/  FFMA.FTZ R3, R4, R13, -R3 ;  /* 0x0000000d04037223 */ /* 0x000fc60000010803 */
[----:B------:R-:W-:Y:S01]  /*5970*/  FMUL.FTZ R18, R18, UR19 ;  /* 0x0000001312127c20 */ /* 0x000fe20008410000 */
[----:B------:R-:W-:-:S05]  /*5980*/  FMUL.FTZ R3, R3, UR19 ;  /* 0x0000001303037c20 */ /* 0x000fca0008410000 */
[----:B------:R-:W-:-:S05]  /*5990*/  F2FP.BF16.F32.PACK_AB R3, R3, R18 ;  /* 0x000000120303723e */ /* 0x000fca00000010ff */
[----:B------:R1:W-:Y:S02]  /*59a0*/  STG.E desc[UR14][R20.64], R3 ;  /* 0x0000000314007986 */ /* 0x0003e4000c10190e */
.L_x_48:
[----:B------:R-:W-:Y:S05]  /*59b0*/  BSYNC B0 ;  /* 0x0000000000007941 */ /* 0x000fea0003800000 */
.L_x_47:
[----:B------:R-:W-:Y:S02]  /*59c0*/  SHF.L.U32 R5, R5, 0x10, RZ ;  /* 0x0000001005057819 */ /* 0x000fe400000006ff */
[----:B------:R-:W-:Y:S02]  /*59d0*/  SHF.L.U32 R16, R16, 0x10, RZ ;  /* 0x0000001010107819 */ /* 0x000fe400000006ff */
[----:B------:R-:W-:Y:S01]  /*59e0*/  ISETP.GE.U32.AND P0, PT, R56, UR12, PT ;  /* 0x0000000c38007c0c */ /* 0x000fe2000bf06070 */
[----:B------:R-:W-:Y:S01]  /*59f0*/  FADD.FTZ R5, R5, -UR18 ;  /* 0x8000001205057e21 */ /* 0x000fe20008010000 */
[----:B-1----:R-:W-:Y:S01]  /*5a00*/  SHF.L.U32 R3, R42, 0x10, RZ ;  /* 0x000000102a037819 */ /* 0x002fe200000006ff */
[----:B------:R-:W-:Y:S01]  /*5a10*/  FADD.FTZ R16, R16, -UR18 ;  /* 0x8000001210107e21 */ /* 0x000fe20008010000 */
[----:B------:R-:W-:Y:S01]  /*5a20*/  ISETP.GE.AND.EX P0, PT, R57, UR13, PT, P0 ;  /* 0x0000000d39007c0c */ /* 0x000fe2000bf06300 */
[----:B------:R-:W-:Y:S01]  /*5a30*/  FMUL.FTZ R25, R5, UR19 ;  /* 0x0000001305197c20 */ /* 0x000fe20008410000 */
[----:B------:R-:W-:Y:S01]  /*5a40*/  SHF.L.U32 R4, R17, 0x10, RZ ;  /* 0x0000001011047819 */ /* 0x000fe200000006ff */
[----:B------:R-:W-:Y:S01]  /*5a50*/  FMUL.FTZ R23, R16, UR19 ;  /* 0x0000001310177c20 */ /* 0x000fe20008410000 */
[----:B------:R-:W-:Y:S01]  /*5a60*/  ISETP.GT.U32.OR P0, PT, R0, 0x1bf, P0 ;  /* 0x000001bf0000780c */ /* 0x000fe20000704470 */
[----:B------:R-:W-:-:S12]  /*5a70*/  @!P6 BRA `(.L_x_49) ;  /* 0x000000000048e947 */ /* 0x000fd80003800000 */
[----:B------:R-:W-:Y:S01]  /*5a80*/  FFMA.FTZ R14, R25, R12, R14 ;  /* 0x0000000c190e7223 */ /* 0x000fe2000001000e */
[----:B------:R-:W-:-:S03]  /*5a90*/  FFMA.FTZ R15, R23, R13, R15 ;  /* 0x0000000d170f7223 */ /* 0x000fc6000001000f */
[----:B------:R-:W-:Y:S01]  /*5aa0*/  FMUL.FTZ R5, R14, -1.4426950216293334961 ;  /* 0xbfb8aa3b0e057820 */ /* 0x000fe20000410000 */
[----:B------:R-:W-:-:S05]  /*5ab0*/  FMUL.FTZ R17, R15, -1.4426950216293334961 ;  /* 0xbfb8aa3b0f117820 */ /* 0x000fca0000410000 */
[----:B------:R-:W1:Y:S08]  /*5ac0*/  MUFU.EX2 R5, R5 ;  /* 0x0000000500057308 */ /* 0x000e700000000800 */
[----:B------:R-:W2:Y:S01]  /*5ad0*/  MUFU.EX2 R17, R17 ;  /* 0x0000001100117308 */ /* 0x000ea20000000800 */
[----:B-1----:R-:W-:-:S07]  /*5ae0*/  FADD.FTZ R7, R5, 1 ;  /* 0x3f80000005077421 */ /* 0x002fce0000010000 */
[----:B------:R-:W1:Y:S01]  /*5af0*/  MUFU.RCP R16, R7 ;  /* 0x0000000700107308 */ /* 0x000e620000001000 */
[----:B--2---:R-:W-:-:S07]  /*5b00*/  FADD.FTZ R18, R17, 1 ;  /* 0x3f80000011127421 */ /* 0x004fce0000010000 */
[----:B0-----:R-:W0:Y:S01]  /*5b10*/  MUFU.RCP R19, R18 ;  /* 0x0000001200137308 */ /* 0x001e220000001000 */
[----:B-1----:R-:W-:Y:S01]  /*5b20*/  FADD.FTZ R21, -R16, 1 ;  /* 0x3f80000010157421 */ /* 0x002fe20000010100 */
[----:B------:R-:W-:-:S03]  /*5b30*/  FMUL.FTZ R3, R3, R16 ;  /* 0x0000001003037220 */ /* 0x000fc60000410000 */
[----:B------:R-:W-:Y:S01]  /*5b40*/  FFMA.FTZ R14, R14, R21, 1 ;  /* 0x3f8000000e0e7423 */ /* 0x000fe20000010015 */
[----:B0-----:R-:W-:Y:S01]  /*5b50*/  FADD.FTZ R20, -R19, 1 ;  /* 0x3f80000013147421 */ /* 0x001fe20000010100 */
[----:B------:R-:W-:Y:S02]  /*5b60*/  FMUL.FTZ R4, R4, R19 ;  /* 0x0000001304047220 */ /* 0x000fe40000410000 */
[----:B------:R-:W-:Y:S01]  /*5b70*/  FMUL.FTZ R3, R3, R14 ;  /* 0x0000000e03037220 */ /* 0x000fe20000410000 */
[----:B------:R-:W-:-:S04]  /*5b80*/  FFMA.FTZ R15, R15, R20, 1 ;  /* 0x3f8000000f0f7423 */ /* 0x000fc80000010014 */
[----:B------:R-:W-:-:S07]  /*5b90*/  FMUL.FTZ R4, R4, R15 ;  /* 0x0000000f04047220 */ /* 0x000fce0000410000 */
.L_x_49:
[----:B------:R-:W-:Y:S04]  /*5ba0*/  BSSY B0, `(.L_x_50) ;  /* 0x0000013000007945 */ /* 0x000fe80003800000 */
[----:B------:R-:W-:Y:S05]  /*5bb0*/  @P0 BRA `(.L_x_51) ;  /* 0x0000000000440947 */ /* 0x000fea0003800000 */
[----:B------:R-:W-:Y:S01]  /*5bc0*/  ULDC.64 UR12, c[0x0][0x288] ;  /* 0x0000a200000c7ab9 */ /* 0x000fe20000000a00 */
[----:B------:R-:W-:Y:S01]  /*5bd0*/  MOV R9, R11 ;  /* 0x0000000b00097202 */ /* 0x000fe20000000f00 */
[C-C-:B------:R-:W-:Y:S01]  /*5be0*/  FFMA.FTZ R10, R6.reuse, R25, R22.reuse ;  /* 0x00000019060a7223 */ /* 0x140fe20000010016 */
[----:B------:R-:W-:Y:S01]  /*5bf0*/  FFMA.FTZ R5, R6, R23, R22 ;  /* 0x0000001706057223 */ /* 0x000fe20000010016 */
[----:B------:R-:W-:Y:S02]  /*5c00*/  IMAD R57, R57, UR12, RZ ;  /* 0x0000000c39397c24 */ /* 0x000fe4000f8e02ff */
[----:B------:R-:W-:Y:S01]  /*5c10*/  FFMA.FTZ R10, R3, R12, -R10 ;  /* 0x0000000c030a7223 */ /* 0x000fe2000001080a */
[----:B------:R-:W-:Y:S01]  /*5c20*/  FFMA.FTZ R5, R4, R13, -R5 ;  /* 0x0000000d04057223 */ /* 0x000fe20000010805 */
[----:B------:R-:W-:-:S04]  /*5c30*/  IMAD.WIDE.U32 R8, R56, UR12, R8 ;  /* 0x0000000c38087c25 */ /* 0x000fc8000f8e0008 */
[----:B------:R-:W-:Y:S01]  /*5c40*/  FMUL.FTZ R3, R10, UR19 ;  /* 0x000000130a037c20 */ /* 0x000fe20008410000 */
[----:B------:R-:W-:Y:S01]  /*5c50*/  FMUL.FTZ R6, R5, UR19 ;  /* 0x0000001305067c20 */ /* 0x000fe20008410000 */
[----:B------:R-:W-:Y:S01]  /*5c60*/  IMAD R57, R56, UR13, R57 ;  /* 0x0000000d38397c24 */ /* 0x000fe2000f8e0239 */
[----:B------:R-:W-:Y:S02]  /*5c70*/  ULDC.64 UR12, c[0x0][0x210] ;  /* 0x00008400000c7ab9 */ /* 0x000fe40000000a00 */
[----:B------:R-:W-:Y:S02]  /*5c80*/  LEA R4, P0, R8, UR12, 0x1 ;  /* 0x0000000c08047c11 */ /* 0x000fe4000f8008ff */
[----:B------:R-:W-:Y:S02]  /*5c90*/  IADD3 R57, R9, R57, RZ ;  /* 0x0000003909397210 */ /* 0x000fe40007ffe0ff */
[----:B------:R-:W-:Y:S02]  /*5ca0*/  F2FP.BF16.F32.PACK_AB R3, R6, R3 ;  /* 0x000000030603723e */ /* 0x000fe400000010ff */
[----:B------:R-:W-:-:S05]  /*5cb0*/  LEA.HI.X R5, R8, UR13, R57, 0x1, P0 ;  /* 0x0000000d08057c11 */ /* 0x000fca00080f0c39 */
[----:B------:R1:W-:Y:S02]  /*5cc0*/  STG.E desc[UR14][R4.64], R3 ;  /* 0x0000000304007986 */ /* 0x0003e4000c10190e */
.L_x_51:
[----:B------:R-:W-:Y:S05]  /*5cd0*/  BSYNC B0 ;  /* 0x0000000000007941 */ /* 0x000fea0003800000 */
.L_x_50:
[----:B------:R-:W-:Y:S01]  /*5ce0*/  ULDC UR11, c[0x0][0x10] ;  /* 0x00000400000b7ab9 */ /* 0x000fe20000000800 */
[----:B------:R-:W-:Y:S02]  /*5cf0*/  UIADD3 UR4, UR4, 0x1, URZ ;  /* 0x0000000104047890 */ /* 0x000fe4000fffe03f */
[----:B------:R-:W-:-:S04]  /*5d00*/  UIADD3 UR6, UR11, UR6, URZ ;  /* 0x000000060b067290 */ /* 0x000fc8000fffe03f */
[----:B------:R-:W-:-:S06]  /*5d10*/  UISETP.GE.AND UP0, UPT, UR6, UR5, UPT ;  /* 0x000000050600728c */ /* 0x000fcc000bf06270 */
[----:B------:R-:W-:-:S13]  /*5d20*/  PLOP3.LUT P0, PT, PT, PT, UP0, 0x80, 0x0 ;  /* 0x000000000000781c */ /* 0x000fda0003f0f008 */
[----:B------:R-:W-:Y:S05]  /*5d30*/  @!P0 BRA `(.L_x_52) ;  /* 0xffffffa400c88947 */ /* 0x000fea000383ffff */
.L_x_1:
[----:B------:R-:W2:Y:S01]  /*5d40*/  LDC R6, c[0x0][0xc] ;  /* 0x00000300ff067b82 */ /* 0x000ea20000000800 */
[----:B------:R-:W-:Y:S01]  /*5d50*/  ISETP.NE.AND P1, PT, R0, RZ, PT ;  /* 0x000000ff0000720c */ /* 0x000fe20003f25270 */
[----:B------:R-:W-:Y:S06]  /*5d60*/  BSSY B0, `(.L_x_53) ;  /* 0x0000011000007945 */ /* 0x000fec0003800000 */
[----:B------:R-:W3:Y:S08]  /*5d70*/  LDC R7, c[0x0][0x10] ;  /* 0x00000400ff077b82 */ /* 0x000ef00000000800 */
[----:B-1----:R-:W1:Y:S01]  /*5d80*/  LDC.64 R2, c[0x0][0x258] ;  /* 0x00009600ff027b82 */ /* 0x002e620000000a00 */
[----:B--2---:R-:W-:-:S02]  /*5d90*/  ISETP.NE.AND P0, PT, R6, 0x1, PT ;  /* 0x000000010600780c */ /* 0x004fc40003f05270 */
[----:B---3--:R-:W-:-:S04]  /*5da0*/  SHF.L.U32 R4, R7, 0x1, RZ ;  /* 0x0000000107047819 */ /* 0x008fc800000006ff */
[----:B------:R-:W-:-:S05]  /*5db0*/  SEL R5, R4, RZ, P0 ;  /* 0x000000ff04057207 */ /* 0x000fca0000000000 */
[----:B-1----:R-:W-:Y:S01]  /*5dc0*/  IMAD.WIDE.U32 R2, R5, 0x4, R2 ;  /* 0x0000000405027825 */ /* 0x002fe200078e0002 */
[----:B------:R-:W-:Y:S06]  /*5dd0*/  @P1 BRA `(.L_x_54) ;  /* 0x0000000000241947 */ /* 0x000fec0003800000 */
[----:B------:R-:W1:Y:S01]  /*5de0*/  S2R R4, SR_LANEID ;  /* 0x0000000000047919 */ /* 0x000e620000000000 */
[----:B------:R-:W-:Y:S02]  /*5df0*/  VOTEU.ANY UR4, UPT, PT ;  /* 0x0000000000047886 */ /* 0x000fe400038e0100 */
[----:B------:R-:W-:Y:S02]  /*5e00*/  UFLO.U32 UR5, UR4 ;  /* 0x00000004000572bd */ /* 0x000fe400080e0000 */
[----:B------:R-:W2:Y:S04]  /*5e10*/  POPC R5, UR4 ;  /* 0x0000000400057d09 */ /* 0x000ea80008000000 */
[----:B-1----:R-:W-:-:S13]  /*5e20*/  ISETP.EQ.U32.AND P0, PT, R4, UR5, PT ;  /* 0x0000000504007c0c */ /* 0x002fda000bf02070 */
[----:B------:R-:W-:Y:S06]  /*5e30*/  @P0 MEMBAR.ALL.GPU ;  /* 0x0000000000000992 */ /* 0x000fec000000a000 */
[----:B------:R-:W-:-:S00]  /*5e40*/  @P0 ERRBAR ;  /* 0x00000000000009ab */ /* 0x000fc00000000000 */
[----:B------:R-:W-:Y:S06]  /*5e50*/  @P0 CGAERRBAR ;  /* 0x00000000000005ab */ /* 0x000fec0000000000 */
[----:B--2---:R1:W-:Y:S02]  /*5e60*/  @P0 REDG.E.ADD.S32.STRONG.GPU desc[UR14][R2.64], R5 ;  /* 0x000000050200098e */ /* 0x0043e4000c10e38e */
.L_x_54:
[----:B------:R-:W-:Y:S05]  /*5e70*/  BSYNC B0 ;  /* 0x0000000000007941 */ /* 0x000fea0003800000 */
.L_x_53:
[----:B------:R-:W2:Y:S01]  /*5e80*/  S2UR UR4, SR_CTAID.X ;  /* 0x00000000000479c3 */ /* 0x000ea20000002500 */
[----:B------:R-:W-:Y:S02]  /*5e90*/  IADD3 R4, R6, -0x1, RZ ;  /* 0xffffffff06047810 */ /* 0x000fe40007ffe0ff */
[----:B-1----:R-:W-:-:S05]  /*5ea0*/  IADD3 R5, R7, -0x1, RZ ;  /* 0xffffffff07057810 */ /* 0x002fca0007ffe0ff */
[----:B------:R-:W1:Y:S01]  /*5eb0*/  S2UR UR5, SR_CTAID.Y ;  /* 0x00000000000579c3 */ /* 0x000e620000002600 */
[----:B--2---:R-:W-:-:S04]  /*5ec0*/  ISETP.NE.AND P0, PT, R4, UR4, PT ;  /* 0x0000000404007c0c */ /* 0x004fc8000bf05270 */
[----:B-1----:R-:W-:-:S13]  /*5ed0*/  ISETP.NE.OR P0, PT, R5, UR5, P0 ;  /* 0x0000000505007c0c */ /* 0x002fda0008705670 */
[----:B------:R-:W-:Y:S05]  /*5ee0*/  @P0 EXIT ;  /* 0x000000000000094d */ /* 0x000fea0003800000 */
[----:B------:R-:W-:Y:S05]  /*5ef0*/  @P1 BRA `(.L_x_55) ;  /* 0x0000000000201947 */ /* 0x000fea0003800000 */
[----:B------:R-:W-:-:S05]  /*5f00*/  IMAD R4, R6, R7, RZ ;  /* 0x0000000706047224 */ /* 0x000fca00078e02ff */
[----:B------:R-:W-:-:S13]  /*5f10*/  ISETP.NE.AND P0, PT, R4, -0x1, PT ;  /* 0xffffffff0400780c */ /* 0x000fda0003f05270 */
[----:B------:R-:W-:Y:S05]  /*5f20*/  @!P0 BRA `(.L_x_55) ;  /* 0x0000000000148947 */ /* 0x000fea0003800000 */
.L_x_56:
[----:B------:R-:W2:Y:S04]  /*5f30*/  LDG.E.STRONG.GPU R5, desc[UR14][R2.64] ;  /* 0x0000000e02057981 */ /* 0x000ea8000c1ef900 */
[----:B--2---:R-:W-:Y:S01]  /*5f40*/  CCTL.IVALL ;  /* 0x00000000ff00798f */ /* 0x004fe20002000000 */
[----:B------:R-:W-:Y:S05]  /*5f50*/  YIELD ;  /* 0x0000000000007946 */ /* 0x000fea0003800000 */
[----:B------:R-:W-:-:S13]  /*5f60*/  ISETP.NE.AND P0, PT, R5, R4, PT ;  /* 0x000000040500720c */ /* 0x000fda0003f05270 */
[----:B------:R-:W-:Y:S05]  /*5f70*/  @P0 BRA `(.L_x_56) ;  /* 0xfffffffc00ec0947 */ /* 0x000fea000383ffff */
.L_x_55:
[----:B------:R-:W-:Y:S05]  /*5f80*/  WARPSYNC.ALL ;  /* 0x0000000000007948 */ /* 0x000fea0003800000 */
[----:B------:R-:W1:Y:S01]  /*5f90*/  LDC.64 R22, c[0x0][0x288] ;  /* 0x0000a200ff167b82 */ /* 0x000e620000000a00 */
[----:B------:R-:W-:-:S07]  /*5fa0*/  SHF.R.S32.HI R4, RZ, 0x1f, R0 ;  /* 0x0000001fff047819 */ /* 0x000fce0000011400 */
[----:B------:R-:W-:Y:S01]  /*5fb0*/  BAR.SYNC.DEFER_BLOCKING 0x0 ;  /* 0x0000000000007b1d */ /* 0x000fe20000010000 */
[----:B-1----:R-:W-:-:S04]  /*5fc0*/  LEA.HI R2, P0, R23, R22, RZ, 0x1 ;  /* 0x0000001617027211 */ /* 0x002fc800078108ff */
[----:B------:R-:W-:-:S04]  /*5fd0*/  IADD3.X R3, RZ, R23, RZ, P0, !PT ;  /* 0x00000017ff037210 */ /* 0x000fc800007fe4ff */
[--C-:B------:R-:W-:Y:S02]  /*5fe0*/  SHF.R.S64 R25, R2, 0x1, R3.reuse ;  /* 0x0000000102197819 */ /* 0x100fe40000001003 */
[----:B------:R-:W-:Y:S02]  /*5ff0*/  SHF.R.S32.HI R24, RZ, 0x1, R3 ;  /* 0x00000001ff187819 */ /* 0x000fe40000011403 */
[----:B------:R-:W-:-:S04]  /*6000*/  ISETP.GT.U32.AND P0, PT, R25, R0, PT ;  /* 0x000000001900720c */ /* 0x000fc80003f04070 */
[----:B------:R-:W-:-:S13]  /*6010*/  ISETP.GT.AND.EX P0, PT, R24, R4, PT, P0 ;  /* 0x000000041800720c */ /* 0x000fda0003f04300 */
[----:B------:R-:W-:Y:S05]  /*6020*/  @!P0 EXIT ;  /* 0x000000000000894d */ /* 0x000fea0003800000 */
[C---:B------:R-:W-:Y:S01]  /*6030*/  IMAD.WIDE.U32 R2, R22.reuse, 0x3, RZ ;  /* 0x0000000316027825 */ /* 0x040fe200078e00ff */
[----:B------:R-:W-:Y:S01]  /*6040*/  LEA R5, R23, R23, 0x1 ;  /* 0x0000001717057211 */ /* 0x000fe200078e08ff */
[----:B------:R-:W1:Y:S01]  /*6050*/  LDC.64 R14, c[0x0][0x218] ;  /* 0x00008600ff0e7b82 */ /* 0x000e620000000a00 */
[----:B------:R-:W-:Y:S01]  /*6060*/  MOV R7, R4 ;  /* 0x0000000400077202 */ /* 0x000fe20000000f00 */
[----:B------:R-:W-:Y:S01]  /*6070*/  ULDC.64 UR4, c[0x0][0x268] ;  /* 0x00009a0000047ab9 */ /* 0x000fe20000000a00 */
[----:B------:R-:W-:Y:S02]  /*6080*/  IADD3 R5, R3, R5, RZ ;  /* 0x0000000503057210 */ /* 0x000fe40007ffe0ff */
[----:B------:R-:W-:Y:S02]  /*6090*/  SHF.L.U64.HI R23, R22, 0x2, R23 ;  /* 0x0000000216177819 */ /* 0x000fe40000010217 */
[----:B------:R-:W-:Y:S01]  /*60a0*/  LEA.HI R2, P0, R5, R2, RZ, 0x1 ;  /* 0x0000000205027211 */ /* 0x000fe200078108ff */
[----:B------:R-:W2:Y:S01]  /*60b0*/  LDC.64 R16, c[0x0][0x220] ;  /* 0x00008800ff107b82 */ /* 0x000ea20000000a00 */
[----:B------:R-:W-:-:S02]  /*60c0*/  SHF.L.U64.HI R31, R25, 0x2, R24 ;  /* 0x00000002191f7819 */ /* 0x000fc40000010218 */
[----:B------:R-:W-:-:S04]  /*60d0*/  IADD3.X R5, RZ, R5, RZ, P0, !PT ;  /* 0x00000005ff057210 */ /* 0x000fc800007fe4ff */
[--C-:B------:R-:W-:Y:S02]  /*60e0*/  SHF.R.S64 R27, R2, 0x1, R5.reuse ;  /* 0x00000001021b7819 */ /* 0x100fe40000001005 */
[----:B------:R-:W-:-:S04]  /*60f0*/  SHF.R.S32.HI R2, RZ, 0x1, R5 ;  /* 0x00000001ff027819 */ /* 0x000fc80000011405 */
[----:B------:R-:W-:-:S07]  /*6100*/  SHF.L.U64.HI R29, R27, 0x2, R2 ;  /* 0x000000021b1d7819 */ /* 0x000fce0000010202 */
.L_x_57:
[----:B------:R-:W-:-:S04]  /*6110*/  LEA R6, P0, R0, UR4, 0x2 ;  /* 0x0000000400067c11 */ /* 0x000fc8000f8010ff */
[----:B------:R-:W-:Y:S02]  /*6120*/  LEA.HI.X R7, R0, UR5, R7, 0x2, P0 ;  /* 0x0000000500077c11 */ /* 0x000fe400080f1407 */
[-C--:B------:R-:W-:Y:S02]  /*6130*/  LEA R8, P0, R25, R6.reuse, 0x2 ;  /* 0x0000000619087211 */ /* 0x080fe400078010ff */
[-C--:B------:R-:W-:Y:S01]  /*6140*/  LEA R12, P1, R22, R6.reuse, 0x2 ;  /* 0x00000006160c7211 */ /* 0x080fe200078210ff */
[----:B---3--:R3:W4:Y:S01]  /*6150*/  LDG.E R18, desc[UR14][R6.64] ;  /* 0x0000000e06127981 */ /* 0x008722000c1e1900 */
[----:B------:R-:W-:Y:S02]  /*6160*/  LEA R10, P2, R27, R6, 0x2 ;  /* 0x000000061b0a7211 */ /* 0x000fe400078410ff */
[----:B------:R-:W-:Y:S02]  /*6170*/  IADD3.X R9, R7, R31, RZ, P0, !PT ;  /* 0x0000001f07097210 */ /* 0x000fe400007fe4ff */
[----:B------:R-:W-:-:S02]  /*6180*/  IADD3.X R13, R23, R7, RZ, P1, !PT ;  /* 0x00000007170d7210 */ /* 0x000fc40000ffe4ff */
[----:B------:R-:W-:Y:S01]  /*6190*/  IADD3.X R11, R7, R29, RZ, P2, !PT ;  /* 0x0000001d070b7210 */ /* 0x000fe200017fe4ff */
[----:B0-----:R-:W4:Y:S04]  /*61a0*/  LDG.E R19, desc[UR14][R8.64] ;  /* 0x0000000e08137981 */ /* 0x001f28000c1e1900 */
[----:B------:R-:W5:Y:S04]  /*61b0*/  LDG.E R20, desc[UR14][R12.64] ;  /* 0x0000000e0c147981 */ /* 0x000f68000c1e1900 */
[----:B------:R-:W5:Y:S01]  /*61c0*/  LDG.E R21, desc[UR14][R10.64] ;  /* 0x0000000e0a157981 */ /* 0x000f62000c1e1900 */
[----:B------:R-:W-:-:S02]  /*61d0*/  SHF.L.U32 R5, R0, 0x1, RZ ;  /* 0x0000000100057819 */ /* 0x000fc400000006ff */
[----:B------:R-:W-:-:S03]  /*61e0*/  IADD3 R0, R0, 0x1c0, RZ ;  /* 0x000001c000007810 */ /* 0x000fc60007ffe0ff */
[----:B-1----:R-:W-:-:S04]  /*61f0*/  IMAD.WIDE R2, R5, 0x4, R14 ;  /* 0x0000000405027825 */ /* 0x002fc800078e020e */
[----:B--2---:R-:W-:Y:S01]  /*6200*/  IMAD.WIDE R4, R5, 0x4, R16 ;  /* 0x0000000405047825 */ /* 0x004fe200078e0210 */
[----:B------:R-:W-:Y:S02]  /*6210*/  ISETP.GT.U32.AND P0, PT, R25, R0, PT ;  /* 0x000000001900720c */ /* 0x000fe40003f04070 */
[----:B---3--:R-:W-:-:S04]  /*6220*/  SHF.R.S32.HI R7, RZ, 0x1f, R0 ;  /* 0x0000001fff077819 */ /* 0x008fc80000011400 */
[----:B------:R-:W-:Y:S01]  /*6230*/  ISETP.GT.AND.EX P0, PT, R24, R7, PT, P0 ;  /* 0x000000071800720c */ /* 0x000fe20003f04300 */
[----:B----4-:R3:W-:Y:S04]  /*6240*/  STG.E.64 desc[UR14][R2.64], R18 ;  /* 0x0000001202007986 */ /* 0x0107e8000c101b0e */
[----:B-----5:R3:W-:Y:S08]  /*6250*/  STG.E.64 desc[UR14][R4.64], R20 ;  /* 0x0000001404007986 */ /* 0x0207f0000c101b0e */
[----:B------:R-:W-:Y:S05]  /*6260*/  @P0 BRA `(.L_x_57) ;  /* 0xfffffffc00a80947 */ /* 0x000fea000383ffff */
[----:B------:R-:W-:Y:S05]  /*6270*/  EXIT ;  /* 0x000000000000794d */ /* 0x000fea0003800000 */
.L_x_58:
        /* <DEDUP_REMOVED lines=16> */
.L_x_5594:


//--------------------- .text._Z35group_norm_nhwc_bwd_one_pass_kernelI11Bf16IOFp32WLi128ELi112ELi448EEv26Group_norm_nhwc_bwd_params --------------------------
	.section	.text._Z35group_norm_nhwc_bwd_one_pass_kernelI11Bf16IOFp32WLi128ELi112ELi448EEv26Group_norm_nhwc_bwd_params,"ax",@progbits
	.align	128
        .global         _Z35group_norm_nhwc_bwd_one_pass_kernelI11Bf16IOFp32WLi128ELi112ELi448EEv26Group_norm_nhwc_bwd_params
        .type           _Z35group_norm_nhwc_bwd_one_pass_kernelI11Bf16IOFp32WLi128ELi112ELi448EEv26Group_norm_nhwc_bwd_params,@function
        .size           _Z35group_norm_nhwc_bwd_one_pass_kernelI11Bf16IOFp32WLi128ELi112ELi448EEv26Group_norm_nhwc_bwd_params,(.L_x_5595 - _Z35group_norm_nhwc_bwd_one_pass_kernelI11Bf16IOFp32WLi128ELi112ELi448EEv26Group_norm_nhwc_bwd_params)
        .other          _Z35group_norm_nhwc_bwd_one_pass_kernelI11Bf16IOFp32WLi128ELi112ELi448EEv26Group_norm_nhwc_bwd_params,@"STO_CUDA_ENTRY STV_DEFAULT"
_Z35group_norm_nhwc_bwd_one_pass_kernelI11Bf16IOFp32WLi128ELi112ELi448EEv26Group_norm_nhwc_bwd_params:
.text._Z35group_norm_nhwc_bwd_one_pass_kernelI11Bf16IOFp32WLi128ELi112ELi448EEv26Group_norm_nhwc_bwd_params:
[----:B------:R-:W-:Y:S01]  /*0000*/  LDC R1, c[0x0][0x28] ;  /* 0x00000a00ff017b82 */ /* 0x000fe20000000800 */
[----:B------:R-:W0:Y:S01]  /*0010*/  S2R R0, SR_CTAID.Y ;  /* 0x0000000000007919 */ /* 0x000e220000002600 */
[----:B------:R-:W-:Y:S01]  /*0020*/  ULDC UR4, c[0x0][0x2a0] ;  /* 0x0000a80000047ab9 */ /* 0x000fe20000000800 */
[----:B------:R-:W-:-:S05]  /*0030*/  ULDC UR5, c[0x0][0x270] ;  /* 0x00009c0000057ab9 */ /* 0x000fca0000000800 */
[----:B------:R-:W1:Y:S01]  /*0040*/  S2UR UR7, SR_CTAID.X ;  /* 0x00000000000779c3 */ /* 0x000e620000002500 */
[----:B------:R-:W-:Y:S01]  /*0050*/  UIMAD UR4, UR4, UR5, URZ ;  /* 0x00000005040472a4 */ /* 0x000fe2000f8e023f */
[----:B------:R-:W2:Y:S01]  /*0060*/  S2R R2, SR_TID.X ;  /* 0x0000000000027919 */ /* 0x000ea20000002100 */
[----:B------:R-:W-:-:S04]  /*0070*/  ULDC.64 UR8, c[0x0][0x208] ;  /* 0x0000820000087ab9 */ /* 0x000fc80000000a00 */
[----:B0-----:R-:W-:-:S13]  /*0080*/  ISETP.GE.AND P0, PT, R0, UR4, PT ;  /* 0x0000000400007c0c */ /* 0x001fda000bf06270 */
[----:B-12---:R-:W-:Y:S05]  /*0090*/  @P0 BRA `(.L_x_59) ;  /* 0x0000009800740947 */ /* 0x006fea0003800000 */
[----:B------:R-:W0:Y:S01]  /*00a0*/  LDC R3, c[0x0][0x2ac] ;  /* 0x0000ab00ff037b82 */ /* 0x000e220000000800 */
[--C-:B------:R-:W-:Y:S01]  /*00b0*/  SHF.R.U32.HI R12, RZ, 0x3, R2.reuse ;  /* 0x00000003ff0c7819 */ /* 0x100fe20000011602 */
[----:B------:R-:W-:Y:S01]  /*00c0*/  ULDC.64 UR10, c[0x0][0x290] ;  /* 0x0000a400000a7ab9 */ /* 0x000fe20000000a00 */
[----:B------:R-:W-:Y:S01]  /*00d0*/  ISETP.GE.U32.AND P1, PT, R2, 0x1c0, PT ;  /* 0x000001c00200780c */ /* 0x000fe20003f26070 */
[----:B------:R-:W-:Y:S01]  /*00e0*/  UMOV UR5, 0x400 ;  /* 0x0000040000057882 */ /* 0x000fe20000000000 */
[----:B------:R-:W-:Y:S01]  /*00f0*/  LOP3.LUT R23, R23, 0xffffffbf, RZ, 0xc0, !PT ;  /* 0xffffffbf17177812 */ /* 0x000fe200078ec0ff */
[----:B------:R-:W-:Y:S01]  /*0100*/  IMAD.WIDE.U32 R12, R12, 0x24924925, RZ ;  /* 0x249249250c0c7825 */ /* 0x000fe200078e00ff */
[--C-:B------:R-:W-:Y:S01]  /*0110*/  SHF.R.S32.HI R15, RZ, 0x1f, R2.reuse ;  /* 0x0000001fff0f7819 */ /* 0x100fe20000011402 */
[----:B------:R-:W1:Y:S01]  /*0120*/  LDC.64 R10, c[0x0][0x288] ;  /* 0x0000a200ff0a7b82 */ /* 0x000e620000000a00 */
[----:B------:R-:W-:Y:S01]  /*0130*/  HFMA2.MMA R12, -RZ, RZ, 0, 0 ;  /* 0x00000000ff0c7435 */ /* 0x000fe200000001ff */
[----:B------:R-:W-:Y:S01]  /*0140*/  IMAD R16, R13, -0x38, R2 ;  /* 0xffffffc80d107824 */ /* 0x000fe200078e0202 */
[----:B------:R-:W-:-:S02]  /*0150*/  LEA.HI R15, R15, R2, RZ, 0x5 ;  /* 0x000000020f0f7211 */ /* 0x000fc400078f28ff */
[----:B------:R-:W-:Y:S02]  /*0160*/  MOV R14, R0 ;  /* 0x00000000000e7202 */ /* 0x000fe40000000f00 */
[----:B------:R-:W-:Y:S01]  /*0170*/  SHF.R.S32.HI R19, RZ, 0x5, R15 ;  /* 0x00000005ff137819 */ /* 0x000fe2000001140f */
[----:B------:R-:W2:Y:S01]  /*0180*/  S2UR UR6, SR_CgaCtaId ;  /* 0x00000000000679c3 */ /* 0x000ea20000008800 */
[----:B------:R-:W-:Y:S01]  /*0190*/  SHF.L.U32 R16, R16, 0x1, RZ ;  /* 0x0000000110107819 */ /* 0x000fe200000006ff */
[----:B0-----:R-:W-:-:S05]  /*01a0*/  IMAD R3, R3, UR7, R13 ;  /* 0x0000000703037c24 */ /* 0x001fca000f8e020d */
[C---:B------:R-:W-:Y:S02]  /*01b0*/  IADD3 R4, R3.reuse, 0x18, RZ ;  /* 0x0000001803047810 */ /* 0x040fe40007ffe0ff */
[----:B------:R-:W-:Y:S02]  /*01c0*/  IADD3 R5, R3, 0x20, RZ ;  /* 0x0000002003057810 */ /* 0x000fe40007ffe0ff */
[----:B------:R-:W-:Y:S02]  /*01d0*/  ISETP.LT.U32.AND P0, PT, R4, UR10, PT ;  /* 0x0000000a04007c0c */ /* 0x000fe4000bf01070 */
[----:B------:R-:W-:Y:S02]  /*01e0*/  SHF.R.S32.HI R4, RZ, 0x1f, R4 ;  /* 0x0000001fff047819 */ /* 0x000fe40000011404 */
[----:B------:R-:W-:Y:S02]  /*01f0*/  ISETP.LT.U32.AND P2, PT, R5, UR10, PT ;  /* 0x0000000a05007c0c */ /* 0x000fe4000bf41070 */
[----:B------:R-:W-:Y:S01]  /*0200*/  ISETP.LT.AND.EX P0, PT, R4, UR11, !P1, P0 ;  /* 0x0000000b04007c0c */ /* 0x000fe2000cf01300 */
[----:B--2---:R-:W-:Y:S01]  /*0210*/  ULEA UR5, UR6, UR5, 0x18 ;  /* 0x0000000506057291 */ /* 0x004fe2000f8ec03f */
[----:B------:R-:W-:-:S02]  /*0220*/  SHF.R.S32.HI R5, RZ, 0x1f, R5 ;  /* 0x0000001fff057819 */ /* 0x000fc40000011405 */
[----:B------:R-:W-:Y:S02]  /*0230*/  IADD3 R6, R3, 0x28, RZ ;  /* 0x0000002803067810 */ /* 0x000fe40007ffe0ff */
[----:B------:R-:W-:Y:S02]  /*0240*/  ISETP.LT.AND.EX P2, PT, R5, UR11, !P1, P2 ;  /* 0x0000000b05007c0c */ /* 0x000fe4000cf41320 */
[----:B------:R-:W-:Y:S02]  /*0250*/  ISETP.LT.U32.AND P3, PT, R6, UR10, PT ;  /* 0x0000000a06007c0c */ /* 0x000fe4000bf61070 */
[----:B------:R-:W-:Y:S02]  /*0260*/  SHF.R.S32.HI R6, RZ, 0x1f, R6 ;  /* 0x0000001fff067819 */ /* 0x000fe40000011406 */
[----:B------:R-:W-:Y:S02]  /*0270*/  IADD3 R4, R3, 0x30, RZ ;  /* 0x0000003003047810 */ /* 0x000fe40007ffe0ff */
[----:B------:R-:W-:-:S02]  /*0280*/  @P0 LOP3.LUT R23, R23, 0x40, RZ, 0xfc, !PT ;  /* 0x0000004017170812 */ /* 0x000fc400078efcff */
[----:B------:R-:W-:Y:S02]  /*0290*/  ISETP.LT.AND.EX P0, PT, R6, UR11, !P1, P3 ;  /* 0x0000000b06007c0c */ /* 0x000fe4000cf01330 */
[----:B------:R-:W-:Y:S02]  /*02a0*/  LOP3.LUT R23, R23, 0xffffffdf, RZ, 0xc0, !PT ;  /* 0xffffffdf17177812 */ /* 0x000fe400078ec0ff */
[----:B------:R-:W-:Y:S02]  /*02b0*/  ISETP.LT.U32.AND P3, PT, R4, UR10, PT ;  /* 0x0000000a04007c0c */ /* 0x000fe4000bf61070 */
[----:B------:R-:W-:Y:S02]  /*02c0*/  SHF.R.S32.HI R4, RZ, 0x1f, R4 ;  /* 0x0000001fff047819 */ /* 0x000fe40000011404 */
[----:B------:R-:W-:Y:S02]  /*02d0*/  @P2 LOP3.LUT R23, R23, 0x20, RZ, 0xfc, !PT ;  /* 0x0000002017172812 */ /* 0x000fe400078efcff */
[----:B------:R-:W-:-:S02]  /*02e0*/  IADD3 R5, R3, 0x38, RZ ;  /* 0x0000003803057810 */ /* 0x000fc40007ffe0ff */
        /* <DEDUP_REMOVED lines=14> */
[----:B------:R-:W-:Y:S02]  /*03d0*/  SHF.R.S32.HI R6, RZ, 0x1f, R4 ;  /* 0x0000001fff067819 */ /* 0x000fe40000011404 */
[----:B------:R-:W-:Y:S02]  /*03e0*/  ISETP.LT.U32.AND P5, PT, R4, UR10, PT ;  /* 0x0000000a04007c0c */ /* 0x000fe4000bfa1070 */
[----:B------:R-:W-:Y:S02]  /*03f0*/  IADD3 R5, R3, 0x50, RZ ;  /* 0x0000005003057810 */ /* 0x000fe40007ffe0ff */
[----:B------:R-:W-:-:S02]  /*0400*/  @P2 LOP3.LUT R23, R23, 0x4, RZ, 0xfc, !PT ;  /* 0x0000000417172812 */ /* 0x000fc400078efcff */
[----:B------:R-:W-:Y:S02]  /*0410*/  IADD3 R4, R3, 0x58, RZ ;  /* 0x0000005803047810 */ /* 0x000fe40007ffe0ff */
[----:B------:R-:W-:Y:S02]  /*0420*/  ISETP.LT.AND.EX P5, PT, R6, UR11, !P1, P5 ;  /* 0x0000000b06007c0c */ /* 0x000fe4000cfa1350 */
[----:B------:R-:W-:Y:S02]  /*0430*/  SHF.R.S32.HI R6, RZ, 0x1f, R5 ;  /* 0x0000001fff067819 */ /* 0x000fe40000011405 */
[----:B------:R-:W-:Y:S02]  /*0440*/  ISETP.LT.U32.AND P4, PT, R5, UR10, PT ;  /* 0x0000000a05007c0c */ /* 0x000fe4000bf81070 */
[----:B------:R-:W-:Y:S02]  /*0450*/  LOP3.LUT R23, R23, 0xfffffffd, RZ, 0xc0, !PT ;  /* 0xfffffffd17177812 */ /* 0x000fe400078ec0ff */
[----:B------:R-:W-:-:S02]  /*0460*/  SHF.R.S32.HI R5, RZ, 0x1f, R4 ;  /* 0x0000001fff057819 */ /* 0x000fc40000011404 */
[----:B------:R-:W-:Y:S02]  /*0470*/  ISETP.LT.U32.AND P3, PT, R4, UR10, PT ;  /* 0x0000000a04007c0c */ /* 0x000fe4000bf61070 */
[----:B------:R-:W-:Y:S02]  /*0480*/  @P0 LOP3.LUT R23, R23, 0x2, RZ, 0xfc, !PT ;  /* 0x0000000217170812 */ /* 0x000fe400078efcff */
[----:B------:R-:W-:Y:S02]  /*0490*/  ISETP.LT.AND.EX P3, PT, R5, UR11, !P1, P3 ;  /* 0x0000000b05007c0c */ /* 0x000fe4000cf61330 */
[----:B------:R-:W-:Y:S02]  /*04a0*/  SHF.R.S32.HI R5, RZ, 0x1f, R3 ;  /* 0x0000001fff057819 */ /* 0x000fe40000011403 */
[----:B------:R-:W-:Y:S02]  /*04b0*/  ISETP.LT.U32.AND P0, PT, R3, UR10, PT ;  /* 0x0000000a03007c0c */ /* 0x000fe4000bf01070 */
[----:B------:R-:W-:-:S02]  /*04c0*/  ISETP.LT.AND.EX P4, PT, R6, UR11, !P1, P4 ;  /* 0x0000000b06007c0c */ /* 0x000fc4000cf81340 */
[----:B------:R-:W-:Y:S02]  /*04d0*/  ISETP.LT.AND.EX P0, PT, R5, UR11, !P1, P0 ;  /* 0x0000000b05007c0c */ /* 0x000fe4000cf01300 */
[----:B------:R-:W-:Y:S02]  /*04e0*/  IADD3 R4, R3, 0x8, RZ ;  /* 0x0000000803047810 */ /* 0x000fe40007ffe0ff */
[----:B------:R-:W-:Y:S02]  /*04f0*/  LOP3.LUT R23, R23, 0xffffff7f, RZ, 0xc0, !PT ;  /* 0xffffff7f17177812 */ /* 0x000fe400078ec0ff */
[----:B------:R-:W-:Y:S02]  /*0500*/  IADD3 R6, R3, 0x10, RZ ;  /* 0x0000001003067810 */ /* 0x000fe40007ffe0ff */
[----:B------:R-:W-:Y:S02]  /*0510*/  SHF.R.S32.HI R7, RZ, 0x1f, R4 ;  /* 0x0000001fff077819 */ /* 0x000fe40000011404 */
[----:B------:R-:W-:-:S02]  /*0520*/  ISETP.LT.U32.AND P2, PT, R4, UR10, PT ;  /* 0x0000000a04007c0c */ /* 0x000fc4000bf41070 */
[----:B------:R-:W-:Y:S02]  /*0530*/  SHF.R.S32.HI R9, RZ, 0x1f, R6 ;  /* 0x0000001fff097819 */ /* 0x000fe40000011406 */
[----:B------:R-:W-:Y:S02]  /*0540*/  @P0 LOP3.LUT R23, R23, 0x80, RZ, 0xfc, !PT ;  /* 0x0000008017170812 */ /* 0x000fe400078efcff */
[----:B------:R-:W-:Y:S01]  /*0550*/  ISETP.LT.U32.AND P0, PT, R6, UR10, PT ;  /* 0x0000000a06007c0c */ /* 0x000fe2000bf01070 */
[----:B------:R-:W-:Y:S01]  /*0560*/  ULDC.U8 UR10, c[0x0][0x2a4] ;  /* 0x0000a900000a7ab9 */ /* 0x000fe20000000000 */
[----:B------:R-:W-:Y:S02]  /*0570*/  ISETP.LT.AND.EX P2, PT, R7, UR11, !P1, P2 ;  /* 0x0000000b07007c0c */ /* 0x000fe4000cf41320 */
[----:B------:R-:W-:Y:S02]  /*0580*/  ISETP.LT.AND.EX P1, PT, R9, UR11, !P1, P0 ;  /* 0x0000000b09007c0c */ /* 0x000fe4000cf21300 */
[----:B-1----:R-:W-:-:S02]  /*0590*/  LEA.HI R17, P0, R11, R10, RZ, 0x1 ;  /* 0x0000000a0b117211 */ /* 0x002fc400078108ff */
[-C--:B------:R-:W-:Y:S02]  /*05a0*/  LEA R25, R11, R11.reuse, 0x1 ;  /* 0x0000000b0b197211 */ /* 0x080fe400078e08ff */
[----:B------:R-:W-:Y:S01]  /*05b0*/  IADD3.X R22, RZ, R11, RZ, P0, !PT ;  /* 0x0000000bff167210 */ /* 0x000fe200007fe4ff */
[----:B------:R-:W-:Y:S01]  /*05c0*/  IMAD.WIDE.U32 R10, R10, 0x3, RZ ;  /* 0x000000030a0a7825 */ /* 0x000fe200078e00ff */
[----:B------:R-:W-:Y:S02]  /*05d0*/  LEA R19, R19, UR5, 0x3 ;  /* 0x0000000513137c11 */ /* 0x000fe4000f8e18ff */
[--C-:B------:R-:W-:Y:S02]  /*05e0*/  SHF.R.S64 R17, R17, 0x1, R22.reuse ;  /* 0x0000000111117819 */ /* 0x100fe40000001016 */
[----:B------:R-:W-:Y:S02]  /*05f0*/  IADD3 R25, R11, R25, RZ ;  /* 0x000000190b197210 */ /* 0x000fe40007ffe0ff */
[----:B------:R-:W0:Y:S01]  /*0600*/  LDC R11, c[0x0][0x10] ;  /* 0x00000400ff0b7b82 */ /* 0x000e220000000800 */
[----:B------:R-:W-:-:S02]  /*0610*/  SHF.R.S32.HI R22, RZ, 0x1, R22 ;  /* 0x00000001ff167819 */ /* 0x000fc40000011416 */
[----:B------:R-:W-:Y:S02]  /*0620*/  LEA.HI R18, P0, R25, R10, RZ, 0x1 ;  /* 0x0000000a19127211 */ /* 0x000fe400078108ff */
[----:B------:R-:W1:Y:S01]  /*0630*/  S2R R10, SR_LANEID ;  /* 0x00000000000a7919 */ /* 0x000e620000000000 */
[----:B------:R-:W-:Y:S02]  /*0640*/  SHF.L.U64.HI R21, R17, 0x2, R22 ;  /* 0x0000000211157819 */ /* 0x000fe40000010216 */
[----:B------:R-:W2:Y:S01]  /*0650*/  LDC R8, c[0x0][0xc] ;  /* 0x00000300ff087b82 */ /* 0x000ea20000000800 */
[----:B------:R-:W-:Y:S02]  /*0660*/  IADD3.X R25, RZ, R25, RZ, P0, !PT ;  /* 0x00000019ff197210 */ /* 0x000fe400007fe4ff */
[----:B------:R-:W-:Y:S02]  /*0670*/  IADD3 R20, R3, 0x78, RZ ;  /* 0x0000007803147810 */ /* 0x000fe40007ffe0ff */
[----:B------:R-:W-:-:S02]  /*0680*/  SHF.R.S64 R18, R18, 0x1, R25 ;  /* 0x0000000112127819 */ /* 0x000fc40000001019 */
[----:B------:R-:W-:-:S04]  /*0690*/  SHF.R.S32.HI R25, RZ, 0x1, R25 ;  /* 0x00000001ff197819 */ /* 0x000fc80000011419 */
[----:B------:R-:W-:Y:S01]  /*06a0*/  SHF.L.U64.HI R22, R18, 0x2, R25 ;  /* 0x0000000212167819 */ /* 0x000fe20000010219 */
[----:B0-----:R-:W-:Y:S01]  /*06b0*/  IMAD R13, R11, UR7, R0 ;  /* 0x000000070b0d7c24 */ /* 0x001fe2000f8e0200 */
[----:B-12---:R-:W-:-:S07]  /*06c0*/  LOP3.LUT R15, R8, 0x3, RZ, 0xc0, !PT ;  /* 0x00000003080f7812 */ /* 0x006fce00078ec0ff */
.L_x_142:
[----:B0-----:R-:W0:Y:S01]  /*06d0*/  LDC R31, c[0x0][0x2a0] ;  /* 0x0000a800ff1f7b82 */ /* 0x001e220000000800 */
[----:B------:R-:W-:Y:S01]  /*06e0*/  LOP3.LUT P6, RZ, R23, 0x80, RZ, 0xc0, !PT ;  /* 0x0000008017ff7812 */ /* 0x000fe200078cc0ff */
[----:B------:R-:W-:Y:S01]  /*06f0*/  ULDC.64 UR12, c[0x0][0x298] ;  /* 0x0000a600000c7ab9 */ /* 0x000fe20000000a00 */
[----:B------:R-:W-:Y:S02]  /*0700*/  P2R R78, PR, RZ, 0x4 ;  /* 0x00000004ff4e7803 */ /* 0x000fe40000000000 */
[C---:B------:R-:W-:Y:S02]  /*0710*/  IADD3 R59, R3.reuse, 0x58, RZ ;  /* 0x00000058033b7810 */ /* 0x040fe40007ffe0ff */
[----:B------:R-:W-:Y:S01]  /*0720*/  SHF.R.U32.HI R76, RZ, 0x3, R2 ;  /* 0x00000003ff4c7819 */ /* 0x000fe20000011602 */
[----:B-1----:R-:W1:Y:S01]  /*0730*/  @P2 LDC.64 R88, c[0x0][0x230] ;  /* 0x00008c00ff582b82 */ /* 0x002e620000000a00 */
[----:B------:R-:W-:Y:S02]  /*0740*/  IADD3 R65, R3, 0x60, RZ ;  /* 0x0000006003417810 */ /* 0x000fe40007ffe0ff */
[----:B------:R-:W-:Y:S01]  /*0750*/  P2R R30, PR, RZ, 0x20 ;  /* 0x00000020ff1e7803 */ /* 0x000fe20000000000 */
[----:B------:R-:W-:Y:S01]  /*0760*/  IMAD.WIDE.U32 R76, R76, 0x24924925, RZ ;  /* 0x249249254c4c7825 */ /* 0x000fe200078e00ff */
        /* <DEDUP_REMOVED lines=8> */
[----:B------:R-:W4:Y:S01]  /*07f0*/  @P3 LDC.64 R56, c[0x0][0x288] ;  /* 0x0000a200ff383b82 */ /* 0x000f220000000a00 */
[----:B---3--:R-:W-:-:S04]  /*0800*/  IADD3 R24, R26, 0xffffffe, RZ ;  /* 0x0ffffffe1a187810 */ /* 0x008fc80007ffe0ff */
[----:B------:R3:W1:Y:S02]  /*0810*/  F2I.FTZ.U32.TRUNC.NTZ R25, R24 ;  /* 0x0000001800197305 */ /* 0x000664000021f000 */
[----:B---3--:R-:W-:Y:S02]  /*0820*/  MOV R24, RZ ;  /* 0x000000ff00187202 */ /* 0x008fe40000000f00 */
[----:B-1----:R-:W-:-:S05]  /*0830*/  IADD3 R28, RZ, -R25, RZ ;  /* 0x80000019ff1c7210 */ /* 0x002fca0007ffe0ff */
[----:B------:R-:W-:Y:S01]  /*0840*/  IMAD R27, R28, R29, RZ ;  /* 0x0000001d1c1b7224 */ /* 0x000fe200078e02ff */
[----:B------:R-:W-:-:S03]  /*0850*/  IABS R28, R14 ;  /* 0x0000000e001c7213 */ /* 0x000fc60000000000 */
[----:B------:R-:W-:Y:S01]  /*0860*/  IMAD.HI.U32 R25, R25, R27, R24 ;  /* 0x0000001b19197227 */ /* 0x000fe200078e0018 */
[----:B------:R-:W-:-:S05]  /*0870*/  LOP3.LUT R24, R14, R31, RZ, 0x3c, !PT ;  /* 0x0000001f0e187212 */ /* 0x000fca00078e3cff */
[----:B------:R-:W-:-:S05]  /*0880*/  IMAD.HI.U32 R25, R25, R28, RZ ;  /* 0x0000001c19197227 */ /* 0x000fca00078e00ff */
[----:B------:R-:W-:-:S05]  /*0890*/  IADD3 R26, -R25, RZ, RZ ;  /* 0x000000ff191a7210 */ /* 0x000fca0007ffe1ff */
[----:B------:R-:W-:-:S05]  /*08a0*/  IMAD R26, R29, R26, R28 ;  /* 0x0000001a1d1a7224 */ /* 0x000fca00078e021c */
[----:B------:R-:W-:-:S13]  /*08b0*/  ISETP.GT.U32.AND P0, PT, R29, R26, PT ;  /* 0x0000001a1d00720c */ /* 0x000fda0003f04070 */
[-C--:B------:R-:W-:Y:S02]  /*08c0*/  @!P0 IADD3 R26, R26, -R29.reuse, RZ ;  /* 0x8000001d1a1a8210 */ /* 0x080fe40007ffe0ff */
[----:B------:R-:W-:Y:S02]  /*08d0*/  @!P0 IADD3 R25, R25, 0x1, RZ ;  /* 0x0000000119198810 */ /* 0x000fe40007ffe0ff */
[----:B------:R-:W-:Y:S02]  /*08e0*/  IADD3 R27, R26, -R29, RZ ;  /* 0x8000001d1a1b7210 */ /* 0x000fe40007ffe0ff */
[----:B------:R-:W-:-:S04]  /*08f0*/  ISETP.GT.U32.AND P0, PT, R29, R26, PT ;  /* 0x0000001a1d00720c */ /* 0x000fc80003f04070 */
[----:B------:R-:W-:Y:S02]  /*0900*/  SEL R27, R27, R26, !P0 ;  /* 0x0000001a1b1b7207 */ /* 0x000fe40004000000 */
[----:B------:R-:W-:Y:S02]  /*0910*/  ISETP.GE.U32.AND P0, PT, R26, R29, PT ;  /* 0x0000001d1a00720c */ /* 0x000fe40003f06070 */
[----:B------:R-:W-:-:S11]  /*0920*/  IADD3 R29, R3, 0x18, RZ ;  /* 0x00000018031d7810 */ /* 0x000fd60007ffe0ff */
[----:B------:R-:W-:Y:S02]  /*0930*/  @P0 IADD3 R25, R25, 0x1, RZ ;  /* 0x0000000119190810 */ /* 0x000fe40007ffe0ff */
[----:B------:R-:W-:-:S13]  /*0940*/  ISETP.GE.AND P0, PT, R14, RZ, PT ;  /* 0x000000ff0e00720c */ /* 0x000fda0003f06270 */
[----:B------:R-:W-:Y:S02]  /*0950*/  @!P0 IADD3 R27, -R27, RZ, RZ ;  /* 0x000000ff1b1b8210 */ /* 0x000fe40007ffe1ff */
[----:B------:R-:W-:Y:S02]  /*0960*/  ISETP.GE.AND P0, PT, R24, RZ, PT ;  /* 0x000000ff1800720c */ /* 0x000fe40003f06270 */
[----:B------:R-:W-:-:S11]  /*0970*/  LOP3.LUT R24, RZ, R31, RZ, 0x33, !PT ;  /* 0x0000001fff187212 */ /* 0x000fd600078e33ff */
[----:B------:R-:W-:Y:S02]  /*0980*/  @!P0 IADD3 R25, -R25, RZ, RZ ;  /* 0x000000ff19198210 */ /* 0x000fe40007ffe1ff */
[----:B------:R-:W-:-:S04]  /*0990*/  ISETP.NE.AND P0, PT, R31, RZ, PT ;  /* 0x000000ff1f00720c */ /* 0x000fc80003f05270 */
[C---:B------:R-:W-:Y:S02]  /*09a0*/  SEL R31, R24.reuse, R27, !P0 ;  /* 0x0000001b181f7207 */ /* 0x040fe40004000000 */
[----:B------:R-:W1:Y:S01]  /*09b0*/  @P6 LDC.64 R26, c[0x0][0x288] ;  /* 0x0000a200ff1a6b82 */ /* 0x000e620000000a00 */
[----:B------:R-:W-:Y:S02]  /*09c0*/  SEL R25, R24, R25, !P0 ;  /* 0x0000001918197207 */ /* 0x000fe40004000000 */
[----:B------:R-:W-:Y:S01]  /*09d0*/  IMAD R97, R31, 0x70, RZ ;  /* 0x000000701f617824 */ /* 0x000fe200078e02ff */
[----:B------:R-:W-:-:S04]  /*09e0*/  SHF.R.S32.HI R24, RZ, 0x1f, R16 ;  /* 0x0000001fff187819 */ /* 0x000fc80000011410 */
[----:B------:R-:W-:-:S04]  /*09f0*/  IADD3 R98, P0, R16, R97, RZ ;  /* 0x0000006110627210 */ /* 0x000fc80007f1e0ff */
[----:B------:R-:W-:Y:S02]  /*0a00*/  LEA.HI.X.SX32 R99, R97, R24, 0x1, P0 ;  /* 0x0000001861637211 */ /* 0x000fe400000f0eff */
[----:B------:R-:W-:Y:S01]  /*0a10*/  SHF.R.S32.HI R24, RZ, 0x1f, R25 ;  /* 0x0000001fff187819 */ /* 0x000fe20000011419 */
[----:B------:R-:W-:-:S04]  /*0a20*/  IMAD.WIDE.U32 R98, R25, UR12, R98 ;  /* 0x0000000c19627c25 */ /* 0x000fc8000f8e0062 */
[----:B------:R-:W-:Y:S01]  /*0a30*/  IMAD R24, R24, UR12, RZ ;  /* 0x0000000c18187c24 */ /* 0x000fe2000f8e02ff */
[----:B------:R-:W-:-:S03]  /*0a40*/  @P6 MOV R100, R98 ;  /* 0x0000006200646202 */ /* 0x000fc60000000f00 */
[----:B------:R-:W-:Y:S01]  /*0a50*/  IMAD R101, R25, UR13, R24 ;  /* 0x0000000d19657c24 */ /* 0x000fe2000f8e0218 */
[----:B------:R-:W-:Y:S01]  /*0a60*/  ULDC.64 UR12, c[0x0][0x290] ;  /* 0x0000a400000c7ab9 */ /* 0x000fe20000000a00 */
[----:B-1----:R-:W-:-:S03]  /*0a70*/  @P6 IMAD R24, R5, R26, RZ ;  /* 0x0000001a05186224 */ /* 0x002fc600078e02ff */
[----:B------:R-:W-:Y:S01]  /*0a80*/  IADD3 R101, R99, R101, RZ ;  /* 0x0000006563657210 */ /* 0x000fe20007ffe0ff */
[C---:B------:R-:W-:Y:S02]  /*0a90*/  @P6 IMAD R27, R3.reuse, R27, R24 ;  /* 0x0000001b031b6224 */ /* 0x040fe400078e0218 */
[----:B------:R-:W-:-:S05]  /*0aa0*/  @P6 IMAD.WIDE.U32 R24, R3, R26, R100 ;  /* 0x0000001a03186225 */ /* 0x000fca00078e0064 */
[----:B------:R-:W-:Y:S02]  /*0ab0*/  @P6 IADD3 R25, R25, R27, RZ ;  /* 0x0000001b19196210 */ /* 0x000fe40007ffe0ff */
[----:B------:R-:W1:Y:S01]  /*0ac0*/  @P6 LDC.64 R26, c[0x0][0x228] ;  /* 0x00008a00ff1a6b82 */ /* 0x000e620000000a00 */
[C---:B------:R-:W-:Y:S02]  /*0ad0*/  @P6 SHF.L.U32 R81, R24.reuse, 0x1, RZ ;  /* 0x0000000118516819 */ /* 0x040fe400000006ff */
[----:B------:R-:W-:Y:S02]  /*0ae0*/  @P6 SHF.L.U64.HI R24, R24, 0x1, R25 ;  /* 0x0000000118186819 */ /* 0x000fe40000010219 */
[----:B--2---:R-:W-:Y:S02]  /*0af0*/  @P6 IADD3 R90, P0, R81, R90, RZ ;  /* 0x0000005a515a6210 */ /* 0x004fe40007f1e0ff */
[----:B------:R-:W-:Y:S02]  /*0b00*/  @P2 MOV R25, R101 ;  /* 0x0000006500192202 */ /* 0x000fe40000000f00 */
[----:B------:R-:W-:-:S02]  /*0b10*/  @P6 IADD3.X R91, R24, R91, RZ, P0, !PT ;  /* 0x0000005b185b6210 */ /* 0x000fc400007fe4ff */
[----:B-1----:R-:W-:-:S04]  /*0b20*/  @P6 IADD3 R80, P0, R81, R26, RZ ;  /* 0x0000001a51506210 */ /* 0x002fc80007f1e0ff */
[----:B------:R-:W-:Y:S02]  /*0b30*/  @P6 IADD3.X R81, R24, R27, RZ, P0, !PT ;  /* 0x0000001b18516210 */ /* 0x000fe400007fe4ff */
[----:B------:R-:W1:Y:S01]  /*0b40*/  @P2 LDC.64 R26, c[0x0][0x288] ;  /* 0x0000a200ff1a2b82 */ /* 0x000e620000000a00 */
[----:B------:R-:W-:-:S13]  /*0b50*/  LOP3.LUT P6, RZ, R23, 0x40, RZ, 0xc0, !PT ;  /* 0x0000004017ff7812 */ /* 0x000fda00078cc0ff */
[----:B------:R-:W2:Y:S01]  /*0b60*/  @P6 LDC.64 R70, c[0x0][0x230] ;  /* 0x00008c00ff466b82 */ /* 0x000ea20000000a00 */
[----:B-1----:R-:W-:-:S04]  /*0b70*/  @P2 IMAD R24, R7, R26, RZ ;  /* 0x0000001a07182224 */ /* 0x002fc800078e02ff */
[----:B------:R-:W-:Y:S01]  /*0b80*/  @P2 IMAD R27, R4, R27, R24 ;  /* 0x0000001b041b2224 */ /* 0x000fe200078e0218 */
[----:B------:R-:W-:-:S05]  /*0b90*/  @P2 MOV R24, R98 ;  /* 0x0000006200182202 */ /* 0x000fca0000000f00 */
[----:B------:R-:W-:-:S05]  /*0ba0*/  @P2 IMAD.WIDE.U32 R24, R4, R26, R24 ;  /* 0x0000001a04182225 */ /* 0x000fca00078e0018 */
[----:B------:R-:W-:Y:S02]  /*0bb0*/  @P2 IADD3 R25, R25, R27, RZ ;  /* 0x0000001b19192210 */ /* 0x000fe40007ffe0ff */
[----:B------:R-:W1:Y:S01]  /*0bc0*/  @P2 LDC.64 R26, c[0x0][0x228] ;  /* 0x00008a00ff1a2b82 */ /* 0x000e620000000a00 */
[C---:B------:R-:W-:Y:S02]  /*0bd0*/  @P2 SHF.L.U32 R83, R24.reuse, 0x1, RZ ;  /* 0x0000000118532819 */ /* 0x040fe400000006ff */
[----:B------:R-:W-:Y:S02]  /*0be0*/  @P2 SHF.L.U64.HI R24, R24, 0x1, R25 ;  /* 0x0000000118182819 */ /* 0x000fe40000010219 */
[----:B------:R-:W-:Y:S02]  /*0bf0*/  @P2 IADD3 R88, P0, R83, R88, RZ ;  /* 0x0000005853582210 */ /* 0x000fe40007f1e0ff */
[----:B------:R-:W-:Y:S02]  /*0c00*/  @P1 MOV R25, R101 ;  /* 0x0000006500191202 */ /* 0x000fe40000000f00 */
[----:B------:R-:W-:-:S02]  /*0c10*/  @P2 IADD3.X R89, R24, R89, RZ, P0, !PT ;  /* 0x0000005918592210 */ /* 0x000fc400007fe4ff */
[----:B-1----:R-:W-:-:S04]  /*0c20*/  @P2 IADD3 R82, P0, R83, R26, RZ ;  /* 0x0000001a53522210 */ /* 0x002fc80007f1e0ff */
[----:B------:R-:W-:Y:S02]  /*0c30*/  @P2 IADD3.X R83, R24, R27, RZ, P0, !PT ;  /* 0x0000001b18532210 */ /* 0x000fe400007fe4ff */
[----:B------:R-:W1:Y:S01]  /*0c40*/  @P1 LDC.64 R26, c[0x0][0x288] ;  /* 0x0000a200ff1a1b82 */ /* 0x000e620000000a00 */
[----:B------:R-:W-:-:S13]  /*0c50*/  LOP3.LUT P2, RZ, R23, 0x20, RZ, 0xc0, !PT ;  /* 0x0000002017ff7812 */ /* 0x000fda000784c0ff */
[----:B------:R-:W3:Y:S01]  /*0c60*/  @P2 LDC.64 R66, c[0x0][0x230] ;  /* 0x00008c00ff422b82 */ /* 0x000ee20000000a00 */
        /* <DEDUP_REMOVED lines=8> */
[----:B0-----:R-:W-:Y:S02]  /*0cf0*/  @P1 IADD3 R86, P0, R85, R86, RZ ;  /* 0x0000005655561210 */ /* 0x001fe40007f1e0ff */
[----:B------:R-:W-:Y:S02]  /*0d00*/  SHF.R.S32.HI R25, RZ, 0x1f, R29 ;  /* 0x0000001fff197819 */ /* 0x000fe4000001141d */
[----:B------:R-:W-:-:S02]  /*0d10*/  @P1 IADD3.X R87, R24, R87, RZ, P0, !PT ;  /* 0x0000005718571210 */ /* 0x000fc400007fe4ff */
[----:B-1----:R-:W-:-:S04]  /*0d20*/  @P1 IADD3 R84, P0, R85, R26, RZ ;  /* 0x0000001a55541210 */ /* 0x002fc80007f1e0ff */
[----:B------:R-:W-:Y:S02]  /*0d30*/  @P1 IADD3.X R85, R24, R27, RZ, P0, !PT ;  /* 0x0000001b18551210 */ /* 0x000fe400007fe4ff */
[----:B------:R-:W0:Y:S02]  /*0d40*/  @P6 LDC.64 R26, c[0x0][0x288] ;  /* 0x0000a200ff1a6b82 */ /* 0x000e240000000a00 */
[----:B0-----:R-:W-:Y:S01]  /*0d50*/  @P6 IMAD R24, R25, R26, RZ ;  /* 0x0000001a19186224 */ /* 0x001fe200078e02ff */
[----:B------:R-:W-:-:S03]  /*0d60*/  @P6 MOV R25, R101 ;  /* 0x0000006500196202 */ /* 0x000fc60000000f00 */
[----:B------:R-:W-:Y:S01]  /*0d70*/  @P6 IMAD R27, R29, R27, R24 ;  /* 0x0000001b1d1b6224 */ /* 0x000fe200078e0218 */
[----:B------:R-:W-:-:S05]  /*0d80*/  @P6 MOV R24, R98 ;  /* 0x0000006200186202 */ /* 0x000fca0000000f00 */
[----:B------:R-:W-:Y:S01]  /*0d90*/  @P6 IMAD.WIDE.U32 R24, R29, R26, R24 ;  /* 0x0000001a1d186225 */ /* 0x000fe200078e0018 */
[----:B------:R-:W-:-:S04]  /*0da0*/  IADD3 R29, R3, 0x20, RZ ;  /* 0x00000020031d7810 */ /* 0x000fc80007ffe0ff */
[----:B------:R-:W-:Y:S02]  /*0db0*/  @P6 IADD3 R25, R25, R27, RZ ;  /* 0x0000001b19196210 */ /* 0x000fe40007ffe0ff */
[----:B------:R-:W0:Y:S01]  /*0dc0*/  @P6 LDC.64 R26, c[0x0][0x228] ;  /* 0x00008a00ff1a6b82 */ /* 0x000e220000000a00 */
[C---:B------:R-:W-:Y:S02]  /*0dd0*/  @P6 SHF.L.U32 R69, R24.reuse, 0x1, RZ ;  /* 0x0000000118456819 */ /* 0x040fe400000006ff */
[----:B------:R-:W-:Y:S02]  /*0de0*/  @P6 SHF.L.U64.HI R24, R24, 0x1, R25 ;  /* 0x0000000118186819 */ /* 0x000fe40000010219 */
[----:B--2---:R-:W-:Y:S02]  /*0df0*/  @P6 IADD3 R70, P0, R69, R70, RZ ;  /* 0x0000004645466210 */ /* 0x004fe40007f1e0ff */
[----:B------:R-:W-:Y:S02]  /*0e00*/  SHF.R.S32.HI R25, RZ, 0x1f, R29 ;  /* 0x0000001fff197819 */ /* 0x000fe4000001141d */
[----:B------:R-:W-:-:S02]  /*0e10*/  @P6 IADD3.X R71, R24, R71, RZ, P0, !PT ;  /* 0x0000004718476210 */ /* 0x000fc400007fe4ff */
[----:B0-----:R-:W-:-:S04]  /*0e20*/  @P6 IADD3 R68, P0, R69, R26, RZ ;  /* 0x0000001a45446210 */ /* 0x001fc80007f1e0ff */
[----:B------:R-:W-:Y:S02]  /*0e30*/  @P6 IADD3.X R69, R24, R27, RZ, P0, !PT ;  /* 0x0000001b18456210 */ /* 0x000fe400007fe4ff */
[----:B------:R-:W0:Y:S01]  /*0e40*/  @P2 LDC.64 R26, c[0x0][0x288] ;  /* 0x0000a200ff1a2b82 */ /* 0x000e220000000a00 */
[----:B------:R-:W-:-:S13]  /*0e50*/  LOP3.LUT P6, RZ, R23, 0x10, RZ, 0xc0, !PT ;  /* 0x0000001017ff7812 */ /* 0x000fda00078cc0ff */
[----:B------:R-:W1:Y:S01]  /*0e60*/  @P6 LDC.64 R52, c[0x0][0x230] ;  /* 0x00008c00ff346b82 */ /* 0x000e620000000a00 */
        /* <DEDUP_REMOVED lines=10> */
[----:B---3--:R-:W-:Y:S02]  /*0f10*/  @P2 IADD3 R66, P0, R55, R66, RZ ;  /* 0x0000004237422210 */ /* 0x008fe40007f1e0ff */
[----:B------:R-:W-:Y:S02]  /*0f20*/  SHF.R.S32.HI R25, RZ, 0x1f, R29 ;  /* 0x0000001fff197819 */ /* 0x000fe4000001141d */
[----:B------:R-:W-:-:S02]  /*0f30*/  @P2 IADD3.X R67, R24, R67, RZ, P0, !PT ;  /* 0x0000004318432210 */ /* 0x000fc400007fe4ff */
[----:B0-----:R-:W-:-:S04]  /*0f40*/  @P2 IADD3 R54, P0, R55, R26, RZ ;  /* 0x0000001a37362210 */ /* 0x001fc80007f1e0ff */
[----:B------:R-:W-:Y:S02]  /*0f50*/  @P2 IADD3.X R55, R24, R27, RZ, P0, !PT ;  /* 0x0000001b18372210 */ /* 0x000fe400007fe4ff */
[----:B------:R-:W0:Y:S01]  /*0f60*/  @P6 LDC.64 R26, c[0x0][0x288] ;  /* 0x0000a200ff1a6b82 */ /* 0x000e220000000a00 */
[----:B------:R-:W-:-:S13]  /*0f70*/  LOP3.LUT P2, RZ, R23, 0x8, RZ, 0xc0, !PT ;  /* 0x0000000817ff7812 */ /* 0x000fda000784c0ff */
[----:B------:R-:W2:Y:S01]  /*0f80*/  @P2 LDC.64 R48, c[0x0][0x230] ;  /* 0x00008c00ff302b82 */ /* 0x000ea20000000a00 */
        /* <DEDUP_REMOVED lines=10> */
[----:B-1----:R-:W-:Y:S02]  /*1030*/  @P6 IADD3 R52, P0, R51, R52, RZ ;  /* 0x0000003433346210 */ /* 0x002fe40007f1e0ff */
        /* <DEDUP_REMOVED lines=57> */
[----:B------:R-:W-:Y:S02]  /*13d0*/  IADD3 R73, R3, 0x68, RZ ;  /* 0x0000006803497810 */ /* 0x000fe40007ffe0ff */
[----:B------:R-:W-:Y:S01]  /*13e0*/  LOP3.LUT P2, RZ, R23, 0x80, RZ, 0xc0, !PT ;  /* 0x0000008017ff7812 */ /* 0x000fe2000784c0ff */
        /* <DEDUP_REMOVED lines=10> */
[----:B----4-:R-:W-:Y:S02]  /*1490*/  @P5 IADD3 R36, P0, R35, R36, RZ ;  /* 0x0000002423245210 */ /* 0x010fe40007f1e0ff */
[----:B------:R-:W-:Y:S02]  /*14a0*/  SHF.R.S32.HI R25, RZ, 0x1f, R29 ;  /* 0x0000001fff197819 */ /* 0x000fe4000001141d */
[----:B------:R-:W-:-:S02]  /*14b0*/  @P5 IADD3.X R37, R24, R37, RZ, P0, !PT ;  /* 0x0000002518255210 */ /* 0x000fc400007fe4ff */
[----:B0-----:R-:W-:-:S04]  /*14c0*/  @P5 IADD3 R34, P0, R35, R26, RZ ;  /* 0x0000001a23225210 */ /* 0x001fc80007f1e0ff */
[----:B------:R-:W-:Y:S02]  /*14d0*/  @P5 IADD3.X R35, R24, R27, RZ, P0, !PT ;  /* 0x0000001b18235210 */ /* 0x000fe400007fe4ff */
[----:B------:R-:W0:Y:S01]  /*14e0*/  @P4 LDC.64 R26, c[0x0][0x288] ;  /* 0x0000a200ff1a4b82 */ /* 0x000e220000000a00 */
[----:B------:R-:W-:Y:S02]  /*14f0*/  SHF.R.S32.HI R75, RZ, 0x1f, R73 ;  /* 0x0000001fff4b7819 */ /* 0x000fe40000011449 */
[----:B------:R-:W-:-:S04]  /*1500*/  LOP3.LUT P5, RZ, R23, 0x8, RZ, 0xc0, !PT ;  /* 0x0000000817ff7812 */ /* 0x000fc800078ac0ff */
[----:B------:R-:W-:Y:S02]  /*1510*/  P2R R92, PR, RZ, 0x20 ;  /* 0x00000020ff5c7803 */ /* 0x000fe40000000000 */
[----:B------:R-:W-:-:S04]  /*1520*/  LOP3.LUT P5, RZ, R23, 0x10, RZ, 0xc0, !PT ;  /* 0x0000001017ff7812 */ /* 0x000fc800078ac0ff */
[----:B------:R-:W-:Y:S02]  /*1530*/  P2R R93, PR, RZ, 0x20 ;  /* 0x00000020ff5d7803 */ /* 0x000fe40000000000 */
[----:B------:R-:W-:-:S04]  /*1540*/  LOP3.LUT P5, RZ, R23, 0x20, RZ, 0xc0, !PT ;  /* 0x0000002017ff7812 */ /* 0x000fc800078ac0ff */
[----:B------:R-:W-:Y:S02]  /*1550*/  P2R R94, PR, RZ, 0x20 ;  /* 0x00000020ff5e7803 */ /* 0x000fe40000000000 */
[----:B------:R-:W-:Y:S01]  /*1560*/  LOP3.LUT P5, RZ, R23, 0x40, RZ, 0xc0, !PT ;  /* 0x0000004017ff7812 */ /* 0x000fe200078ac0ff */
[----:B0-----:R-:W-:Y:S01]  /*1570*/  @P4 IMAD R24, R25, R26, RZ ;  /* 0x0000001a19184224 */ /* 0x001fe200078e02ff */
[----:B------:R-:W-:-:S03]  /*1580*/  @P4 MOV R25, R101 ;  /* 0x0000006500194202 */ /* 0x000fc60000000f00 */
[----:B------:R-:W-:Y:S01]  /*1590*/  @P4 IMAD R27, R29, R27, R24 ;  /* 0x0000001b1d1b4224 */ /* 0x000fe200078e0218 */
[----:B------:R-:W-:-:S05]  /*15a0*/  @P4 MOV R24, R98 ;  /* 0x0000006200184202 */ /* 0x000fca0000000f00 */
[----:B------:R-:W-:Y:S02]  /*15b0*/  @P4 IMAD.WIDE.U32 R24, R29, R26, R24 ;  /* 0x0000001a1d184225 */ /* 0x000fe400078e0018 */
[----:B------:R-:W0:Y:S03]  /*15c0*/  @P4 LDC.64 R28, c[0x0][0x228] ;  /* 0x00008a00ff1c4b82 */ /* 0x000e260000000a00 */
[----:B------:R-:W-:Y:S02]  /*15d0*/  @P4 IADD3 R27, R25, R27, RZ ;  /* 0x0000001b191b4210 */ /* 0x000fe40007ffe0ff */
[C---:B------:R-:W-:Y:S02]  /*15e0*/  @P4 SHF.L.U32 R25, R24.reuse, 0x1, RZ ;  /* 0x0000000118194819 */ /* 0x040fe400000006ff */
[----:B------:R-:W-:Y:S02]  /*15f0*/  @P4 SHF.L.U64.HI R26, R24, 0x1, R27 ;  /* 0x00000001181a4819 */ /* 0x000fe4000001021b */
[----:B------:R-:W-:-:S04]  /*1600*/  @P4 IADD3 R32, P0, R25, R32, RZ ;  /* 0x0000002019204210 */ /* 0x000fc80007f1e0ff */
[----:B------:R-:W-:Y:S02]  /*1610*/  @P4 IADD3.X R33, R26, R33, RZ, P0, !PT ;  /* 0x000000211a214210 */ /* 0x000fe400007fe4ff */
[----:B0-----:R-:W-:-:S04]  /*1620*/  @P4 IADD3 R24, P0, R25, R28, RZ ;  /* 0x0000001c19184210 */ /* 0x001fc80007f1e0ff */
[----:B------:R-:W-:Y:S02]  /*1630*/  @P4 IADD3.X R25, R26, R29, RZ, P0, !PT ;  /* 0x0000001d1a194210 */ /* 0x000fe400007fe4ff */
[----:B------:R-:W-:Y:S01]  /*1640*/  SHF.R.S32.HI R29, RZ, 0x1f, R59 ;  /* 0x0000001fff1d7819 */ /* 0x000fe2000001143b */
[----:B------:R-:W0:Y:S04]  /*1650*/  @P3 LDC.64 R26, c[0x0][0x230] ;  /* 0x00008c00ff1a3b82 */ /* 0x000e280000000a00 */
[----:B------:R-:W-:Y:S01]  /*1660*/  @P3 IMAD R28, R29, R56, RZ ;  /* 0x000000381d1c3224 */ /* 0x000fe200078e02ff */
[----:B------:R-:W-:-:S03]  /*1670*/  @P3 MOV R29, R101 ;  /* 0x00000065001d3202 */ /* 0x000fc60000000f00 */
[----:B------:R-:W-:Y:S01]  /*1680*/  @P3 IMAD R57, R59, R57, R28 ;  /* 0x000000393b393224 */ /* 0x000fe200078e021c */
[----:B------:R-:W-:-:S05]  /*1690*/  @P3 MOV R28, R98 ;  /* 0x00000062001c3202 */ /* 0x000fca0000000f00 */
[----:B------:R-:W-:Y:S02]  /*16a0*/  @P3 IMAD.WIDE.U32 R28, R59, R56, R28 ;  /* 0x000000383b1c3225 */ /* 0x000fe400078e001c */
[----:B------:R-:W1:Y:S03]  /*16b0*/  @P3 LDC.64 R58, c[0x0][0x228] ;  /* 0x00008a00ff3a3b82 */ /* 0x000e660000000a00 */
[----:B------:R-:W-:Y:S02]  /*16c0*/  @P3 IADD3 R57, R29, R57, RZ ;  /* 0x000000391d393210 */ /* 0x000fe40007ffe0ff */
[C---:B------:R-:W-:Y:S02]  /*16d0*/  @P3 SHF.L.U32 R29, R28.reuse, 0x1, RZ ;  /* 0x000000011c1d3819 */ /* 0x040fe400000006ff */
[----:B------:R-:W-:Y:S02]  /*16e0*/  @P3 SHF.L.U64.HI R56, R28, 0x1, R57 ;  /* 0x000000011c383819 */ /* 0x000fe40000010239 */
[----:B------:R-:W2:Y:S01]  /*16f0*/  LDC R57, c[0x0][0x2ac] ;  /* 0x0000ab00ff397b82 */ /* 0x000ea20000000800 */
[----:B0-----:R-:W-:-:S04]  /*1700*/  @P3 IADD3 R26, P0, R29, R26, RZ ;  /* 0x0000001a1d1a3210 */ /* 0x001fc80007f1e0ff */
[----:B------:R-:W-:Y:S02]  /*1710*/  @P3 IADD3.X R27, R56, R27, RZ, P0, !PT ;  /* 0x0000001b381b3210 */ /* 0x000fe400007fe4ff */
[----:B-1----:R-:W-:-:S04]  /*1720*/  @P3 IADD3 R28, P0, R29, R58, RZ ;  /* 0x0000003a1d1c3210 */ /* 0x002fc80007f1e0ff */
[----:B------:R-:W-:Y:S01]  /*1730*/  @P3 IADD3.X R29, R56, R59, RZ, P0, !PT ;  /* 0x0000003b381d3210 */ /* 0x000fe200007fe4ff */
[----:B--2---:R-:W-:-:S05]  /*1740*/  IMAD R76, R57, UR7, R77 ;  /* 0x00000007394c7c24 */ /* 0x004fca000f8e024d */
[----:B------:R-:W-:-:S04]  /*1750*/  IADD3 R56, R76, 0x60, RZ ;  /* 0x000000604c387810 */ /* 0x000fc80007ffe0ff */
[----:B------:R-:W-:Y:S02]  /*1760*/  SHF.R.S32.HI R57, RZ, 0x1f, R56 ;  /* 0x0000001fff397819 */ /* 0x000fe40000011438 */
[----:B------:R-:W-:-:S04]  /*1770*/  ISETP.GE.U32.AND P0, PT, R56, UR12, PT ;  /* 0x0000000c38007c0c */ /* 0x000fc8000bf06070 */
[----:B------:R-:W-:-:S04]  /*1780*/  ISETP.GE.AND.EX P0, PT, R57, UR13, PT, P0 ;  /* 0x0000000d39007c0c */ /* 0x000fc8000bf06300 */
[----:B------:R-:W-:-:S13]  /*1790*/  ISETP.LT.U32.AND P0, PT, R2, 0x1c0, !P0 ;  /* 0x000001c00200780c */ /* 0x000fda0004701070 */
[----:B------:R-:W0:Y:S08]  /*17a0*/  @P0 LDC.64 R58, c[0x0][0x288] ;  /* 0x0000a200ff3a0b82 */ /* 0x000e300000000a00 */
[----:B------:R-:W1:Y:S01]  /*17b0*/  @P0 LDC.64 R56, c[0x0][0x230] ;  /* 0x00008c00ff380b82 */ /* 0x000e620000000a00 */
[----:B0-----:R-:W-:Y:S01]  /*17c0*/  @P0 IMAD R60, R61, R58, RZ ;  /* 0x0000003a3d3c0224 */ /* 0x001fe200078e02ff */
[----:B------:R-:W-:-:S03]  /*17d0*/  @P0 MOV R61, R101 ;  /* 0x00000065003d0202 */ /* 0x000fc60000000f00 */
[----:B------:R-:W-:Y:S01]  /*17e0*/  @P0 IMAD R63, R65, R59, R60 ;  /* 0x0000003b413f0224 */ /* 0x000fe200078e023c */
[----:B------:R-:W-:-:S05]  /*17f0*/  @P0 MOV R60, R98 ;  /* 0x00000062003c0202 */ /* 0x000fca0000000f00 */
[----:B------:R-:W-:-:S05]  /*1800*/  @P0 IMAD.WIDE.U32 R58, R65, R58, R60 ;  /* 0x0000003a413a0225 */ /* 0x000fca00078e003c */
[----:B------:R-:W-:Y:S02]  /*1810*/  @P0 IADD3 R59, R59, R63, RZ ;  /* 0x0000003f3b3b0210 */ /* 0x000fe40007ffe0ff */
[C---:B------:R-:W-:Y:S02]  /*1820*/  @P0 SHF.L.U32 R65, R58.reuse, 0x1, RZ ;  /* 0x000000013a410819 */ /* 0x040fe400000006ff */
[----:B------:R-:W-:Y:S02]  /*1830*/  @P0 SHF.L.U64.HI R60, R58, 0x1, R59 ;  /* 0x000000013a3c0819 */ /* 0x000fe4000001023b */
[----:B-1----:R-:W-:-:S04]  /*1840*/  @P0 IADD3 R58, P6, R65, R56, RZ ;  /* 0x00000038413a0210 */ /* 0x002fc80007fde0ff */
[----:B------:R-:W-:Y:S02]  /*1850*/  @P0 IADD3.X R59, R60, R57, RZ, P6, !PT ;  /* 0x000000393c3b0210 */ /* 0x000fe400037fe4ff */
[----:B------:R-:W0:Y:S02]  /*1860*/  @P0 LDC.64 R56, c[0x0][0x228] ;  /* 0x00008a00ff380b82 */ /* 0x000e240000000a00 */
[----:B0-----:R-:W-:-:S04]  /*1870*/  @P0 IADD3 R64, P6, R65, R56, RZ ;  /* 0x0000003841400210 */ /* 0x001fc80007fde0ff */
[----:B------:R-:W-:Y:S02]  /*1880*/  @P0 IADD3.X R65, R60, R57, RZ, P6, !PT ;  /* 0x000000393c410210 */ /* 0x000fe400037fe4ff */
[----:B------:R-:W-:Y:S02]  /*1890*/  CS2R R56, SRZ ;  /* 0x0000000000387805 */ /* 0x000fe4000001ff00 */
[----:B------:R-:W-:-:S04]  /*18a0*/  IADD3 R60, R76, 0x68, RZ ;  /* 0x000000684c3c7810 */ /* 0x000fc80007ffe0ff */
[----:B------:R-:W-:Y:S01]  /*18b0*/  SHF.R.S32.HI R61, RZ, 0x1f, R60 ;  /* 0x0000001fff3d7819 */ /* 0x000fe2000001143c */
[----:B------:R0:W5:Y:S04]  /*18c0*/  @P0 LDG.E R56, desc[UR8][R58.64] ;  /* 0x000000083a380981 */ /* 0x000168000c1e1900 */
[----:B------:R-:W5:Y:S01]  /*18d0*/  @P0 LDG.E R57, desc[UR8][R64.64] ;  /* 0x0000000840390981 */ /* 0x000f62000c1e1900 */
[----:B------:R-:W-:-:S04]  /*18e0*/  ISETP.GE.U32.AND P0, PT, R60, UR12, PT ;  /* 0x0000000c3c007c0c */ /* 0x000fc8000bf06070 */
[----:B------:R-:W-:-:S04]  /*18f0*/  ISETP.GE.AND.EX P0, PT, R61, UR13, PT, P0 ;  /* 0x0000000d3d007c0c */ /* 0x000fc8000bf06300 */
[----:B------:R-:W-:-:S13]  /*1900*/  ISETP.LT.U32.AND P0, PT, R2, 0x1c0, !P0 ;  /* 0x000001c00200780c */ /* 0x000fda0004701070 */
[----:B------:R-:W1:Y:S01]  /*1910*/  @P0 LDC.64 R60, c[0x0][0x288] ;  /* 0x0000a200ff3c0b82 */ /* 0x000e620000000a00 */
[----:B0-----:R-:W-:-:S07]  /*1920*/  @P0 MOV R59, R101 ;  /* 0x00000065003b0202 */ /* 0x001fce0000000f00 */
[----:B------:R-:W0:Y:S01]  /*1930*/  @P0 LDC.64 R62, c[0x0][0x230] ;  /* 0x00008c00ff3e0b82 */ /* 0x000e220000000a00 */
[----:B-1----:R-:W-:-:S04]  /*1940*/  @P0 IMAD R58, R75, R60, RZ ;  /* 0x0000003c4b3a0224 */ /* 0x002fc800078e02ff */
[----:B------:R-:W-:Y:S01]  /*1950*/  @P0 IMAD R61, R73, R61, R58 ;  /* 0x0000003d493d0224 */ /* 0x000fe200078e023a */
[----:B------:R-:W-:-:S05]  /*1960*/  @P0 MOV R58, R98 ;  /* 0x00000062003a0202 */ /* 0x000fca0000000f00 */
[----:B------:R-:W-:Y:S02]  /*1970*/  @P0 IMAD.WIDE.U32 R58, R73, R60, R58 ;  /* 0x0000003c493a0225 */ /* 0x000fe400078e003a */
[----:B------:R-:W1:Y:S03]  /*1980*/  @P0 LDC.64 R72, c[0x0][0x228] ;  /* 0x00008a00ff480b82 */ /* 0x000e660000000a00 */
[----:B------:R-:W-:Y:S02]  /*1990*/  @P0 IADD3 R61, R59, R61, RZ ;  /* 0x0000003d3b3d0210 */ /* 0x000fe40007ffe0ff */
[C---:B------:R-:W-:Y:S02]  /*19a0*/  @P0 SHF.L.U32 R59, R58.reuse, 0x1, RZ ;  /* 0x000000013a3b0819 */ /* 0x040fe400000006ff */
[----:B------:R-:W-:Y:S02]  /*19b0*/  @P0 SHF.L.U64.HI R58, R58, 0x1, R61 ;  /* 0x000000013a3a0819 */ /* 0x000fe4000001023d */
[----:B0-----:R-:W-:-:S04]  /*19c0*/  @P0 IADD3 R62, P6, R59, R62, RZ ;  /* 0x0000003e3b3e0210 */ /* 0x001fc80007fde0ff */
[----:B------:R-:W-:Y:S02]  /*19d0*/  @P0 IADD3.X R63, R58, R63, RZ, P6, !PT ;  /* 0x0000003f3a3f0210 */ /* 0x000fe400037fe4ff */
[----:B------:R-:W-:Y:S02]  /*19e0*/  IADD3 R60, R76, 0x70, RZ ;  /* 0x000000704c3c7810 */ /* 0x000fe40007ffe0ff */
[----:B-1----:R-:W-:-:S04]  /*19f0*/  @P0 IADD3 R72, P6, R59, R72, RZ ;  /* 0x000000483b480210 */ /* 0x002fc80007fde0ff */
[----:B------:R-:W-:Y:S02]  /*1a00*/  @P0 IADD3.X R73, R58, R73, RZ, P6, !PT ;  /* 0x000000493a490210 */ /* 0x000fe400037fe4ff */
[----:B------:R-:W-:Y:S02]  /*1a10*/  CS2R R58, SRZ ;  /* 0x00000000003a7805 */ /* 0x000fe4000001ff00 */
[----:B------:R-:W-:-:S04]  /*1a20*/  SHF.R.S32.HI R61, RZ, 0x1f, R60 ;  /* 0x0000001fff3d7819 */ /* 0x000fc8000001143c */
[----:B------:R0:W5:Y:S04]  /*1a30*/  @P0 LDG.E R58, desc[UR8][R62.64] ;  /* 0x000000083e3a0981 */ /* 0x000168000c1e1900 */
[----:B------:R-:W5:Y:S01]  /*1a40*/  @P0 LDG.E R59, desc[UR8][R72.64] ;  /* 0x00000008483b0981 */ /* 0x000f62000c1e1900 */
[----:B------:R-:W-:Y:S02]  /*1a50*/  ISETP.GE.U32.AND P0, PT, R60, UR12, PT ;  /* 0x0000000c3c007c0c */ /* 0x000fe4000bf06070 */
[----:B------:R-:W-:Y:S02]  /*1a60*/  IADD3 R75, R3, 0x70, RZ ;  /* 0x00000070034b7810 */ /* 0x000fe40007ffe0ff */
[----:B------:R-:W-:Y:S02]  /*1a70*/  ISETP.GE.AND.EX P0, PT, R61, UR13, PT, P0 ;  /* 0x0000000d3d007c0c */ /* 0x000fe4000bf06300 */
[----:B------:R-:W-:-:S02]  /*1a80*/  SHF.R.S32.HI R77, RZ, 0x1f, R75 ;  /* 0x0000001fff4d7819 */ /* 0x000fc4000001144b */
        /* <DEDUP_REMOVED lines=15> */
[----:B-1----:R-:W-:Y:S02]  /*1b80*/  @P0 IADD3 R74, P6, R61, R74, RZ ;  /* 0x0000004a3d4a0210 */ /* 0x002fe40007fde0ff */
[----:B------:R-:W-:Y:S02]  /*1b90*/  CS2R R60, SRZ ;  /* 0x00000000003c7805 */ /* 0x000fe4000001ff00 */
[----:B------:R-:W-:Y:S02]  /*1ba0*/  @P0 IADD3.X R75, R62, R75, RZ, P6, !PT ;  /* 0x0000004b3e4b0210 */ /* 0x000fe400037fe4ff */
[----:B------:R-:W-:-:S02]  /*1bb0*/  SHF.R.S32.HI R62, RZ, 0x1f, R76 ;  /* 0x0000001fff3e7819 */ /* 0x000fc4000001144c */
[----:B------:R0:W5:Y:S04]  /*1bc0*/  @P0 LDG.E R60, desc[UR8][R64.64] ;  /* 0x00000008403c0981 */ /* 0x000168000c1e1900 */
[----:B------:R1:W5:Y:S01]  /*1bd0*/  @P0 LDG.E R61, desc[UR8][R74.64] ;  /* 0x000000084a3d0981 */ /* 0x000362000c1e1900 */
[----:B------:R-:W-:Y:S02]  /*1be0*/  ISETP.GE.U32.AND P0, PT, R76, UR12, PT ;  /* 0x0000000c4c007c0c */ /* 0x000fe4000bf06070 */
[----:B------:R-:W-:Y:S02]  /*1bf0*/  SHF.R.S32.HI R77, RZ, 0x1f, R20 ;  /* 0x0000001fff4d7819 */ /* 0x000fe40000011414 */
[----:B------:R-:W-:-:S04]  /*1c00*/  ISETP.GE.AND.EX P0, PT, R62, UR13, PT, P0 ;  /* 0x0000000d3e007c0c */ /* 0x000fc8000bf06300 */
[----:B------:R-:W-:-:S13]  /*1c10*/  ISETP.LT.U32.AND P0, PT, R2, 0x1c0, !P0 ;  /* 0x000001c00200780c */ /* 0x000fda0004701070 */
[----:B------:R-:W2:Y:S01]  /*1c20*/  @P0 LDC.64 R62, c[0x0][0x288] ;  /* 0x0000a200ff3e0b82 */ /* 0x000ea20000000a00 */
[----:B0-----:R-:W-:Y:S02]  /*1c30*/  @P0 MOV R64, R98 ;  /* 0x0000006200400202 */ /* 0x001fe40000000f00 */
[----:B------:R-:W-:-:S05]  /*1c40*/  @P0 MOV R65, R101 ;  /* 0x0000006500410202 */ /* 0x000fca0000000f00 */
[----:B------:R-:W0:Y:S08]  /*1c50*/  @P0 LDC.64 R72, c[0x0][0x230] ;  /* 0x00008c00ff480b82 */ /* 0x000e300000000a00 */
[----:B-1----:R-:W1:Y:S01]  /*1c60*/  @P0 LDC.64 R74, c[0x0][0x228] ;  /* 0x00008a00ff4a0b82 */ /* 0x002e620000000a00 */
[-C--:B--2---:R-:W-:Y:S02]  /*1c70*/  @P0 IMAD R76, R77, R62.reuse, RZ ;  /* 0x0000003e4d4c0224 */ /* 0x084fe400078e02ff */
[----:B------:R-:W-:-:S04]  /*1c80*/  @P0 IMAD.WIDE.U32 R64, R20, R62, R64 ;  /* 0x0000003e14400225 */ /* 0x000fc800078e0040 */
[----:B------:R-:W-:-:S05]  /*1c90*/  @P0 IMAD R63, R20, R63, R76 ;  /* 0x0000003f143f0224 */ /* 0x000fca00078e024c */
[----:B------:R-:W-:Y:S02]  /*1ca0*/  @P0 IADD3 R65, R65, R63, RZ ;  /* 0x0000003f41410210 */ /* 0x000fe40007ffe0ff */
[C---:B------:R-:W-:Y:S02]  /*1cb0*/  @P0 SHF.L.U32 R63, R64.reuse, 0x1, RZ ;  /* 0x00000001403f0819 */ /* 0x040fe400000006ff */
[----:B------:R-:W-:Y:S02]  /*1cc0*/  @P0 SHF.L.U64.HI R64, R64, 0x1, R65 ;  /* 0x0000000140400819 */ /* 0x000fe40000010241 */
[----:B0-----:R-:W-:-:S04]  /*1cd0*/  @P0 IADD3 R72, P6, R63, R72, RZ ;  /* 0x000000483f480210 */ /* 0x001fc80007fde0ff */
[C---:B------:R-:W-:Y:S02]  /*1ce0*/  @P0 IADD3.X R73, R64.reuse, R73, RZ, P6, !PT ;  /* 0x0000004940490210 */ /* 0x040fe400037fe4ff */
[----:B-1----:R-:W-:Y:S02]  /*1cf0*/  @P0 IADD3 R74, P6, R63, R74, RZ ;  /* 0x0000004a3f4a0210 */ /* 0x002fe40007fde0ff */
[----:B------:R-:W-:Y:S02]  /*1d00*/  CS2R R62, SRZ ;  /* 0x00000000003e7805 */ /* 0x000fe4000001ff00 */
[----:B------:R-:W-:Y:S02]  /*1d10*/  @P0 IADD3.X R75, R64, R75, RZ, P6, !PT ;  /* 0x0000004b404b0210 */ /* 0x000fe400037fe4ff */
[----:B------:R-:W0:Y:S02]  /*1d20*/  LDC.64 R64, c[0x0][0x248] ;  /* 0x00009200ff407b82 */ /* 0x000e240000000a00 */
[----:B------:R1:W5:Y:S01]  /*1d30*/  @P0 LDG.E R62, desc[UR8][R72.64] ;  /* 0x00000008483e0981 */ /* 0x000362000c1e1900 */
[----:B------:R-:W-:-:S03]  /*1d40*/  LOP3.LUT P6, RZ, R23, 0x2, RZ, 0xc0, !PT ;  /* 0x0000000217ff7812 */ /* 0x000fc600078cc0ff */
[----:B------:R2:W5:Y:S01]  /*1d50*/  @P0 LDG.E R63, desc[UR8][R74.64] ;  /* 0x000000084a3f0981 */ /* 0x000562000c1e1900 */
[----:B0-----:R-:W-:-:S05]  /*1d60*/  IMAD.WIDE R76, R14, 0x8, R64 ;  /* 0x000000080e4c7825 */ /* 0x001fca00078e0240 */
[----:B------:R-:W3:Y:S01]  /*1d70*/  LDG.E.64 R64, desc[UR8][R76.64] ;  /* 0x000000084c407981 */ /* 0x000ee2000c1e1b00 */
[----:B-1----:R-:W-:-:S06]  /*1d80*/  CS2R R72, SRZ ;  /* 0x0000000000487805 */ /* 0x002fcc000001ff00 */
[----:B------:R-:W5:Y:S04]  /*1d90*/  @P2 LDG.E R72, desc[UR8][R90.64] ;  /* 0x000000085a482981 */ /* 0x000f68000c1e1900 */
[----:B------:R0:W5:Y:S01]  /*1da0*/  @P2 LDG.E R73, desc[UR8][R80.64] ;  /* 0x0000000850492981 */ /* 0x000162000c1e1900 */
[----:B------:R-:W-:Y:S02]  /*1db0*/  ISETP.NE.AND P2, PT, R78, RZ, PT ;  /* 0x000000ff4e00720c */ /* 0x000fe40003f45270 */
[----:B--2---:R-:W-:Y:S02]  /*1dc0*/  CS2R R74, SRZ ;  /* 0x00000000004a7805 */ /* 0x004fe4000001ff00 */
[----:B0-----:R-:W-:-:S09]  /*1dd0*/  CS2R R80, SRZ ;  /* 0x0000000000507805 */ /* 0x001fd2000001ff00 */
[----:B------:R0:W5:Y:S01]  /*1de0*/  @P2 LDG.E R75, desc[UR8][R82.64] ;  /* 0x00000008524b2981 */ /* 0x000162000c1e1900 */
[----:B------:R-:W-:Y:S02]  /*1df0*/  CS2R R76, SRZ ;  /* 0x00000000004c7805 */ /* 0x000fe4000001ff00 */
[----:B------:R-:W-:Y:S01]  /*1e00*/  CS2R R90, SRZ ;  /* 0x00000000005a7805 */ /* 0x000fe2000001ff00 */
[----:B------:R-:W5:Y:S04]  /*1e10*/  @P2 LDG.E R74, desc[UR8][R88.64] ;  /* 0x00000008584a2981 */ /* 0x000f68000c1e1900 */
[----:B------:R1:W5:Y:S01]  /*1e20*/  @P1 LDG.E R77, desc[UR8][R84.64] ;  /* 0x00000008544d1981 */ /* 0x000362000c1e1900 */
[----:B0-----:R-:W-:-:S03]  /*1e30*/  CS2R R82, SRZ ;  /* 0x0000000000527805 */ /* 0x001fc6000001ff00 */
[----:B------:R0:W5:Y:S01]  /*1e40*/  @P1 LDG.E R76, desc[UR8][R86.64] ;  /* 0x00000008564c1981 */ /* 0x000162000c1e1900 */
[----:B-1----:R-:W-:Y:S02]  /*1e50*/  CS2R R84, SRZ ;  /* 0x0000000000547805 */ /* 0x002fe4000001ff00 */
[----:B------:R-:W-:-:S06]  /*1e60*/  CS2R R88, SRZ ;  /* 0x0000000000587805 */ /* 0x000fcc000001ff00 */
[----:B------:R-:W5:Y:S04]  /*1e70*/  @P6 LDG.E R88, desc[UR8][R40.64] ;  /* 0x0000000828586981 */ /* 0x000f68000c1e1900 */
[----:B------:R-:W5:Y:S01]  /*1e80*/  @P6 LDG.E R89, desc[UR8][R38.64] ;  /* 0x0000000826596981 */ /* 0x000f62000c1e1900 */
[----:B---3--:R-:W-:-:S05]  /*1e90*/  FFMA.FTZ R96, -R64, R64, R65 ;  /* 0x0000004040607223 */ /* 0x008fca0000010141 */
[----:B------:R-:W-:-:S13]  /*1ea0*/  FSETP.GTU.FTZ.AND P0, PT, R96, RZ, PT ;  /* 0x000000ff6000720b */ /* 0x000fda0003f1c000 */
[----:B------:R-:W1:Y:S01]  /*1eb0*/  @P0 LDC R79, c[0x0][0x250] ;  /* 0x00009400ff4f0b82 */ /* 0x000e620000000800 */
[----:B------:R-:W-:Y:S01]  /*1ec0*/  MOV R65, 0x3f800000 ;  /* 0x3f80000000417802 */ /* 0x000fe20000000f00 */
[----:B-1----:R-:W-:-:S05]  /*1ed0*/  @P0 FADD.FTZ R79, R96, R79 ;  /* 0x0000004f604f0221 */ /* 0x002fca0000010000 */
[----:B------:R1:W2:Y:S02]  /*1ee0*/  @P0 MUFU.RSQ R65, R79 ;  /* 0x0000004f00410308 */ /* 0x0002a40000001400 */
[----:B-1----:R-:W-:-:S06]  /*1ef0*/  CS2R R78, SRZ ;  /* 0x00000000004e7805 */ /* 0x002fcc000001ff00 */
[----:B------:R-:W5:Y:S04]  /*1f00*/  @P5 LDG.E R78, desc[UR8][R70.64] ;  /* 0x00000008464e5981 */ /* 0x000f68000c1e1900 */
[----:B------:R1:W5:Y:S01]  /*1f10*/  @P5 LDG.E R79, desc[UR8][R68.64] ;  /* 0x00000008444f5981 */ /* 0x000362000c1e1900 */
[----:B------:R-:W-:-:S13]  /*1f20*/  ISETP.NE.AND P5, PT, R94, RZ, PT ;  /* 0x000000ff5e00720c */ /* 0x000fda0003fa5270 */
[----:B------:R3:W5:Y:S04]  /*1f30*/  @P5 LDG.E R80, desc[UR8][R66.64] ;  /* 0x0000000842505981 */ /* 0x000768000c1e1900 */
[----:B------:R4:W5:Y:S01]  /*1f40*/  @P5 LDG.E R81, desc[UR8][R54.64] ;  /* 0x0000000836515981 */ /* 0x000962000c1e1900 */
[----:B------:R-:W-:-:S13]  /*1f50*/  ISETP.NE.AND P5, PT, R93, RZ, PT ;  /* 0x000000ff5d00720c */ /* 0x000fda0003fa5270 */
[----:B------:R4:W5:Y:S04]  /*1f60*/  @P5 LDG.E R82, desc[UR8][R52.64] ;  /* 0x0000000834525981 */ /* 0x000968000c1e1900 */
[----:B------:R4:W5:Y:S01]  /*1f70*/  @P5 LDG.E R83, desc[UR8][R50.64] ;  /* 0x0000000832535981 */ /* 0x000962000c1e1900 */
[----:B------:R-:W-:Y:S02]  /*1f80*/  ISETP.NE.AND P5, PT, R92, RZ, PT ;  /* 0x000000ff5c00720c */ /* 0x000fe40003fa5270 */
[----:B------:R-:W-:Y:S02]  /*1f90*/  CS2R R92, SRZ ;  /* 0x00000000005c7805 */ /* 0x000fe4000001ff00 */
[----:B------:R-:W-:-:S04]  /*1fa0*/  CS2R R94, SRZ ;  /* 0x00000000005e7805 */ /* 0x000fc8000001ff00 */
[----:B------:R4:W5:Y:S04]  /*1fb0*/  @P4 LDG.E R92, desc[UR8][R32.64] ;  /* 0x00000008205c4981 */ /* 0x000968000c1e1900 */
[----:B------:R4:W5:Y:S04]  /*1fc0*/  @P4 LDG.E R93, desc[UR8][R24.64] ;  /* 0x00000008185d4981 */ /* 0x000968000c1e1900 */
[----:B------:R4:W5:Y:S04]  /*1fd0*/  @P5 LDG.E R84, desc[UR8][R48.64] ;  /* 0x0000000830545981 */ /* 0x000968000c1e1900 */
[----:B------:R4:W5:Y:S01]  /*1fe0*/  @P5 LDG.E R85, desc[UR8][R46.64] ;  /* 0x000000082e555981 */ /* 0x000962000c1e1900 */
[----:B------:R-:W-:-:S03]  /*1ff0*/  ISETP.NE.AND P5, PT, R30, RZ, PT ;  /* 0x000000ff1e00720c */ /* 0x000fc60003fa5270 */
[----:B------:R4:W5:Y:S04]  /*2000*/  @P3 LDG.E R94, desc[UR8][R26.64] ;  /* 0x000000081a5e3981 */ /* 0x000968000c1e1900 */
[----:B------:R4:W5:Y:S06]  /*2010*/  @P3 LDG.E R95, desc[UR8][R28.64] ;  /* 0x000000081c5f3981 */ /* 0x00096c000c1e1900 */
[----:B------:R4:W5:Y:S04]  /*2020*/  @P5 LDG.E R90, desc[UR8][R36.64] ;  /* 0x00000008245a5981 */ /* 0x000968000c1e1900 */
[----:B------:R4:W5:Y:S01]  /*2030*/  @P5 LDG.E R91, desc[UR8][R34.64] ;  /* 0x00000008225b5981 */ /* 0x000962000c1e1900 */
[----:B------:R-:W-:-:S02]  /*2040*/  LOP3.LUT P0, RZ, R23, 0x4, RZ, 0xc0, !PT ;  /* 0x0000000417ff7812 */ /* 0x000fc4000780c0ff */
[----:B0-----:R-:W-:-:S11]  /*2050*/  CS2R R86, SRZ ;  /* 0x0000000000567805 */ /* 0x001fd6000001ff00 */
[----:B------:R4:W5:Y:S04]  /*2060*/  @P0 LDG.E R86, desc[UR8][R44.64] ;  /* 0x000000082c560981 */ /* 0x000968000c1e1900 */
[----:B------:R4:W5:Y:S01]  /*2070*/  @P0 LDG.E R87, desc[UR8][R42.64] ;  /* 0x000000082a570981 */ /* 0x000962000c1e1900 */
[----:B------:R-:W-:Y:S01]  /*2080*/  ISETP.GT.U32.AND P0, PT, R2, 0x1bf, PT ;  /* 0x000001bf0200780c */ /* 0x000fe20003f04070 */
[----:B------:R-:W-:Y:S01]  /*2090*/  BSSY B0, `(.L_x_60) ;  /* 0x000000e000007945 */ /* 0x000fe20003800000 */
[----:B-1----:R-:W-:Y:S02]  /*20a0*/  CS2R R68, SRZ ;  /* 0x0000000000447805 */ /* 0x002fe4000001ff00 */
[----:B---3--:R-:W-:-:S09]  /*20b0*/  CS2R R66, SRZ ;  /* 0x0000000000427805 */ /* 0x008fd2000001ff00 */
[----:B--2-4-:R-:W-:Y:S05]  /*20c0*/  @P0 BRA `(.L_x_61) ;  /* 0x0000000000280947 */ /* 0x014fea0003800000 */
        /* <DEDUP_REMOVED lines=8> */
[----:B0-----:R-:W-:-:S05]  /*2150*/  IMAD.WIDE R26, R97, 0x4, R26 ;  /* 0x00000004611a7825 */ /* 0x001fca00078e021a */
[----:B------:R1:W5:Y:S02]  /*2160*/  LDG.E.64 R68, desc[UR8][R26.64] ;  /* 0x000000081a447981 */ /* 0x000364000c1e1b00 */
.L_x_61:
[----:B------:R-:W-:Y:S05]  /*2170*/  BSYNC B0 ;  /* 0x0000000000007941 */ /* 0x000fea0003800000 */
.L_x_60:
[----:B------:R-:W-:Y:S02]  /*2180*/  ISETP.NE.AND P0, PT, RZ, UR10, PT ;  /* 0x0000000aff007c0c */ /* 0x000fe4000bf05270 */
[C---:B-1---5:R-:W-:Y:S02]  /*2190*/  PRMT R24, R72.reuse, 0x7632, R24 ;  /* 0x0000763248187816 */ /* 0x062fe40000000018 */
[----:B------:R-:W-:Y:S02]  /*21a0*/  SHF.L.U32 R25, R72, 0x10, RZ ;  /* 0x0000001048197819 */ /* 0x000fe400000006ff */
[----:B------:R-:W-:Y:S02]  /*21b0*/  PRMT R26, R73, 0x7632, R26 ;  /* 0x00007632491a7816 */ /* 0x000fe4000000001a */
[----:B------:R-:W-:Y:S02]  /*21c0*/  PRMT R28, R74, 0x7632, R28 ;  /* 0x000076324a1c7816 */ /* 0x000fe4000000001c */
[----:B------:R-:W-:Y:S01]  /*21d0*/  SHF.L.U32 R29, R24, 0x10, RZ ;  /* 0x00000010181d7819 */ /* 0x000fe200000006ff */
[----:B------:R-:W-:Y:S01]  /*21e0*/  FADD.FTZ R24, -R64, R25 ;  /* 0x0000001940187221 */ /* 0x000fe20000010100 */
[----:B------:R-:W-:-:S02]  /*21f0*/  SHF.L.U32 R33, R74, 0x10, RZ ;  /* 0x000000104a217819 */ /* 0x000fc400000006ff */
[----:B------:R-:W-:Y:S01]  /*2200*/  SHF.L.U32 R32, R26, 0x10, RZ ;  /* 0x000000101a207819 */ /* 0x000fe200000006ff */
[----:B------:R-:W-:Y:S01]  /*2210*/  FADD.FTZ R26, -R64, R29 ;  /* 0x0000001d401a7221 */ /* 0x000fe20000010100 */
[----:B------:R-:W-:Y:S01]  /*2220*/  SHF.L.U32 R35, R28, 0x10, RZ ;  /* 0x000000101c237819 */ /* 0x000fe200000006ff */
[----:B------:R-:W-:Y:S01]  /*2230*/  FADD.FTZ R40, -R64, R33 ;  /* 0x0000002140287221 */ /* 0x000fe20000010100 */
[----:B------:R-:W-:Y:S01]  /*2240*/  PRMT R34, R75, 0x7632, R34 ;  /* 0x000076324b227816 */ /* 0x000fe20000000022 */
[-C--:B------:R-:W-:Y:S01]  /*2250*/  FMUL.FTZ R25, R24, R65.reuse ;  /* 0x0000004118197220 */ /* 0x080fe20000410000 */
[----:B------:R-:W-:Y:S01]  /*2260*/  LOP3.LUT R23, R23, 0xfffffeff, RZ, 0xc0, !PT ;  /* 0xfffffeff17177812 */ /* 0x000fe200078ec0ff */
[----:B------:R-:W-:Y:S01]  /*2270*/  FADD.FTZ R42, -R64, R35 ;  /* 0x00000023402a7221 */ /* 0x000fe20000010100 */
[----:B------:R-:W-:Y:S01]  /*2280*/  SHF.L.U32 R30, R73, 0x10, RZ ;  /* 0x00000010491e7819 */ /* 0x000fe200000006ff */
[----:B------:R-:W-:Y:S01]  /*2290*/  FMUL.FTZ R26, R26, R65 ;  /* 0x000000411a1a7220 */ /* 0x000fe20000410000 */
[----:B------:R-:W-:-:S02]  /*22a0*/  SHF.L.U32 R27, R75, 0x10, RZ ;  /* 0x000000104b1b7819 */ /* 0x000fc400000006ff */
[----:B------:R-:W-:Y:S02]  /*22b0*/  SHF.L.U32 R28, R34, 0x10, RZ ;  /* 0x00000010221c7819 */ /* 0x000fe400000006ff */
[----:B------:R-:W-:Y:S01]  /*22c0*/  @P0 LOP3.LUT R23, R23, 0x100, RZ, 0xfc, !PT ;  /* 0x0000010017170812 */ /* 0x000fe200078efcff */
        /* <DEDUP_REMOVED lines=19> */
.L_x_62:
[----:B------:R-:W-:Y:S01]  /*2400*/  FMUL.FTZ R24, R30, R68 ;  /* 0x000000441e187220 */ /* 0x000fe20000410000 */
[C---:B------:R-:W-:Y:S01]  /*2410*/  FFMA.FTZ R44, R25.reuse, R30, RZ ;  /* 0x0000001e192c7223 */ /* 0x040fe200000100ff */
[----:B------:R-:W-:Y:S01]  /*2420*/  FMUL.FTZ R43, R40, R65 ;  /* 0x00000041282b7220 */ /* 0x000fe20000410000 */
[----:B------:R-:W-:Y:S01]  /*2430*/  FMUL.FTZ R29, R32, R69 ;  /* 0x00000045201d7220 */ /* 0x000fe20000410000 */
[----:B------:R-:W-:Y:S01]  /*2440*/  FFMA.FTZ R25, R25, R24, RZ ;  /* 0x0000001819197223 */ /* 0x000fe200000100ff */
[----:B------:R-:W-:Y:S01]  /*2450*/  FADD.FTZ R24, RZ, R24 ;  /* 0x00000018ff187221 */ /* 0x000fe20000010000 */
[----:B------:R-:W-:Y:S01]  /*2460*/  FMUL.FTZ R42, R42, R65 ;  /* 0x000000412a2a7220 */ /* 0x000fe20000410000 */
        /* <DEDUP_REMOVED lines=19> */
.L_x_63:
[----:B------:R-:W-:Y:S01]  /*25a0*/  FADD.FTZ R30, RZ, R30 ;  /* 0x0000001eff1e7221 */ /* 0x000fe20000010000 */
[----:B------:R-:W-:Y:S01]  /*25b0*/  FFMA.FTZ R33, R26, R29, R25 ;  /* 0x0000001d1a217223 */ /* 0x000fe20000010019 */
[----:B------:R-:W-:Y:S01]  /*25c0*/  FADD.FTZ R35, R29, R24 ;  /* 0x000000181d237221 */ /* 0x000fe20000010000 */
[----:B------:R-:W-:Y:S01]  /*25d0*/  FFMA.FTZ R44, R43, R27, R44 ;  /* 0x0000001b2b2c7223 */ /* 0x000fe2000001002c */
[----:B------:R-:W-:Y:S01]  /*25e0*/  FMUL.FTZ R24, R27, R68 ;  /* 0x000000441b187220 */ /* 0x000fe20000410000 */
[--C-:B------:R-:W-:Y:S01]  /*25f0*/  FADD.FTZ R70, R30, R27.reuse ;  /* 0x0000001b1e467221 */ /* 0x100fe20000010000 */
[----:B------:R-:W-:Y:S01]  /*2600*/  FFMA.FTZ R29, R26, R32, RZ ;  /* 0x000000201a1d7223 */ /* 0x000fe200000100ff */
[----:B------:R-:W-:Y:S01]  /*2610*/  FADD.FTZ R25, RZ, R32 ;  /* 0x00000020ff197221 */ /* 0x000fe20000010000 */
[----:B------:R-:W-:Y:S01]  /*2620*/  PRMT R27, R76, 0x7632, R27 ;  /* 0x000076324c1b7816 */ /* 0x000fe2000000001b */
[----:B------:R-:W-:Y:S01]  /*2630*/  FFMA.FTZ R26, R43, R24, R33 ;  /* 0x000000182b1a7223 */ /* 0x000fe20000010021 */
[----:B------:R-:W-:Y:S01]  /*2640*/  FFMA.FTZ R111, R42, R28, R29 ;  /* 0x0000001c2a6f7223 */ /* 0x000fe2000001001d */
[----:B------:R-:W-:Y:S01]  /*2650*/  FADD.FTZ R39, R25, R28 ;  /* 0x0000001c19277221 */ /* 0x000fe20000010000 */
[----:B------:R-:W-:Y:S01]  /*2660*/  FMUL.FTZ R25, R28, R69 ;  /* 0x000000451c197220 */ /* 0x000fe20000410000 */
[----:B------:R-:W-:Y:S01]  /*2670*/  SHF.L.U32 R29, R76, 0x10, RZ ;  /* 0x000000104c1d7819 */ /* 0x000fe200000006ff */
[----:B------:R-:W-:Y:S01]  /*2680*/  FADD.FTZ R24, R35, R24 ;  /* 0x0000001823187221 */ /* 0x000fe20000010000 */
[----:B------:R-:W-:Y:S01]  /*2690*/  SHF.L.U32 R27, R27, 0x10, RZ ;  /* 0x000000101b1b7819 */ /* 0x000fe200000006ff */
[--C-:B------:R-:W-:Y:S01]  /*26a0*/  FFMA.FTZ R41, R42, R25, R26.reuse ;  /* 0x000000192a297223 */ /* 0x100fe2000001001a */
[----:B------:R-:W-:Y:S01]  /*26b0*/  PRMT R26, R77, 0x7632, R26 ;  /* 0x000076324d1a7816 */ /* 0x000fe2000000001a */
[----:B------:R-:W-:-:S02]  /*26c0*/  FADD.FTZ R28, -R64, R29 ;  /* 0x0000001d401c7221 */ /* 0x000fc40000010100 */
[----:B------:R-:W-:Y:S01]  /*26d0*/  FADD.FTZ R30, -R64, R27 ;  /* 0x0000001b401e7221 */ /* 0x000fe20000010100 */
[----:B------:R-:W-:Y:S01]  /*26e0*/  SHF.L.U32 R27, R77, 0x10, RZ ;  /* 0x000000104d1b7819 */ /* 0x000fe200000006ff */
[-C--:B------:R-:W-:Y:S01]  /*26f0*/  FMUL.FTZ R43, R28, R65.reuse ;  /* 0x000000411c2b7220 */ /* 0x080fe20000410000 */
[----:B------:R-:W-:Y:S01]  /*2700*/  SHF.L.U32 R26, R26, 0x10, RZ ;  /* 0x000000101a1a7819 */ /* 0x000fe200000006ff */
        /* <DEDUP_REMOVED lines=20> */
.L_x_64:
[----:B------:R-:W-:Y:S01]  /*2850*/  FMUL.FTZ R28, R27, R68 ;  /* 0x000000441b1c7220 */ /* 0x000fe20000410000 */
[----:B------:R-:W-:Y:S01]  /*2860*/  FADD.FTZ R29, R25, R24 ;  /* 0x00000018191d7221 */ /* 0x000fe20000010000 */
[--C-:B------:R-:W-:Y:S01]  /*2870*/  FADD.FTZ R70, R70, R27.reuse ;  /* 0x0000001b46467221 */ /* 0x100fe20000010000 */
[C---:B------:R-:W-:Y:S01]  /*2880*/  FFMA.FTZ R116, R43.reuse, R27, R44 ;  /* 0x0000001b2b747223 */ /* 0x040fe2000001002c */
[----:B------:R-:W-:Y:S01]  /*2890*/  PRMT R27, R78, 0x7632, R27 ;  /* 0x000076324e1b7816 */ /* 0x000fe2000000001b */
[----:B------:R-:W-:Y:S01]  /*28a0*/  FFMA.FTZ R24, R43, R28, R41 ;  /* 0x0000001c2b187223 */ /* 0x000fe20000010029 */
[----:B------:R-:W-:Y:S01]  /*28b0*/  FADD.FTZ R28, R29, R28 ;  /* 0x0000001c1d1c7221 */ /* 0x000fe20000010000 */
[----:B------:R-:W-:Y:S01]  /*28c0*/  FMUL.FTZ R25, R26, R69 ;  /* 0x000000451a197220 */ /* 0x000fe20000410000 */
[----:B------:R-:W-:Y:S01]  /*28d0*/  SHF.L.U32 R29, R78, 0x10, RZ ;  /* 0x000000104e1d7819 */ /* 0x000fe200000006ff */
[C---:B------:R-:W-:Y:S01]  /*28e0*/  FFMA.FTZ R111, R38.reuse, R26, R111 ;  /* 0x0000001a266f7223 */ /* 0x040fe2000001006f */
[----:B------:R-:W-:Y:S01]  /*28f0*/  SHF.L.U32 R27, R27, 0x10, RZ ;  /* 0x000000101b1b7819 */ /* 0x000fe200000006ff */
[----:B------:R-:W-:Y:S01]  /*2900*/  FFMA.FTZ R38, R38, R25, R24 ;  /* 0x0000001926267223 */ /* 0x000fe20000010018 */
[----:B------:R-:W-:Y:S01]  /*2910*/  PRMT R109, R79, 0x7632, R109 ;  /* 0x000076324f6d7816 */ /* 0x000fe2000000006d */
[C---:B------:R-:W-:Y:S01]  /*2920*/  FADD.FTZ R24, -R64.reuse, R29 ;  /* 0x0000001d40187221 */ /* 0x040fe20000010100 */
[----:B------:R-:W-:Y:S01]  /*2930*/  FADD.FTZ R112, R39, R26 ;  /* 0x0000001a27707221 */ /* 0x000fe20000010000 */
[----:B------:R-:W-:Y:S01]  /*2940*/  FADD.FTZ R110, -R64, R27 ;  /* 0x0000001b406e7221 */ /* 0x000fe20000010100 */
[----:B------:R-:W-:Y:S01]  /*2950*/  SHF.L.U32 R71, R79, 0x10, RZ ;  /* 0x000000104f477819 */ /* 0x000fe200000006ff */
[-C--:B------:R-:W-:Y:S01]  /*2960*/  FMUL.FTZ R113, R24, R65.reuse ;  /* 0x0000004118717220 */ /* 0x080fe20000410000 */
[----:B------:R-:W-:Y:S01]  /*2970*/  PRMT R36, R80, 0x7632, R36 ;  /* 0x0000763250247816 */ /* 0x000fe20000000024 */
[----:B------:R-:W-:Y:S01]  /*2980*/  FMUL.FTZ R110, R110, R65 ;  /* 0x000000416e6e7220 */ /* 0x000fe20000410000 */
[----:B------:R-:W-:Y:S01]  /*2990*/  SHF.L.U32 R109, R109, 0x10, RZ ;  /* 0x000000106d6d7819 */ /* 0x000fe200000006ff */
        /* <DEDUP_REMOVED lines=19> */
.L_x_65:
[----:B------:R-:W-:Y:S01]  /*2ad0*/  FMUL.FTZ R24, R71, R68 ;  /* 0x0000004447187220 */ /* 0x000fe20000410000 */
[----:B------:R-:W-:Y:S01]  /*2ae0*/  FADD.FTZ R27, R25, R28 ;  /* 0x0000001c191b7221 */ /* 0x000fe20000010000 */
[----:B------:R-:W-:Y:S02]  /*2af0*/  SHF.L.U32 R29, R80, 0x10, RZ ;  /* 0x00000010501d7819 */ /* 0x000fe400000006ff */
[----:B------:R-:W-:Y:S01]  /*2b00*/  SHF.L.U32 R33, R36, 0x10, RZ ;  /* 0x0000001024217819 */ /* 0x000fe200000006ff */
[----:B------:R-:W-:Y:S01]  /*2b10*/  FFMA.FTZ R25, R113, R24, R38 ;  /* 0x0000001871197223 */ /* 0x000fe20000010026 */
[----:B------:R-:W-:Y:S01]  /*2b20*/  FADD.FTZ R27, R27, R24 ;  /* 0x000000181b1b7221 */ /* 0x000fe20000010000 */
[C---:B------:R-:W-:Y:S01]  /*2b30*/  FADD.FTZ R24, -R64.reuse, R29 ;  /* 0x0000001d40187221 */ /* 0x040fe20000010100 */
[C---:B------:R-:W-:Y:S01]  /*2b40*/  PRMT R107, R81.reuse, 0x7632, R107 ;  /* 0x00007632516b7816 */ /* 0x040fe2000000006b */
[----:B------:R-:W-:Y:S01]  /*2b50*/  FADD.FTZ R106, -R64, R33 ;  /* 0x00000021406a7221 */ /* 0x000fe20000010100 */
[----:B------:R-:W-:Y:S01]  /*2b60*/  SHF.L.U32 R108, R81, 0x10, RZ ;  /* 0x00000010516c7819 */ /* 0x000fe200000006ff */
[----:B------:R-:W-:Y:S01]  /*2b70*/  FMUL.FTZ R105, R24, R65 ;  /* 0x0000004118697220 */ /* 0x000fe20000410000 */
[----:B------:R-:W-:Y:S01]  /*2b80*/  SHF.L.U32 R107, R107, 0x10, RZ ;  /* 0x000000106b6b7819 */ /* 0x000fe200000006ff */
[----:B------:R-:W-:Y:S01]  /*2b90*/  FMUL.FTZ R24, R109, R69 ;  /* 0x000000456d187220 */ /* 0x000fe20000410000 */
        /* <DEDUP_REMOVED lines=20> */
.L_x_66:
[----:B------:R-:W-:Y:S01]  /*2ce0*/  FFMA.FTZ R28, R110, R24, R25 ;  /* 0x000000186e1c7223 */ /* 0x000fe20000010019 */
[----:B------:R-:W-:Y:S01]  /*2cf0*/  FADD.FTZ R27, R24, R27 ;  /* 0x0000001b181b7221 */ /* 0x000fe20000010000 */
[----:B------:R-:W-:Y:S01]  /*2d00*/  PRMT R24, R82, 0x7632, R24 ;  /* 0x0000763252187816 */ /* 0x000fe20000000018 */
[----:B------:R-:W-:Y:S01]  /*2d10*/  FMUL.FTZ R26, R108, R68 ;  /* 0x000000446c1a7220 */ /* 0x000fe20000410000 */
[----:B------:R-:W-:Y:S02]  /*2d20*/  SHF.L.U32 R29, R82, 0x10, RZ ;  /* 0x00000010521d7819 */ /* 0x000fe400000006ff */
[----:B------:R-:W-:Y:S01]  /*2d30*/  SHF.L.U32 R33, R24, 0x10, RZ ;  /* 0x0000001018217819 */ /* 0x000fe200000006ff */
[----:B------:R-:W-:Y:S01]  /*2d40*/  FFMA.FTZ R25, R105, R26, R28 ;  /* 0x0000001a69197223 */ /* 0x000fe2000001001c */
[----:B------:R-:W-:Y:S01]  /*2d50*/  PRMT R103, R83, 0x7632, R103 ;  /* 0x0000763253677816 */ /* 0x000fe20000000067 */
[C---:B------:R-:W-:Y:S01]  /*2d60*/  FADD.FTZ R24, -R64.reuse, R29 ;  /* 0x0000001d40187221 */ /* 0x040fe20000010100 */
[----:B------:R-:W-:Y:S01]  /*2d70*/  FADD.FTZ R27, R27, R26 ;  /* 0x0000001a1b1b7221 */ /* 0x000fe20000010000 */
[----:B------:R-:W-:Y:S01]  /*2d80*/  FADD.FTZ R102, -R64, R33 ;  /* 0x0000002140667221 */ /* 0x000fe20000010100 */
[----:B------:R-:W-:Y:S01]  /*2d90*/  SHF.L.U32 R104, R83, 0x10, RZ ;  /* 0x0000001053687819 */ /* 0x000fe200000006ff */
[----:B------:R-:W-:Y:S01]  /*2da0*/  FMUL.FTZ R97, R24, R65 ;  /* 0x0000004118617220 */ /* 0x000fe20000410000 */
[----:B------:R-:W-:Y:S01]  /*2db0*/  PRMT R36, R84, 0x7632, R36 ;  /* 0x0000763254247816 */ /* 0x000fe20000000024 */
[----:B------:R-:W-:Y:S01]  /*2dc0*/  FMUL.FTZ R24, R107, R69 ;  /* 0x000000456b187220 */ /* 0x000fe20000410000 */
        /* <DEDUP_REMOVED lines=21> */
.L_x_67:
[----:B------:R-:W-:Y:S01]  /*2f20*/  SHF.L.U32 R29, R84, 0x10, RZ ;  /* 0x00000010541d7819 */ /* 0x000fe200000006ff */
[----:B------:R-:W-:Y:S01]  /*2f30*/  FFMA.FTZ R28, R106, R24, R25 ;  /* 0x000000186a1c7223 */ /* 0x000fe20000010019 */
[----:B------:R-:W-:Y:S01]  /*2f40*/  SHF.L.U32 R33, R36, 0x10, RZ ;  /* 0x0000001024217819 */ /* 0x000fe200000006ff */
[----:B------:R-:W-:Y:S01]  /*2f50*/  FADD.FTZ R27, R24, R27 ;  /* 0x0000001b181b7221 */ /* 0x000fe20000010000 */
[----:B------:R-:W-:Y:S01]  /*2f60*/  FMUL.FTZ R26, R104, R68 ;  /* 0x00000044681a7220 */ /* 0x000fe20000410000 */
[C---:B------:R-:W-:Y:S01]  /*2f70*/  FADD.FTZ R24, -R64.reuse, R29 ;  /* 0x0000001d40187221 */ /* 0x040fe20000010100 */
[----:B------:R-:W-:Y:S01]  /*2f80*/  PRMT R55, R85, 0x7632, R55 ;  /* 0x0000763255377816 */ /* 0x000fe20000000037 */
[----:B------:R-:W-:Y:S01]  /*2f90*/  FADD.FTZ R54, -R64, R33 ;  /* 0x0000002140367221 */ /* 0x000fe20000010100 */
[----:B------:R-:W-:Y:S01]  /*2fa0*/  FFMA.FTZ R25, R97, R26, R28 ;  /* 0x0000001a61197223 */ /* 0x000fe2000001001c */
[----:B------:R-:W-:Y:S01]  /*2fb0*/  FMUL.FTZ R53, R24, R65 ;  /* 0x0000004118357220 */ /* 0x000fe20000410000 */
[----:B------:R-:W-:Y:S01]  /*2fc0*/  FADD.FTZ R27, R27, R26 ;  /* 0x0000001a1b1b7221 */ /* 0x000fe20000010000 */
[----:B------:R-:W-:Y:S01]  /*2fd0*/  SHF.L.U32 R96, R85, 0x10, RZ ;  /* 0x0000001055607819 */ /* 0x000fe200000006ff */
        /* <DEDUP_REMOVED lines=22> */
.L_x_68:
        /* <DEDUP_REMOVED lines=36> */
.L_x_69:
        /* <DEDUP_REMOVED lines=34> */
.L_x_70:
[--C-:B------:R-:W-:Y:S01]  /*35a0*/  FADD.FTZ R33, R24, R27.reuse ;  /* 0x0000001b18217221 */ /* 0x100fe20000010000 */
[----:B------:R-:W-:Y:S01]  /*35b0*/  PRMT R27, R90, 0x7632, R27 ;  /* 0x000076325a1b7816 */ /* 0x000fe2000000001b */
[----:B------:R-:W-:Y:S01]  /*35c0*/  FFMA.FTZ R28, R50, R24, R25 ;  /* 0x00000018321c7223 */ /* 0x000fe20000010019 */
[----:B------:R-:W-:Y:S01]  /*35d0*/  FMUL.FTZ R26, R48, R68 ;  /* 0x00000044301a7220 */ /* 0x000fe20000410000 */
[----:B------:R-:W-:Y:S02]  /*35e0*/  SHF.L.U32 R29, R90, 0x10, RZ ;  /* 0x000000105a1d7819 */ /* 0x000fe400000006ff */
[----:B------:R-:W-:Y:S01]  /*35f0*/  SHF.L.U32 R27, R27, 0x10, RZ ;  /* 0x000000101b1b7819 */ /* 0x000fe200000006ff */
[----:B------:R-:W-:Y:S01]  /*3600*/  FFMA.FTZ R25, R45, R26, R28 ;  /* 0x0000001a2d197223 */ /* 0x000fe2000001001c */
[----:B------:R-:W-:Y:S01]  /*3610*/  PRMT R43, R91, 0x7632, R43 ;  /* 0x000076325b2b7816 */ /* 0x000fe2000000002b */
[C---:B------:R-:W-:Y:S01]  /*3620*/  FADD.FTZ R28, -R64.reuse, R29 ;  /* 0x0000001d401c7221 */ /* 0x040fe20000010100 */
[--C-:B------:R-:W-:Y:S01]  /*3630*/  FADD.FTZ R24, R33, R26.reuse ;  /* 0x0000001a21187221 */ /* 0x100fe20000010000 */
        /* <DEDUP_REMOVED lines=26> */
.L_x_71:
[----:B------:R-:W-:Y:S01]  /*37e0*/  FFMA.FTZ R30, R46, R27, R25 ;  /* 0x0000001b2e1e7223 */ /* 0x000fe20000010019 */
[----:B------:R-:W-:Y:S01]  /*37f0*/  FADD.FTZ R33, R27, R24 ;  /* 0x000000181b217221 */ /* 0x000fe20000010000 */
[----:B------:R-:W-:Y:S01]  /*3800*/  SHF.L.U32 R27, R92, 0x10, RZ ;  /* 0x000000105c1b7819 */ /* 0x000fe200000006ff */
[----:B------:R-:W-:Y:S01]  /*3810*/  FMUL.FTZ R28, R44, R68 ;  /* 0x000000442c1c7220 */ /* 0x000fe20000410000 */
[----:B------:R-:W-:Y:S02]  /*3820*/  SHF.L.U32 R29, R26, 0x10, RZ ;  /* 0x000000101a1d7819 */ /* 0x000fe400000006ff */
[----:B------:R-:W-:Y:S01]  /*3830*/  PRMT R39, R93, 0x7632, R39 ;  /* 0x000076325d277816 */ /* 0x000fe20000000027 */
[C---:B------:R-:W-:Y:S01]  /*3840*/  FADD.FTZ R26, -R64.reuse, R27 ;  /* 0x0000001b401a7221 */ /* 0x040fe20000010100 */
[----:B------:R-:W-:Y:S01]  /*3850*/  FFMA.FTZ R25, R41, R28, R30 ;  /* 0x0000001c29197223 */ /* 0x000fe2000001001e */
[----:B------:R-:W-:Y:S01]  /*3860*/  FADD.FTZ R38, -R64, R29 ;  /* 0x0000001d40267221 */ /* 0x000fe20000010100 */
[----:B------:R-:W-:Y:S01]  /*3870*/  FADD.FTZ R24, R33, R28 ;  /* 0x0000001c21187221 */ /* 0x000fe20000010000 */
        /* <DEDUP_REMOVED lines=24> */
.L_x_72:
        /* <DEDUP_REMOVED lines=36> */
.L_x_73:
[----:B------:R-:W-:Y:S01]  /*3c40*/  FFMA.FTZ R30, R38, R27, R25 ;  /* 0x0000001b261e7223 */ /* 0x000fe20000010019 */
[----:B------:R-:W-:Y:S01]  /*3c50*/  FADD.FTZ R115, R27, R24 ;  /* 0x000000181b737221 */ /* 0x000fe20000010000 */
[----:B------:R-:W-:Y:S01]  /*3c60*/  FMUL.FTZ R28, R36, R68 ;  /* 0x00000044241c7220 */ /* 0x000fe20000410000 */
[----:B------:R-:W-:Y:S02]  /*3c70*/  SHF.L.U32 R27, R56, 0x10, RZ ;  /* 0x00000010381b7819 */ /* 0x000fe400000006ff */
[----:B------:R-:W-:Y:S01]  /*3c80*/  SHF.L.U32 R29, R26, 0x10, RZ ;  /* 0x000000101a1d7819 */ /* 0x000fe200000006ff */
[----:B------:R-:W-:Y:S01]  /*3c90*/  FFMA.FTZ R25, R33, R28, R30 ;  /* 0x0000001c21197223 */ /* 0x000fe2000001001e */
[----:B------:R-:W-:Y:S01]  /*3ca0*/  FADD.FTZ R24, R115, R28 ;  /* 0x0000001c73187221 */ /* 0x000fe20000010000 */
[C---:B------:R-:W-:Y:S01]  /*3cb0*/  PRMT R30, R57.reuse, 0x7632, R30 ;  /* 0x00007632391e7816 */ /* 0x040fe2000000001e */
[C---:B------:R-:W-:Y:S01]  /*3cc0*/  FADD.FTZ R26, -R64.reuse, R27 ;  /* 0x0000001b401a7221 */ /* 0x040fe20000010100 */
[----:B------:R-:W-:Y:S01]  /*3cd0*/  FADD.FTZ R28, -R64, R29 ;  /* 0x0000001d401c7221 */ /* 0x000fe20000010100 */
[----:B------:R-:W-:Y:S01]  /*3ce0*/  SHF.L.U32 R32, R57, 0x10, RZ ;  /* 0x0000001039207819 */ /* 0x000fe200000006ff */
[----:B------:R-:W-:Y:S01]  /*3cf0*/  FMUL.FTZ R27, R35, R69 ;  /* 0x00000045231b7220 */ /* 0x000fe20000410000 */
[----:B------:R-:W-:Y:S01]  /*3d00*/  SHF.L.U32 R30, R30, 0x10, RZ ;  /* 0x000000101e1e7819 */ /* 0x000fe200000006ff */
[-C--:B------:R-:W-:Y:S01]  /*3d10*/  FMUL.FTZ R29, R26, R65.reuse ;  /* 0x000000411a1d7220 */ /* 0x080fe20000410000 */
        /* <DEDUP_REMOVED lines=20> */
.L_x_74:
[----:B------:R-:W-:Y:S01]  /*3e60*/  FFMA.FTZ R114, R34, R27, R25 ;  /* 0x0000001b22727223 */ /* 0x000fe20000010019 */
[----:B------:R-:W-:Y:S01]  /*3e70*/  FMUL.FTZ R26, R32, R68 ;  /* 0x00000044201a7220 */ /* 0x000fe20000410000 */
[--C-:B------:R-:W-:Y:S01]  /*3e80*/  FADD.FTZ R27, R27, R24.reuse ;  /* 0x000000181b1b7221 */ /* 0x100fe20000010000 */
        /* <DEDUP_REMOVED lines=8> */
[C---:B------:R-:W-:Y:S01]  /*3f10*/  FADD.FTZ R24, -R64.reuse, R27 ;  /* 0x0000001b40187221 */ /* 0x040fe20000010100 */
[C---:B------:R-:W-:Y:S01]  /*3f20*/  PRMT R26, R59.reuse, 0x7632, R26 ;  /* 0x000076323b1a7816 */ /* 0x040fe2000000001a */
        /* <DEDUP_REMOVED lines=19> */
[----:B-1----:R-:W-:Y:S01]  /*4060*/  FMUL.FTZ R26, R26, R123 ;  /* 0x0000007b1a1a7220 */ /* 0x002fe20000410000 */
[----:B------:R-:W-:Y:S02]  /*4070*/  FADD.FTZ R123, -R123, 1 ;  /* 0x3f8000007b7b7421 */ /* 0x000fe40000010100 */
[----:B------:R-:W-:Y:S02]  /*4080*/  FMUL.FTZ R27, R27, R124 ;  /* 0x0000007c1b1b7220 */ /* 0x000fe40000410000 */
[----:B------:R-:W-:-:S04]  /*4090*/  FFMA.FTZ R123, R118, R123, 1 ;  /* 0x3f800000767b7423 */ /* 0x000fc8000001007b */
[----:B------:R-:W-:-:S07]  /*40a0*/  FMUL.FTZ R26, R26, R123 ;  /* 0x0000007b1a1a7220 */ /* 0x000fce0000410000 */
.L_x_75:
[----:B------:R-:W-:Y:S01]  /*40b0*/  FMUL.FTZ R118, R27, R68 ;  /* 0x000000441b767220 */ /* 0x000fe20000410000 */
[----:B------:R-:W-:Y:S01]  /*40c0*/  FADD.FTZ R115, R70, R71 ;  /* 0x0000004746737221 */ /* 0x000fe20000010000 */
[----:B------:R-:W-:Y:S01]  /*40d0*/  PRMT R70, R60, 0x7632, R70 ;  /* 0x000076323c467816 */ /* 0x000fe20000000046 */
[----:B------:R-:W-:Y:S01]  /*40e0*/  FFMA.FTZ R116, R113, R71, R116 ;  /* 0x0000004771747223 */ /* 0x000fe20000010074 */
[----:B------:R-:W-:Y:S01]  /*40f0*/  FFMA.FTZ R71, R25, R118, R114 ;  /* 0x0000007619477223 */ /* 0x000fe20000010072 */
[----:B------:R-:W-:Y:S01]  /*4100*/  FADD.FTZ R118, R117, R118 ;  /* 0x0000007675767221 */ /* 0x000fe20000010000 */
[----:B------:R-:W-:Y:S01]  /*4110*/  FMUL.FTZ R113, R26, R69 ;  /* 0x000000451a717220 */ /* 0x000fe20000410000 */
[----:B------:R-:W-:Y:S02]  /*4120*/  SHF.L.U32 R117, R60, 0x10, RZ ;  /* 0x000000103c757819 */ /* 0x000fe400000006ff */
[----:B------:R-:W-:Y:S01]  /*4130*/  SHF.L.U32 R119, R70, 0x10, RZ ;  /* 0x0000001046777819 */ /* 0x000fe200000006ff */
[----:B------:R-:W-:Y:S01]  /*4140*/  FFMA.FTZ R70, R24, R113, R71 ;  /* 0x0000007118467223 */ /* 0x000fe20000010047 */
[--C-:B------:R-:W-:Y:S01]  /*4150*/  FADD.FTZ R71, R113, R118.reuse ;  /* 0x0000007671477221 */ /* 0x100fe20000010000 */
[C---:B------:R-:W-:Y:S01]  /*4160*/  PRMT R118, R61.reuse, 0x7632, R118 ;  /* 0x000076323d767816 */ /* 0x040fe20000000076 */
[C---:B------:R-:W-:Y:S01]  /*4170*/  FADD.FTZ R114, -R64.reuse, R117 ;  /* 0x0000007540727221 */ /* 0x040fe20000010100 */
[----:B------:R-:W-:Y:S01]  /*4180*/  FADD.FTZ R120, -R64, R119 ;  /* 0x0000007740787221 */ /* 0x000fe20000010100 */
[----:B------:R-:W-:-:S02]  /*4190*/  SHF.L.U32 R119, R61, 0x10, RZ ;  /* 0x000000103d777819 */ /* 0x000fc400000006ff */
        /* <DEDUP_REMOVED lines=22> */
.L_x_76:
[----:B------:R-:W-:Y:S01]  /*4300*/  FMUL.FTZ R114, R119, R68 ;  /* 0x0000004477727220 */ /* 0x000fe20000410000 */
[----:B------:R-:W-:-:S03]  /*4310*/  SHF.L.U32 R121, R62, 0x10, RZ ;  /* 0x000000103e797819 */ /* 0x000fc600000006ff */
[----:B------:R-:W-:Y:S01]  /*4320*/  FFMA.FTZ R113, R117, R114, R70 ;  /* 0x0000007275717223 */ /* 0x000fe20000010046 */
[----:B------:R-:W-:Y:S01]  /*4330*/  FADD.FTZ R114, R71, R114 ;  /* 0x0000007247727221 */ /* 0x000fe20000010000 */
[----:B------:R-:W-:Y:S01]  /*4340*/  FMUL.FTZ R71, R118, R69 ;  /* 0x0000004576477220 */ /* 0x000fe20000410000 */
[----:B------:R-:W-:-:S03]  /*4350*/  FADD.FTZ R122, -R64, R121 ;  /* 0x00000079407a7221 */ /* 0x000fc60000010100 */
[--C-:B------:R-:W-:Y:S01]  /*4360*/  FFMA.FTZ R70, R120, R71, R113.reuse ;  /* 0x0000004778467223 */ /* 0x100fe20000010071 */
[----:B------:R-:W-:Y:S01]  /*4370*/  PRMT R113, R62, 0x7632, R113 ;  /* 0x000076323e717816 */ /* 0x000fe20000000071 */
[--C-:B------:R-:W-:Y:S01]  /*4380*/  FADD.FTZ R71, R71, R114.reuse ;  /* 0x0000007247477221 */ /* 0x100fe20000010000 */
[----:B------:R-:W-:Y:S01]  /*4390*/  PRMT R114, R63, 0x7632, R114 ;  /* 0x000076323f727816 */ /* 0x000fe20000000072 */
[----:B------:R-:W-:Y:S01]  /*43a0*/  FMUL.FTZ R121, R122, R65 ;  /* 0x000000417a797220 */ /* 0x000fe20000410000 */
[----:B------:R-:W-:Y:S02]  /*43b0*/  SHF.L.U32 R113, R113, 0x10, RZ ;  /* 0x0000001071717819 */ /* 0x000fe400000006ff */
[----:B------:R-:W-:-:S03]  /*43c0*/  SHF.L.U32 R114, R114, 0x10, RZ ;  /* 0x0000001072727819 */ /* 0x000fc600000006ff */
[----:B------:R-:W-:Y:S01]  /*43d0*/  FADD.FTZ R124, -R64, R113 ;  /* 0x00000071407c7221 */ /* 0x000fe20000010100 */
[----:B------:R-:W-:-:S03]  /*43e0*/  SHF.L.U32 R113, R63, 0x10, RZ ;  /* 0x000000103f717819 */ /* 0x000fc600000006ff */
[----:B------:R-:W-:Y:S01]  /*43f0*/  FMUL.FTZ R122, R124, R65 ;  /* 0x000000417c7a7220 */ /* 0x000fe20000410000 */
[----:B------:R-:W-:Y:S06]  /*4400*/  @!P0 BRA `(.L_x_77) ;  /* 0x0000000000488947 */ /* 0x000fec0003800000 */
[----:B------:R-:W-:-:S04]  /*4410*/  FFMA.FTZ R123, R121, R68, R66 ;  /* 0x00000044797b7223 */ /* 0x000fc80000010042 */
[----:B------:R-:W-:-:S06]  /*4420*/  FMUL.FTZ R124, R123, -1.4426950216293334961 ;  /* 0xbfb8aa3b7b7c7820 */ /* 0x000fcc0000410000 */
[----:B------:R-:W0:Y:S02]  /*4430*/  MUFU.EX2 R124, R124 ;  /* 0x0000007c007c7308 */ /* 0x000e240000000800 */
[----:B0-----:R-:W-:-:S06]  /*4440*/  FADD.FTZ R125, R124, 1 ;  /* 0x3f8000007c7d7421 */ /* 0x001fcc0000010000 */
[----:B------:R-:W0:Y:S02]  /*4450*/  MUFU.RCP R125, R125 ;  /* 0x0000007d007d7308 */ /* 0x000e240000001000 */
[----:B0-----:R-:W-:Y:S01]  /*4460*/  FADD.FTZ R124, -R125, 1 ;  /* 0x3f8000007d7c7421 */ /* 0x001fe20000010100 */
[----:B------:R-:W-:-:S03]  /*4470*/  FMUL.FTZ R113, R113, R125 ;  /* 0x0000007d71717220 */ /* 0x000fc60000410000 */
[----:B------:R-:W-:-:S04]  /*4480*/  FFMA.FTZ R123, R123, R124, 1 ;  /* 0x3f8000007b7b7423 */ /* 0x000fc8000001007c */
[----:B------:R-:W-:Y:S01]  /*4490*/  FMUL.FTZ R113, R113, R123 ;  /* 0x0000007b71717220 */ /* 0x000fe20000410000 */
        /* <DEDUP_REMOVED lines=8> */
[----:B------:R-:W-:-:S07]  /*4520*/  FMUL.FTZ R114, R114, R123 ;  /* 0x0000007b72727220 */ /* 0x000fce0000410000 */
.L_x_77:
[----:B------:R-:W-:Y:S01]  /*4530*/  FMUL.FTZ R124, R113, R68 ;  /* 0x00000044717c7220 */ /* 0x000fe20000410000 */
[----:B------:R-:W-:Y:S01]  /*4540*/  ISETP.GT.AND P0, PT, R10, 0x1e, PT ;  /* 0x0000001e0a00780c */ /* 0x000fe20003f04270 */
[----:B------:R-:W-:Y:S01]  /*4550*/  FFMA.FTZ R111, R110, R109, R111 ;  /* 0x0000006d6e6f7223 */ /* 0x000fe2000001006f */
        /* <DEDUP_REMOVED lines=12> */
[----:B------:R-:W0:Y:S01]  /*4620*/  SHFL.DOWN PT, R123, R70, 0x1, 0x1f ;  /* 0x08201f00467b7f89 */ /* 0x000e2200000e0000 */
[----:B------:R-:W-:Y:S01]  /*4630*/  FADD.FTZ R115, R115, R104 ;  /* 0x0000006873737221 */ /* 0x000fe20000010000 */
[----:B------:R-:W-:Y:S01]  /*4640*/  FADD.FTZ R112, R112, R103 ;  /* 0x0000006770707221 */ /* 0x000fe20000010000 */
[----:B------:R-:W-:Y:S01]  /*4650*/  FFMA.FTZ R116, R53, R96, R116 ;  /* 0x0000006035747223 */ /* 0x000fe20000010074 */
[----:B------:R-:W1:Y:S01]  /*4660*/  SHFL.DOWN PT, R124, R71, 0x1, 0x1f ;  /* 0x08201f00477c7f89 */ /* 0x000e6200000e0000 */
[----:B------:R-:W-:Y:S01]  /*4670*/  FFMA.FTZ R111, R54, R55, R111 ;  /* 0x00000037366f7223 */ /* 0x000fe2000001006f */
[----:B------:R-:W-:Y:S01]  /*4680*/  FADD.FTZ R115, R115, R96 ;  /* 0x0000006073737221 */ /* 0x000fe20000010000 */
[----:B------:R-:W-:Y:S01]  /*4690*/  FADD.FTZ R112, R112, R55 ;  /* 0x0000003770707221 */ /* 0x000fe20000010000 */
[----:B------:R-:W-:Y:S01]  /*46a0*/  FFMA.FTZ R116, R49, R52, R116 ;  /* 0x0000003431747223 */ /* 0x000fe20000010074 */
[----:B------:R-:W-:Y:S01]  /*46b0*/  FFMA.FTZ R111, R50, R51, R111 ;  /* 0x00000033326f7223 */ /* 0x000fe2000001006f */
[----:B------:R-:W-:Y:S01]  /*46c0*/  FADD.FTZ R115, R115, R52 ;  /* 0x0000003473737221 */ /* 0x000fe20000010000 */
[----:B------:R-:W-:Y:S01]  /*46d0*/  FADD.FTZ R112, R112, R51 ;  /* 0x0000003370707221 */ /* 0x000fe20000010000 */
[----:B------:R-:W2:Y:S01]  /*46e0*/  S2UR UR11, SR_CgaCtaId ;  /* 0x00000000000b79c3 */ /* 0x000ea20000008800 */
[----:B------:R-:W-:Y:S01]  /*46f0*/  FFMA.FTZ R116, R45, R48, R116 ;  /* 0x000000302d747223 */ /* 0x000fe20000010074 */
[----:B------:R-:W-:Y:S01]  /*4700*/  FFMA.FTZ R111, R46, R47, R111 ;  /* 0x0000002f2e6f7223 */ /* 0x000fe2000001006f */
[----:B------:R-:W-:Y:S01]  /*4710*/  FADD.FTZ R115, R115, R48 ;  /* 0x0000003073737221 */ /* 0x000fe20000010000 */
[----:B------:R-:W-:Y:S01]  /*4720*/  FADD.FTZ R112, R112, R47 ;  /* 0x0000002f70707221 */ /* 0x000fe20000010000 */
[----:B------:R-:W-:Y:S01]  /*4730*/  FFMA.FTZ R116, R41, R44, R116 ;  /* 0x0000002c29747223 */ /* 0x000fe20000010074 */
[----:B------:R-:W-:Y:S01]  /*4740*/  FFMA.FTZ R111, R42, R43, R111 ;  /* 0x0000002b2a6f7223 */ /* 0x000fe2000001006f */
[----:B------:R-:W-:Y:S01]  /*4750*/  FADD.FTZ R115, R115, R44 ;  /* 0x0000002c73737221 */ /* 0x000fe20000010000 */
[----:B------:R-:W-:Y:S01]  /*4760*/  FADD.FTZ R112, R112, R43 ;  /* 0x0000002b70707221 */ /* 0x000fe20000010000 */
[----:B------:R-:W-:Y:S01]  /*4770*/  FFMA.FTZ R116, R37, R40, R116 ;  /* 0x0000002825747223 */ /* 0x000fe20000010074 */
[----:B------:R-:W-:Y:S01]  /*4780*/  FFMA.FTZ R111, R38, R39, R111 ;  /* 0x00000027266f7223 */ /* 0x000fe2000001006f */
[----:B------:R-:W-:Y:S01]  /*4790*/  FADD.FTZ R115, R115, R40 ;  /* 0x0000002873737221 */ /* 0x000fe20000010000 */
[----:B0-----:R-:W-:Y:S01]  /*47a0*/  @!P0 FADD.FTZ R70, R70, R123 ;  /* 0x0000007b46468221 */ /* 0x001fe20000010000 */
[----:B------:R-:W-:Y:S01]  /*47b0*/  FADD.FTZ R112, R112, R39 ;  /* 0x0000002770707221 */ /* 0x000fe20000010000 */
[----:B------:R-:W-:Y:S01]  /*47c0*/  FFMA.FTZ R116, R33, R36, R116 ;  /* 0x0000002421747223 */ /* 0x000fe20000010074 */
[----:B------:R-:W-:Y:S01]  /*47d0*/  FFMA.FTZ R111, R34, R35, R111 ;  /* 0x00000023226f7223 */ /* 0x000fe2000001006f */
[----:B-1----:R-:W-:Y:S01]  /*47e0*/  @!P0 FADD.FTZ R71, R71, R124 ;  /* 0x0000007c47478221 */ /* 0x002fe20000010000 */
[----:B------:R-:W0:Y:S01]  /*47f0*/  SHFL.DOWN PT, R123, R70, 0x2, 0x1f ;  /* 0x08401f00467b7f89 */ /* 0x000e2200000e0000 */
[----:B------:R-:W-:Y:S01]  /*4800*/  ISETP.GT.AND P0, PT, R10, 0x1d, PT ;  /* 0x0000001d0a00780c */ /* 0x000fe20003f04270 */
[----:B------:R-:W-:Y:S01]  /*4810*/  FADD.FTZ R115, R115, R36 ;  /* 0x0000002473737221 */ /* 0x000fe20000010000 */
[----:B------:R-:W-:Y:S01]  /*4820*/  FADD.FTZ R35, R112, R35 ;  /* 0x0000002370237221 */ /* 0x000fe20000010000 */
[----:B------:R-:W1:Y:S01]  /*4830*/  SHFL.DOWN PT, R124, R71, 0x2, 0x1f ;  /* 0x08401f00477c7f89 */ /* 0x000e6200000e0000 */
[----:B------:R-:W-:Y:S01]  /*4840*/  FFMA.FTZ R116, R29, R32, R116 ;  /* 0x000000201d747223 */ /* 0x000fe20000010074 */
[----:B------:R-:W-:Y:S01]  /*4850*/  FADD.FTZ R32, R115, R32 ;  /* 0x0000002073207221 */ /* 0x000fe20000010000 */
[----:B------:R-:W-:Y:S01]  /*4860*/  FFMA.FTZ R111, R28, R30, R111 ;  /* 0x0000001e1c6f7223 */ /* 0x000fe2000001006f */
[----:B------:R-:W-:Y:S01]  /*4870*/  FADD.FTZ R35, R35, R30 ;  /* 0x0000001e23237221 */ /* 0x000fe20000010000 */
[----:B------:R-:W-:Y:S01]  /*4880*/  UMOV UR6, 0x400 ;  /* 0x0000040000067882 */ /* 0x000fe20000000000 */
[----:B------:R-:W-:Y:S01]  /*4890*/  FFMA.FTZ R116, R25, R27, R116 ;  /* 0x0000001b19747223 */ /* 0x000fe20000010074 */
[----:B------:R-:W-:Y:S01]  /*48a0*/  UIADD3 UR5, UR6, 0x90, URZ ;  /* 0x0000009006057890 */ /* 0x000fe2000fffe03f */
[----:B------:R-:W-:Y:S01]  /*48b0*/  FADD.FTZ R32, R32, R27 ;  /* 0x0000001b20207221 */ /* 0x000fe20000010000 */
[----:B------:R-:W-:Y:S01]  /*48c0*/  FFMA.FTZ R111, R24, R26, R111 ;  /* 0x0000001a186f7223 */ /* 0x000fe2000001006f */
[----:B------:R-:W-:Y:S01]  /*48d0*/  FADD.FTZ R35, R35, R26 ;  /* 0x0000001a23237221 */ /* 0x000fe20000010000 */
[----:B--2---:R-:W-:Y:S01]  /*48e0*/  ULEA UR5, UR11, UR5, 0x18 ;  /* 0x000000050b057291 */ /* 0x004fe2000f8ec03f */
[----:B------:R-:W-:Y:S01]  /*48f0*/  FFMA.FTZ R116, R117, R119, R116 ;  /* 0x0000007775747223 */ /* 0x000fe20000010074 */
[----:B------:R-:W-:Y:S01]  /*4900*/  FADD.FTZ R32, R32, R119 ;  /* 0x0000007720207221 */ /* 0x000fe20000010000 */
[----:B------:R-:W-:Y:S01]  /*4910*/  FFMA.FTZ R111, R120, R118, R111 ;  /* 0x00000076786f7223 */ /* 0x000fe2000001006f */
[----:B------:R-:W-:Y:S01]  /*4920*/  FADD.FTZ R35, R35, R118 ;  /* 0x0000007623237221 */ /* 0x000fe20000010000 */
[----:B------:R-:W-:Y:S01]  /*4930*/  FFMA.FTZ R24, R121, R113, R116 ;  /* 0x0000007179187223 */ /* 0x000fe20000010074 */
[----:B------:R-:W-:Y:S01]  /*4940*/  FADD.FTZ R26, R32, R113 ;  /* 0x00000071201a7221 */ /* 0x000fe20000010000 */
[----:B------:R-:W-:Y:S01]  /*4950*/  FFMA.FTZ R25, R122, R114, R111 ;  /* 0x000000727a197223 */ /* 0x000fe2000001006f */
[----:B------:R-:W-:Y:S01]  /*4960*/  FADD.FTZ R27, R35, R114 ;  /* 0x00000072231b7221 */ /* 0x000fe20000010000 */
[----:B0-----:R-:W-:Y:S01]  /*4970*/  @!P0 FADD.FTZ R70, R70, R123 ;  /* 0x0000007b46468221 */ /* 0x001fe20000010000 */
[----:B------:R-:W-:Y:S01]  /*4980*/  LEA R97, R2, UR5, 0x4 ;  /* 0x0000000502617c11 */ /* 0x000fe2000f8e20ff */
[----:B------:R-:W0:Y:S01]  /*4990*/  LDC.64 R102, c[0x0][0x268] ;  /* 0x00009a00ff667b82 */ /* 0x000e220000000a00 */
[----:B------:R-:W-:Y:S01]  /*49a0*/  BSSY B0, `(.L_x_78) ;  /* 0x000003a000007945 */ /* 0x000fe20003800000 */
[----:B-1----:R-:W-:Y:S01]  /*49b0*/  @!P0 FADD.FTZ R71, R71, R124 ;  /* 0x0000007c47478221 */ /* 0x002fe20000010000 */
[----:B------:R-:W1:Y:S01]  /*49c0*/  SHFL.DOWN PT, R123, R70, 0x4, 0x1f ;  /* 0x08801f00467b7f89 */ /* 0x000e6200000e0000 */
[----:B------:R-:W-:Y:S01]  /*49d0*/  ISETP.GT.AND P0, PT, R10, 0x1b, PT ;  /* 0x0000001b0a00780c */ /* 0x000fe20003f04270 */
[----:B------:R-:W-:-:S02]  /*49e0*/  IMAD R96, R31, 0x38, R2 ;  /* 0x000000381f607824 */ /* 0x000fc400078e0202 */
[----:B------:R-:W2:Y:S04]  /*49f0*/  SHFL.DOWN PT, R124, R71, 0x4, 0x1f ;  /* 0x08801f00477c7f89 */ /* 0x000ea800000e0000 */
[----:B------:R-:W-:Y:S06]  /*4a00*/  STS.128 [R97], R24 ;  /* 0x0000001861007388 */ /* 0x000fec0000000c00 */
        /* <DEDUP_REMOVED lines=21> */
[----:B------:R-:W3:Y:S04]  /*4b60*/  LDS.128 R36, [UR5+0x40] ;  /* 0x00004005ff247984 */ /* 0x000ee80008000c00 */
[----:B------:R-:W4:Y:S04]  /*4b70*/  LDS.128 R40, [UR5+0x50] ;  /* 0x00005005ff287984 */ /* 0x000f280008000c00 */
[----:B------:R-:W5:Y:S01]  /*4b80*/  LDS.128 R44, [UR5+0x60] ;  /* 0x00006005ff2c7984 */ /* 0x000f620008000c00 */
[----:B0-----:R-:W-:Y:S01]  /*4b90*/  FADD.FTZ R51, R70, R48 ;  /* 0x0000003046337221 */ /* 0x001fe20000010000 */
[----:B------:R-:W-:-:S03]  /*4ba0*/  FADD.FTZ R52, R71, R49 ;  /* 0x0000003147347221 */ /* 0x000fc60000010000 */
[----:B-1----:R-:W-:Y:S01]  /*4bb0*/  FADD.FTZ R53, R51, R28 ;  /* 0x0000001c33357221 */ /* 0x002fe20000010000 */
[----:B------:R-:W-:Y:S01]  /*4bc0*/  FADD.FTZ R52, R52, R29 ;  /* 0x0000001d34347221 */ /* 0x000fe20000010000 */
[----:B------:R-:W0:Y:S02]  /*4bd0*/  LDS.128 R48, [UR5+0x70] ;  /* 0x00007005ff307984 */ /* 0x000e240008000c00 */
[----:B------:R-:W-:Y:S01]  /*4be0*/  FADD.FTZ R53, R53, R30 ;  /* 0x0000001e35357221 */ /* 0x000fe20000010000 */
[----:B------:R-:W-:-:S03]  /*4bf0*/  FADD.FTZ R52, R52, R31 ;  /* 0x0000001f34347221 */ /* 0x000fc60000010000 */
[----:B--2---:R-:W-:Y:S01]  /*4c00*/  FADD.FTZ R53, R53, R32 ;  /* 0x0000002035357221 */ /* 0x004fe20000010000 */
[----:B------:R-:W-:-:S03]  /*4c10*/  FADD.FTZ R52, R52, R33 ;  /* 0x0000002134347221 */ /* 0x000fc60000010000 */
[----:B------:R-:W-:Y:S01]  /*4c20*/  FADD.FTZ R53, R53, R34 ;  /* 0x0000002235357221 */ /* 0x000fe20000010000 */
[----:B------:R-:W-:-:S03]  /*4c30*/  FADD.FTZ R52, R52, R35 ;  /* 0x0000002334347221 */ /* 0x000fc60000010000 */
[----:B---3--:R-:W-:Y:S01]  /*4c40*/  FADD.FTZ R53, R53, R36 ;  /* 0x0000002435357221 */ /* 0x008fe20000010000 */
[----:B------:R-:W-:-:S03]  /*4c50*/  FADD.FTZ R52, R52, R37 ;  /* 0x0000002534347221 */ /* 0x000fc60000010000 */
[----:B------:R-:W-:Y:S01]  /*4c60*/  FADD.FTZ R53, R53, R38 ;  /* 0x0000002635357221 */ /* 0x000fe20000010000 */
[----:B------:R-:W-:-:S03]  /*4c70*/  FADD.FTZ R52, R52, R39 ;  /* 0x0000002734347221 */ /* 0x000fc60000010000 */
[----:B----4-:R-:W-:Y:S01]  /*4c80*/  FADD.FTZ R53, R53, R40 ;  /* 0x0000002835357221 */ /* 0x010fe20000010000 */
[----:B------:R-:W-:-:S03]  /*4c90*/  FADD.FTZ R52, R52, R41 ;  /* 0x0000002934347221 */ /* 0x000fc60000010000 */
[----:B------:R-:W-:Y:S01]  /*4ca0*/  FADD.FTZ R53, R53, R42 ;  /* 0x0000002a35357221 */ /* 0x000fe20000010000 */
[----:B------:R-:W-:-:S03]  /*4cb0*/  FADD.FTZ R52, R52, R43 ;  /* 0x0000002b34347221 */ /* 0x000fc60000010000 */
[----:B-----5:R-:W-:Y:S01]  /*4cc0*/  FADD.FTZ R53, R53, R44 ;  /* 0x0000002c35357221 */ /* 0x020fe20000010000 */
[----:B------:R-:W-:-:S03]  /*4cd0*/  FADD.FTZ R52, R52, R45 ;  /* 0x0000002d34347221 */ /* 0x000fc60000010000 */
[----:B------:R-:W-:Y:S01]  /*4ce0*/  FADD.FTZ R53, R53, R46 ;  /* 0x0000002e35357221 */ /* 0x000fe20000010000 */
[----:B------:R-:W-:-:S03]  /*4cf0*/  FADD.FTZ R52, R52, R47 ;  /* 0x0000002f34347221 */ /* 0x000fc60000010000 */
[----:B0-----:R-:W-:Y:S01]  /*4d00*/  FADD.FTZ R53, R53, R48 ;  /* 0x0000003035357221 */ /* 0x001fe20000010000 */
[----:B------:R-:W-:-:S03]  /*4d10*/  FADD.FTZ R52, R52, R49 ;  /* 0x0000003134347221 */ /* 0x000fc60000010000 */
[----:B------:R-:W-:Y:S01]  /*4d20*/  FADD.FTZ R70, R53, R50 ;  /* 0x0000003235467221 */ /* 0x000fe20000010000 */
[----:B------:R-:W-:-:S07]  /*4d30*/  FADD.FTZ R71, R52, R51 ;  /* 0x0000003334477221 */ /* 0x000fce0000010000 */
.L_x_79:
[----:B------:R-:W-:Y:S05]  /*4d40*/  BSYNC B0 ;  /* 0x0000000000007941 */ /* 0x000fea0003800000 */
.L_x_78:
[----:B------:R-:W-:Y:S01]  /*4d50*/  BAR.SYNC.DEFER_BLOCKING 0x0 ;  /* 0x0000000000007b1d */ /* 0x000fe20000010000 */
[----:B------:R-:W-:Y:S02]  /*4d60*/  ISETP.GT.U32.AND P6, PT, R2, 0x37, PT ;  /* 0x000000370200780c */ /* 0x000fe40003fc4070 */
[----:B------:R-:W-:-:S03]  /*4d70*/  LOP3.LUT R23, R23, 0xfffffffe, RZ, 0xc0, !PT ;  /* 0xfffffffe17177812 */ /* 0x000fc600078ec0ff */
[----:B------:R-:W-:Y:S08]  /*4d80*/  BSSY B0, `(.L_x_80) ;  /* 0x0000026000007945 */ /* 0x000ff00003800000 */
[----:B------:R-:W-:Y:S01]  /*4d90*/  @P6 LOP3.LUT R23, R23, 0x1, RZ, 0xfc, !PT ;  /* 0x0000000117176812 */ /* 0x000fe200078efcff */
[----:B------:R-:W-:Y:S06]  /*4da0*/  @P6 BRA `(.L_x_81) ;  /* 0x00000000008c6947 */ /* 0x000fec0003800000 */
[----:B------:R-:W0:Y:S04]  /*4db0*/  LDS.128 R28, [R97+0x380] ;  /* 0x00038000611c7984 */ /* 0x000e280000000c00 */
[----:B------:R-:W1:Y:S04]  /*4dc0*/  LDS.128 R32, [R97+0x700] ;  /* 0x0007000061207984 */ /* 0x000e680000000c00 */
[----:B------:R-:W2:Y:S04]  /*4dd0*/  LDS.128 R36, [R97+0xa80] ;  /* 0x000a800061247984 */ /* 0x000ea80000000c00 */
[----:B------:R-:W3:Y:S04]  /*4de0*/  LDS.128 R40, [R97+0xe00] ;  /* 0x000e000061287984 */ /* 0x000ee80000000c00 */
[----:B------:R-:W4:Y:S04]  /*4df0*/  LDS.128 R44, [R97+0x1180] ;  /* 0x00118000612c7984 */ /* 0x000f280000000c00 */
[----:B------:R-:W5:Y:S04]  /*4e00*/  LDS.128 R48, [R97+0x1500] ;  /* 0x0015000061307984 */ /* 0x000f680000000c00 */
[----:B------:R-:W5:Y:S01]  /*4e10*/  LDS.128 R52, [R97+0x1880] ;  /* 0x0018800061347984 */ /* 0x000f620000000c00 */
        /* <DEDUP_REMOVED lines=11> */
[----:B------:R-:W-:Y:S01]  /*4ed0*/  FADD.FTZ R26, R26, R39 ;  /* 0x000000271a1a7221 */ /* 0x000fe20000010000 */
[----:B---3--:R-:W-:Y:S01]  /*4ee0*/  FADD.FTZ R105, R105, R40 ;  /* 0x0000002869697221 */ /* 0x008fe20000010000 */
[----:B------:R-:W-:Y:S01]  /*4ef0*/  FADD.FTZ R24, R24, R41 ;  /* 0x0000002918187221 */ /* 0x000fe20000010000 */
[----:B------:R-:W-:Y:S01]  /*4f00*/  FADD.FTZ R25, R25, R42 ;  /* 0x0000002a19197221 */ /* 0x000fe20000010000 */
[----:B------:R-:W-:Y:S01]  /*4f10*/  FADD.FTZ R26, R26, R43 ;  /* 0x0000002b1a1a7221 */ /* 0x000fe20000010000 */
[----:B----4-:R-:W-:Y:S01]  /*4f20*/  FADD.FTZ R105, R105, R44 ;  /* 0x0000002c69697221 */ /* 0x010fe20000010000 */
[----:B------:R-:W-:Y:S01]  /*4f30*/  FADD.FTZ R24, R24, R45 ;  /* 0x0000002d18187221 */ /* 0x000fe20000010000 */
[----:B------:R-:W-:Y:S01]  /*4f40*/  FADD.FTZ R25, R25, R46 ;  /* 0x0000002e19197221 */ /* 0x000fe20000010000 */
[----:B------:R-:W-:Y:S01]  /*4f50*/  FADD.FTZ R26, R26, R47 ;  /* 0x0000002f1a1a7221 */ /* 0x000fe20000010000 */
[----:B-----5:R-:W-:Y:S01]  /*4f60*/  FADD.FTZ R105, R105, R48 ;  /* 0x0000003069697221 */ /* 0x020fe20000010000 */
[----:B------:R-:W-:Y:S01]  /*4f70*/  FADD.FTZ R28, R24, R49 ;  /* 0x00000031181c7221 */ /* 0x000fe20000010000 */
[----:B------:R-:W-:Y:S01]  /*4f80*/  FADD.FTZ R27, R25, R50 ;  /* 0x00000032191b7221 */ /* 0x000fe20000010000 */
[----:B------:R-:W-:Y:S01]  /*4f90*/  FADD.FTZ R30, R26, R51 ;  /* 0x000000331a1e7221 */ /* 0x000fe20000010000 */
[----:B------:R-:W-:Y:S01]  /*4fa0*/  FADD.FTZ R24, R105, R52 ;  /* 0x0000003469187221 */ /* 0x000fe20000010000 */
[----:B------:R-:W-:Y:S01]  /*4fb0*/  FADD.FTZ R25, R28, R53 ;  /* 0x000000351c197221 */ /* 0x000fe20000010000 */
[----:B------:R-:W-:Y:S01]  /*4fc0*/  FADD.FTZ R26, R27, R54 ;  /* 0x000000361b1a7221 */ /* 0x000fe20000010000 */
[----:B------:R-:W-:-:S07]  /*4fd0*/  FADD.FTZ R27, R30, R55 ;  /* 0x000000371e1b7221 */ /* 0x000fce0000010000 */
.L_x_81:
[----:B------:R-:W-:Y:S05]  /*4fe0*/  BSYNC B0 ;  /* 0x0000000000007941 */ /* 0x000fea0003800000 */
.L_x_80:
[----:B------:R-:W-:Y:S01]  /*4ff0*/  BSSY B0, `(.L_x_82) ;  /* 0x0000010000007945 */ /* 0x000fe20003800000 */
[----:B------:R-:W-:Y:S01]  /*5000*/  PRMT R31, R72, 0x7632, R31 ;  /* 0x00007632481f7816 */ /* 0x000fe2000000001f */
[----:B------:R-:W-:Y:S01]  /*5010*/  IMAD.WIDE R96, R96, 0x4, R102 ;  /* 0x0000000460607825 */ /* 0x000fe200078e0266 */
[----:B------:R-:W-:Y:S01]  /*5020*/  PRMT R30, R73, 0x7632, R30 ;  /* 0x00007632491e7816 */ /* 0x000fe2000000001e */
[----:B------:R-:W-:Y:S06]  /*5030*/  @P6 BRA `(.L_x_83) ;  /* 0x00000000002c6947 */ /* 0x000fec0003800000 */
[----:B------:R-:W0:Y:S01]  /*5040*/  LDC.64 R28, c[0x0][0x288] ;  /* 0x0000a200ff1c7b82 */ /* 0x000e220000000a00 */
[-C--:B------:R-:W-:Y:S01]  /*5050*/  LEA R36, P6, R17, R96.reuse, 0x2 ;  /* 0x0000006011247211 */ /* 0x080fe200078c10ff */
[----:B------:R1:W-:Y:S03]  /*5060*/  REDG.E.ADD.F32.FTZ.RN.STRONG.GPU desc[UR8][R96.64], R24 ;  /* 0x00000018600079a6 */ /* 0x0003e6000c10f388 */
[----:B------:R-:W-:Y:S02]  /*5070*/  IADD3.X R37, R97, R21, RZ, P6, !PT ;  /* 0x0000001561257210 */ /* 0x000fe400037fe4ff */
[----:B------:R-:W-:-:S03]  /*5080*/  LEA R32, P6, R18, R96, 0x2 ;  /* 0x0000006012207211 */ /* 0x000fc600078c10ff */
[----:B------:R1:W-:Y:S01]  /*5090*/  REDG.E.ADD.F32.FTZ.RN.STRONG.GPU desc[UR8][R36.64], R25 ;  /* 0x00000019240079a6 */ /* 0x0003e2000c10f388 */
[----:B------:R-:W-:Y:S02]  /*50a0*/  IADD3.X R33, R97, R22, RZ, P6, !PT ;  /* 0x0000001661217210 */ /* 0x000fe400037fe4ff */
[----:B0-----:R-:W-:-:S04]  /*50b0*/  LEA R34, P6, R28, R96, 0x2 ;  /* 0x000000601c227211 */ /* 0x001fc800078c10ff */
[----:B------:R-:W-:-:S05]  /*50c0*/  LEA.HI.X R35, R28, R97, R29, 0x2, P6 ;  /* 0x000000611c237211 */ /* 0x000fca00030f141d */
[----:B------:R1:W-:Y:S04]  /*50d0*/  REDG.E.ADD.F32.FTZ.RN.STRONG.GPU desc[UR8][R34.64], R26 ;  /* 0x0000001a220079a6 */ /* 0x0003e8000c10f388 */
[----:B------:R1:W-:Y:S02]  /*50e0*/  REDG.E.ADD.F32.FTZ.RN.STRONG.GPU desc[UR8][R32.64], R27 ;  /* 0x0000001b200079a6 */ /* 0x0003e4000c10f388 */
.L_x_83:
[----:B------:R-:W-:Y:S05]  /*50f0*/  BSYNC B0 ;  /* 0x0000000000007941 */ /* 0x000fea0003800000 */
.L_x_82:
[----:B------:R-:W-:Y:S02]  /*5100*/  ISETP.GE.U32.AND P6, PT, R8, 0x2, PT ;  /* 0x000000020800780c */ /* 0x000fe40003fc6070 */
[----:B-1----:R-:W-:Y:S02]  /*5110*/  PRMT R97, R74, 0x7632, R97 ;  /* 0x000076324a617816 */ /* 0x002fe40000000061 */
[----:B------:R-:W-:Y:S02]  /*5120*/  PRMT R96, R75, 0x7632, R96 ;  /* 0x000076324b607816 */ /* 0x000fe40000000060 */
[----:B------:R-:W-:Y:S02]  /*5130*/  PRMT R55, R76, 0x7632, R55 ;  /* 0x000076324c377816 */ /* 0x000fe40000000037 */
[----:B------:R-:W-:Y:S02]  /*5140*/  PRMT R54, R77, 0x7632, R54 ;  /* 0x000076324d367816 */ /* 0x000fe40000000036 */
[----:B------:R-:W-:-:S02]  /*5150*/  PRMT R53, R78, 0x7632, R53 ;  /* 0x000076324e357816 */ /* 0x000fc40000000035 */
[----:B------:R-:W-:Y:S02]  /*5160*/  PRMT R52, R79, 0x7632, R52 ;  /* 0x000076324f347816 */ /* 0x000fe40000000034 */
        /* <DEDUP_REMOVED lines=23> */
[----:B------:R-:W-:Y:S01]  /*52e0*/  PRMT R26, R63, 0x7632, R26 ;  /* 0x000076323f1a7816 */ /* 0x000fe2000000001a */
[----:B------:R-:W-:Y:S06]  /*52f0*/  @!P6 BRA `(.L_x_84) ;  /* 0x0000001000a8e947 */ /* 0x000fec0003800000 */
[----:B------:R-:W0:Y:S01]  /*5300*/  LDC.64 R24, c[0x0][0x258] ;  /* 0x00009600ff187b82 */ /* 0x000e220000000a00 */
[----:B------:R-:W-:-:S05]  /*5310*/  LOP3.LUT R102, R12, 0x1, RZ, 0xc0, !PT ;  /* 0x000000010c667812 */ /* 0x000fca00078ec0ff */
[----:B------:R-:W-:Y:S02]  /*5320*/  IMAD R103, R102, R11, RZ ;  /* 0x0000000b66677224 */ /* 0x000fe400078e02ff */
[----:B------:R-:W1:Y:S02]  /*5330*/  LDC.64 R104, c[0x0][0x260] ;  /* 0x00009800ff687b82 */ /* 0x000e640000000a00 */
[C---:B------:R-:W-:Y:S01]  /*5340*/  IMAD R102, R103.reuse, R8, RZ ;  /* 0x0000000867667224 */ /* 0x040fe200078e02ff */
[----:B------:R-:W-:-:S04]  /*5350*/  IADD3 R103, R103, R0, RZ ;  /* 0x0000000067677210 */ /* 0x000fc80007ffe0ff */
[----:B------:R-:W-:Y:S01]  /*5360*/  SHF.L.U32 R107, R102, 0x1, RZ ;  /* 0x00000001666b7819 */ /* 0x000fe200000006ff */
[----:B0-----:R-:W-:-:S04]  /*5370*/  IMAD.WIDE.U32 R24, R103, 0x4, R24 ;  /* 0x0000000467187825 */ /* 0x001fc800078e0018 */
[----:B-1----:R-:W-:Y:S01]  /*5380*/  IMAD.WIDE R104, R107, 0x4, R104 ;  /* 0x000000046b687825 */ /* 0x002fe200078e0268 */
[----:B------:R-:W-:Y:S06]  /*5390*/  @P0 BRA `(.L_x_85) ;  /* 0x0000000000680947 */ /* 0x000fec0003800000 */
[----:B------:R-:W0:Y:S01]  /*53a0*/  S2R R10, SR_LANEID ;  /* 0x00000000000a7919 */ /* 0x000e220000000000 */
[C---:B------:R-:W-:Y:S01]  /*53b0*/  LEA R102, P6, R13.reuse, R104, 0x3 ;  /* 0x000000680d667211 */ /* 0x040fe200078c18ff */
[----:B------:R-:W-:Y:S01]  /*53c0*/  HFMA2.MMA R106, -RZ, RZ, 0, 5.9604644775390625e-08 ;  /* 0x00000001ff6a7435 */ /* 0x000fe200000001ff */
[----:B------:R-:W-:Y:S01]  /*53d0*/  VOTEU.ANY UR5, UPT, PT ;  /* 0x0000000000057886 */ /* 0x000fe200038e0100 */
[----:B------:R-:W-:Y:S01]  /*53e0*/  P2R R108, PR, RZ, 0x1 ;  /* 0x00000001ff6c7803 */ /* 0x000fe20000000000 */
[----:B------:R-:W-:Y:S01]  /*53f0*/  UPOPC UR6, UR5 ;  /* 0x00000005000672bf */ /* 0x000fe20008000000 */
[----:B------:R-:W-:Y:S01]  /*5400*/  LEA.HI.X R103, R13, R105, RZ, 0x3, P6 ;  /* 0x000000690d677211 */ /* 0x000fe200030f1cff */
[----:B------:R-:W-:Y:S01]  /*5410*/  UFLO.U32 UR5, UR5 ;  /* 0x00000005000572bd */ /* 0x000fe200080e0000 */
[----:B------:R-:W-:-:S03]  /*5420*/  LOP3.LUT P6, RZ, R12, 0x2, RZ, 0xc0, !PT ;  /* 0x000000020cff7812 */ /* 0x000fc600078cc0ff */
[----:B------:R1:W-:Y:S01]  /*5430*/  STG.E.64 desc[UR8][R102.64], R70 ;  /* 0x0000004666007986 */ /* 0x0003e2000c101b08 */
[----:B------:R-:W-:Y:S02]  /*5440*/  SEL R109, R8, RZ, !P6 ;  /* 0x000000ff086d7207 */ /* 0x000fe40007000000 */
[----:B------:R-:W-:Y:S02]  /*5450*/  SEL R106, R106, 0xffffffff, !P6 ;  /* 0xffffffff6a6a7807 */ /* 0x000fe40007000000 */
[----:B------:R-:W-:-:S03]  /*5460*/  ISETP.NE.AND P6, PT, R109, -0x1, PT ;  /* 0xffffffff6d00780c */ /* 0x000fc60003fc5270 */
[----:B------:R-:W-:Y:S01]  /*5470*/  IMAD R107, R106, UR6, RZ ;  /* 0x000000066a6b7c24 */ /* 0x000fe2000f8e02ff */
[----:B0-----:R-:W-:-:S13]  /*5480*/  ISETP.EQ.U32.AND P0, PT, R10, UR5, PT ;  /* 0x000000050a007c0c */ /* 0x001fda000bf02070 */
[----:B------:R-:W-:Y:S06]  /*5490*/  @P0 MEMBAR.ALL.GPU ;  /* 0x0000000000000992 */ /* 0x000fec000000a000 */
[----:B------:R-:W-:-:S00]  /*54a0*/  @P0 ERRBAR ;  /* 0x00000000000009ab */ /* 0x000fc00000000000 */
[----:B------:R-:W-:Y:S06]  /*54b0*/  @P0 CGAERRBAR ;  /* 0x00000000000005ab */ /* 0x000fec0000000000 */
[----:B------:R1:W-:Y:S01]  /*54c0*/  @P0 REDG.E.ADD.S32.STRONG.GPU desc[UR8][R24.64], R107 ;  /* 0x0000006b1800098e */ /* 0x0003e2000c10e388 */
[----:B------:R-:W-:Y:S01]  /*54d0*/  ISETP.NE.AND P0, PT, R108, RZ, PT ;  /* 0x000000ff6c00720c */ /* 0x000fe20003f05270 */
[----:B------:R-:W-:-:S12]  /*54e0*/  @!P6 BRA `(.L_x_85) ;  /* 0x000000000014e947 */ /* 0x000fd80003800000 */
.L_x_86:
[----:B-1----:R-:W2:Y:S04]  /*54f0*/  LDG.E.STRONG.GPU R102, desc[UR8][R24.64] ;  /* 0x0000000818667981 */ /* 0x002ea8000c1ef900 */
[----:B--2---:R-:W-:Y:S01]  /*5500*/  CCTL.IVALL ;  /* 0x00000000ff00798f */ /* 0x004fe20002000000 */
[----:B------:R-:W-:Y:S05]  /*5510*/  YIELD ;  /* 0x0000000000007946 */ /* 0x000fea0003800000 */
[----:B------:R-:W-:-:S13]  /*5520*/  ISETP.NE.AND P6, PT, R102, R109, PT ;  /* 0x0000006d6600720c */ /* 0x000fda0003fc5270 */
[----:B------:R-:W-:Y:S05]  /*5530*/  @P6 BRA `(.L_x_86) ;  /* 0xfffffffc00ec6947 */ /* 0x000fea000383ffff */
.L_x_85:
[----:B------:R-:W-:Y:S01]  /*5540*/  ISETP.NE.AND P6, PT, R8, RZ, PT ;  /* 0x000000ff0800720c */ /* 0x000fe20003fc5270 */
[----:B------:R-:W-:Y:S05]  /*5550*/  WARPSYNC.ALL ;  /* 0x0000000000007948 */ /* 0x000fea0003800000 */
[----:B------:R-:W-:Y:S07]  /*5560*/  BAR.SYNC.DEFER_BLOCKING 0x0 ;  /* 0x0000000000007b1d */ /* 0x000fee0000010000 */
[----:B------:R-:W-:Y:S05]  /*5570*/  @!P6 BRA `(.L_x_84) ;  /* 0x000000100008e947 */ /* 0x000fea0003800000 */
[----:B-1----:R-:W-:Y:S02]  /*5580*/  IADD3 R24, R8, -0x1, RZ ;  /* 0xffffffff08187810 */ /* 0x002fe40007ffe0ff */
[----:B------:R-:W-:Y:S02]  /*5590*/  MOV R103, RZ ;  /* 0x000000ff00677202 */ /* 0x000fe40000000f00 */
[----:B------:R-:W-:-:S13]  /*55a0*/  ISETP.GE.U32.AND P6, PT, R24, 0x3, PT ;  /* 0x000000031800780c */ /* 0x000fda0003fc6070 */
[----:B------:R-:W-:Y:S05]  /*55b0*/  @!P6 BRA `(.L_x_87) ;  /* 0x0000000c0088e947 */ /* 0x000fea0003800000 */
[----:B------:R-:W-:Y:S01]  /*55c0*/  IADD3 R102, -R15, R8, RZ ;  /* 0x000000080f667210 */ /* 0x000fe20007ffe1ff */
[----:B------:R-:W-:-:S03]  /*55d0*/  HFMA2.MMA R103, -RZ, RZ, 0, 0 ;  /* 0x00000000ff677435 */ /* 0x000fc600000001ff */
[----:B------:R-:W-:-:S13]  /*55e0*/  ISETP.GT.AND P6, PT, R102, RZ, PT ;  /* 0x000000ff6600720c */ /* 0x000fda0003fc4270 */
[----:B------:R-:W-:Y:S05]  /*55f0*/  @!P6 BRA `(.L_x_88) ;  /* 0x0000000800fce947 */ /* 0x000fea0003800000 */
[----:B------:R-:W-:Y:S02]  /*5600*/  P2R R24, PR, RZ, 0x1 ;  /* 0x00000001ff187803 */ /* 0x000fe40000000000 */
[----:B------:R-:W-:Y:S02]  /*5610*/  ISETP.GT.AND P6, PT, R102, 0xc, PT ;  /* 0x0000000c6600780c */ /* 0x000fe40003fc4270 */
[----:B------:R-:W-:Y:S02]  /*5620*/  PLOP3.LUT P0, PT, PT, PT, PT, 0x80, 0x0 ;  /* 0x000000000000781c */ /* 0x000fe40003f0f070 */
[----:B------:R-:W-:-:S11]  /*5630*/  LOP3.LUT R23, R23, 0xfffffffe, RZ, 0xc0, !PT ;  /* 0xfffffffe17177812 */ /* 0x000fd600078ec0ff */
[----:B------:R-:W-:Y:S02]  /*5640*/  @P0 LOP3.LUT R23, R23, 0x1, RZ, 0xfc, !PT ;  /* 0x0000000117170812 */ /* 0x000fe400078efcff */
[----:B------:R-:W-:Y:S01]  /*5650*/  ISETP.NE.AND P0, PT, R24, RZ, PT ;  /* 0x000000ff1800720c */ /* 0x000fe20003f05270 */
[----:B------:R-:W-:-:S12]  /*5660*/  @!P6 BRA `(.L_x_89) ;  /* 0x0000000400d8e947 */ /* 0x000fd80003800000 */
[----:B------:R-:W-:Y:S02]  /*5670*/  PLOP3.LUT P6, PT, PT, PT, PT, 0x8, 0x0 ;  /* 0x000000000000781c */ /* 0x000fe40003fce170 */
[----:B------:R-:W-:-:S11]  /*5680*/  LOP3.LUT R23, R23, 0xfffffffe, RZ, 0xc0, !PT ;  /* 0xfffffffe17177812 */ /* 0x000fd600078ec0ff */
[----:B------:R-:W-:-:S07]  /*5690*/  @P6 LOP3.LUT R23, R23, 0x1, RZ, 0xfc, !PT ;  /* 0x0000000117176812 */ /* 0x000fce00078efcff */
.L_x_90:
[----:B------:R-:W-:-:S13]  /*56a0*/  ISETP.EQ.OR P6, PT, R103, UR7, P0 ;  /* 0x0000000767007c0c */ /* 0x000fda00087c2670 */
[----:B------:R-:W-:-:S04]  /*56b0*/  @!P6 IMAD R107, R11, R103, R0 ;  /* 0x000000670b6be224 */ /* 0x000fc800078e0200 */
[----:B------:R-:W-:-:S05]  /*56c0*/  @!P6 IMAD.WIDE.U32 R106, R107, 0x8, R104 ;  /* 0x000000086b6ae825 */ /* 0x000fca00078e0068 */
[----:B------:R-:W2:Y:S01]  /*56d0*/  @!P6 LDG.E.64 R24, desc[UR8][R106.64] ;  /* 0x000000086a18e981 */ /* 0x000ea2000c1e1b00 */
[----:B------:R-:W-:Y:S01]  /*56e0*/  IADD3 R109, R103, 0x1, RZ ;  /* 0x00000001676d7810 */ /* 0x000fe20007ffe0ff */
[----:B--2---:R-:W-:Y:S01]  /*56f0*/  @!P6 FADD.FTZ R70, R70, R24 ;  /* 0x000000184646e221 */ /* 0x004fe20000010000 */
[----:B------:R-:W-:Y:S02]  /*5700*/  @!P6 FADD.FTZ R71, R71, R25 ;  /* 0x000000194747e221 */ /* 0x000fe40000010000 */
[----:B------:R-:W-:-:S13]  /*5710*/  ISETP.EQ.OR P6, PT, R109, UR7, P0 ;  /* 0x000000076d007c0c */ /* 0x000fda00087c2670 */
[----:B------:R-:W-:-:S04]  /*5720*/  @!P6 IMAD R109, R11, R109, R0 ;  /* 0x0000006d0b6de224 */ /* 0x000fc800078e0200 */
[----:B------:R-:W-:-:S05]  /*5730*/  @!P6 IMAD.WIDE.U32 R108, R109, 0x8, R104 ;  /* 0x000000086d6ce825 */ /* 0x000fca00078e0068 */
[----:B------:R-:W2:Y:S02]  /*5740*/  @!P6 LDG.E.64 R24, desc[UR8][R108.64] ;  /* 0x000000086c18e981 */ /* 0x000ea4000c1e1b00 */
[----:B--2---:R-:W-:Y:S01]  /*5750*/  @!P6 FADD.FTZ R70, R70, R24 ;  /* 0x000000184646e221 */ /* 0x004fe20000010000 */
[----:B------:R-:W-:Y:S01]  /*5760*/  IADD3 R24, R103, 0x2, RZ ;  /* 0x0000000267187810 */ /* 0x000fe20007ffe0ff */
[----:B------:R-:W-:-:S03]  /*5770*/  @!P6 FADD.FTZ R71, R71, R25 ;  /* 0x000000194747e221 */ /* 0x000fc60000010000 */
        /* <DEDUP_REMOVED lines=95> */
[----:B------:R-:W-:Y:S02]  /*5d70*/  IADD3 R102, R102, -0x10, RZ ;  /* 0xfffffff066667810 */ /* 0x000fe40007ffe0ff */
[----:B------:R-:W-:Y:S01]  /*5d80*/  IADD3 R103, R103, 0x10, RZ ;  /* 0x0000001067677810 */ /* 0x000fe20007ffe0ff */
[----:B--2---:R-:W-:Y:S01]  /*5d90*/  @!P6 FADD.FTZ R70, R70, R24 ;  /* 0x000000184646e221 */ /* 0x004fe20000010000 */
[----:B------:R-:W-:Y:S01]  /*5da0*/  @!P6 FADD.FTZ R71, R71, R25 ;  /* 0x000000194747e221 */ /* 0x000fe20000010000 */
[----:B------:R-:W-:-:S13]  /*5db0*/  ISETP.GT.AND P6, PT, R102, 0xc, PT ;  /* 0x0000000c6600780c */ /* 0x000fda0003fc4270 */
[----:B------:R-:W-:Y:S05]  /*5dc0*/  @P6 BRA `(.L_x_90) ;  /* 0xfffffff800346947 */ /* 0x000fea000383ffff */
.L_x_89:
[----:B------:R-:W-:-:S13]  /*5dd0*/  ISETP.GT.AND P6, PT, R102, 0x4, PT ;  /* 0x000000046600780c */ /* 0x000fda0003fc4270 */
[----:B------:R-:W-:Y:S05]  /*5de0*/  @!P6 BRA `(.L_x_91) ;  /* 0x0000000000f4e947 */ /* 0x000fea0003800000 */
        /* <DEDUP_REMOVED lines=54> */
[----:B------:R-:W-:Y:S02]  /*6150*/  LOP3.LUT R23, R23, 0xfffffffe, RZ, 0xc0, !PT ;  /* 0xfffffffe17177812 */ /* 0x000fe400078ec0ff */
[----:B------:R-:W-:Y:S02]  /*6160*/  IADD3 R102, R102, -0x4, RZ ;  /* 0xfffffffc66667810 */ /* 0x000fe40007ffe0ff */
[----:B------:R-:W-:Y:S01]  /*6170*/  IADD3 R103, R103, 0x4, RZ ;  /* 0x0000000467677810 */ /* 0x000fe20007ffe0ff */
[----:B--2---:R-:W-:Y:S01]  /*6180*/  @!P6 FADD.FTZ R70, R70, R24 ;  /* 0x000000184646e221 */ /* 0x004fe20000010000 */
[----:B------:R-:W-:Y:S01]  /*6190*/  @!P6 FADD.FTZ R71, R71, R25 ;  /* 0x000000194747e221 */ /* 0x000fe20000010000 */
[----:B------:R-:W-:-:S13]  /*61a0*/  PLOP3.LUT P6, PT, PT, PT, PT, 0x8, 0x0 ;  /* 0x000000000000781c */ /* 0x000fda0003fce170 */
[----:B------:R-:W-:-:S07]  /*61b0*/  @P6 LOP3.LUT R23, R23, 0x1, RZ, 0xfc, !PT ;  /* 0x0000000117176812 */ /* 0x000fce00078efcff */
.L_x_91:
[----:B------:R-:W-:-:S04]  /*61c0*/  LOP3.LUT P6, RZ, R23, 0x1, RZ, 0xc0, !PT ;  /* 0x0000000117ff7812 */ /* 0x000fc800078cc0ff */
[----:B------:R-:W-:-:S13]  /*61d0*/  ISETP.NE.OR P6, PT, R102, RZ, P6 ;  /* 0x000000ff6600720c */ /* 0x000fda00037c5670 */
[----:B------:R-:W-:Y:S05]  /*61e0*/  @!P6 BRA `(.L_x_87) ;  /* 0x00000000007ce947 */ /* 0x000fea0003800000 */
.L_x_88:
        /* <DEDUP_REMOVED lines=29> */
[----:B------:R-:W-:-:S13]  /*63c0*/  ISETP.NE.AND P6, PT, R102, RZ, PT ;  /* 0x000000ff6600720c */ /* 0x000fda0003fc5270 */
[----:B------:R-:W-:Y:S05]  /*63d0*/  @P6 BRA `(.L_x_88) ;  /* 0xfffffffc00846947 */ /* 0x000fea000383ffff */
.L_x_87:
[----:B------:R-:W-:-:S13]  /*63e0*/  ISETP.NE.AND P6, PT, R15, RZ, PT ;  /* 0x000000ff0f00720c */ /* 0x000fda0003fc5270 */
        /* <DEDUP_REMOVED lines=9> */
.L_x_93:
[----:B------:R-:W-:Y:S05]  /*6480*/  BSYNC B0 ;  /* 0x0000000000007941 */ /* 0x000fea0003800000 */
.L_x_92:
[----:B------:R-:W-:-:S13]  /*6490*/  ISETP.NE.AND P6, PT, R15, 0x1, PT ;  /* 0x000000010f00780c */ /* 0x000fda0003fc5270 */
[----:B------:R-:W-:Y:S05]  /*64a0*/  @!P6 BRA `(.L_x_84) ;  /* 0x00000000003ce947 */ /* 0x000fea0003800000 */
[----:B------:R-:W-:-:S04]  /*64b0*/  IADD3 R107, R103, 0x1, RZ ;  /* 0x00000001676b7810 */ /* 0x000fc80007ffe0ff */
[----:B------:R-:W-:-:S13]  /*64c0*/  ISETP.EQ.OR P6, PT, R107, UR7, P0 ;  /* 0x000000076b007c0c */ /* 0x000fda00087c2670 */
[----:B------:R-:W-:-:S04]  /*64d0*/  @!P6 IMAD R107, R107, R11, R0 ;  /* 0x0000000b6b6be224 */ /* 0x000fc800078e0200 */
[----:B------:R-:W-:-:S05]  /*64e0*/  @!P6 IMAD.WIDE.U32 R106, R107, 0x8, R104 ;  /* 0x000000086b6ae825 */ /* 0x000fca00078e0068 */
[----:B------:R-:W2:Y:S02]  /*64f0*/  @!P6 LDG.E.64 R24, desc[UR8][R106.64] ;  /* 0x000000086a18e981 */ /* 0x000ea4000c1e1b00 */
[----:B--2---:R-:W-:Y:S01]  /*6500*/  @!P6 FADD.FTZ R71, R71, R25 ;  /* 0x000000194747e221 */ /* 0x004fe20000010000 */
[----:B------:R-:W-:Y:S01]  /*6510*/  IADD3 R25, R103, 0x2, RZ ;  /* 0x0000000267197810 */ /* 0x000fe20007ffe0ff */
[----:B------:R-:W-:-:S03]  /*6520*/  @!P6 FADD.FTZ R70, R70, R24 ;  /* 0x000000184646e221 */ /* 0x000fc60000010000 */
[----:B------:R-:W-:-:S04]  /*6530*/  ISETP.EQ.OR P6, PT, R25, UR7, P0 ;  /* 0x0000000719007c0c */ /* 0x000fc800087c2670 */
[----:B------:R-:W-:-:S13]  /*6540*/  ISETP.EQ.OR P6, PT, R15, 0x2, P6 ;  /* 0x000000020f00780c */ /* 0x000fda00037c2670 */
[----:B------:R-:W-:-:S04]  /*6550*/  @!P6 IMAD R25, R25, R11, R0 ;  /* 0x0000000b1919e224 */ /* 0x000fc800078e0200 */
[----:B------:R-:W-:-:S06]  /*6560*/  @!P6 IMAD.WIDE.U32 R24, R25, 0x8, R104 ;  /* 0x000000081918e825 */ /* 0x000fcc00078e0068 */
[----:B------:R-:W2:Y:S02]  /*6570*/  @!P6 LDG.E.64 R24, desc[UR8][R24.64] ;  /* 0x000000081818e981 */ /* 0x000ea4000c1e1b00 */
[----:B--2---:R-:W-:Y:S01]  /*6580*/  @!P6 FADD.FTZ R70, R70, R24 ;  /* 0x000000184646e221 */ /* 0x004fe20000010000 */
[----:B------:R-:W-:-:S07]  /*6590*/  @!P6 FADD.FTZ R71, R71, R25 ;  /* 0x000000194747e221 */ /* 0x000fce0000010000 */
.L_x_84:
[----:B------:R-:W0:Y:S01]  /*65a0*/  S2UR UR6, SR_CgaCtaId ;  /* 0x00000000000679c3 */ /* 0x000e220000008800 */
[----:B------:R-:W-:Y:S01]  /*65b0*/  UMOV UR5, 0x400 ;  /* 0x0000040000057882 */ /* 0x000fe20000000000 */
[----:B------:R-:W-:Y:S02]  /*65c0*/  ISETP.NE.AND P6, PT, RZ, UR10, PT ;  /* 0x0000000aff007c0c */ /* 0x000fe4000bfc5270 */
[----:B------:R-:W-:Y:S02]  /*65d0*/  SHF.L.U32 R105, R72, 0x10, RZ ;  /* 0x0000001048697819 */ /* 0x000fe400000006ff */
[----:B------:R-:W-:Y:S02]  /*65e0*/  SHF.L.U32 R31, R31, 0x10, RZ ;  /* 0x000000101f1f7819 */ /* 0x000fe400000006ff */
[----:B-1----:R-:W1:Y:S01]  /*65f0*/  LDC R102, c[0x0][0x2ac] ;  /* 0x0000ab00ff667b82 */ /* 0x002e620000000800 */
[----:B------:R-:W-:Y:S02]  /*6600*/  SHF.L.U32 R73, R73, 0x10, RZ ;  /* 0x0000001049497819 */ /* 0x000fe400000006ff */
[----:B------:R-:W-:-:S02]  /*6610*/  SHF.L.U32 R104, R30, 0x10, RZ ;  /* 0x000000101e687819 */ /* 0x000fc400000006ff */
[----:B------:R-:W-:Y:S01]  /*6620*/  SHF.L.U32 R97, R97, 0x10, RZ ;  /* 0x0000001061617819 */ /* 0x000fe200000006ff */
[----:B0-----:R-:W-:-:S09]  /*6630*/  ULEA UR5, UR6, UR5, 0x18 ;  /* 0x0000000506057291 */ /* 0x001fd2000f8ec03f */
[----:B------:R0:W-:Y:S01]  /*6640*/  @!P0 STS.64 [UR5+0x88], R70 ;  /* 0x00008846ff008988 */ /* 0x0001e20008000a05 */
[----:B------:R-:W-:Y:S01]  /*6650*/  BAR.SYNC.DEFER_BLOCKING 0x0 ;  /* 0x0000000000007b1d */ /* 0x000fe20000010000 */
[----:B0-----:R-:W-:Y:S01]  /*6660*/  FADD.FTZ R70, -R64, R31 ;  /* 0x0000001f40467221 */ /* 0x001fe20000010100 */
[----:B------:R-:W-:-:S03]  /*6670*/  SHF.L.U32 R71, R74, 0x10, RZ ;  /* 0x000000104a477819 */ /* 0x000fc600000006ff */
[----:B------:R-:W-:Y:S01]  /*6680*/  FMUL.FTZ R70, R70, R65 ;  /* 0x0000004146467220 */ /* 0x000fe20000410000 */
[----:B------:R-:W0:Y:S01]  /*6690*/  LDS.64 R24, [UR5+0x88] ;  /* 0x00008805ff187984 */ /* 0x000e220008000a00 */
[----:B------:R-:W-:Y:S02]  /*66a0*/  ULDC UR5, c[0x0][0x2bc] ;  /* 0x0000af0000057ab9 */ /* 0x000fe40000000800 */
[----:B0-----:R-:W-:Y:S01]  /*66b0*/  FMUL.FTZ R72, R24, UR5 ;  /* 0x0000000518487c20 */ /* 0x001fe20008410000 */
[----:B------:R-:W-:Y:S01]  /*66c0*/  FADD.FTZ R24, -R64, R105 ;  /* 0x0000006940187221 */ /* 0x000fe20000010100 */
[----:B------:R-:W-:-:S03]  /*66d0*/  FMUL.FTZ R103, R25, UR5 ;  /* 0x0000000519677c20 */ /* 0x000fc60008410000 */
[----:B------:R-:W-:Y:S01]  /*66e0*/  FMUL.FTZ R105, R24, R65 ;  /* 0x0000004118697220 */ /* 0x000fe20000410000 */
[----:B-1----:R-:W-:Y:S06]  /*66f0*/  @!P6 BRA `(.L_x_94) ;  /* 0x000000000048e947 */ /* 0x002fec0003800000 */
        /* <DEDUP_REMOVED lines=18> */
.L_x_94:
[----:B------:R-:W-:Y:S01]  /*6820*/  LOP3.LUT P0, RZ, R23, 0x80, RZ, 0xc0, !PT ;  /* 0x0000008017ff7812 */ /* 0x000fe2000780c0ff */
[----:B------:R-:W-:-:S12]  /*6830*/  BSSY B0, `(.L_x_95) ;  /* 0x0000014000007945 */ /* 0x000fd80003800000 */
        /* <DEDUP_REMOVED lines=15> */
[-C--:B------:R-:W-:Y:S01]  /*6930*/  FMUL.FTZ R25, R24, R65.reuse ;  /* 0x0000004118197220 */ /* 0x080fe20000410000 */
[----:B------:R-:W-:-:S05]  /*6940*/  FMUL.FTZ R24, R104, R65 ;  /* 0x0000004168187220 */ /* 0x000fca0000410000 */
[----:B------:R-:W-:-:S05]  /*6950*/  F2FP.BF16.F32.PACK_AB R25, R24, R25 ;  /* 0x000000191819723e */ /* 0x000fca00000010ff */
[----:B------:R0:W-:Y:S02]  /*6960*/  STG.E desc[UR8][R30.64], R25 ;  /* 0x000000191e007986 */ /* 0x0001e4000c101908 */
.L_x_96:
[----:B------:R-:W-:Y:S05]  /*6970*/  BSYNC B0 ;  /* 0x0000000000007941 */ /* 0x000fea0003800000 */
.L_x_95:
[----:B------:R-:W-:Y:S01]  /*6980*/  ISETP.NE.AND P6, PT, RZ, UR10, PT ;  /* 0x0000000aff007c0c */ /* 0x000fe2000bfc5270 */
[C---:B0-----:R-:W-:Y:S01]  /*6990*/  FADD.FTZ R30, -R64.reuse, R71 ;  /* 0x00000047401e7221 */ /* 0x041fe20000010100 */
[----:B------:R-:W-:Y:S01]  /*69a0*/  FADD.FTZ R24, -R64, R97 ;  /* 0x0000006140187221 */ /* 0x000fe20000010100 */
[----:B------:R-:W-:Y:S02]  /*69b0*/  SHF.L.U32 R75, R75, 0x10, RZ ;  /* 0x000000104b4b7819 */ /* 0x000fe400000006ff */
[----:B------:R-:W-:Y:S01]  /*69c0*/  SHF.L.U32 R96, R96, 0x10, RZ ;  /* 0x0000001060607819 */ /* 0x000fe200000006ff */
[-C--:B------:R-:W-:Y:S01]  /*69d0*/  FMUL.FTZ R107, R30, R65.reuse ;  /* 0x000000411e6b7220 */ /* 0x080fe20000410000 */
[----:B------:R-:W-:Y:S01]  /*69e0*/  SHF.L.U32 R71, R76, 0x10, RZ ;  /* 0x000000104c477819 */ /* 0x000fe200000006ff */
[----:B------:R-:W-:Y:S01]  /*69f0*/  FMUL.FTZ R104, R24, R65 ;  /* 0x0000004118687220 */ /* 0x000fe20000410000 */
[----:B------:R-:W-:-:S04]  /*6a00*/  SHF.L.U32 R55, R55, 0x10, RZ ;  /* 0x0000001037377819 */ /* 0x000fc800000006ff */
[----:B------:R-:W-:Y:S05]  /*6a10*/  @!P6 BRA `(.L_x_97) ;  /* 0x000000000048e947 */ /* 0x000fea0003800000 */
        /* <DEDUP_REMOVED lines=18> */
.L_x_97:
        /* <DEDUP_REMOVED lines=20> */
.L_x_99:
[----:B------:R-:W-:Y:S05]  /*6c80*/  BSYNC B0 ;  /* 0x0000000000007941 */ /* 0x000fea0003800000 */
.L_x_98:
[C---:B0-----:R-:W-:Y:S01]  /*6c90*/  FADD.FTZ R30, -R64.reuse, R71 ;  /* 0x00000047401e7221 */ /* 0x041fe20000010100 */
[----:B------:R-:W-:Y:S01]  /*6ca0*/  FADD.FTZ R24, -R64, R55 ;  /* 0x0000003740187221 */ /* 0x000fe20000010100 */
[----:B------:R-:W-:Y:S02]  /*6cb0*/  SHF.L.U32 R77, R77, 0x10, RZ ;  /* 0x000000104d4d7819 */ /* 0x000fe400000006ff */
[----:B------:R-:W-:Y:S01]  /*6cc0*/  SHF.L.U32 R54, R54, 0x10, RZ ;  /* 0x0000001036367819 */ /* 0x000fe200000006ff */
[-C--:B------:R-:W-:Y:S01]  /*6cd0*/  FMUL.FTZ R97, R30, R65.reuse ;  /* 0x000000411e617220 */ /* 0x080fe20000410000 */
[----:B------:R-:W-:Y:S01]  /*6ce0*/  SHF.L.U32 R55, R78, 0x10, RZ ;  /* 0x000000104e377819 */ /* 0x000fe200000006ff */
        /* <DEDUP_REMOVED lines=21> */
.L_x_100:
        /* <DEDUP_REMOVED lines=20> */
.L_x_102:
[----:B------:R-:W-:Y:S05]  /*6f80*/  BSYNC B0 ;  /* 0x0000000000007941 */ /* 0x000fea0003800000 */
.L_x_101:
        /* <DEDUP_REMOVED lines=27> */
.L_x_103:
[----:B------:R-:W-:Y:S01]  /*7140*/  LOP3.LUT P0, RZ, R23, 0x40, RZ, 0xc0, !PT ;  /* 0x0000004017ff7812 */ /* 0x000fe2000780c0ff */
[----:B------:R-:W-:-:S12]  /*7150*/  BSSY B0, `(.L_x_104) ;  /* 0x0000016000007945 */ /* 0x000fd80003800000 */
[----:B------:R-:W-:Y:S05]  /*7160*/  @!P0 BRA `(.L_x_105) ;  /* 0x0000000000508947 */ /* 0x000fea0003800000 */
[----:B------:R-:W-:Y:S01]  /*7170*/  IADD3 R31, R3, 0x18, RZ ;  /* 0x00000018031f7810 */ /* 0x000fe20007ffe0ff */
[----:B------:R-:W-:Y:S01]  /*7180*/  ULDC.64 UR12, c[0x0][0x288] ;  /* 0x0000a200000c7ab9 */ /* 0x000fe20000000a00 */
[----:B------:R-:W-:Y:S02]  /*7190*/  MOV R24, R98 ;  /* 0x0000006200187202 */ /* 0x000fe40000000f00 */
[----:B------:R-:W-:Y:S02]  /*71a0*/  SHF.R.S32.HI R30, RZ, 0x1f, R31 ;  /* 0x0000001fff1e7819 */ /* 0x000fe4000001141f */
[----:B------:R-:W-:-:S03]  /*71b0*/  MOV R25, R101 ;  /* 0x0000006500197202 */ /* 0x000fc60000000f00 */
[----:B------:R-:W-:Y:S02]  /*71c0*/  IMAD R30, R30, UR12, RZ ;  /* 0x0000000c1e1e7c24 */ /* 0x000fe4000f8e02ff */
[----:B------:R-:W-:-:S04]  /*71d0*/  IMAD.WIDE.U32 R24, R31, UR12, R24 ;  /* 0x0000000c1f187c25 */ /* 0x000fc8000f8e0018 */
[----:B------:R-:W-:Y:S01]  /*71e0*/  IMAD R31, R31, UR13, R30 ;  /* 0x0000000d1f1f7c24 */ /* 0x000fe2000f8e021e */
[----:B------:R-:W-:Y:S02]  /*71f0*/  ULDC.64 UR12, c[0x0][0x210] ;  /* 0x00008400000c7ab9 */ /* 0x000fe40000000a00 */
[----:B------:R-:W-:Y:S02]  /*7200*/  LEA R30, P0, R24, UR12, 0x1 ;  /* 0x0000000c181e7c11 */ /* 0x000fe4000f8008ff */
[----:B------:R-:W-:Y:S01]  /*7210*/  IADD3 R31, R25, R31, RZ ;  /* 0x0000001f191f7210 */ /* 0x000fe20007ffe0ff */
[----:B------:R-:W-:-:S03]  /*7220*/  FFMA.FTZ R25, R72, R76, R103 ;  /* 0x0000004c48197223 */ /* 0x000fc60000010067 */
[----:B------:R-:W-:Y:S01]  /*7230*/  LEA.HI.X R31, R24, UR13, R31, 0x1, P0 ;  /* 0x0000000d181f7c11 */ /* 0x000fe200080f0c1f */
[----:B------:R-:W-:Y:S01]  /*7240*/  FFMA.FTZ R24, R72, R75, R103 ;  /* 0x0000004b48187223 */ /* 0x000fe20000010067 */
[----:B------:R-:W-:-:S03]  /*7250*/  FFMA.FTZ R52, R52, R69, -R25 ;  /* 0x0000004534347223 */ /* 0x000fc60000010819 */
[----:B------:R-:W-:-:S04]  /*7260*/  FFMA.FTZ R24, R79, R68, -R24 ;  /* 0x000000444f187223 */ /* 0x000fc80000010818 */
[-C--:B------:R-:W-:Y:S01]  /*7270*/  FMUL.FTZ R25, R24, R65.reuse ;  /* 0x0000004118197220 */ /* 0x080fe20000410000 */
[----:B------:R-:W-:-:S05]  /*7280*/  FMUL.FTZ R24, R52, R65 ;  /* 0x0000004134187220 */ /* 0x000fca0000410000 */
[----:B------:R-:W-:-:S05]  /*7290*/  F2FP.BF16.F32.PACK_AB R25, R24, R25 ;  /* 0x000000191819723e */ /* 0x000fca00000010ff */
[----:B------:R0:W-:Y:S02]  /*72a0*/  STG.E desc[UR8][R30.64], R25 ;  /* 0x000000191e007986 */ /* 0x0001e4000c101908 */
.L_x_105:
[----:B------:R-:W-:Y:S05]  /*72b0*/  BSYNC B0 ;  /* 0x0000000000007941 */ /* 0x000fea0003800000 */
.L_x_104:
        /* <DEDUP_REMOVED lines=28> */
.L_x_106:
        /* <DEDUP_REMOVED lines=23> */
.L_x_108:
[----:B------:R-:W-:Y:S05]  /*75f0*/  BSYNC B0 ;  /* 0x0000000000007941 */ /* 0x000fea0003800000 */
.L_x_107:
        /* <DEDUP_REMOVED lines=28> */
.L_x_109:
        /* <DEDUP_REMOVED lines=23> */
.L_x_111:
[----:B------:R-:W-:Y:S05]  /*7930*/  BSYNC B0 ;  /* 0x0000000000007941 */ /* 0x000fea0003800000 */
.L_x_110:
        /* <DEDUP_REMOVED lines=28> */
.L_x_112:
        /* <DEDUP_REMOVED lines=23> */
.L_x_114:
[----:B------:R-:W-:Y:S05]  /*7c70*/  BSYNC B0 ;  /* 0x0000000000007941 */ /* 0x000fea0003800000 */
.L_x_113:
        /* <DEDUP_REMOVED lines=28> */
.L_x_115:
        /* <DEDUP_REMOVED lines=23> */
.L_x_117:
[----:B------:R-:W-:Y:S05]  /*7fb0*/  BSYNC B0 ;  /* 0x0000000000007941 */ /* 0x000fea0003800000 */
.L_x_116:
        /* <DEDUP_REMOVED lines=28> */
.L_x_118:
        /* <DEDUP_REMOVED lines=23> */
.L_x_120:
[----:B------:R-:W-:Y:S05]  /*82f0*/  BSYNC B0 ;  /* 0x0000000000007941 */ /* 0x000fea0003800000 */
.L_x_119:
[----:B------:R-:W-:Y:S01]  /*8300*/  ISETP.NE.AND P6, PT, RZ, UR10, PT ;  /* 0x0000000aff007c0c */ /* 0x000fe2000bfc5270 */
[C---:B------:R-:W-:Y:S01]  /*8310*/  FADD.FTZ R30, -R64.reuse, R51 ;  /* 0x00000033401e7221 */ /* 0x040fe20000010100 */
[----:B0-----:R-:W-:Y:S01]  /*8320*/  FADD.FTZ R24, -R64, R47 ;  /* 0x0000002f40187221 */ /* 0x001fe20000010100 */
[----:B------:R-:W-:Y:S02]  /*8330*/  SHF.L.U32 R91, R91, 0x10, RZ ;  /* 0x000000105b5b7819 */ /* 0x000fe400000006ff */
[----:B------:R-:W-:Y:S01]  /*8340*/  SHF.L.U32 R40, R40, 0x10, RZ ;  /* 0x0000001028287819 */ /* 0x000fe200000006ff */
[-C--:B------:R-:W-:Y:S01]  /*8350*/  FMUL.FTZ R47, R30, R65.reuse ;  /* 0x000000411e2f7220 */ /* 0x080fe20000410000 */
[----:B------:R-:W-:Y:S01]  /*8360*/  SHF.L.U32 R49, R92, 0x10, RZ ;  /* 0x000000105c317819 */ /* 0x000fe200000006ff */
[----:B------:R-:W-:-:S05]  /*8370*/  FMUL.FTZ R46, R24, R65 ;  /* 0x00000041182e7220 */ /* 0x000fca0000410000 */
        /* <DEDUP_REMOVED lines=19> */
.L_x_121:
[----:B------:R-:W-:Y:S04]  /*84b0*/  BSSY B0, `(.L_x_122) ;  /* 0x0000016000007945 */ /* 0x000fe80003800000 */
        /* <DEDUP_REMOVED lines=21> */
.L_x_123:
[----:B------:R-:W-:Y:S05]  /*8610*/  BSYNC B0 ;  /* 0x0000000000007941 */ /* 0x000fea0003800000 */
.L_x_122:
[----:B------:R-:W-:Y:S02]  /*8620*/  SHF.L.U32 R39, R39, 0x10, RZ ;  /* 0x0000001027277819 */ /* 0x000fe400000006ff */
[----:B------:R-:W-:Y:S01]  /*8630*/  SHF.L.U32 R40, R38, 0x10, RZ ;  /* 0x0000001026287819 */ /* 0x000fe200000006ff */
[C---:B------:R-:W-:Y:S01]  /*8640*/  FADD.FTZ R38, -R64.reuse, R49 ;  /* 0x0000003140267221 */ /* 0x040fe20000010100 */
[----:B0-----:R-:W-:Y:S01]  /*8650*/  SHF.R.U32.HI R24, RZ, 0x3, R2 ;  /* 0x00000003ff187819 */ /* 0x001fe20000011602 */
[----:B------:R-:W-:Y:S01]  /*8660*/  FADD.FTZ R30, -R64, R39 ;  /* 0x00000027401e7221 */ /* 0x000fe20000010100 */
[----:B------:R-:W-:Y:S01]  /*8670*/  SHF.L.U32 R93, R93, 0x10, RZ ;  /* 0x000000105d5d7819 */ /* 0x000fe200000006ff */
[----:B------:R-:W-:Y:S01]  /*8680*/  FMUL.FTZ R47, R38, R65 ;  /* 0x00000041262f7220 */ /* 0x000fe20000410000 */
[----:B------:R-:W-:Y:S01]  /*8690*/  SHF.L.U32 R51, R94, 0x10, RZ ;  /* 0x000000105e337819 */ /* 0x000fe200000006ff */
[----:B------:R-:W-:Y:S01]  /*86a0*/  IMAD.WIDE.U32 R24, R24, 0x24924925, RZ ;  /* 0x2492492518187825 */ /* 0x000fe200078e00ff */
[----:B------:R-:W-:-:S03]  /*86b0*/  SHF.L.U32 R45, R37, 0x10, RZ ;  /* 0x00000010252d7819 */ /* 0x000fc600000006ff */
        /* <DEDUP_REMOVED lines=20> */
.L_x_124:
[----:B------:R-:W-:Y:S04]  /*8800*/  BSSY B0, `(.L_x_125) ;  /* 0x0000016000007945 */ /* 0x000fe80003800000 */
[----:B------:R-:W-:Y:S05]  /*8810*/  @!P4 BRA `(.L_x_126) ;  /* 0x000000000050c947 */ /* 0x000fea0003800000 */
[----:B------:R-:W-:Y:S01]  /*8820*/  IADD3 R31, R3, 0x50, RZ ;  /* 0x00000050031f7810 */ /* 0x000fe20007ffe0ff */
[----:B------:R-:W-:Y:S01]  /*8830*/  ULDC.64 UR12, c[0x0][0x288] ;  /* 0x0000a200000c7ab9 */ /* 0x000fe20000000a00 */
[----:B------:R-:W-:Y:S01]  /*8840*/  MOV R38, R98 ;  /* 0x0000006200267202 */ /* 0x000fe20000000f00 */
[----:B------:R-:W-:Y:S01]  /*8850*/  FFMA.FTZ R37, R72, R44, R103 ;  /* 0x0000002c48257223 */ /* 0x000fe20000010067 */
[----:B------:R-:W-:Y:S02]  /*8860*/  SHF.R.S32.HI R30, RZ, 0x1f, R31 ;  /* 0x0000001fff1e7819 */ /* 0x000fe4000001141f */
[----:B------:R-:W-:Y:S01]  /*8870*/  MOV R39, R101 ;  /* 0x0000006500277202 */ /* 0x000fe20000000f00 */
[----:B------:R-:W-:Y:S02]  /*8880*/  FFMA.FTZ R40, R40, R69, -R37 ;  /* 0x0000004528287223 */ /* 0x000fe40000010825 */
[----:B------:R-:W-:Y:S02]  /*8890*/  IMAD R30, R30, UR12, RZ ;  /* 0x0000000c1e1e7c24 */ /* 0x000fe4000f8e02ff */
[----:B------:R-:W-:-:S04]  /*88a0*/  IMAD.WIDE.U32 R38, R31, UR12, R38 ;  /* 0x0000000c1f267c25 */ /* 0x000fc8000f8e0026 */
[----:B------:R-:W-:Y:S01]  /*88b0*/  FMUL.FTZ R37, R40, R65 ;  /* 0x0000004128257220 */ /* 0x000fe20000410000 */
[----:B------:R-:W-:Y:S01]  /*88c0*/  IMAD R31, R31, UR13, R30 ;  /* 0x0000000d1f1f7c24 */ /* 0x000fe2000f8e021e */
[----:B------:R-:W-:Y:S02]  /*88d0*/  ULDC.64 UR12, c[0x0][0x210] ;  /* 0x00008400000c7ab9 */ /* 0x000fe40000000a00 */
[----:B------:R-:W-:Y:S02]  /*88e0*/  LEA R30, P0, R38, UR12, 0x1 ;  /* 0x0000000c261e7c11 */ /* 0x000fe4000f8008ff */
[----:B------:R-:W-:-:S04]  /*88f0*/  IADD3 R31, R39, R31, RZ ;  /* 0x0000001f271f7210 */ /* 0x000fc80007ffe0ff */
[----:B------:R-:W-:Y:S01]  /*8900*/  LEA.HI.X R31, R38, UR13, R31, 0x1, P0 ;  /* 0x0000000d261f7c11 */ /* 0x000fe200080f0c1f */
[----:B------:R-:W-:-:S04]  /*8910*/  FFMA.FTZ R38, R72, R47, R103 ;  /* 0x0000002f48267223 */ /* 0x000fc80000010067 */
[----:B------:R-:W-:-:S04]  /*8920*/  FFMA.FTZ R38, R93, R68, -R38 ;  /* 0x000000445d267223 */ /* 0x000fc80000010826 */
[----:B------:R-:W-:-:S05]  /*8930*/  FMUL.FTZ R38, R38, R65 ;  /* 0x0000004126267220 */ /* 0x000fca0000410000 */
[----:B------:R-:W-:-:S05]  /*8940*/  F2FP.BF16.F32.PACK_AB R37, R37, R38 ;  /* 0x000000262525723e */ /* 0x000fca00000010ff */
[----:B------:R0:W-:Y:S02]  /*8950*/  STG.E desc[UR8][R30.64], R37 ;  /* 0x000000251e007986 */ /* 0x0001e4000c101908 */
.L_x_126:
[----:B------:R-:W-:Y:S05]  /*8960*/  BSYNC B0 ;  /* 0x0000000000007941 */ /* 0x000fea0003800000 */
.L_x_125:
[C---:B------:R-:W-:Y:S01]  /*8970*/  FADD.FTZ R40, -R64.reuse, R51 ;  /* 0x0000003340287221 */ /* 0x040fe20000010100 */
[----:B0-----:R-:W-:Y:S01]  /*8980*/  FADD.FTZ R30, -R64, R45 ;  /* 0x0000002d401e7221 */ /* 0x001fe20000010100 */
[----:B------:R-:W-:Y:S01]  /*8990*/  IMAD R24, R102, UR7, R25 ;  /* 0x0000000766187c24 */ /* 0x000fe2000f8e0219 */
        /* <DEDUP_REMOVED lines=24> */
.L_x_127:
        /* <DEDUP_REMOVED lines=18> */
[-C--:B------:R-:W-:Y:S01]  /*8c40*/  FMUL.FTZ R36, R36, R65.reuse ;  /* 0x0000004124247220 */ /* 0x080fe20000410000 */
[----:B------:R-:W-:-:S05]  /*8c50*/  FMUL.FTZ R25, R38, R65 ;  /* 0x0000004126197220 */ /* 0x000fca0000410000 */
[----:B------:R-:W-:-:S05]  /*8c60*/  F2FP.BF16.F32.PACK_AB R25, R25, R36 ;  /* 0x000000241919723e */ /* 0x000fca00000010ff */
[----:B------:R0:W-:Y:S02]  /*8c70*/  STG.E desc[UR8][R30.64], R25 ;  /* 0x000000191e007986 */ /* 0x0001e4000c101908 */
.L_x_129:
[----:B------:R-:W-:Y:S05]  /*8c80*/  BSYNC B0 ;  /* 0x0000000000007941 */ /* 0x000fea0003800000 */
.L_x_128:
[----:B------:R-:W-:Y:S01]  /*8c90*/  SHF.L.U32 R35, R35, 0x10, RZ ;  /* 0x0000001023237819 */ /* 0x000fe200000006ff */
[----:B------:R-:W-:Y:S01]  /*8ca0*/  ULDC.64 UR12, c[0x0][0x290] ;  /* 0x0000a400000c7ab9 */ /* 0x000fe20000000a00 */
[----:B------:R-:W-:Y:S01]  /*8cb0*/  SHF.L.U32 R36, R34, 0x10, RZ ;  /* 0x0000001022247819 */ /* 0x000fe200000006ff */
[----:B------:R-:W-:Y:S01]  /*8cc0*/  FADD.FTZ R34, -R64, R45 ;  /* 0x0000002d40227221 */ /* 0x000fe20000010100 */
[----:B------:R-:W-:Y:S01]  /*8cd0*/  IADD3 R42, R24, 0x60, RZ ;  /* 0x00000060182a7810 */ /* 0x000fe20007ffe0ff */
[----:B0-----:R-:W-:Y:S01]  /*8ce0*/  FADD.FTZ R30, -R64, R35 ;  /* 0x00000023401e7221 */ /* 0x001fe20000010100 */
[----:B------:R-:W-:Y:S01]  /*8cf0*/  SHF.L.U32 R57, R57, 0x10, RZ ;  /* 0x0000001039397819 */ /* 0x000fe200000006ff */
[-C--:B------:R-:W-:Y:S01]  /*8d00*/  FMUL.FTZ R41, R34, R65.reuse ;  /* 0x0000004122297220 */ /* 0x080fe20000410000 */
[----:B------:R-:W-:Y:S01]  /*8d10*/  SHF.R.S32.HI R43, RZ, 0x1f, R42 ;  /* 0x0000001fff2b7819 */ /* 0x000fe2000001142a */
        /* <DEDUP_REMOVED lines=20> */
.L_x_130:
[----:B------:R-:W-:Y:S01]  /*8e60*/  ISETP.GE.U32.AND P0, PT, R42, UR12, PT ;  /* 0x0000000c2a007c0c */ /* 0x000fe2000bf06070 */
[----:B------:R-:W-:Y:S01]  /*8e70*/  BSSY B0, `(.L_x_131) ;  /* 0x000001a000007945 */ /* 0x000fe20003800000 */
[----:B------:R-:W-:Y:S02]  /*8e80*/  SHF.L.U32 R37, R58, 0x10, RZ ;  /* 0x000000103a257819 */ /* 0x000fe400000006ff */
[----:B------:R-:W-:Y:S02]  /*8e90*/  ISETP.GE.AND.EX P0, PT, R43, UR13, PT, P0 ;  /* 0x0000000d2b007c0c */ /* 0x000fe4000bf06300 */
[----:B------:R-:W-:Y:S02]  /*8ea0*/  SHF.L.U32 R33, R33, 0x10, RZ ;  /* 0x0000001021217819 */ /* 0x000fe400000006ff */
[----:B------:R-:W-:-:S13]  /*8eb0*/  ISETP.LT.U32.AND P0, PT, R2, 0x1c0, !P0 ;  /* 0x000001c00200780c */ /* 0x000fda0004701070 */
        /* <DEDUP_REMOVED lines=21> */
.L_x_132:
[----:B------:R-:W-:Y:S05]  /*9010*/  BSYNC B0 ;  /* 0x0000000000007941 */ /* 0x000fea0003800000 */
.L_x_131:
[----:B------:R-:W-:Y:S01]  /*9020*/  FADD.FTZ R36, -R64, R37 ;  /* 0x0000002540247221 */ /* 0x000fe20000010100 */
[----:B------:R-:W-:Y:S01]  /*9030*/  IADD3 R40, R24, 0x68, RZ ;  /* 0x0000006818287810 */ /* 0x000fe20007ffe0ff */
[----:B0-----:R-:W-:Y:S01]  /*9040*/  FADD.FTZ R30, -R64, R33 ;  /* 0x00000021401e7221 */ /* 0x001fe20000010100 */
[----:B------:R-:W-:Y:S01]  /*9050*/  SHF.L.U32 R59, R59, 0x10, RZ ;  /* 0x000000103b3b7819 */ /* 0x000fe200000006ff */
[-C--:B------:R-:W-:Y:S01]  /*9060*/  FMUL.FTZ R39, R36, R65.reuse ;  /* 0x0000004124277220 */ /* 0x080fe20000410000 */
[----:B------:R-:W-:Y:S01]  /*9070*/  SHF.L.U32 R34, R32, 0x10, RZ ;  /* 0x0000001020227819 */ /* 0x000fe200000006ff */
[----:B------:R-:W-:Y:S01]  /*9080*/  FMUL.FTZ R38, R30, R65 ;  /* 0x000000411e267220 */ /* 0x000fe20000410000 */
[----:B------:R-:W-:Y:S01]  /*9090*/  SHF.R.S32.HI R41, RZ, 0x1f, R40 ;  /* 0x0000001fff297819 */ /* 0x000fe20000011428 */
        /* <DEDUP_REMOVED lines=19> */
.L_x_133:
        /* <DEDUP_REMOVED lines=27> */
.L_x_135:
[----:B------:R-:W-:Y:S05]  /*9380*/  BSYNC B0 ;  /* 0x0000000000007941 */ /* 0x000fea0003800000 */
.L_x_134:
        /* <DEDUP_REMOVED lines=27> */
.L_x_136:
[----:B------:R-:W-:Y:S01]  /*9540*/  ISETP.GE.U32.AND P0, PT, R38, UR12, PT ;  /* 0x0000000c26007c0c */ /* 0x000fe2000bf06070 */
[----:B------:R-:W-:Y:S01]  /*9550*/  BSSY B0, `(.L_x_137) ;  /* 0x000001c000007945 */ /* 0x000fe20003800000 */
[----:B------:R-:W-:Y:S02]  /*9560*/  SHF.L.U32 R25, R62, 0x10, RZ ;  /* 0x000000103e197819 */ /* 0x000fe400000006ff */
[----:B------:R-:W-:Y:S02]  /*9570*/  ISETP.GE.AND.EX P0, PT, R39, UR13, PT, P0 ;  /* 0x0000000d27007c0c */ /* 0x000fe4000bf06300 */
[----:B------:R-:W-:Y:S01]  /*9580*/  SHF.L.U32 R27, R27, 0x10, RZ ;  /* 0x000000101b1b7819 */ /* 0x000fe200000006ff */
[----:B------:R-:W-:Y:S01]  /*9590*/  FADD.FTZ R34, -R64, R25 ;  /* 0x0000001940227221 */ /* 0x000fe20000010100 */
[----:B------:R-:W-:-:S03]  /*95a0*/  ISETP.LT.U32.AND P0, PT, R2, 0x1c0, !P0 ;  /* 0x000001c00200780c */ /* 0x000fc60004701070 */
[----:B------:R-:W-:-:S10]  /*95b0*/  FADD.FTZ R64, -R64, R27 ;  /* 0x0000001b40407221 */ /* 0x000fd40000010100 */
        /* <DEDUP_REMOVED lines=21> */
.L_x_138:
[----:B------:R-:W-:Y:S05]  /*9710*/  BSYNC B0 ;  /* 0x0000000000007941 */ /* 0x000fea0003800000 */
.L_x_137:
[----:B------:R-:W-:Y:S01]  /*9720*/  IADD3 R32, R24, 0x78, RZ ;  /* 0x0000007818207810 */ /* 0x000fe20007ffe0ff */
[-C--:B------:R-:W-:Y:S01]  /*9730*/  FMUL.FTZ R33, R34, R65.reuse ;  /* 0x0000004122217220 */ /* 0x080fe20000410000 */
[----:B------:R-:W-:Y:S01]  /*9740*/  SHF.L.U32 R63, R63, 0x10, RZ ;  /* 0x000000103f3f7819 */ /* 0x000fe200000006ff */
[----:B------:R-:W-:Y:S01]  /*9750*/  FMUL.FTZ R64, R64, R65 ;  /* 0x0000004140407220 */ /* 0x000fe20000410000 */
[----:B------:R-:W-:Y:S02]  /*9760*/  SHF.L.U32 R26, R26, 0x10, RZ ;  /* 0x000000101a1a7819 */ /* 0x000fe400000006ff */
        /* <DEDUP_REMOVED lines=20> */
.L_x_139:
[----:B------:R-:W-:Y:S01]  /*98b0*/  ISETP.GE.U32.AND P0, PT, R32, UR12, PT ;  /* 0x0000000c20007c0c */ /* 0x000fe2000bf06070 */
[----:B------:R-:W-:Y:S03]  /*98c0*/  BSSY B0, `(.L_x_140) ;  /* 0x0000016000007945 */ /* 0x000fe60003800000 */
[----:B------:R-:W-:-:S04]  /*98d0*/  ISETP.GE.AND.EX P0, PT, R34, UR13, PT, P0 ;  /* 0x0000000d22007c0c */ /* 0x000fc8000bf06300 */
[----:B------:R-:W-:-:S13]  /*98e0*/  ISETP.LT.U32.AND P0, PT, R2, 0x1c0, !P0 ;  /* 0x000001c00200780c */ /* 0x000fda0004701070 */
[----:B------:R-:W-:Y:S05]  /*98f0*/  @!P0 BRA `(.L_x_141) ;  /* 0x0000000000488947 */ /* 0x000fea0003800000 */
[----:B0-----:R-:W-:Y:S01]  /*9900*/  SHF.R.S32.HI R25, RZ, 0x1f, R20 ;  /* 0x0000001fff197819 */ /* 0x001fe20000011414 */
[----:B------:R-:W-:Y:S01]  /*9910*/  ULDC.64 UR12, c[0x0][0x288] ;  /* 0x0000a200000c7ab9 */ /* 0x000fe20000000a00 */
[----:B------:R-:W-:Y:S01]  /*9920*/  MOV R99, R101 ;  /* 0x0000006500637202 */ /* 0x000fe20000000f00 */
[C-C-:B------:R-:W-:Y:S01]  /*9930*/  FFMA.FTZ R28, R72.reuse, R33, R103.reuse ;  /* 0x00000021481c7223 */ /* 0x140fe20000010067 */
[----:B------:R-:W-:Y:S01]  /*9940*/  FFMA.FTZ R103, R72, R64, R103 ;  /* 0x0000004048677223 */ /* 0x000fe20000010067 */
[----:B------:R-:W-:Y:S02]  /*9950*/  IMAD R25, R25, UR12, RZ ;  /* 0x0000000c19197c24 */ /* 0x000fe4000f8e02ff */
[----:B------:R-:W-:-:S04]  /*9960*/  IMAD.WIDE.U32 R98, R20, UR12, R98 ;  /* 0x0000000c14627c25 */ /* 0x000fc8000f8e0062 */
[----:B------:R-:W-:Y:S01]  /*9970*/  FFMA.FTZ R28, R63, R68, -R28 ;  /* 0x000000443f1c7223 */ /* 0x000fe2000001081c */
[----:B------:R-:W-:Y:S01]  /*9980*/  FFMA.FTZ R26, R26, R69, -R103 ;  /* 0x000000451a1a7223 */ /* 0x000fe20000010867 */
[----:B------:R-:W-:Y:S01]  /*9990*/  IMAD R25, R20, UR13, R25 ;  /* 0x0000000d14197c24 */ /* 0x000fe2000f8e0219 */
[----:B------:R-:W-:Y:S01]  /*99a0*/  ULDC.64 UR12, c[0x0][0x210] ;  /* 0x00008400000c7ab9 */ /* 0x000fe20000000a00 */
[-C--:B------:R-:W-:Y:S01]  /*99b0*/  FMUL.FTZ R27, R28, R65.reuse ;  /* 0x000000411c1b7220 */ /* 0x080fe20000410000 */
[----:B------:R-:W-:Y:S01]  /*99c0*/  FMUL.FTZ R26, R26, R65 ;  /* 0x000000411a1a7220 */ /* 0x000fe20000410000 */
[----:B------:R-:W-:Y:S02]  /*99d0*/  LEA R24, P0, R98, UR12, 0x1 ;  /* 0x0000000c62187c11 */ /* 0x000fe4000f8008ff */
[----:B------:R-:W-:Y:S02]  /*99e0*/  IADD3 R25, R99, R25, RZ ;  /* 0x0000001963197210 */ /* 0x000fe40007ffe0ff */
[----:B------:R-:W-:-:S02]  /*99f0*/  F2FP.BF16.F32.PACK_AB R27, R26, R27 ;  /* 0x0000001b1a1b723e */ /* 0x000fc400000010ff */
[----:B------:R-:W-:-:S05]  /*9a00*/  LEA.HI.X R25, R98, UR13, R25, 0x1, P0 ;  /* 0x0000000d62197c11 */ /* 0x000fca00080f0c19 */
[----:B------:R1:W-:Y:S02]  /*9a10*/  STG.E desc[UR8][R24.64], R27 ;  /* 0x0000001b18007986 */ /* 0x0003e4000c101908 */
.L_x_141:
[----:B------:R-:W-:Y:S05]  /*9a20*/  BSYNC B0 ;  /* 0x0000000000007941 */ /* 0x000fea0003800000 */
.L_x_140:
[----:B------:R-:W-:Y:S02]  /*9a30*/  IADD3 R14, R11, R14, RZ ;  /* 0x0000000e0b0e7210 */ /* 0x000fe40007ffe0ff */
[----:B------:R-:W-:Y:S02]  /*9a40*/  IADD3 R12, R12, 0x1, RZ ;  /* 0x000000010c0c7810 */ /* 0x000fe40007ffe0ff */
[----:B------:R-:W-:-:S13]  /*9a50*/  ISETP.GE.AND P0, PT, R14, UR4, PT ;  /* 0x000000040e007c0c */ /* 0x000fda000bf06270 */
[----:B------:R-:W-:Y:S05]  /*9a60*/  @!P0 BRA `(.L_x_142) ;  /* 0xffffff6c00188947 */ /* 0x000fea000383ffff */
.L_x_59:
[----:B------:R-:W2:Y:S01]  /*9a70*/  LDC R6, c[0x0][0xc] ;  /* 0x00000300ff067b82 */ /* 0x000ea20000000800 */
[----:B------:R-:W-:Y:S01]  /*9a80*/  ISETP.NE.AND P2, PT, R2, RZ, PT ;  /* 0x000000ff0200720c */ /* 0x000fe20003f45270 */
[----:B------:R-:W-:Y:S06]  /*9a90*/  BSSY B0, `(.L_x_143) ;  /* 0x0000015000007945 */ /* 0x000fec0003800000 */
[----:B------:R-:W3:Y:S08]  /*9aa0*/  LDC R9, c[0x0][0x10] ;  /* 0x00000400ff097b82 */ /* 0x000ef00000000800 */
[----:B------:R-:W4:Y:S01]  /*9ab0*/  LDC.64 R4, c[0x0][0x258] ;  /* 0x00009600ff047b82 */ /* 0x000f220000000a00 */
[----:B--2---:R-:W-:-:S02]  /*9ac0*/  IADD3 R3, R6, -0x1, RZ ;  /* 0xffffffff06037810 */ /* 0x004fc40007ffe0ff */
[----:B------:R-:W-:Y:S02]  /*9ad0*/  ISETP.NE.AND P1, PT, R6, 0x1, PT ;  /* 0x000000010600780c */ /* 0x000fe40003f25270 */
[----:B------:R-:W-:Y:S02]  /*9ae0*/  ISETP.NE.AND P0, PT, R3, UR7, PT ;  /* 0x0000000703007c0c */ /* 0x000fe4000bf05270 */
[C---:B---3--:R-:W-:Y:S02]  /*9af0*/  SHF.L.U32 R3, R9.reuse, 0x1, RZ ;  /* 0x0000000109037819 */ /* 0x048fe400000006ff */
[----:B------:R-:W-:Y:S02]  /*9b00*/  IADD3 R7, R9, -0x1, RZ ;  /* 0xffffffff09077810 */ /* 0x000fe40007ffe0ff */
[----:B------:R-:W-:Y:S02]  /*9b10*/  SEL R3, R3, RZ, P1 ;  /* 0x000000ff03037207 */ /* 0x000fe40000800000 */
[----:B------:R-:W-:-:S03]  /*9b20*/  ISETP.NE.OR P0, PT, R0, R7, P0 ;  /* 0x000000070000720c */ /* 0x000fc60000705670 */
[----:B----4-:R-:W-:Y:S01]  /*9b30*/  IMAD.WIDE.U32 R4, R3, 0x4, R4 ;  /* 0x0000000403047825 */ /* 0x010fe200078e0004 */
[----:B------:R-:W-:Y:S09]  /*9b40*/  @P2 BRA `(.L_x_144) ;  /* 0x0000000000242947 */ /* 0x000ff20003800000 */
[----:B------:R-:W2:Y:S01]  /*9b50*/  S2R R0, SR_LANEID ;  /* 0x0000000000007919 */ /* 0x000ea20000000000 */
[----:B------:R-:W-:Y:S02]  /*9b60*/  VOTEU.ANY UR4, UPT, PT ;  /* 0x0000000000047886 */ /* 0x000fe400038e0100 */
[----:B------:R-:W-:Y:S02]  /*9b70*/  UFLO.U32 UR5, UR4 ;  /* 0x00000004000572bd */ /* 0x000fe400080e0000 */
[----:B------:R-:W3:Y:S04]  /*9b80*/  POPC R3, UR4 ;  /* 0x0000000400037d09 */ /* 0x000ee80008000000 */
[----:B--2---:R-:W-:-:S13]  /*9b90*/  ISETP.EQ.U32.AND P1, PT, R0, UR5, PT ;  /* 0x0000000500007c0c */ /* 0x004fda000bf22070 */
[----:B------:R-:W-:Y:S06]  /*9ba0*/  @P1 MEMBAR.ALL.GPU ;  /* 0x0000000000001992 */ /* 0x000fec000000a000 */
[----:B------:R-:W-:-:S00]  /*9bb0*/  @P1 ERRBAR ;  /* 0x00000000000019ab */ /* 0x000fc00000000000 */
[----:B------:R-:W-:Y:S06]  /*9bc0*/  @P1 CGAERRBAR ;  /* 0x00000000000015ab */ /* 0x000fec0000000000 */
[----:B---3--:R2:W-:Y:S02]  /*9bd0*/  @P1 REDG.E.ADD.S32.STRONG.GPU desc[UR8][R4.64], R3 ;  /* 0x000000030400198e */ /* 0x0085e4000c10e388 */
.L_x_144:
[----:B------:R-:W-:Y:S05]  /*9be0*/  BSYNC B0 ;  /* 0x0000000000007941 */ /* 0x000fea0003800000 */
.L_x_143:
[----:B------:R-:W-:Y:S05]  /*9bf0*/  @P0 EXIT ;  /* 0x000000000000094d */ /* 0x000fea0003800000 */
[----:B------:R-:W-:Y:S05]  /*9c00*/  @P2 BRA `(.L_x_145) ;  /* 0x0000000000202947 */ /* 0x000fea0003800000 */
[----:B------:R-:W-:-:S05]  /*9c10*/  IMAD R0, R6, R9, RZ ;  /* 0x0000000906007224 */ /* 0x000fca00078e02ff */
[----:B------:R-:W-:-:S13]  /*9c20*/  ISETP.NE.AND P0, PT, R0, -0x1, PT ;  /* 0xffffffff0000780c */ /* 0x000fda0003f05270 */
[----:B------:R-:W-:Y:S05]  /*9c30*/  @!P0 BRA `(.L_x_145) ;  /* 0x0000000000148947 */ /* 0x000fea0003800000 */
.L_x_146:
[----:B--2---:R-:W2:Y:S04]  /*9c40*/  LDG.E.STRONG.GPU R3, desc[UR8][R4.64] ;  /* 0x0000000804037981 */ /* 0x004ea8000c1ef900 */
[----:B--2---:R-:W-:Y:S01]  /*9c50*/  CCTL.IVALL ;  /* 0x00000000ff00798f */ /* 0x004fe20002000000 */
[----:B------:R-:W-:Y:S05]  /*9c60*/  YIELD ;  /* 0x0000000000007946 */ /* 0x000fea0003800000 */
[----:B------:R-:W-:-:S13]  /*9c70*/  ISETP.NE.AND P0, PT, R3, R0, PT ;  /* 0x000000000300720c */ /* 0x000fda0003f05270 */
[----:B------:R-:W-:Y:S05]  /*9c80*/  @P0 BRA `(.L_x_146) ;  /* 0xfffffffc00ec0947 */ /* 0x000fea000383ffff */
.L_x_145:
[----:B------:R-:W-:Y:S05]  /*9c90*/  WARPSYNC.ALL ;  /* 0x0000000000007948 */ /* 0x000fea0003800000 */
[----:B01----:R-:W0:Y:S08]  /*9ca0*/  LDC.64 R24, c[0x0][0x288] ;  /* 0x0000a200ff187b82 */ /* 0x003e300000000a00 */
[----:B------:R-:W-:Y:S01]  /*9cb0*/  BAR.SYNC.DEFER_BLOCKING 0x0 ;  /* 0x0000000000007b1d */ /* 0x000fe20000010000 */
[----:B0-----:R-:W-:-:S04]  /*9cc0*/  LEA.HI R0, P0, R25, R24, RZ, 0x1 ;  /* 0x0000001819007211 */ /* 0x001fc800078108ff */
[----:B--2---:R-:W-:-:S04]  /*9cd0*/  IADD3.X R3, RZ, R25, RZ, P0, !PT ;  /* 0x00000019ff037210 */ /* 0x004fc800007fe4ff */
[--C-:B------:R-:W-:Y:S02]  /*9ce0*/  SHF.R.S64 R27, R0, 0x1, R3.reuse ;  /* 0x00000001001b7819 */ /* 0x100fe40000001003 */
[----:B------:R-:W-:Y:S02]  /*9cf0*/  SHF.R.S32.HI R0, RZ, 0x1f, R2 ;  /* 0x0000001fff007819 */ /* 0x000fe40000011402 */
[----:B------:R-:W-:Y:S02]  /*9d00*/  SHF.R.S32.HI R29, RZ, 0x1, R3 ;  /* 0x00000001ff1d7819 */ /* 0x000fe40000011403 */
[----:B------:R-:W-:-:S04]  /*9d10*/  ISETP.GT.U32.AND P0, PT, R27, R2, PT ;  /* 0x000000021b00720c */ /* 0x000fc80003f04070 */
[----:B------:R-:W-:-:S13]  /*9d20*/  ISETP.GT.AND.EX P0, PT, R29, R0, PT, P0 ;  /* 0x000000001d00720c */ /* 0x000fda0003f04300 */
[----:B------:R-:W-:Y:S05]  /*9d30*/  @!P0 EXIT ;  /* 0x000000000000894d */ /* 0x000fea0003800000 */
[----:B------:R-:W-:Y:S01]  /*9d40*/  IMAD.WIDE.U32 R4, R24, 0x3, RZ ;  /* 0x0000000318047825 */ /* 0x000fe200078e00ff */
[----:B------:R-:W-:Y:S01]  /*9d50*/  LEA R3, R25, R25, 0x1 ;  /* 0x0000001919037211 */ /* 0x000fe200078e08ff */
[----:B------:R-:W0:Y:S01]  /*9d60*/  LDC.64 R16, c[0x0][0x218] ;  /* 0x00008600ff107b82 */ /* 0x000e220000000a00 */
[----:B------:R-:W-:Y:S01]  /*9d70*/  SHF.L.U64.HI R33, R27, 0x2, R29 ;  /* 0x000000021b217819 */ /* 0x000fe2000001021d */
[----:B------:R-:W-:Y:S01]  /*9d80*/  ULDC.64 UR4, c[0x0][0x268] ;  /* 0x00009a0000047ab9 */ /* 0x000fe20000000a00 */
[----:B------:R-:W-:-:S04]  /*9d90*/  IADD3 R3, R5, R3, RZ ;  /* 0x0000000305037210 */ /* 0x000fc80007ffe0ff */
[----:B------:R-:W-:Y:S01]  /*9da0*/  LEA.HI R4, P0, R3, R4, RZ, 0x1 ;  /* 0x0000000403047211 */ /* 0x000fe200078108ff */
[----:B------:R-:W1:Y:S03]  /*9db0*/  LDC.64 R18, c[0x0][0x220] ;  /* 0x00008800ff127b82 */ /* 0x000e660000000a00 */
[----:B------:R-:W-:-:S04]  /*9dc0*/  IADD3.X R3, RZ, R3, RZ, P0, !PT ;  /* 0x00000003ff037210 */ /* 0x000fc800007fe4ff */
[--C-:B------:R-:W-:Y:S02]  /*9dd0*/  SHF.R.S64 R31, R4, 0x1, R3.reuse ;  /* 0x00000001041f7819 */ /* 0x100fe40000001003 */
[----:B------:R-:W-:Y:S02]  /*9de0*/  SHF.R.S32.HI R4, RZ, 0x1, R3 ;  /* 0x00000001ff047819 */ /* 0x000fe40000011403 */
[----:B------:R-:W-:Y:S02]  /*9df0*/  SHF.L.U64.HI R3, R24, 0x2, R25 ;  /* 0x0000000218037819 */ /* 0x000fe40000010219 */
[----:B------:R-:W-:-:S07]  /*9e00*/  SHF.L.U64.HI R25, R31, 0x2, R4 ;  /* 0x000000021f197819 */ /* 0x000fce0000010204 */
.L_x_147:
[----:B------:R-:W-:-:S04]  /*9e10*/  LEA R8, P0, R2, UR4, 0x2 ;  /* 0x0000000402087c11 */ /* 0x000fc8000f8010ff */
[----:B------:R-:W-:Y:S02]  /*9e20*/  LEA.HI.X R9, R2, UR5, R0, 0x2, P0 ;  /* 0x0000000502097c11 */ /* 0x000fe400080f1400 */
[-C--:B------:R-:W-:Y:S02]  /*9e30*/  LEA R10, P0, R27, R8.reuse, 0x2 ;  /* 0x000000081b0a7211 */ /* 0x080fe400078010ff */
[-C--:B------:R-:W-:Y:S01]  /*9e40*/  LEA R14, P1, R24, R8.reuse, 0x2 ;  /* 0x00000008180e7211 */ /* 0x080fe200078210ff */
[----:B--2---:R-:W2:Y:S01]  /*9e50*/  LDG.E R20, desc[UR8][R8.64] ;  /* 0x0000000808147981 */ /* 0x004ea2000c1e1900 */
[----:B------:R-:W-:Y:S02]  /*9e60*/  LEA R12, P2, R31, R8, 0x2 ;  /* 0x000000081f0c7211 */ /* 0x000fe400078410ff */
[----:B------:R-:W-:Y:S02]  /*9e70*/  IADD3.X R11, R9, R33, RZ, P0, !PT ;  /* 0x00000021090b7210 */ /* 0x000fe400007fe4ff */
[----:B------:R-:W-:-:S02]  /*9e80*/  IADD3.X R15, R3, R9, RZ, P1, !PT ;  /* 0x00000009030f7210 */ /* 0x000fc40000ffe4ff */
[----:B------:R-:W-:Y:S01]  /*9e90*/  IADD3.X R13, R9, R25, RZ, P2, !PT ;  /* 0x00000019090d7210 */ /* 0x000fe200017fe4ff */
[----:B------:R-:W2:Y:S04]  /*9ea0*/  LDG.E R21, desc[UR8][R10.64] ;  /* 0x000000080a157981 */ /* 0x000ea8000c1e1900 */
[----:B------:R-:W3:Y:S04]  /*9eb0*/  LDG.E R22, desc[UR8][R14.64] ;  /* 0x000000080e167981 */ /* 0x000ee8000c1e1900 */
[----:B------:R-:W3:Y:S01]  /*9ec0*/  LDG.E R23, desc[UR8][R12.64] ;  /* 0x000000080c177981 */ /* 0x000ee2000c1e1900 */
[----:B------:R-:W-:-:S02]  /*9ed0*/  SHF.L.U32 R7, R2, 0x1, RZ ;  /* 0x0000000102077819 */ /* 0x000fc400000006ff */
[----:B------:R-:W-:-:S03]  /*9ee0*/  IADD3 R2, R2, 0x1c0, RZ ;  /* 0x000001c002027810 */ /* 0x000fc60007ffe0ff */
[----:B0-----:R-:W-:-:S04]  /*9ef0*/  IMAD.WIDE R4, R7, 0x4, R16 ;  /* 0x0000000407047825 */ /* 0x001fc800078e0210 */
[----:B-1----:R-:W-:Y:S01]  /*9f00*/  IMAD.WIDE R6, R7, 0x4, R18 ;  /* 0x0000000407067825 */ /* 0x002fe200078e0212 */
[----:B------:R-:W-:Y:S02]  /*9f10*/  ISETP.GT.U32.AND P0, PT, R27, R2, PT ;  /* 0x000000021b00720c */ /* 0x000fe40003f04070 */
[----:B------:R-:W-:-:S04]  /*9f20*/  SHF.R.S32.HI R0, RZ, 0x1f, R2 ;  /* 0x0000001fff007819 */ /* 0x000fc80000011402 */
[----:B------:R-:W-:Y:S01]  /*9f30*/  ISETP.GT.AND.EX P0, PT, R29, R0, PT, P0 ;  /* 0x000000001d00720c */ /* 0x000fe20003f04300 */
[----:B--2---:R2:W-:Y:S04]  /*9f40*/  STG.E.64 desc[UR8][R4.64], R20 ;  /* 0x0000001404007986 */ /* 0x0045e8000c101b08 */
[----:B---3--:R2:W-:Y:S08]  /*9f50*/  STG.E.64 desc[UR8][R6.64], R22 ;  /* 0x0000001606007986 */ /* 0x0085f0000c101b08 */
[----:B------:R-:W-:Y:S05]  /*9f60*/  @P0 BRA `(.L_x_147) ;  /* 0xfffffffc00a80947 */ /* 0x000fea000383ffff */
[----:B------:R-:W-:Y:S05]  /*9f70*/  EXIT ;  /* 0x000000000000794d */ /* 0x000fea0003800000 */
.L_x_148:
        /* <DEDUP_REMOVED lines=16> */
.L_x_5595:


//--------------------- .text._Z35group_norm_nhwc_bwd_one_pass_kernelI11Bf16IOFp32WLi256ELi112ELi448EEv26Group_norm_nhwc_bwd_params --------------------------
	.section	.text._Z35group_norm_nhwc_bwd_one_pass_kernelI11Bf16IOFp32WLi256ELi112ELi448EEv26Group_norm_nhwc_bwd_params,"ax",@progbits
	.align	128
        .global         _Z35group_norm_nhwc_bwd_one_pass_kernelI11Bf16IOFp32WLi256ELi112ELi448EEv26Group_norm_nhwc_bwd_params
        .type           _Z35group_norm_nhwc_bwd_one_pass_kernelI11Bf16IOFp32WLi256ELi112ELi448EEv26Group_norm_nhwc_bwd_params,@function
        .size           _Z35group_norm_nhwc_bwd_one_pass_kernelI11Bf16IOFp32WLi256ELi112ELi448EEv26Group_norm_nhwc_bwd_params,(.L_x_5596 - _Z35group_norm_nhwc_bwd_one_pass_kernelI11Bf16IOFp32WLi256ELi112ELi448EEv26Group_norm_nhwc_bwd_params)
        .other          _Z35group_norm_nhwc_bwd_one_pass_kernelI11Bf16IOFp32WLi256ELi112ELi448EEv26Group_norm_nhwc_bwd_params,@"STO_CUDA_ENTRY STV_DEFAULT"
_Z35group_norm_nhwc_bwd_one_pass_kernelI11Bf16IOFp32WLi256ELi112ELi448EEv26Group_norm_nhwc_bwd_params:
.text._Z35group_norm_nhwc_bwd_one_pass_kernelI11Bf16IOFp32WLi256ELi112ELi448EEv26Group_norm_nhwc_bwd_params:
[----:B------:R-:W0:Y:S08]  /*0000*/  LDC R1, c[0x0][0x28] ;  /* 0x00000a00ff017b82 */ /* 0x000e300000000800 */
[----:B------:R-:W1:Y:S01]  /*0010*/  S2UR UR12, SR_CTAID.Y ;  /* 0x00000000000c79c3 */ /* 0x000e620000002600 */
[----:B------:R-:W-:Y:S01]  /*0020*/  ULDC UR4, c[0x0][0x2a0] ;  /* 0x0000a80000047ab9 */ /* 0x000fe20000000800 */
[----:B------:R-:W-:Y:S01]  /*0030*/  ULDC UR5, c[0x0][0x270] ;  /* 0x00009c0000057ab9 */ /* 0x000fe20000000800 */
[----:B------:R-:W2:Y:S01]  /*0040*/  S2R R75, SR_TID.X ;  /* 0x00000000004b7919 */ /* 0x000ea20000002100 */
[----:B------:R-:W-:Y:S01]  /*0050*/  UIMAD UR4, UR4, UR5, URZ ;  /* 0x00000005040472a4 */ /* 0x000fe2000f8e023f */
[----:B0-----:R-:W-:Y:S01]  /*0060*/  IADD3 R1, R1, -0xb0, RZ ;  /* 0xffffff5001017810 */ /* 0x001fe20007ffe0ff */
[----:B------:R-:W-:-:S02]  /*0070*/  ULDC.64 UR20, c[0x0][0x208] ;  /* 0x0000820000147ab9 */ /* 0x000fc40000000a00 */
[----:B-1----:R-:W-:-:S06]  /*0080*/  UISETP.GE.AND UP0, UPT, UR12, UR4, UPT ;  /* 0x000000040c00728c */ /* 0x002fcc000bf06270 */
[----:B------:R-:W-:-:S13]  /*0090*/  PLOP3.LUT P0, PT, PT, PT, UP0, 0x80, 0x0 ;  /* 0x000000000000781c */ /* 0x000fda0003f0f008 */
[----:B--2---:R-:W-:Y:S05]  /*00a0*/  @P0 BRA `(.L_x_149) ;  /* 0x0000012800f00947 */ /* 0x004fea0003800000 */
[----:B------:R-:W0:Y:S01]  /*00b0*/  S2UR UR22, SR_CTAID.X ;  /* 0x00000000001679c3 */ /* 0x000e220000002500 */
[----:B------:R-:W-:Y:S01]  /*00c0*/  SHF.R.U32.HI R2, RZ, 0x3, R75 ;  /* 0x00000003ff027819 */ /* 0x000fe2000001164b */
[----:B------:R-:W-:Y:S01]  /*00d0*/  ULDC.64 UR4, c[0x0][0x290] ;  /* 0x0000a40000047ab9 */ /* 0x000fe20000000a00 */
[----:B------:R-:W-:Y:S01]  /*00e0*/  ISETP.GE.U32.AND P2, PT, R75, 0x1c0, PT ;  /* 0x000001c04b00780c */ /* 0x000fe20003f46070 */
[----:B------:R-:W-:Y:S01]  /*00f0*/  ULDC.64 UR8, c[0x0][0x288] ;  /* 0x0000a20000087ab9 */ /* 0x000fe20000000a00 */
[----:B------:R-:W-:Y:S01]  /*0100*/  LOP3.LUT R73, R73, 0xffefffff, RZ, 0xc0, !PT ;  /* 0xffefffff49497812 */ /* 0x000fe200078ec0ff */
[----:B------:R-:W-:Y:S01]  /*0110*/  IMAD.WIDE.U32 R2, R2, 0x24924925, RZ ;  /* 0x2492492502027825 */ /* 0x000fe200078e00ff */
[----:B------:R-:W-:Y:S01]  /*0120*/  UIMAD UR11, UR9, 0x3, URZ ;  /* 0x00000003090b78a4 */ /* 0x000fe2000f8e023f */
[----:B------:R-:W0:Y:S08]  /*0130*/  LDC R5, c[0x0][0x2ac] ;  /* 0x0000ab00ff057b82 */ /* 0x000e300000000800 */
[----:B------:R-:W1:Y:S01]  /*0140*/  S2UR UR6, SR_CgaCtaId ;  /* 0x00000000000679c3 */ /* 0x000e620000008800 */
[----:B0-----:R-:W-:-:S05]  /*0150*/  IMAD R74, R5, UR22, R3 ;  /* 0x00000016054a7c24 */ /* 0x001fca000f8e0203 */
[C---:B------:R-:W-:Y:S02]  /*0160*/  IADD3 R0, R74.reuse, 0x78, RZ ;  /* 0x000000784a007810 */ /* 0x040fe40007ffe0ff */
[----:B------:R-:W-:Y:S02]  /*0170*/  IADD3 R2, R74, 0x80, RZ ;  /* 0x000000804a027810 */ /* 0x000fe40007ffe0ff */
[----:B------:R-:W-:Y:S02]  /*0180*/  ISETP.LT.U32.AND P0, PT, R0, UR4, PT ;  /* 0x0000000400007c0c */ /* 0x000fe4000bf01070 */
[----:B------:R-:W-:Y:S02]  /*0190*/  SHF.R.S32.HI R0, RZ, 0x1f, R0 ;  /* 0x0000001fff007819 */ /* 0x000fe40000011400 */
[----:B------:R-:W-:Y:S02]  /*01a0*/  ISETP.LT.U32.AND P1, PT, R2, UR4, PT ;  /* 0x0000000402007c0c */ /* 0x000fe4000bf21070 */
[----:B------:R-:W-:-:S02]  /*01b0*/  ISETP.LT.AND.EX P0, PT, R0, UR5, !P2, P0 ;  /* 0x0000000500007c0c */ /* 0x000fc4000d701300 */
[----:B------:R-:W-:Y:S02]  /*01c0*/  SHF.R.S32.HI R2, RZ, 0x1f, R2 ;  /* 0x0000001fff027819 */ /* 0x000fe40000011402 */
[----:B------:R-:W-:Y:S02]  /*01d0*/  IADD3 R3, R74, 0x88, RZ ;  /* 0x000000884a037810 */ /* 0x000fe40007ffe0ff */
[----:B------:R-:W-:Y:S02]  /*01e0*/  ISETP.LT.AND.EX P1, PT, R2, UR5, !P2, P1 ;  /* 0x0000000502007c0c */ /* 0x000fe4000d721310 */
[----:B------:R-:W-:Y:S02]  /*01f0*/  ISETP.LT.U32.AND P3, PT, R3, UR4, PT ;  /* 0x0000000403007c0c */ /* 0x000fe4000bf61070 */
[----:B------:R-:W-:Y:S02]  /*0200*/  SHF.R.S32.HI R3, RZ, 0x1f, R3 ;  /* 0x0000001fff037819 */ /* 0x000fe40000011403 */
[----:B------:R-:W-:-:S02]  /*0210*/  IADD3 R0, R74, 0x90, RZ ;  /* 0x000000904a007810 */ /* 0x000fc40007ffe0ff */
[----:B------:R-:W-:Y:S02]  /*0220*/  @P0 LOP3.LUT R73, R73, 0x100000, RZ, 0xfc, !PT ;  /* 0x0010000049490812 */ /* 0x000fe400078efcff */
[----:B------:R-:W-:Y:S02]  /*0230*/  ISETP.LT.AND.EX P0, PT, R3, UR5, !P2, P3 ;  /* 0x0000000503007c0c */ /* 0x000fe4000d701330 */
[----:B------:R-:W-:Y:S02]  /*0240*/  LOP3.LUT R73, R73, 0xfff7ffff, RZ, 0xc0, !PT ;  /* 0xfff7ffff49497812 */ /* 0x000fe400078ec0ff */
[----:B------:R-:W-:Y:S02]  /*0250*/  ISETP.LT.U32.AND P3, PT, R0, UR4, PT ;  /* 0x0000000400007c0c */ /* 0x000fe4000bf61070 */
[----:B------:R-:W-:Y:S02]  /*0260*/  SHF.R.S32.HI R0, RZ, 0x1f, R0 ;  /* 0x0000001fff007819 */ /* 0x000fe40000011400 */
[----:B------:R-:W-:-:S02]  /*0270*/  @P1 LOP3.LUT R73, R73, 0x80000, RZ, 0xfc, !PT ;  /* 0x0008000049491812 */ /* 0x000fc400078efcff */
[----:B------:R-:W-:Y:S02]  /*0280*/  IADD3 R2, R74, 0x98, RZ ;  /* 0x000000984a027810 */ /* 0x000fe40007ffe0ff */
        /* <DEDUP_REMOVED lines=11> */
[----:B------:R-:W-:Y:S02]  /*0340*/  ISETP.LT.AND.EX P0, PT, R3, UR5, !P2, P0 ;  /* 0x0000000503007c0c */ /* 0x000fe4000d701300 */
[----:B------:R-:W-:Y:S02]  /*0350*/  LOP3.LUT R73, R73, 0xfffeffff, RZ, 0xc0, !PT ;  /* 0xfffeffff49497812 */ /* 0x000fe400078ec0ff */
[----:B------:R-:W-:Y:S02]  /*0360*/  IADD3 R0, R74, 0xa8, RZ ;  /* 0x000000a84a007810 */ /* 0x000fe40007ffe0ff */
[----:B------:R-:W-:Y:S02]  /*0370*/  @P1 LOP3.LUT R73, R73, 0x10000, RZ, 0xfc, !PT ;  /* 0x0001000049491812 */ /* 0x000fe400078efcff */
[----:B------:R-:W-:Y:S02]  /*0380*/  SHF.R.S32.HI R3, RZ, 0x1f, R0 ;  /* 0x0000001fff037819 */ /* 0x000fe40000011400 */
[----:B------:R-:W-:-:S02]  /*0390*/  LOP3.LUT R73, R73, 0xffff7fff, RZ, 0xc0, !PT ;  /* 0xffff7fff49497812 */ /* 0x000fc400078ec0ff */
[----:B------:R-:W-:Y:S02]  /*03a0*/  IADD3 R2, R74, 0xb0, RZ ;  /* 0x000000b04a027810 */ /* 0x000fe40007ffe0ff */
[----:B------:R-:W-:Y:S02]  /*03b0*/  @P0 LOP3.LUT R73, R73, 0x8000, RZ, 0xfc, !PT ;  /* 0x0000800049490812 */ /* 0x000fe400078efcff */
[----:B------:R-:W-:Y:S02]  /*03c0*/  ISETP.LT.U32.AND P0, PT, R0, UR4, PT ;  /* 0x0000000400007c0c */ /* 0x000fe4000bf01070 */
[----:B------:R-:W-:Y:S02]  /*03d0*/  LOP3.LUT R73, R73, 0xffffbfff, RZ, 0xc0, !PT ;  /* 0xffffbfff49497812 */ /* 0x000fe400078ec0ff */
[----:B------:R-:W-:Y:S02]  /*03e0*/  ISETP.LT.AND.EX P0, PT, R3, UR5, !P2, P0 ;  /* 0x0000000503007c0c */ /* 0x000fe4000d701300 */
[----:B------:R-:W-:-:S02]  /*03f0*/  SHF.R.S32.HI R3, RZ, 0x1f, R2 ;  /* 0x0000001fff037819 */ /* 0x000fc40000011402 */
[C---:B------:R-:W-:Y:S02]  /*0400*/  IADD3 R0, R74.reuse, 0xb8, RZ ;  /* 0x000000b84a007810 */ /* 0x040fe40007ffe0ff */
[----:B------:R-:W-:Y:S02]  /*0410*/  SHF.R.S32.HI R9, RZ, 0x1f, R74 ;  /* 0x0000001fff097819 */ /* 0x000fe4000001144a */
[C---:B------:R-:W-:Y:S02]  /*0420*/  IADD3 R28, R74.reuse, 0x8, RZ ;  /* 0x000000084a1c7810 */ /* 0x040fe40007ffe0ff */
[----:B------:R-:W-:Y:S02]  /*0430*/  IADD3 R26, R74, 0x10, RZ ;  /* 0x000000104a1a7810 */ /* 0x000fe40007ffe0ff */
[----:B------:R-:W-:Y:S02]  /*0440*/  SHF.R.S32.HI R27, RZ, 0x1f, R28 ;  /* 0x0000001fff1b7819 */ /* 0x000fe4000001141c */
[----:B------:R-:W-:-:S02]  /*0450*/  @P0 LOP3.LUT R73, R73, 0x4000, RZ, 0xfc, !PT ;  /* 0x0000400049490812 */ /* 0x000fc400078efcff */
[----:B------:R-:W-:Y:S02]  /*0460*/  ISETP.LT.U32.AND P0, PT, R2, UR4, PT ;  /* 0x0000000402007c0c */ /* 0x000fe4000bf01070 */
[----:B------:R-:W-:Y:S02]  /*0470*/  LOP3.LUT R73, R73, 0xffffdfff, RZ, 0xc0, !PT ;  /* 0xffffdfff49497812 */ /* 0x000fe400078ec0ff */
[----:B------:R-:W-:Y:S02]  /*0480*/  ISETP.LT.AND.EX P0, PT, R3, UR5, !P2, P0 ;  /* 0x0000000503007c0c */ /* 0x000fe4000d701300 */
[----:B------:R-:W-:Y:S02]  /*0490*/  SHF.R.S32.HI R3, RZ, 0x1f, R0 ;  /* 0x0000001fff037819 */ /* 0x000fe40000011400 */
[----:B------:R-:W-:Y:S02]  /*04a0*/  IADD3 R2, R74, 0xc0, RZ ;  /* 0x000000c04a027810 */ /* 0x000fe40007ffe0ff */
[----:B------:R-:W-:-:S02]  /*04b0*/  SHF.R.S32.HI R25, RZ, 0x1f, R26 ;  /* 0x0000001fff197819 */ /* 0x000fc4000001141a */
[C---:B------:R-:W-:Y:S02]  /*04c0*/  IADD3 R24, R74.reuse, 0x18, RZ ;  /* 0x000000184a187810 */ /* 0x040fe40007ffe0ff */
[----:B------:R-:W-:Y:S02]  /*04d0*/  IADD3 R22, R74, 0x20, RZ ;  /* 0x000000204a167810 */ /* 0x000fe40007ffe0ff */
[----:B------:R-:W-:Y:S02]  /*04e0*/  SHF.R.S32.HI R23, RZ, 0x1f, R24 ;  /* 0x0000001fff177819 */ /* 0x000fe40000011418 */
[----:B------:R-:W-:Y:S02]  /*04f0*/  @P0 LOP3.LUT R73, R73, 0x2000, RZ, 0xfc, !PT ;  /* 0x0000200049490812 */ /* 0x000fe400078efcff */
[----:B------:R-:W-:Y:S02]  /*0500*/  ISETP.LT.U32.AND P0, PT, R0, UR4, PT ;  /* 0x0000000400007c0c */ /* 0x000fe4000bf01070 */
[----:B------:R-:W-:-:S02]  /*0510*/  SHF.R.S32.HI R0, RZ, 0x1f, R2 ;  /* 0x0000001fff007819 */ /* 0x000fc40000011402 */
[----:B------:R-:W-:Y:S02]  /*0520*/  ISETP.LT.AND.EX P1, PT, R3, UR5, !P2, P0 ;  /* 0x0000000503007c0c */ /* 0x000fe4000d721300 */
[----:B------:R-:W-:Y:S02]  /*0530*/  ISETP.LT.U32.AND P0, PT, R2, UR4, PT ;  /* 0x0000000402007c0c */ /* 0x000fe4000bf01070 */
[----:B------:R-:W-:Y:S02]  /*0540*/  LOP3.LUT R73, R73, 0xffffefff, RZ, 0xc0, !PT ;  /* 0xffffefff49497812 */ /* 0x000fe400078ec0ff */
[----:B------:R-:W-:Y:S02]  /*0550*/  ISETP.LT.AND.EX P0, PT, R0, UR5, !P2, P0 ;  /* 0x0000000500007c0c */ /* 0x000fe4000d701300 */
[----:B------:R-:W-:Y:S02]  /*0560*/  SHF.R.S32.HI R21, RZ, 0x1f, R22 ;  /* 0x0000001fff157819 */ /* 0x000fe40000011416 */
[----:B------:R-:W-:-:S02]  /*0570*/  IADD3 R20, R74, 0x28, RZ ;  /* 0x000000284a147810 */ /* 0x000fc40007ffe0ff */
[----:B------:R-:W-:Y:S02]  /*0580*/  IADD3 R18, R74, 0x30, RZ ;  /* 0x000000304a127810 */ /* 0x000fe40007ffe0ff */
[----:B------:R-:W-:Y:S02]  /*0590*/  @P1 LOP3.LUT R73, R73, 0x1000, RZ, 0xfc, !PT ;  /* 0x0000100049491812 */ /* 0x000fe400078efcff */
[----:B------:R-:W-:Y:S02]  /*05a0*/  SHF.R.S32.HI R19, RZ, 0x1f, R20 ;  /* 0x0000001fff137819 */ /* 0x000fe40000011414 */
[----:B------:R-:W-:Y:S02]  /*05b0*/  LOP3.LUT R73, R73, 0xfffff7ff, RZ, 0xc0, !PT ;  /* 0xfffff7ff49497812 */ /* 0x000fe400078ec0ff */
[----:B------:R-:W-:Y:S02]  /*05c0*/  SHF.R.S32.HI R17, RZ, 0x1f, R18 ;  /* 0x0000001fff117819 */ /* 0x000fe40000011412 */
[----:B------:R-:W-:-:S02]  /*05d0*/  @P0 LOP3.LUT R73, R73, 0x800, RZ, 0xfc, !PT ;  /* 0x0000080049490812 */ /* 0x000fc400078efcff */
[C---:B------:R-:W-:Y:S02]  /*05e0*/  ISETP.LT.U32.AND P0, PT, R74.reuse, UR4, PT ;  /* 0x000000044a007c0c */ /* 0x040fe4000bf01070 */
[----:B------:R-:W-:Y:S02]  /*05f0*/  LOP3.LUT R73, R73, 0xffdfffff, RZ, 0xc0, !PT ;  /* 0xffdfffff49497812 */ /* 0x000fe400078ec0ff */
[----:B------:R-:W-:Y:S02]  /*0600*/  ISETP.LT.AND.EX P0, PT, R9, UR5, !P2, P0 ;  /* 0x0000000509007c0c */ /* 0x000fe4000d701300 */
[C---:B------:R-:W-:Y:S02]  /*0610*/  IADD3 R16, R74.reuse, 0x38, RZ ;  /* 0x000000384a107810 */ /* 0x040fe40007ffe0ff */
[----:B------:R-:W-:Y:S02]  /*0620*/  IADD3 R14, R74, 0x40, RZ ;  /* 0x000000404a0e7810 */ /* 0x000fe40007ffe0ff */
[----:B------:R-:W-:-:S02]  /*0630*/  SHF.R.S32.HI R15, RZ, 0x1f, R16 ;  /* 0x0000001fff0f7819 */ /* 0x000fc40000011410 */
[----:B------:R-:W-:Y:S02]  /*0640*/  SHF.R.S32.HI R13, RZ, 0x1f, R14 ;  /* 0x0000001fff0d7819 */ /* 0x000fe4000001140e */
[C---:B------:R-:W-:Y:S02]  /*0650*/  IADD3 R12, R74.reuse, 0x48, RZ ;  /* 0x000000484a0c7810 */ /* 0x040fe40007ffe0ff */
[----:B------:R-:W-:Y:S02]  /*0660*/  IADD3 R10, R74, 0x50, RZ ;  /* 0x000000504a0a7810 */ /* 0x000fe40007ffe0ff */
[----:B------:R-:W-:Y:S02]  /*0670*/  @P0 LOP3.LUT R73, R73, 0x200000, RZ, 0xfc, !PT ;  /* 0x0020000049490812 */ /* 0x000fe400078efcff */
[----:B------:R-:W-:Y:S02]  /*0680*/  ISETP.LT.U32.AND P0, PT, R28, UR4, PT ;  /* 0x000000041c007c0c */ /* 0x000fe4000bf01070 */
[----:B------:R-:W-:-:S02]  /*0690*/  LOP3.LUT R73, R73, 0xfffffbff, RZ, 0xc0, !PT ;  /* 0xfffffbff49497812 */ /* 0x000fc400078ec0ff */
[----:B------:R-:W-:Y:S02]  /*06a0*/  ISETP.LT.AND.EX P1, PT, R27, UR5, !P2, P0 ;  /* 0x000000051b007c0c */ /* 0x000fe4000d721300 */
[----:B------:R-:W-:Y:S02]  /*06b0*/  ISETP.LT.U32.AND P0, PT, R26, UR4, PT ;  /* 0x000000041a007c0c */ /* 0x000fe4000bf01070 */
[----:B------:R-:W-:Y:S02]  /*06c0*/  SHF.R.S32.HI R11, RZ, 0x1f, R12 ;  /* 0x0000001fff0b7819 */ /* 0x000fe4000001140c */
[----:B------:R-:W-:Y:S02]  /*06d0*/  ISETP.LT.AND.EX P3, PT, R25, UR5, !P2, P0 ;  /* 0x0000000519007c0c */ /* 0x000fe4000d761300 */
[----:B------:R-:W-:Y:S02]  /*06e0*/  ISETP.LT.U32.AND P0, PT, R24, UR4, PT ;  /* 0x0000000418007c0c */ /* 0x000fe4000bf01070 */
[----:B------:R-:W-:-:S02]  /*06f0*/  SHF.R.S32.HI R9, RZ, 0x1f, R10 ;  /* 0x0000001fff097819 */ /* 0x000fc4000001140a */
[----:B------:R-:W-:Y:S02]  /*0700*/  IADD3 R8, R74, 0x58, RZ ;  /* 0x000000584a087810 */ /* 0x000fe40007ffe0ff */
[----:B------:R-:W-:Y:S02]  /*0710*/  @P1 LOP3.LUT R73, R73, 0x400, RZ, 0xfc, !PT ;  /* 0x0000040049491812 */ /* 0x000fe400078efcff */
[----:B------:R-:W-:Y:S02]  /*0720*/  ISETP.LT.AND.EX P1, PT, R23, UR5, !P2, P0 ;  /* 0x0000000517007c0c */ /* 0x000fe4000d721300 */
[----:B------:R-:W-:Y:S02]  /*0730*/  LOP3.LUT R73, R73, 0xfffffdff, RZ, 0xc0, !PT ;  /* 0xfffffdff49497812 */ /* 0x000fe400078ec0ff */
[----:B------:R-:W-:Y:S02]  /*0740*/  ISETP.LT.U32.AND P0, PT, R22, UR4, PT ;  /* 0x0000000416007c0c */ /* 0x000fe4000bf01070 */
[----:B------:R-:W-:-:S02]  /*0750*/  @P3 LOP3.LUT R73, R73, 0x200, RZ, 0xfc, !PT ;  /* 0x0000020049493812 */ /* 0x000fc400078efcff */
[----:B------:R-:W-:Y:S02]  /*0760*/  ISETP.LT.AND.EX P3, PT, R21, UR5, !P2, P0 ;  /* 0x0000000515007c0c */ /* 0x000fe4000d761300 */
[----:B------:R-:W-:Y:S02]  /*0770*/  LOP3.LUT R73, R73, 0xfffffeff, RZ, 0xc0, !PT ;  /* 0xfffffeff49497812 */ /* 0x000fe400078ec0ff */
[----:B------:R-:W-:Y:S02]  /*0780*/  ISETP.LT.U32.AND P0, PT, R20, UR4, PT ;  /* 0x0000000414007c0c */ /* 0x000fe4000bf01070 */
[----:B------:R-:W-:Y:S02]  /*0790*/  @P1 LOP3.LUT R73, R73, 0x100, RZ, 0xfc, !PT ;  /* 0x0000010049491812 */ /* 0x000fe400078efcff */
[----:B------:R-:W-:Y:S02]  /*07a0*/  ISETP.LT.AND.EX P1, PT, R19, UR5, !P2, P0 ;  /* 0x0000000513007c0c */ /* 0x000fe4000d721300 */
[----:B------:R-:W-:-:S02]  /*07b0*/  LOP3.LUT R73, R73, 0xffffff7f, RZ, 0xc0, !PT ;  /* 0xffffff7f49497812 */ /* 0x000fc400078ec0ff */
[----:B------:R-:W-:Y:S02]  /*07c0*/  ISETP.LT.U32.AND P0, PT, R18, UR4, PT ;  /* 0x0000000412007c0c */ /* 0x000fe4000bf01070 */
        /* <DEDUP_REMOVED lines=19> */
[C---:B------:R-:W-:Y:S02]  /*0900*/  IADD3 R7, R74.reuse, 0x60, RZ ;  /* 0x000000604a077810 */ /* 0x040fe40007ffe0ff */
[----:B------:R-:W-:Y:S02]  /*0910*/  @P1 LOP3.LUT R73, R73, 0x4, RZ, 0xfc, !PT ;  /* 0x0000000449491812 */ /* 0x000fe400078efcff */
[----:B------:R-:W-:Y:S02]  /*0920*/  IADD3 R6, R74, 0x68, RZ ;  /* 0x000000684a067810 */ /* 0x000fe40007ffe0ff */
[----:B------:R-:W-:-:S02]  /*0930*/  LOP3.LUT R73, R73, 0xfffffffd, RZ, 0xc0, !PT ;  /* 0xfffffffd49497812 */ /* 0x000fc400078ec0ff */
[----:B------:R-:W-:Y:S02]  /*0940*/  IADD3 R4, R74, 0x70, RZ ;  /* 0x000000704a047810 */ /* 0x000fe40007ffe0ff */
[----:B------:R-:W-:Y:S02]  /*0950*/  SHF.R.S32.HI R5, RZ, 0x1f, R8 ;  /* 0x0000001fff057819 */ /* 0x000fe40000011408 */
[----:B------:R-:W-:Y:S02]  /*0960*/  SHF.R.S32.HI R3, RZ, 0x1f, R7 ;  /* 0x0000001fff037819 */ /* 0x000fe40000011407 */
[----:B------:R-:W-:Y:S02]  /*0970*/  SHF.R.S32.HI R2, RZ, 0x1f, R6 ;  /* 0x0000001fff027819 */ /* 0x000fe40000011406 */
[----:B------:R-:W-:Y:S02]  /*0980*/  ISETP.LT.U32.AND P5, PT, R8, UR4, PT ;  /* 0x0000000408007c0c */ /* 0x000fe4000bfa1070 */
[----:B------:R-:W-:-:S02]  /*0990*/  @P0 LOP3.LUT R73, R73, 0x2, RZ, 0xfc, !PT ;  /* 0x0000000249490812 */ /* 0x000fc400078efcff */
[----:B------:R-:W-:Y:S02]  /*09a0*/  ISETP.LT.U32.AND P4, PT, R7, UR4, PT ;  /* 0x0000000407007c0c */ /* 0x000fe4000bf81070 */
[----:B------:R-:W-:Y:S02]  /*09b0*/  ISETP.LT.U32.AND P3, PT, R6, UR4, PT ;  /* 0x0000000406007c0c */ /* 0x000fe4000bf61070 */
[----:B------:R-:W-:Y:S02]  /*09c0*/  SHF.R.S32.HI R0, RZ, 0x1f, R4 ;  /* 0x0000001fff007819 */ /* 0x000fe40000011404 */
[----:B------:R-:W-:Y:S02]  /*09d0*/  ISETP.LT.U32.AND P0, PT, R4, UR4, PT ;  /* 0x0000000404007c0c */ /* 0x000fe4000bf01070 */
[----:B------:R-:W-:Y:S02]  /*09e0*/  ISETP.LT.AND.EX P5, PT, R5, UR5, !P2, P5 ;  /* 0x0000000505007c0c */ /* 0x000fe4000d7a1350 */
[----:B------:R-:W-:-:S02]  /*09f0*/  ISETP.LT.AND.EX P4, PT, R3, UR5, !P2, P4 ;  /* 0x0000000503007c0c */ /* 0x000fc4000d781340 */
[----:B------:R-:W-:Y:S02]  /*0a00*/  ISETP.LT.AND.EX P3, PT, R2, UR5, !P2, P3 ;  /* 0x0000000502007c0c */ /* 0x000fe4000d761330 */
[----:B------:R-:W-:Y:S01]  /*0a10*/  ISETP.LT.AND.EX P2, PT, R0, UR5, !P2, P0 ;  /* 0x0000000500007c0c */ /* 0x000fe2000d741300 */
[----:B------:R-:W-:Y:S01]  /*0a20*/  UIMAD.WIDE.U32 UR4, UR8, 0x3, URZ ;  /* 0x00000003080478a5 */ /* 0x000fe2000f8e003f */
[----:B------:R-:W-:Y:S01]  /*0a30*/  SHF.R.S32.HI R0, RZ, 0x1f, R75 ;  /* 0x0000001fff007819 */ /* 0x000fe2000001144b */
[----:B------:R-:W-:Y:S02]  /*0a40*/  ULEA.HI UR8, UP0, UR9, UR8, URZ, 0x1 ;  /* 0x0000000809087291 */ /* 0x000fe4000f81083f */
[----:B------:R-:W-:Y:S01]  /*0a50*/  UIADD3 UR11, UR5, UR11, URZ ;  /* 0x0000000b050b7290 */ /* 0x000fe2000fffe03f */
[----:B------:R-:W-:Y:S01]  /*0a60*/  LEA.HI R0, R0, R75, RZ, 0x5 ;  /* 0x0000004b00007211 */ /* 0x000fe200078f28ff */
[----:B------:R-:W-:Y:S02]  /*0a70*/  UIADD3.X UR10, URZ, UR9, URZ, UP0, !UPT ;  /* 0x000000093f0a7290 */ /* 0x000fe400087fe43f */
[----:B------:R-:W-:Y:S01]  /*0a80*/  ULEA.HI UR9, UP0, UR11, UR4, URZ, 0x1 ;  /* 0x000000040b097291 */ /* 0x000fe2000f81083f */
[----:B------:R-:W-:Y:S01]  /*0a90*/  SHF.R.S32.HI R0, RZ, 0x5, R0 ;  /* 0x00000005ff007819 */ /* 0x000fe20000011400 */
[----:B------:R-:W-:Y:S01]  /*0aa0*/  USHF.R.S64 UR8, UR8, 0x1, UR10 ;  /* 0x0000000108087899 */ /* 0x000fe2000800100a */
[----:B------:R-:W-:Y:S01]  /*0ab0*/  UMOV UR4, 0x400 ;  /* 0x0000040000047882 */ /* 0x000fe20000000000 */
[----:B------:R-:W-:-:S02]  /*0ac0*/  UIADD3.X UR11, URZ, UR11, URZ, UP0, !UPT ;  /* 0x0000000b3f0b7290 */ /* 0x000fc400087fe43f */
[----:B-1----:R-:W-:Y:S02]  /*0ad0*/  ULEA UR4, UR6, UR4, 0x18 ;  /* 0x0000000406047291 */ /* 0x002fe4000f8ec03f */
[----:B------:R-:W-:Y:S02]  /*0ae0*/  USHF.R.S64 UR9, UR9, 0x1, UR11 ;  /* 0x0000000109097899 */ /* 0x000fe4000800100b */
[----:B------:R-:W-:Y:S02]  /*0af0*/  USHF.R.S32.HI UR10, URZ, 0x1, UR10 ;  /* 0x000000013f0a7899 */ /* 0x000fe4000801140a */
[----:B------:R-:W-:Y:S01]  /*0b00*/  LEA R0, R0, UR4, 0x3 ;  /* 0x0000000400007c11 */ /* 0x000fe2000f8e18ff */
[----:B------:R-:W-:Y:S02]  /*0b10*/  USHF.R.S32.HI UR11, URZ, 0x1, UR11 ;  /* 0x000000013f0b7899 */ /* 0x000fe4000801140b */
[----:B------:R-:W-:Y:S02]  /*0b20*/  USHF.L.U64.HI UR10, UR8, 0x2, UR10 ;  /* 0x00000002080a7899 */ /* 0x000fe4000801020a */
[----:B------:R0:W-:Y:S01]  /*0b30*/  STL [R1+0x80], R0 ;  /* 0x0000800001007387 */ /* 0x0001e20000100800 */
[----:B------:R-:W-:Y:S01]  /*0b40*/  USHF.L.U64.HI UR11, UR9, 0x2, UR11 ;  /* 0x00000002090b7899 */ /* 0x000fe2000801020b */
[----:B------:R-:W-:-:S11]  /*0b50*/  UMOV UR4, URZ ;  /* 0x0000003f00047c82 */ /* 0x000fd60008000000 */
.L_x_296:
[----:B------:R-:W-:Y:S01]  /*0b60*/  ULDC UR15, c[0x0][0x2a0] ;  /* 0x0000a800000f7ab9 */ /* 0x000fe20000000800 */
[----:B------:R-:W-:Y:S01]  /*0b70*/  IABS R6, UR12 ;  /* 0x0000000c00067c13 */ /* 0x000fe20008000000 */
[----:B------:R-:W-:Y:S01]  /*0b80*/  UMOV UR6, URZ ;  /* 0x0000003f00067c82 */ /* 0x000fe20008000000 */
[----:B0-----:R-:W-:Y:S01]  /*0b90*/  MOV R2, UR15 ;  /* 0x0000000f00027c02 */ /* 0x001fe20008000f00 */
[----:B------:R-:W1:Y:S01]  /*0ba0*/  S2R R7, SR_TID.X ;  /* 0x0000000000077919 */ /* 0x000e620000002100 */
[----:B------:R-:W-:Y:S01]  /*0bb0*/  R2UR UR13, R6 ;  /* 0x00000000060d72ca */ /* 0x000fe200000e0000 */
[----:B------:R-:W-:Y:S01]  /*0bc0*/  UISETP.GE.AND UP3, UPT, UR12, URZ, UPT ;  /* 0x0000003f0c00728c */ /* 0x000fe2000bf66270 */
[----:B------:R-:W-:Y:S01]  /*0bd0*/  IABS R2, R2 ;  /* 0x0000000200027213 */ /* 0x000fe20000000000 */
[----:B------:R-:W-:Y:S01]  /*0be0*/  UISETP.NE.AND UP1, UPT, UR15, URZ, UPT ;  /* 0x0000003f0f00728c */ /* 0x000fe2000bf25270 */
[----:B------:R-:W-:Y:S01]  /*0bf0*/  P2R R5, PR, RZ, 0x8 ;  /* 0x00000008ff057803 */ /* 0x000fe20000000000 */
[----:B------:R-:W2:Y:S01]  /*0c00*/  @P5 LDC.64 R88, c[0x0][0x230] ;  /* 0x00008c00ff585b82 */ /* 0x000ea20000000a00 */
[----:B------:R-:W-:Y:S01]  /*0c10*/  R2UR UR16, R2 ;  /* 0x00000000021072ca */ /* 0x000fe200000e0000 */
[----:B------:R-:W-:Y:S01]  /*0c20*/  HFMA2.MMA R72, -RZ, RZ, 0, 0 ;  /* 0x00000000ff487435 */ /* 0x000fe200000001ff */
[----:B------:R-:W-:-:S02]  /*0c30*/  LOP3.LUT P3, RZ, R73, 0x200000, RZ, 0xc0, !PT ;  /* 0x0020000049ff7812 */ /* 0x000fc4000786c0ff */
[----:B------:R-:W-:Y:S02]  /*0c40*/  SHF.R.S32.HI R8, RZ, 0x1f, R74 ;  /* 0x0000001fff087819 */ /* 0x000fe4000001144a */
[C---:B------:R-:W-:Y:S01]  /*0c50*/  LOP3.LUT P1, RZ, R73.reuse, 0x400, RZ, 0xc0, !PT ;  /* 0x0000040049ff7812 */ /* 0x040fe2000782c0ff */
[----:B------:R-:W3:Y:S01]  /*0c60*/  @P5 LDC.64 R24, c[0x0][0x228] ;  /* 0x00008a00ff185b82 */ /* 0x000ee20000000a00 */
[----:B------:R-:W-:Y:S02]  /*0c70*/  IADD3 R9, R74, 0x8, RZ ;  /* 0x000000084a097810 */ /* 0x000fe40007ffe0ff */
[----:B------:R-:W-:Y:S02]  /*0c80*/  P2R R4, PR, RZ, 0x4 ;  /* 0x00000004ff047803 */ /* 0x000fe40000000000 */
[----:B------:R-:W-:Y:S01]  /*0c90*/  SHF.R.S32.HI R9, RZ, 0x1f, R9 ;  /* 0x0000001fff097819 */ /* 0x000fe20000011409 */
[----:B------:R-:W4:Y:S01]  /*0ca0*/  I2F.RP R2, UR16 ;  /* 0x0000001000027d06 */ /* 0x000f220008209400 */
[C---:B------:R-:W-:Y:S01]  /*0cb0*/  LOP3.LUT P2, RZ, R73.reuse, 0x200, RZ, 0xc0, !PT ;  /* 0x0000020049ff7812 */ /* 0x040fe2000784c0ff */
[----:B------:R-:W2:Y:S01]  /*0cc0*/  @P3 LDC.64 R66, c[0x0][0x230] ;  /* 0x00008c00ff423b82 */ /* 0x000ea20000000a00 */
[----:B------:R-:W-:-:S02]  /*0cd0*/  LOP3.LUT P6, RZ, R73, 0x800, RZ, 0xc0, !PT ;  /* 0x0000080049ff7812 */ /* 0x000fc400078cc0ff */
[----:B0-----:R-:W-:Y:S02]  /*0ce0*/  LOP3.LUT R0, R0, 0xfffffffe, RZ, 0xc0, !PT ;  /* 0xfffffffe00007812 */ /* 0x001fe400078ec0ff */
[C---:B------:R-:W-:Y:S02]  /*0cf0*/  IADD3 R28, R74.reuse, 0xa8, RZ ;  /* 0x000000a84a1c7810 */ /* 0x040fe40007ffe0ff */
[C---:B------:R-:W-:Y:S01]  /*0d00*/  IADD3 R30, R74.reuse, 0xb0, RZ ;  /* 0x000000b04a1e7810 */ /* 0x040fe20007ffe0ff */
[----:B------:R-:W0:Y:S01]  /*0d10*/  @P1 LDC.64 R112, c[0x0][0x230] ;  /* 0x00008c00ff701b82 */ /* 0x000e220000000a00 */
[C---:B------:R-:W-:Y:S02]  /*0d20*/  IADD3 R32, R74.reuse, 0xb8, RZ ;  /* 0x000000b84a207810 */ /* 0x040fe40007ffe0ff */
[----:B------:R-:W-:Y:S01]  /*0d30*/  IADD3 R70, R74, 0xc8, RZ ;  /* 0x000000c84a467810 */ /* 0x000fe20007ffe0ff */
[----:B----4-:R-:W4:Y:S01]  /*0d40*/  MUFU.RCP R2, R2 ;  /* 0x0000000200027308 */ /* 0x010f220000001000 */
[----:B------:R-:W-:-:S03]  /*0d50*/  MOV R71, RZ ;  /* 0x000000ff00477202 */ /* 0x000fc60000000f00 */
[----:B------:R-:W3:Y:S01]  /*0d60*/  @P2 LDC.64 R62, c[0x0][0x230] ;  /* 0x00008c00ff3e2b82 */ /* 0x000ee20000000a00 */
[----:B------:R-:W-:-:S07]  /*0d70*/  SHF.R.S32.HI R68, RZ, 0x1f, R70 ;  /* 0x0000001fff447819 */ /* 0x000fce0000011446 */
[----:B------:R-:W3:Y:S01]  /*0d80*/  @P4 LDC.64 R86, c[0x0][0x230] ;  /* 0x00008c00ff564b82 */ /* 0x000ee20000000a00 */
[----:B----4-:R-:W-:Y:S02]  /*0d90*/  IADD3 R3, R2, 0xffffffe, RZ ;  /* 0x0ffffffe02037810 */ /* 0x010fe40007ffe0ff */
[----:B-1----:R-:W-:-:S05]  /*0da0*/  SHF.R.U32.HI R2, RZ, 0x3, R7 ;  /* 0x00000003ff027819 */ /* 0x002fca0000011607 */
[----:B------:R-:W1:Y:S01]  /*0db0*/  @P4 LDC.64 R22, c[0x0][0x228] ;  /* 0x00008a00ff164b82 */ /* 0x000e620000000a00 */
[----:B------:R-:W4:Y:S07]  /*0dc0*/  F2I.FTZ.U32.TRUNC.NTZ R3, R3 ;  /* 0x0000000300037305 */ /* 0x000f2e000021f000 */
[----:B------:R-:W1:Y:S01]  /*0dd0*/  LDC R35, c[0x0][0x2ac] ;  /* 0x0000ab00ff237b82 */ /* 0x000e620000000800 */
[----:B----4-:R-:W-:Y:S01]  /*0de0*/  R2UR UR7, R3 ;  /* 0x00000000030772ca */ /* 0x010fe200000e0000 */
[----:B------:R-:W-:-:S04]  /*0df0*/  IMAD.WIDE.U32 R2, R2, 0x24924925, RZ ;  /* 0x2492492502027825 */ /* 0x000fc800078e00ff */
[----:B------:R-:W-:Y:S02]  /*0e00*/  IMAD R2, R3, -0x38, R7 ;  /* 0xffffffc803027824 */ /* 0x000fe400078e0207 */
[----:B------:R-:W4:Y:S03]  /*0e10*/  @P3 LDC.64 R6, c[0x0][0x288] ;  /* 0x0000a200ff063b82 */ /* 0x000f260000000a00 */
[----:B------:R-:W-:-:S03]  /*0e20*/  SHF.L.U32 R34, R2, 0x1, RZ ;  /* 0x0000000102227819 */ /* 0x000fc600000006ff */
[----:B------:R-:W-:Y:S01]  /*0e30*/  UIADD3 UR5, URZ, -UR7, URZ ;  /* 0x800000073f057290 */ /* 0x000fe2000fffe03f */
[----:B------:R-:W-:-:S03]  /*0e40*/  SHF.R.S32.HI R2, RZ, 0x1f, R34 ;  /* 0x0000001fff027819 */ /* 0x000fc60000011422 */
[----:B------:R-:W-:-:S04]  /*0e50*/  UIMAD UR5, UR5, UR16, URZ ;  /* 0x00000010050572a4 */ /* 0x000fc8000f8e023f */
[----:B------:R-:W-:-:S04]  /*0e60*/  UIMAD.WIDE.U32 UR6, UR7, UR5, UR6 ;  /* 0x00000005070672a5 */ /* 0x000fc8000f8e0006 */
[----:B------:R-:W-:-:S04]  /*0e70*/  UIMAD.WIDE.U32 UR6, UR7, UR13, URZ ;  /* 0x0000000d070672a5 */ /* 0x000fc8000f8e003f */
[----:B------:R-:W-:-:S04]  /*0e80*/  UIADD3 UR5, -UR7, URZ, URZ ;  /* 0x0000003f07057290 */ /* 0x000fc8000fffe13f */
[----:B------:R-:W-:Y:S02]  /*0e90*/  UIMAD UR5, UR16, UR5, UR13 ;  /* 0x00000005100572a4 */ /* 0x000fe4000f8e020d */
[----:B------:R-:W-:Y:S02]  /*0ea0*/  ULOP3.LUT UR13, URZ, UR15, URZ, 0x33, !UPT ;  /* 0x0000000f3f0d7292 */ /* 0x000fe4000f8e333f */
[----:B------:R-:W-:-:S11]  /*0eb0*/  UISETP.GT.U32.AND UP0, UPT, UR16, UR5, UPT ;  /* 0x000000051000728c */ /* 0x000fd6000bf04070 */
[----:B------:R-:W-:Y:S02]  /*0ec0*/  @!UP0 UIADD3 UR5, UR5, -UR16, URZ ;  /* 0x8000001005058290 */ /* 0x000fe4000fffe03f */
[----:B------:R-:W-:Y:S02]  /*0ed0*/  @!UP0 UIADD3 UR7, UR7, 0x1, URZ ;  /* 0x0000000107078890 */ /* 0x000fe4000fffe03f */
[----:B------:R-:W-:Y:S02]  /*0ee0*/  UIADD3 UR6, UR5, -UR16, URZ ;  /* 0x8000001005067290 */ /* 0x000fe4000fffe03f */
[----:B------:R-:W-:-:S04]  /*0ef0*/  UISETP.GT.U32.AND UP2, UPT, UR16, UR5, UPT ;  /* 0x000000051000728c */ /* 0x000fc8000bf44070 */
[----:B------:R-:W-:Y:S02]  /*0f00*/  USEL UR6, UR6, UR5, !UP2 ;  /* 0x0000000506067287 */ /* 0x000fe4000d000000 */
[----:B------:R-:W-:Y:S02]  /*0f10*/  UISETP.GE.U32.AND UP2, UPT, UR5, UR16, UPT ;  /* 0x000000100500728c */ /* 0x000fe4000bf46070 */
[----:B------:R-:W-:Y:S02]  /*0f20*/  ULOP3.LUT UR5, UR12, UR15, URZ, 0x3c, !UPT ;  /* 0x0000000f0c057292 */ /* 0x000fe4000f8e3c3f */
[----:B------:R-:W-:Y:S02]  /*0f30*/  @!UP3 UIADD3 UR6, -UR6, URZ, URZ ;  /* 0x0000003f0606b290 */ /* 0x000fe4000fffe13f */
[----:B------:R-:W-:Y:S02]  /*0f40*/  UISETP.GE.AND UP0, UPT, UR5, URZ, UPT ;  /* 0x0000003f0500728c */ /* 0x000fe4000bf06270 */
[----:B------:R-:W-:Y:S01]  /*0f50*/  USEL UR14, UR13, UR6, !UP1 ;  /* 0x000000060d0e7287 */ /* 0x000fe2000c800000 */
[----:B------:R-:W-:-:S02]  /*0f60*/  ULDC.64 UR16, c[0x0][0x298] ;  /* 0x0000a60000107ab9 */ /* 0x000fc40000000a00 */
[----:B------:R-:W-:Y:S02]  /*0f70*/  @UP2 UIADD3 UR7, UR7, 0x1, URZ ;  /* 0x0000000107072890 */ /* 0x000fe4000fffe03f */
[----:B------:R-:W-:-:S04]  /*0f80*/  UIMAD UR18, UR14, 0x70, URZ ;  /* 0x000000700e1278a4 */ /* 0x000fc8000f8e023f */
[----:B------:R-:W-:Y:S02]  /*0f90*/  @!UP0 UIADD3 UR7, -UR7, URZ, URZ ;  /* 0x0000003f07078290 */ /* 0x000fe4000fffe13f */
[----:B------:R-:W-:Y:S02]  /*0fa0*/  MOV R3, UR18 ;  /* 0x0000001200037c02 */ /* 0x000fe40008000f00 */
[----:B------:R-:W-:Y:S01]  /*0fb0*/  USEL UR7, UR13, UR7, !UP1 ;  /* 0x000000070d077287 */ /* 0x000fe2000c800000 */
[----:B------:R-:W-:-:S03]  /*0fc0*/  IADD3 R44, P0, R34, UR18, RZ ;  /* 0x00000012222c7c10 */ /* 0x000fc6000ff1e0ff */
[----:B------:R-:W-:Y:S01]  /*0fd0*/  USHF.R.S32.HI UR5, URZ, 0x1f, UR7 ;  /* 0x0000001f3f057899 */ /* 0x000fe20008011407 */
[----:B------:R-:W-:Y:S01]  /*0fe0*/  LEA.HI.X.SX32 R45, R3, R2, 0x1, P0 ;  /* 0x00000002032d7211 */ /* 0x000fe200000f0eff */
[----:B----4-:R-:W-:Y:S01]  /*0ff0*/  @P3 IMAD R2, R8, R6, RZ ;  /* 0x0000000608023224 */ /* 0x010fe200078e02ff */
[----:B------:R-:W-:Y:S01]  /*1000*/  MOV R3, UR16 ;  /* 0x0000001000037c02 */ /* 0x000fe20008000f00 */
[----:B------:R-:W-:Y:S01]  /*1010*/  UIMAD UR5, UR5, UR16, URZ ;  /* 0x00000010050572a4 */ /* 0x000fe2000f8e023f */
[C---:B------:R-:W-:Y:S01]  /*1020*/  IADD3 R8, R74.reuse, 0x8, RZ ;  /* 0x000000084a087810 */ /* 0x040fe20007ffe0ff */
[----:B------:R-:W-:Y:S02]  /*1030*/  @P3 IMAD R7, R74, R7, R2 ;  /* 0x000000074a073224 */ /* 0x000fe400078e0202 */
[----:B------:R-:W-:Y:S02]  /*1040*/  UIMAD UR5, UR7, UR17, UR5 ;  /* 0x00000011070572a4 */ /* 0x000fe4000f8e0205 */
[----:B------:R-:W-:Y:S01]  /*1050*/  IMAD.WIDE.U32 R44, R3, UR7, R44 ;  /* 0x00000007032c7c25 */ /* 0x000fe2000f8e002c */
[----:B------:R-:W-:-:S04]  /*1060*/  ULDC.64 UR6, c[0x0][0x290] ;  /* 0x0000a40000067ab9 */ /* 0x000fc80000000a00 */
[----:B------:R-:W-:Y:S02]  /*1070*/  IADD3 R43, R45, UR5, RZ ;  /* 0x000000052d2b7c10 */ /* 0x000fe4000fffe0ff */
[----:B------:R-:W-:-:S05]  /*1080*/  @P3 MOV R42, R44 ;  /* 0x0000002c002a3202 */ /* 0x000fca0000000f00 */
[----:B------:R-:W-:-:S05]  /*1090*/  @P3 IMAD.WIDE.U32 R2, R74, R6, R42 ;  /* 0x000000064a023225 */ /* 0x000fca00078e002a */
[----:B------:R-:W-:Y:S02]  /*10a0*/  @P3 IADD3 R3, R3, R7, RZ ;  /* 0x0000000703033210 */ /* 0x000fe40007ffe0ff */
[----:B------:R-:W4:Y:S01]  /*10b0*/  @P3 LDC.64 R6, c[0x0][0x228] ;  /* 0x00008a00ff063b82 */ /* 0x000f220000000a00 */
[C---:B------:R-:W-:Y:S02]  /*10c0*/  @P3 SHF.L.U32 R115, R2.reuse, 0x1, RZ ;  /* 0x0000000102733819 */ /* 0x040fe400000006ff */
[----:B------:R-:W-:Y:S02]  /*10d0*/  @P3 SHF.L.U64.HI R2, R2, 0x1, R3 ;  /* 0x0000000102023819 */ /* 0x000fe40000010203 */
[----:B--2---:R-:W-:Y:S02]  /*10e0*/  @P3 IADD3 R66, P0, R115, R66, RZ ;  /* 0x0000004273423210 */ /* 0x004fe40007f1e0ff */
[----:B------:R-:W-:Y:S02]  /*10f0*/  @P1 MOV R3, R43 ;  /* 0x0000002b00031202 */ /* 0x000fe40000000f00 */
[----:B------:R-:W-:-:S02]  /*1100*/  @P3 IADD3.X R67, R2, R67, RZ, P0, !PT ;  /* 0x0000004302433210 */ /* 0x000fc400007fe4ff */
[----:B----4-:R-:W-:-:S04]  /*1110*/  @P3 IADD3 R114, P0, R115, R6, RZ ;  /* 0x0000000673723210 */ /* 0x010fc80007f1e0ff */
[----:B------:R-:W-:Y:S02]  /*1120*/  @P3 IADD3.X R115, R2, R7, RZ, P0, !PT ;  /* 0x0000000702733210 */ /* 0x000fe400007fe4ff */
[----:B------:R-:W2:Y:S01]  /*1130*/  @P1 LDC.64 R6, c[0x0][0x288] ;  /* 0x0000a200ff061b82 */ /* 0x000ea20000000a00 */
[----:B------:R-:W-:-:S13]  /*1140*/  LOP3.LUT P3, RZ, R73, 0x8, RZ, 0xc0, !PT ;  /* 0x0000000849ff7812 */ /* 0x000fda000786c0ff */
[----:B------:R-:W4:Y:S01]  /*1150*/  @P3 LDC.64 R94, c[0x0][0x230] ;  /* 0x00008c00ff5e3b82 */ /* 0x000f220000000a00 */
[----:B--2---:R-:W-:Y:S01]  /*1160*/  @P1 IMAD R2, R9, R6, RZ ;  /* 0x0000000609021224 */ /* 0x004fe200078e02ff */
[----:B------:R-:W-:-:S03]  /*1170*/  IADD3 R9, R74, 0x10, RZ ;  /* 0x000000104a097810 */ /* 0x000fc60007ffe0ff */
[----:B------:R-:W-:Y:S01]  /*1180*/  @P1 IMAD R7, R8, R7, R2 ;  /* 0x0000000708071224 */ /* 0x000fe200078e0202 */
[----:B------:R-:W-:Y:S02]  /*1190*/  @P1 MOV R2, R44 ;  /* 0x0000002c00021202 */ /* 0x000fe40000000f00 */
[----:B------:R-:W-:-:S03]  /*11a0*/  SHF.R.S32.HI R9, RZ, 0x1f, R9 ;  /* 0x0000001fff097819 */ /* 0x000fc60000011409 */
[----:B------:R-:W-:Y:S01]  /*11b0*/  @P1 IMAD.WIDE.U32 R2, R8, R6, R2 ;  /* 0x0000000608021225 */ /* 0x000fe200078e0002 */
[----:B------:R-:W-:-:S04]  /*11c0*/  IADD3 R8, R74, 0x10, RZ ;  /* 0x000000104a087810 */ /* 0x000fc80007ffe0ff */
[----:B------:R-:W-:Y:S02]  /*11d0*/  @P1 IADD3 R3, R3, R7, RZ ;  /* 0x0000000703031210 */ /* 0x000fe40007ffe0ff */
[----:B------:R-:W2:Y:S01]  /*11e0*/  @P1 LDC.64 R6, c[0x0][0x228] ;  /* 0x00008a00ff061b82 */ /* 0x000ea20000000a00 */
[C---:B------:R-:W-:Y:S02]  /*11f0*/  @P1 SHF.L.U32 R111, R2.reuse, 0x1, RZ ;  /* 0x00000001026f1819 */ /* 0x040fe400000006ff */
[----:B------:R-:W-:Y:S02]  /*1200*/  @P1 SHF.L.U64.HI R2, R2, 0x1, R3 ;  /* 0x0000000102021819 */ /* 0x000fe40000010203 */
[----:B0-----:R-:W-:Y:S02]  /*1210*/  @P1 IADD3 R112, P0, R111, R112, RZ ;  /* 0x000000706f701210 */ /* 0x001fe40007f1e0ff */
[----:B------:R-:W-:Y:S02]  /*1220*/  @P2 MOV R3, R43 ;  /* 0x0000002b00032202 */ /* 0x000fe40000000f00 */
[----:B------:R-:W-:-:S02]  /*1230*/  @P1 IADD3.X R113, R2, R113, RZ, P0, !PT ;  /* 0x0000007102711210 */ /* 0x000fc400007fe4ff */
[----:B--2---:R-:W-:-:S04]  /*1240*/  @P1 IADD3 R110, P0, R111, R6, RZ ;  /* 0x000000066f6e1210 */ /* 0x004fc80007f1e0ff */
[----:B------:R-:W-:Y:S02]  /*1250*/  @P1 IADD3.X R111, R2, R7, RZ, P0, !PT ;  /* 0x00000007026f1210 */ /* 0x000fe400007fe4ff */
[----:B------:R-:W0:Y:S01]  /*1260*/  @P2 LDC.64 R6, c[0x0][0x288] ;  /* 0x0000a200ff062b82 */ /* 0x000e220000000a00 */
[----:B------:R-:W-:-:S13]  /*1270*/  LOP3.LUT P1, RZ, R73, 0x100, RZ, 0xc0, !PT ;  /* 0x0000010049ff7812 */ /* 0x000fda000782c0ff */
[----:B------:R-:W2:Y:S01]  /*1280*/  @P1 LDC.64 R106, c[0x0][0x230] ;  /* 0x00008c00ff6a1b82 */ /* 0x000ea20000000a00 */
[----:B0-----:R-:W-:Y:S01]  /*1290*/  @P2 IMAD R2, R9, R6, RZ ;  /* 0x0000000609022224 */ /* 0x001fe200078e02ff */
[----:B------:R-:W-:-:S03]  /*12a0*/  IADD3 R9, R74, 0x18, RZ ;  /* 0x000000184a097810 */ /* 0x000fc60007ffe0ff */
[----:B------:R-:W-:Y:S01]  /*12b0*/  @P2 IMAD R7, R8, R7, R2 ;  /* 0x0000000708072224 */ /* 0x000fe200078e0202 */
[----:B------:R-:W-:Y:S02]  /*12c0*/  @P2 MOV R2, R44 ;  /* 0x0000002c00022202 */ /* 0x000fe40000000f00 */
[----:B------:R-:W-:-:S03]  /*12d0*/  SHF.R.S32.HI R9, RZ, 0x1f, R9 ;  /* 0x0000001fff097819 */ /* 0x000fc60000011409 */
[----:B------:R-:W-:Y:S01]  /*12e0*/  @P2 IMAD.WIDE.U32 R2, R8, R6, R2 ;  /* 0x0000000608022225 */ /* 0x000fe200078e0002 */
[----:B------:R-:W-:-:S04]  /*12f0*/  IADD3 R8, R74, 0x18, RZ ;  /* 0x000000184a087810 */ /* 0x000fc80007ffe0ff */
[----:B------:R-:W-:Y:S02]  /*1300*/  @P2 IADD3 R3, R3, R7, RZ ;  /* 0x0000000703032210 */ /* 0x000fe40007ffe0ff */
[----:B------:R-:W0:Y:S01]  /*1310*/  @P2 LDC.64 R6, c[0x0][0x228] ;  /* 0x00008a00ff062b82 */ /* 0x000e220000000a00 */
[C---:B------:R-:W-:Y:S02]  /*1320*/  @P2 SHF.L.U32 R109, R2.reuse, 0x1, RZ ;  /* 0x00000001026d2819 */ /* 0x040fe400000006ff */
[----:B------:R-:W-:Y:S02]  /*1330*/  @P2 SHF.L.U64.HI R2, R2, 0x1, R3 ;  /* 0x0000000102022819 */ /* 0x000fe40000010203 */
[----:B---3--:R-:W-:Y:S02]  /*1340*/  @P2 IADD3 R62, P0, R109, R62, RZ ;  /* 0x0000003e6d3e2210 */ /* 0x008fe40007f1e0ff */
[----:B------:R-:W-:Y:S02]  /*1350*/  @P1 MOV R3, R43 ;  /* 0x0000002b00031202 */ /* 0x000fe40000000f00 */
[----:B------:R-:W-:-:S02]  /*1360*/  @P2 IADD3.X R63, R2, R63, RZ, P0, !PT ;  /* 0x0000003f023f2210 */ /* 0x000fc400007fe4ff */
[----:B0-----:R-:W-:-:S04]  /*1370*/  @P2 IADD3 R108, P0, R109, R6, RZ ;  /* 0x000000066d6c2210 */ /* 0x001fc80007f1e0ff */
[----:B------:R-:W-:Y:S02]  /*1380*/  @P2 IADD3.X R109, R2, R7, RZ, P0, !PT ;  /* 0x00000007026d2210 */ /* 0x000fe400007fe4ff */
[----:B------:R-:W0:Y:S01]  /*1390*/  @P1 LDC.64 R6, c[0x0][0x288] ;  /* 0x0000a200ff061b82 */ /* 0x000e220000000a00 */
[----:B------:R-:W-:-:S13]  /*13a0*/  LOP3.LUT P2, RZ, R73, 0x80, RZ, 0xc0, !PT ;  /* 0x0000008049ff7812 */ /* 0x000fda000784c0ff */
[----:B------:R-:W3:Y:S01]  /*13b0*/  @P2 LDC.64 R60, c[0x0][0x230] ;  /* 0x00008c00ff3c2b82 */ /* 0x000ee20000000a00 */
        /* <DEDUP_REMOVED lines=11> */
[----:B--2---:R-:W-:Y:S02]  /*1470*/  @P1 IADD3 R106, P0, R105, R106, RZ ;  /* 0x0000006a696a1210 */ /* 0x004fe40007f1e0ff */
[----:B------:R-:W-:Y:S02]  /*1480*/  @P2 MOV R3, R43 ;  /* 0x0000002b00032202 */ /* 0x000fe40000000f00 */
[----:B------:R-:W-:-:S02]  /*1490*/  @P1 IADD3.X R107, R2, R107, RZ, P0, !PT ;  /* 0x0000006b026b1210 */ /* 0x000fc400007fe4ff */
[----:B0-----:R-:W-:-:S04]  /*14a0*/  @P1 IADD3 R104, P0, R105, R6, RZ ;  /* 0x0000000669681210 */ /* 0x001fc80007f1e0ff */
        /* <DEDUP_REMOVED lines=79> */
[----:B------:R-:W2:Y:S08]  /*19a0*/  @P1 LDC.64 R90, c[0x0][0x230] ;  /* 0x00008c00ff5a1b82 */ /* 0x000eb00000000a00 */
[----:B------:R-:W1:Y:S01]  /*19b0*/  @P1 LDC.64 R26, c[0x0][0x228] ;  /* 0x00008a00ff1a1b82 */ /* 0x000e620000000a00 */
        /* <DEDUP_REMOVED lines=11> */
[----:B----4-:R-:W-:Y:S02]  /*1a70*/  @P3 IADD3 R94, P0, R53, R94, RZ ;  /* 0x0000005e355e3210 */ /* 0x010fe40007f1e0ff */
[----:B------:R-:W-:Y:S02]  /*1a80*/  @P2 MOV R3, R43 ;  /* 0x0000002b00032202 */ /* 0x000fe40000000f00 */
[----:B------:R-:W-:-:S02]  /*1a90*/  @P3 IADD3.X R95, R2, R95, RZ, P0, !PT ;  /* 0x0000005f025f3210 */ /* 0x000fc400007fe4ff */
[----:B0-----:R-:W-:-:S04]  /*1aa0*/  @P3 IADD3 R52, P0, R53, R6, RZ ;  /* 0x0000000635343210 */ /* 0x001fc80007f1e0ff */
[----:B------:R-:W-:Y:S02]  /*1ab0*/  @P3 IADD3.X R53, R2, R7, RZ, P0, !PT ;  /* 0x0000000702353210 */ /* 0x000fe400007fe4ff */
[----:B------:R-:W0:Y:S01]  /*1ac0*/  @P2 LDC.64 R6, c[0x0][0x288] ;  /* 0x0000a200ff062b82 */ /* 0x000e220000000a00 */
[----:B------:R-:W-:-:S13]  /*1ad0*/  ISETP.NE.AND P3, PT, R5, RZ, PT ;  /* 0x000000ff0500720c */ /* 0x000fda0003f65270 */
[----:B------:R-:W4:Y:S08]  /*1ae0*/  @P3 LDC.64 R84, c[0x0][0x230] ;  /* 0x00008c00ff543b82 */ /* 0x000f300000000a00 */
[----:B------:R-:W4:Y:S01]  /*1af0*/  @P3 LDC.64 R20, c[0x0][0x228] ;  /* 0x00008a00ff143b82 */ /* 0x000f220000000a00 */
[----:B0-----:R-:W-:Y:S01]  /*1b00*/  @P2 IMAD R2, R9, R6, RZ ;  /* 0x0000000609022224 */ /* 0x001fe200078e02ff */
[----:B------:R-:W-:-:S03]  /*1b10*/  IADD3 R9, R74, 0x50, RZ ;  /* 0x000000504a097810 */ /* 0x000fc60007ffe0ff */
[----:B------:R-:W-:Y:S01]  /*1b20*/  @P2 IMAD R5, R8, R7, R2 ;  /* 0x0000000708052224 */ /* 0x000fe200078e0202 */
[----:B------:R-:W-:Y:S02]  /*1b30*/  @P2 MOV R2, R44 ;  /* 0x0000002c00022202 */ /* 0x000fe40000000f00 */
[----:B------:R-:W-:-:S03]  /*1b40*/  SHF.R.S32.HI R9, RZ, 0x1f, R9 ;  /* 0x0000001fff097819 */ /* 0x000fc60000011409 */
[----:B------:R-:W-:Y:S01]  /*1b50*/  @P2 IMAD.WIDE.U32 R2, R8, R6, R2 ;  /* 0x0000000608022225 */ /* 0x000fe200078e0002 */
[----:B------:R-:W-:Y:S01]  /*1b60*/  IADD3 R8, R74, 0x50, RZ ;  /* 0x000000504a087810 */ /* 0x000fe20007ffe0ff */
[----:B------:R-:W0:Y:S03]  /*1b70*/  @P2 LDC.64 R6, c[0x0][0x228] ;  /* 0x00008a00ff062b82 */ /* 0x000e260000000a00 */
[----:B------:R-:W-:Y:S02]  /*1b80*/  @P2 IADD3 R3, R3, R5, RZ ;  /* 0x0000000503032210 */ /* 0x000fe40007ffe0ff */
[C---:B------:R-:W-:Y:S02]  /*1b90*/  @P2 SHF.L.U32 R41, R2.reuse, 0x1, RZ ;  /* 0x0000000102292819 */ /* 0x040fe400000006ff */
[----:B------:R-:W-:Y:S02]  /*1ba0*/  @P2 SHF.L.U64.HI R2, R2, 0x1, R3 ;  /* 0x0000000102022819 */ /* 0x000fe40000010203 */
[----:B---3--:R-:W-:-:S02]  /*1bb0*/  @P2 IADD3 R92, P0, R41, R92, RZ ;  /* 0x0000005c295c2210 */ /* 0x008fc40007f1e0ff */
[----:B------:R-:W-:Y:S02]  /*1bc0*/  @P1 MOV R5, R43 ;  /* 0x0000002b00051202 */ /* 0x000fe40000000f00 */
[----:B------:R-:W-:Y:S02]  /*1bd0*/  @P2 IADD3.X R93, R2, R93, RZ, P0, !PT ;  /* 0x0000005d025d2210 */ /* 0x000fe400007fe4ff */
[----:B0-----:R-:W-:Y:S02]  /*1be0*/  @P2 IADD3 R40, P0, R41, R6, RZ ;  /* 0x0000000629282210 */ /* 0x001fe40007f1e0ff */
[----:B------:R-:W-:Y:S02]  /*1bf0*/  IADD3 R6, R74, 0x60, RZ ;  /* 0x000000604a067810 */ /* 0x000fe40007ffe0ff */
[----:B------:R-:W-:Y:S02]  /*1c00*/  @P2 IADD3.X R41, R2, R7, RZ, P0, !PT ;  /* 0x0000000702292210 */ /* 0x000fe400007fe4ff */
[----:B------:R-:W0:Y:S01]  /*1c10*/  @P1 LDC.64 R2, c[0x0][0x288] ;  /* 0x0000a200ff021b82 */ /* 0x000e220000000a00 */
[----:B------:R-:W-:-:S13]  /*1c20*/  ISETP.NE.AND P2, PT, R4, RZ, PT ;  /* 0x000000ff0400720c */ /* 0x000fda0003f45270 */
[----:B------:R-:W3:Y:S01]  /*1c30*/  @P2 LDC.64 R82, c[0x0][0x230] ;  /* 0x00008c00ff522b82 */ /* 0x000ee20000000a00 */
[----:B------:R-:W-:Y:S02]  /*1c40*/  @P2 LOP3.LUT R0, R0, 0x1, RZ, 0xfc, !PT ;  /* 0x0000000100002812 */ /* 0x000fe400078efcff */
[----:B------:R-:W-:Y:S02]  /*1c50*/  CS2R R124, SRZ ;  /* 0x00000000007c7805 */ /* 0x000fe4000001ff00 */
[----:B------:R-:W-:Y:S02]  /*1c60*/  CS2R R122, SRZ ;  /* 0x00000000007a7805 */ /* 0x000fe4000001ff00 */
[----:B------:R-:W-:Y:S02]  /*1c70*/  CS2R R118, SRZ ;  /* 0x0000000000767805 */ /* 0x000fe4000001ff00 */
[----:B------:R-:W-:Y:S02]  /*1c80*/  CS2R R120, SRZ ;  /* 0x0000000000787805 */ /* 0x000fe4000001ff00 */
[----:B------:R-:W-:Y:S01]  /*1c90*/  MOV R116, RZ ;  /* 0x000000ff00747202 */ /* 0x000fe20000000f00 */
[----:B------:R-:W3:Y:S01]  /*1ca0*/  @P2 LDC.64 R18, c[0x0][0x228] ;  /* 0x00008a00ff122b82 */ /* 0x000ee20000000a00 */
[----:B------:R-:W-:Y:S01]  /*1cb0*/  @P6 MOV R117, R43 ;  /* 0x0000002b00756202 */ /* 0x000fe20000000f00 */
[----:B0-----:R-:W-:Y:S01]  /*1cc0*/  @P1 IMAD R4, R9, R2, RZ ;  /* 0x0000000209041224 */ /* 0x001fe200078e02ff */
[----:B------:R-:W-:-:S02]  /*1cd0*/  IADD3 R9, R74, 0x58, RZ ;  /* 0x000000584a097810 */ /* 0x000fc40007ffe0ff */
[----:B------:R-:W-:Y:S01]  /*1ce0*/  LOP3.LUT R0, R0, 0xfffffffd, RZ, 0xc0, !PT ;  /* 0xfffffffd00007812 */ /* 0x000fe200078ec0ff */
[----:B------:R-:W-:Y:S01]  /*1cf0*/  @P1 IMAD R7, R8, R3, R4 ;  /* 0x0000000308071224 */ /* 0x000fe200078e0204 */
[----:B------:R-:W-:Y:S02]  /*1d00*/  @P1 MOV R4, R44 ;  /* 0x0000002c00041202 */ /* 0x000fe40000000f00 */
[----:B------:R-:W-:-:S03]  /*1d10*/  SHF.R.S32.HI R9, RZ, 0x1f, R9 ;  /* 0x0000001fff097819 */ /* 0x000fc60000011409 */
[----:B------:R-:W-:Y:S01]  /*1d20*/  @P1 IMAD.WIDE.U32 R2, R8, R2, R4 ;  /* 0x0000000208021225 */ /* 0x000fe200078e0004 */
[----:B------:R-:W-:-:S04]  /*1d30*/  IADD3 R8, R74, 0x58, RZ ;  /* 0x000000584a087810 */ /* 0x000fc80007ffe0ff */
[----:B------:R-:W-:Y:S02]  /*1d40*/  @P1 IADD3 R5, R3, R7, RZ ;  /* 0x0000000703051210 */ /* 0x000fe40007ffe0ff */
[C---:B------:R-:W-:Y:S02]  /*1d50*/  @P1 SHF.L.U32 R3, R2.reuse, 0x1, RZ ;  /* 0x0000000102031819 */ /* 0x040fe400000006ff */
[----:B------:R-:W-:Y:S02]  /*1d60*/  @P1 SHF.L.U64.HI R2, R2, 0x1, R5 ;  /* 0x0000000102021819 */ /* 0x000fe40000010205 */
[----:B--2---:R-:W-:Y:S02]  /*1d70*/  @P1 IADD3 R90, P0, R3, R90, RZ ;  /* 0x0000005a035a1210 */ /* 0x004fe40007f1e0ff */
[----:B------:R-:W-:Y:S02]  /*1d80*/  @P5 MOV R5, R43 ;  /* 0x0000002b00055202 */ /* 0x000fe40000000f00 */
[----:B------:R-:W-:-:S02]  /*1d90*/  @P1 IADD3.X R91, R2, R91, RZ, P0, !PT ;  /* 0x0000005b025b1210 */ /* 0x000fc400007fe4ff */
[----:B-1----:R-:W-:Y:S02]  /*1da0*/  @P1 IADD3 R26, P0, R3, R26, RZ ;  /* 0x0000001a031a1210 */ /* 0x002fe40007f1e0ff */
[----:B------:R-:W-:Y:S02]  /*1db0*/  IADD3 R7, R74, 0x68, RZ ;  /* 0x000000684a077810 */ /* 0x000fe40007ffe0ff */
[----:B------:R-:W-:Y:S02]  /*1dc0*/  @P1 IADD3.X R27, R2, R27, RZ, P0, !PT ;  /* 0x0000001b021b1210 */ /* 0x000fe400007fe4ff */
[----:B------:R-:W0:Y:S01]  /*1dd0*/  @P5 LDC.64 R2, c[0x0][0x288] ;  /* 0x0000a200ff025b82 */ /* 0x000e220000000a00 */
[----:B------:R-:W-:Y:S02]  /*1de0*/  SHF.R.S32.HI R7, RZ, 0x1f, R7 ;  /* 0x0000001fff077819 */ /* 0x000fe40000011407 */
[C---:B------:R-:W-:Y:S02]  /*1df0*/  LOP3.LUT P1, RZ, R73.reuse, 0x40000, RZ, 0xc0, !PT ;  /* 0x0004000049ff7812 */ /* 0x040fe4000782c0ff */
[----:B------:R-:W-:-:S04]  /*1e00*/  LOP3.LUT R73, R73, 0xdfffffff, RZ, 0xc0, !PT ;  /* 0xdfffffff49497812 */ /* 0x000fc800078ec0ff */
[----:B------:R-:W-:-:S07]  /*1e10*/  @P5 LOP3.LUT R73, R73, 0x20000000, RZ, 0xfc, !PT ;  /* 0x2000000049495812 */ /* 0x000fce00078efcff */
[----:B------:R-:W1:Y:S01]  /*1e20*/  @P1 LDC.64 R76, c[0x0][0x230] ;  /* 0x00008c00ff4c1b82 */ /* 0x000e620000000a00 */
[----:B0-----:R-:W-:-:S07]  /*1e30*/  @P5 IMAD R4, R9, R2, RZ ;  /* 0x0000000209045224 */ /* 0x001fce00078e02ff */
[----:B------:R-:W0:Y:S01]  /*1e40*/  @P1 LDC.64 R12, c[0x0][0x228] ;  /* 0x00008a00ff0c1b82 */ /* 0x000e220000000a00 */
[----:B------:R-:W-:Y:S01]  /*1e50*/  @P5 IMAD R3, R8, R3, R4 ;  /* 0x0000000308035224 */ /* 0x000fe200078e0204 */
[----:B------:R-:W-:-:S05]  /*1e60*/  @P5 MOV R4, R44 ;  /* 0x0000002c00045202 */ /* 0x000fca0000000f00 */
[----:B------:R-:W-:Y:S01]  /*1e70*/  @P5 IMAD.WIDE.U32 R4, R8, R2, R4 ;  /* 0x0000000208045225 */ /* 0x000fe200078e0004 */
[----:B------:R-:W-:-:S04]  /*1e80*/  IADD3 R8, R74, 0x60, RZ ;  /* 0x000000604a087810 */ /* 0x000fc80007ffe0ff */
[----:B------:R-:W-:Y:S02]  /*1e90*/  @P5 IADD3 R5, R5, R3, RZ ;  /* 0x0000000305055210 */ /* 0x000fe40007ffe0ff */
[C---:B------:R-:W-:Y:S02]  /*1ea0*/  @P5 SHF.L.U32 R3, R4.reuse, 0x1, RZ ;  /* 0x0000000104035819 */ /* 0x040fe400000006ff */
[----:B------:R-:W-:Y:S02]  /*1eb0*/  @P5 SHF.L.U64.HI R4, R4, 0x1, R5 ;  /* 0x0000000104045819 */ /* 0x000fe40000010205 */
[----:B------:R-:W-:Y:S02]  /*1ec0*/  @P5 IADD3 R88, P0, R3, R88, RZ ;  /* 0x0000005803585210 */ /* 0x000fe40007f1e0ff */
[----:B------:R-:W-:Y:S02]  /*1ed0*/  SHF.R.S32.HI R8, RZ, 0x1f, R8 ;  /* 0x0000001fff087819 */ /* 0x000fe40000011408 */
[----:B------:R-:W-:-:S02]  /*1ee0*/  @P5 IADD3.X R89, R4, R89, RZ, P0, !PT ;  /* 0x0000005904595210 */ /* 0x000fc400007fe4ff */
[----:B------:R-:W-:Y:S02]  /*1ef0*/  @P5 IADD3 R24, P0, R3, R24, RZ ;  /* 0x0000001803185210 */ /* 0x000fe40007f1e0ff */
[----:B------:R-:W2:Y:S01]  /*1f00*/  @P4 LDC.64 R2, c[0x0][0x288] ;  /* 0x0000a200ff024b82 */ /* 0x000ea20000000a00 */
[----:B------:R-:W-:Y:S02]  /*1f10*/  @P4 MOV R5, R43 ;  /* 0x0000002b00054202 */ /* 0x000fe40000000f00 */
[----:B------:R-:W-:Y:S02]  /*1f20*/  @P5 IADD3.X R25, R4, R25, RZ, P0, !PT ;  /* 0x0000001904195210 */ /* 0x000fe400007fe4ff */
[C---:B------:R-:W-:Y:S02]  /*1f30*/  LOP3.LUT P5, RZ, R73.reuse, 0x80000, RZ, 0xc0, !PT ;  /* 0x0008000049ff7812 */ /* 0x040fe400078ac0ff */
[----:B------:R-:W-:-:S04]  /*1f40*/  LOP3.LUT R73, R73, 0xbfffffff, RZ, 0xc0, !PT ;  /* 0xbfffffff49497812 */ /* 0x000fc800078ec0ff */
[----:B------:R-:W-:-:S07]  /*1f50*/  @P4 LOP3.LUT R73, R73, 0x40000000, RZ, 0xfc, !PT ;  /* 0x4000000049494812 */ /* 0x000fce00078efcff */
[----:B------:R-:W1:Y:S01]  /*1f60*/  @P5 LDC.64 R78, c[0x0][0x230] ;  /* 0x00008c00ff4e5b82 */ /* 0x000e620000000a00 */
[----:B--2---:R-:W-:-:S07]  /*1f70*/  @P4 IMAD R4, R8, R2, RZ ;  /* 0x0000000208044224 */ /* 0x004fce00078e02ff */
[----:B------:R-:W2:Y:S01]  /*1f80*/  @P5 LDC.64 R14, c[0x0][0x228] ;  /* 0x00008a00ff0e5b82 */ /* 0x000ea20000000a00 */
        /* <DEDUP_REMOVED lines=8> */
[----:B------:R-:W-:Y:S02]  /*2010*/  @P3 MOV R5, R43 ;  /* 0x0000002b00053202 */ /* 0x000fe40000000f00 */
[----:B------:R-:W-:-:S02]  /*2020*/  @P4 IADD3.X R87, R4, R87, RZ, P0, !PT ;  /* 0x0000005704574210 */ /* 0x000fc400007fe4ff */
[----:B------:R-:W-:Y:S02]  /*2030*/  @P4 IADD3 R22, P0, R3, R22, RZ ;  /* 0x0000001603164210 */ /* 0x000fe40007f1e0ff */
[----:B------:R-:W4:Y:S02]  /*2040*/  @P3 LDC.64 R2, c[0x0][0x288] ;  /* 0x0000a200ff023b82 */ /* 0x000f240000000a00 */
[----:B------:R-:W-:Y:S02]  /*2050*/  @P4 IADD3.X R23, R4, R23, RZ, P0, !PT ;  /* 0x0000001704174210 */ /* 0x000fe400007fe4ff */
[C---:B------:R-:W-:Y:S02]  /*2060*/  LOP3.LUT P4, RZ, R73.reuse, 0x100000, RZ, 0xc0, !PT ;  /* 0x0010000049ff7812 */ /* 0x040fe4000788c0ff */
[----:B------:R-:W-:-:S04]  /*2070*/  LOP3.LUT R73, R73, 0x7fffffff, RZ, 0xc0, !PT ;  /* 0x7fffffff49497812 */ /* 0x000fc800078ec0ff */
[----:B------:R-:W-:-:S07]  /*2080*/  @P3 LOP3.LUT R73, R73, 0x80000000, RZ, 0xfc, !PT ;  /* 0x8000000049493812 */ /* 0x000fce00078efcff */
[----:B------:R-:W0:Y:S01]  /*2090*/  @P4 LDC.64 R80, c[0x0][0x230] ;  /* 0x00008c00ff504b82 */ /* 0x000e220000000a00 */
[----:B----4-:R-:W-:Y:S01]  /*20a0*/  @P3 IMAD R4, R7, R2, RZ ;  /* 0x0000000207043224 */ /* 0x010fe200078e02ff */
[----:B------:R-:W-:-:S06]  /*20b0*/  IADD3 R7, R74, 0x70, RZ ;  /* 0x000000704a077810 */ /* 0x000fcc0007ffe0ff */
[----:B------:R-:W4:Y:S01]  /*20c0*/  @P4 LDC.64 R16, c[0x0][0x228] ;  /* 0x00008a00ff104b82 */ /* 0x000f220000000a00 */
        /* <DEDUP_REMOVED lines=12> */
[----:B------:R-:W3:Y:S02]  /*2190*/  @P2 LDC.64 R2, c[0x0][0x288] ;  /* 0x0000a200ff022b82 */ /* 0x000ee40000000a00 */
[----:B------:R-:W-:Y:S02]  /*21a0*/  @P3 IADD3.X R21, R4, R21, RZ, P0, !PT ;  /* 0x0000001504153210 */ /* 0x000fe400007fe4ff */
[----:B------:R-:W-:-:S13]  /*21b0*/  LOP3.LUT P3, RZ, R73, 0x20000, RZ, 0xc0, !PT ;  /* 0x0002000049ff7812 */ /* 0x000fda000786c0ff */
[----:B------:R-:W2:Y:S01]  /*21c0*/  @P3 LDC.64 R64, c[0x0][0x230] ;  /* 0x00008c00ff403b82 */ /* 0x000ea20000000a00 */
[----:B---3--:R-:W-:Y:S01]  /*21d0*/  @P2 IMAD R4, R7, R2, RZ ;  /* 0x0000000207042224 */ /* 0x008fe200078e02ff */
[----:B------:R-:W-:-:S06]  /*21e0*/  IADD3 R7, R74, 0x78, RZ ;  /* 0x000000784a077810 */ /* 0x000fcc0007ffe0ff */
[----:B------:R-:W3:Y:S01]  /*21f0*/  @P3 LDC.64 R10, c[0x0][0x228] ;  /* 0x00008a00ff0a3b82 */ /* 0x000ee20000000a00 */
        /* <DEDUP_REMOVED lines=11> */
[----:B------:R-:W1:Y:S02]  /*22b0*/  @P4 LDC.64 R2, c[0x0][0x288] ;  /* 0x0000a200ff024b82 */ /* 0x000e640000000a00 */
[----:B------:R-:W-:Y:S02]  /*22c0*/  @P2 IADD3.X R19, R4, R19, RZ, P0, !PT ;  /* 0x0000001304132210 */ /* 0x000fe400007fe4ff */
[----:B------:R-:W-:-:S13]  /*22d0*/  LOP3.LUT P2, RZ, R73, 0x10000, RZ, 0xc0, !PT ;  /* 0x0001000049ff7812 */ /* 0x000fda000784c0ff */
[----:B------:R-:W3:Y:S01]  /*22e0*/  @P2 LDC.64 R50, c[0x0][0x230] ;  /* 0x00008c00ff322b82 */ /* 0x000ee20000000a00 */
[----:B-1----:R-:W-:Y:S01]  /*22f0*/  @P4 IMAD R4, R5, R2, RZ ;  /* 0x0000000205044224 */ /* 0x002fe200078e02ff */
[----:B------:R-:W-:-:S06]  /*2300*/  @P4 MOV R5, R43 ;  /* 0x0000002b00054202 */ /* 0x000fcc0000000f00 */
[----:B------:R-:W1:Y:S01]  /*2310*/  @P2 LDC.64 R8, c[0x0][0x228] ;  /* 0x00008a00ff082b82 */ /* 0x000e620000000a00 */
[----:B------:R-:W-:Y:S01]  /*2320*/  @P4 IMAD R3, R7, R3, R4 ;  /* 0x0000000307034224 */ /* 0x000fe200078e0204 */
[----:B------:R-:W-:-:S05]  /*2330*/  @P4 MOV R4, R44 ;  /* 0x0000002c00044202 */ /* 0x000fca0000000f00 */
[----:B------:R-:W-:Y:S01]  /*2340*/  @P4 IMAD.WIDE.U32 R4, R7, R2, R4 ;  /* 0x0000000207044225 */ /* 0x000fe200078e0004 */
[----:B------:R-:W-:-:S04]  /*2350*/  IADD3 R7, R74, 0x80, RZ ;  /* 0x000000804a077810 */ /* 0x000fc80007ffe0ff */
[----:B------:R-:W-:Y:S02]  /*2360*/  @P4 IADD3 R5, R5, R3, RZ ;  /* 0x0000000305054210 */ /* 0x000fe40007ffe0ff */
[C---:B------:R-:W-:Y:S02]  /*2370*/  @P4 SHF.L.U32 R3, R4.reuse, 0x1, RZ ;  /* 0x0000000104034819 */ /* 0x040fe400000006ff */
[----:B------:R-:W-:Y:S02]  /*2380*/  @P4 SHF.L.U64.HI R4, R4, 0x1, R5 ;  /* 0x0000000104044819 */ /* 0x000fe40000010205 */
[----:B0-----:R-:W-:Y:S02]  /*2390*/  @P4 IADD3 R80, P0, R3, R80, RZ ;  /* 0x0000005003504210 */ /* 0x001fe40007f1e0ff */
[----:B------:R-:W-:Y:S02]  /*23a0*/  SHF.R.S32.HI R5, RZ, 0x1f, R7 ;  /* 0x0000001fff057819 */ /* 0x000fe40000011407 */
[----:B------:R-:W-:-:S02]  /*23b0*/  @P4 IADD3.X R81, R4, R81, RZ, P0, !PT ;  /* 0x0000005104514210 */ /* 0x000fc400007fe4ff */
[----:B----4-:R-:W-:Y:S02]  /*23c0*/  @P4 IADD3 R16, P0, R3, R16, RZ ;  /* 0x0000001003104210 */ /* 0x010fe40007f1e0ff */
[----:B------:R-:W0:Y:S02]  /*23d0*/  @P5 LDC.64 R2, c[0x0][0x288] ;  /* 0x0000a200ff025b82 */ /* 0x000e240000000a00 */
[----:B------:R-:W-:Y:S02]  /*23e0*/  @P4 IADD3.X R17, R4, R17, RZ, P0, !PT ;  /* 0x0000001104114210 */ /* 0x000fe400007fe4ff */
        /* <DEDUP_REMOVED lines=13> */
[----:B--2---:R-:W-:Y:S02]  /*24c0*/  @P5 IADD3 R14, P0, R3, R14, RZ ;  /* 0x0000000e030e5210 */ /* 0x004fe40007f1e0ff */
        /* <DEDUP_REMOVED lines=16> */
[----:B------:R-:W0:Y:S02]  /*25d0*/  @P3 LDC.64 R2, c[0x0][0x288] ;  /* 0x0000a200ff023b82 */ /* 0x000e240000000a00 */
[----:B------:R-:W-:Y:S02]  /*25e0*/  @P1 IADD3.X R13, R4, R13, RZ, P0, !PT ;  /* 0x0000000d040d1210 */ /* 0x000fe400007fe4ff */
        /* <DEDUP_REMOVED lines=14> */
[----:B---3--:R-:W-:Y:S02]  /*26d0*/  @P3 IADD3 R10, P0, R3, R10, RZ ;  /* 0x0000000a030a3210 */ /* 0x008fe40007f1e0ff */
[----:B------:R-:W0:Y:S02]  /*26e0*/  @P2 LDC.64 R2, c[0x0][0x288] ;  /* 0x0000a200ff022b82 */ /* 0x000e240000000a00 */
[----:B------:R-:W-:Y:S02]  /*26f0*/  @P3 IADD3.X R11, R4, R11, RZ, P0, !PT ;  /* 0x0000000b040b3210 */ /* 0x000fe400007fe4ff */
[----:B------:R-:W-:-:S13]  /*2700*/  LOP3.LUT P3, RZ, R73, 0x4000, RZ, 0xc0, !PT ;  /* 0x0000400049ff7812 */ /* 0x000fda000786c0ff */
[----:B------:R-:W3:Y:S01]  /*2710*/  @P3 LDC.64 R46, c[0x0][0x230] ;  /* 0x00008c00ff2e3b82 */ /* 0x000ee20000000a00 */
        /* <DEDUP_REMOVED lines=8> */
[----:B------:R-:W-:Y:S02]  /*27a0*/  @P2 IADD3 R50, P0, R2, R50, RZ ;  /* 0x0000003202322210 */ /* 0x000fe40007f1e0ff */
[----:B------:R-:W-:Y:S02]  /*27b0*/  @P1 MOV R5, R43 ;  /* 0x0000002b00051202 */ /* 0x000fe40000000f00 */
[----:B------:R-:W-:-:S02]  /*27c0*/  @P2 IADD3.X R51, R4, R51, RZ, P0, !PT ;  /* 0x0000003304332210 */ /* 0x000fc400007fe4ff */
[----:B-1----:R-:W-:Y:S02]  /*27d0*/  @P2 IADD3 R8, P0, R2, R8, RZ ;  /* 0x0000000802082210 */ /* 0x002fe40007f1e0ff */
[----:B------:R-:W0:Y:S02]  /*27e0*/  @P1 LDC.64 R2, c[0x0][0x288] ;  /* 0x0000a200ff021b82 */ /* 0x000e240000000a00 */
[----:B------:R-:W-:Y:S02]  /*27f0*/  @P2 IADD3.X R9, R4, R9, RZ, P0, !PT ;  /* 0x0000000904092210 */ /* 0x000fe400007fe4ff */
[----:B------:R-:W-:Y:S02]  /*2800*/  SHF.R.S32.HI R4, RZ, 0x1f, R6 ;  /* 0x0000001fff047819 */ /* 0x000fe40000011406 */
[----:B------:R-:W-:-:S13]  /*2810*/  LOP3.LUT P2, RZ, R73, 0x2000, RZ, 0xc0, !PT ;  /* 0x0000200049ff7812 */ /* 0x000fda000784c0ff */
[----:B------:R-:W-:Y:S01]  /*2820*/  @P2 MOV R29, R43 ;  /* 0x0000002b001d2202 */ /* 0x000fe20000000f00 */
[----:B------:R-:W1:Y:S01]  /*2830*/  @P2 LDC.64 R38, c[0x0][0x230] ;  /* 0x00008c00ff262b82 */ /* 0x000e620000000a00 */
[----:B0-----:R-:W-:-:S04]  /*2840*/  @P1 IMAD R4, R4, R2, RZ ;  /* 0x0000000204041224 */ /* 0x001fc800078e02ff */
[----:B------:R-:W-:Y:S01]  /*2850*/  @P1 IMAD R3, R6, R3, R4 ;  /* 0x0000000306031224 */ /* 0x000fe200078e0204 */
[----:B------:R-:W-:-:S05]  /*2860*/  @P1 MOV R4, R44 ;  /* 0x0000002c00041202 */ /* 0x000fca0000000f00 */
[----:B------:R-:W-:Y:S02]  /*2870*/  @P1 IMAD.WIDE.U32 R4, R6, R2, R4 ;  /* 0x0000000206041225 */ /* 0x000fe400078e0004 */
[----:B------:R-:W0:Y:S03]  /*2880*/  @P1 LDC.64 R6, c[0x0][0x228] ;  /* 0x00008a00ff061b82 */ /* 0x000e260000000a00 */
[----:B------:R-:W-:Y:S02]  /*2890*/  @P1 IADD3 R3, R5, R3, RZ ;  /* 0x0000000305031210 */ /* 0x000fe40007ffe0ff */
[C---:B------:R-:W-:Y:S02]  /*28a0*/  @P1 SHF.L.U32 R2, R4.reuse, 0x1, RZ ;  /* 0x0000000104021819 */ /* 0x040fe400000006ff */
[----:B------:R-:W-:Y:S02]  /*28b0*/  @P1 SHF.L.U64.HI R4, R4, 0x1, R3 ;  /* 0x0000000104041819 */ /* 0x000fe40000010203 */
[----:B--2---:R-:W-:-:S02]  /*28c0*/  @P1 IADD3 R48, P0, R2, R48, RZ ;  /* 0x0000003002301210 */ /* 0x004fc40007f1e0ff */
[----:B------:R-:W-:Y:S02]  /*28d0*/  @P3 MOV R5, R43 ;  /* 0x0000002b00053202 */ /* 0x000fe40000000f00 */
[----:B------:R-:W-:Y:S02]  /*28e0*/  @P1 IADD3.X R49, R4, R49, RZ, P0, !PT ;  /* 0x0000003104311210 */ /* 0x000fe400007fe4ff */
[----:B0-----:R-:W-:Y:S02]  /*28f0*/  @P1 IADD3 R6, P0, R2, R6, RZ ;  /* 0x0000000602061210 */ /* 0x001fe40007f1e0ff */
[----:B------:R-:W0:Y:S02]  /*2900*/  @P3 LDC.64 R2, c[0x0][0x288] ;  /* 0x0000a200ff023b82 */ /* 0x000e240000000a00 */
[----:B------:R-:W-:Y:S02]  /*2910*/  @P1 IADD3.X R7, R4, R7, RZ, P0, !PT ;  /* 0x0000000704071210 */ /* 0x000fe400007fe4ff */
[----:B------:R-:W-:-:S02]  /*2920*/  SHF.R.S32.HI R4, RZ, 0x1f, R28 ;  /* 0x0000001fff047819 */ /* 0x000fc4000001141c */
[----:B------:R-:W-:-:S13]  /*2930*/  LOP3.LUT P1, RZ, R73, 0x1000, RZ, 0xc0, !PT ;  /* 0x0000100049ff7812 */ /* 0x000fda000782c0ff */
[----:B------:R-:W-:Y:S01]  /*2940*/  @P1 MOV R31, R43 ;  /* 0x0000002b001f1202 */ /* 0x000fe20000000f00 */
[----:B------:R-:W2:Y:S01]  /*2950*/  @P1 LDC.64 R36, c[0x0][0x230] ;  /* 0x00008c00ff241b82 */ /* 0x000ea20000000a00 */
[----:B0-----:R-:W-:-:S04]  /*2960*/  @P3 IMAD R4, R4, R2, RZ ;  /* 0x0000000204043224 */ /* 0x001fc800078e02ff */
[----:B------:R-:W-:Y:S01]  /*2970*/  @P3 IMAD R3, R28, R3, R4 ;  /* 0x000000031c033224 */ /* 0x000fe200078e0204 */
[----:B------:R-:W-:-:S05]  /*2980*/  @P3 MOV R4, R44 ;  /* 0x0000002c00043202 */ /* 0x000fca0000000f00 */
[----:B------:R-:W-:Y:S01]  /*2990*/  @P3 IMAD.WIDE.U32 R4, R28, R2, R4 ;  /* 0x000000021c043225 */ /* 0x000fe200078e0004 */
[----:B------:R-:W-:-:S04]  /*29a0*/  SHF.R.S32.HI R28, RZ, 0x1f, R30 ;  /* 0x0000001fff1c7819 */ /* 0x000fc8000001141e */
[----:B------:R-:W-:Y:S02]  /*29b0*/  @P3 IADD3 R3, R5, R3, RZ ;  /* 0x0000000305033210 */ /* 0x000fe40007ffe0ff */
[C---:B------:R-:W-:Y:S02]  /*29c0*/  @P3 SHF.L.U32 R2, R4.reuse, 0x1, RZ ;  /* 0x0000000104023819 */ /* 0x040fe400000006ff */
[----:B------:R-:W-:Y:S02]  /*29d0*/  @P3 SHF.L.U64.HI R3, R4, 0x1, R3 ;  /* 0x0000000104033819 */ /* 0x000fe40000010203 */
[----:B------:R-:W0:Y:S01]  /*29e0*/  @P3 LDC.64 R4, c[0x0][0x228] ;  /* 0x00008a00ff043b82 */ /* 0x000e220000000a00 */
[----:B---3--:R-:W-:-:S04]  /*29f0*/  @P3 IADD3 R46, P0, R2, R46, RZ ;  /* 0x0000002e022e3210 */ /* 0x008fc80007f1e0ff */
[----:B------:R-:W-:Y:S02]  /*2a00*/  @P3 IADD3.X R47, R3, R47, RZ, P0, !PT ;  /* 0x0000002f032f3210 */ /* 0x000fe400007fe4ff */
[----:B0-----:R-:W-:-:S04]  /*2a10*/  @P3 IADD3 R4, P0, R2, R4, RZ ;  /* 0x0000000402043210 */ /* 0x001fc80007f1e0ff */
[----:B------:R-:W-:Y:S02]  /*2a20*/  @P3 IADD3.X R5, R3, R5, RZ, P0, !PT ;  /* 0x0000000503053210 */ /* 0x000fe400007fe4ff */
[----:B------:R-:W0:Y:S01]  /*2a30*/  @P2 LDC.64 R2, c[0x0][0x288] ;  /* 0x0000a200ff022b82 */ /* 0x000e220000000a00 */
[----:B------:R-:W-:Y:S01]  /*2a40*/  LOP3.LUT P3, RZ, R73, 0x40, RZ, 0xc0, !PT ;  /* 0x0000004049ff7812 */ /* 0x000fe2000786c0ff */
[----:B------:R-:W-:-:S12]  /*2a50*/  UMOV UR24, 0x3f800000 ;  /* 0x3f80000000187882 */ /* 0x000fd80000000000 */
[----:B------:R-:W3:Y:S01]  /*2a60*/  @P3 LDG.E R119, desc[UR20][R58.64] ;  /* 0x000000143a773981 */ /* 0x000ee2000c1e1900 */
        /* <DEDUP_REMOVED lines=9> */
[----:B-1----:R-:W-:-:S04]  /*2b00*/  @P2 IADD3 R38, P0, R29, R38, RZ ;  /* 0x000000261d262210 */ /* 0x002fc80007f1e0ff */
[----:B------:R-:W-:Y:S02]  /*2b10*/  @P2 IADD3.X R39, R28, R39, RZ, P0, !PT ;  /* 0x000000271c272210 */ /* 0x000fe400007fe4ff */
[----:B0-----:R-:W-:-:S04]  /*2b20*/  @P2 IADD3 R2, P0, R29, R2, RZ ;  /* 0x000000021d022210 */ /* 0x001fc80007f1e0ff */
[----:B------:R-:W-:Y:S02]  /*2b30*/  @P2 IADD3.X R3, R28, R3, RZ, P0, !PT ;  /* 0x000000031c032210 */ /* 0x000fe400007fe4ff */
[----:B------:R-:W0:Y:S01]  /*2b40*/  @P1 LDC.64 R28, c[0x0][0x288] ;  /* 0x0000a200ff1c1b82 */ /* 0x000e220000000a00 */
[----:B------:R-:W-:-:S13]  /*2b50*/  LOP3.LUT P2, RZ, R73, 0x80, RZ, 0xc0, !PT ;  /* 0x0000008049ff7812 */ /* 0x000fda000784c0ff */
[----:B------:R-:W-:Y:S02]  /*2b60*/  @P2 LOP3.LUT R0, R0, 0x2, RZ, 0xfc, !PT ;  /* 0x0000000200002812 */ /* 0x000fe400078efcff */
[----:B------:R-:W-:Y:S02]  /*2b70*/  LOP3.LUT P2, RZ, R73, 0x100, RZ, 0xc0, !PT ;  /* 0x0000010049ff7812 */ /* 0x000fe4000784c0ff */
[----:B------:R-:W-:Y:S01]  /*2b80*/  LOP3.LUT R0, R0, 0xfffffffb, RZ, 0xc0, !PT ;  /* 0xfffffffb00007812 */ /* 0x000fe200078ec0ff */
[----:B0-----:R-:W-:-:S04]  /*2b90*/  @P1 IMAD R30, R30, R28, RZ ;  /* 0x0000001c1e1e1224 */ /* 0x001fc800078e02ff */
[----:B------:R-:W-:Y:S01]  /*2ba0*/  @P1 IMAD R29, R32, R29, R30 ;  /* 0x0000001d201d1224 */ /* 0x000fe200078e021e */
[----:B------:R-:W-:-:S05]  /*2bb0*/  @P1 MOV R30, R44 ;  /* 0x0000002c001e1202 */ /* 0x000fca0000000f00 */
[----:B------:R-:W-:Y:S02]  /*2bc0*/  @P2 LOP3.LUT R0, R0, 0x4, RZ, 0xfc, !PT ;  /* 0x0000000400002812 */ /* 0x000fe400078efcff */
[----:B------:R-:W-:Y:S01]  /*2bd0*/  LOP3.LUT P2, RZ, R73, 0x200, RZ, 0xc0, !PT ;  /* 0x0000020049ff7812 */ /* 0x000fe2000784c0ff */
[----:B------:R-:W-:-:S05]  /*2be0*/  @P1 IMAD.WIDE.U32 R30, R32, R28, R30 ;  /* 0x0000001c201e1225 */ /* 0x000fca00078e001e */
[----:B------:R-:W-:Y:S02]  /*2bf0*/  @P1 IADD3 R29, R31, R29, RZ ;  /* 0x0000001d1f1d1210 */ /* 0x000fe40007ffe0ff */
[C---:B------:R-:W-:Y:S02]  /*2c00*/  @P1 SHF.L.U32 R31, R30.reuse, 0x1, RZ ;  /* 0x000000011e1f1819 */ /* 0x040fe400000006ff */
[----:B------:R-:W-:Y:S02]  /*2c10*/  @P1 SHF.L.U64.HI R30, R30, 0x1, R29 ;  /* 0x000000011e1e1819 */ /* 0x000fe4000001021d */
[----:B------:R-:W0:Y:S01]  /*2c20*/  @P1 LDC.64 R28, c[0x0][0x228] ;  /* 0x00008a00ff1c1b82 */ /* 0x000e220000000a00 */
[----:B--2---:R-:W-:-:S04]  /*2c30*/  @P1 IADD3 R36, P0, R31, R36, RZ ;  /* 0x000000241f241210 */ /* 0x004fc80007f1e0ff */
[----:B------:R-:W-:Y:S02]  /*2c40*/  @P1 IADD3.X R37, R30, R37, RZ, P0, !PT ;  /* 0x000000251e251210 */ /* 0x000fe400007fe4ff */
[----:B0-----:R-:W-:-:S04]  /*2c50*/  @P1 IADD3 R28, P0, R31, R28, RZ ;  /* 0x0000001c1f1c1210 */ /* 0x001fc80007f1e0ff */
[----:B------:R-:W-:Y:S02]  /*2c60*/  @P1 IADD3.X R29, R30, R29, RZ, P0, !PT ;  /* 0x0000001d1e1d1210 */ /* 0x000fe400007fe4ff */
[----:B------:R-:W-:-:S05]  /*2c70*/  SHF.R.U32.HI R30, RZ, 0x3, R75 ;  /* 0x00000003ff1e7819 */ /* 0x000fca000001164b */
[----:B------:R-:W-:-:S04]  /*2c80*/  IMAD.WIDE.U32 R30, R30, 0x24924925, RZ ;  /* 0x249249251e1e7825 */ /* 0x000fc800078e00ff */
[----:B------:R-:W-:-:S05]  /*2c90*/  IMAD R35, R35, UR22, R31 ;  /* 0x0000001623237c24 */ /* 0x000fca000f8e021f */
[----:B------:R-:W-:-:S04]  /*2ca0*/  IADD3 R30, R35, 0xc8, RZ ;  /* 0x000000c8231e7810 */ /* 0x000fc80007ffe0ff */
[----:B------:R-:W-:Y:S02]  /*2cb0*/  SHF.R.S32.HI R31, RZ, 0x1f, R30 ;  /* 0x0000001fff1f7819 */ /* 0x000fe4000001141e */
[----:B------:R-:W-:-:S04]  /*2cc0*/  ISETP.GE.U32.AND P0, PT, R30, UR6, PT ;  /* 0x000000061e007c0c */ /* 0x000fc8000bf06070 */
        /* <DEDUP_REMOVED lines=14> */
[----:B------:R-:W-:-:S05]  /*2db0*/  @P0 IADD3.X R31, R68, R31, RZ, P1, !PT ;  /* 0x0000001f441f0210 */ /* 0x000fca0000ffe4ff */
[----:B------:R1:W2:Y:S01]  /*2dc0*/  @P0 LDG.E R72, desc[UR20][R30.64] ;  /* 0x000000141e480981 */ /* 0x0002a2000c1e1900 */
[----:B0-----:R-:W-:-:S04]  /*2dd0*/  @P0 IADD3 R32, P1, R69, R32, RZ ;  /* 0x0000002045200210 */ /* 0x001fc80007f3e0ff */
[----:B------:R-:W-:-:S05]  /*2de0*/  @P0 IADD3.X R33, R68, R33, RZ, P1, !PT ;  /* 0x0000002144210210 */ /* 0x000fca0000ffe4ff */
[----:B------:R0:W4:Y:S01]  /*2df0*/  @P0 LDG.E R71, desc[UR20][R32.64] ;  /* 0x0000001420470981 */ /* 0x000122000c1e1900 */
[----:B-1----:R-:W-:-:S04]  /*2e00*/  IADD3 R30, R35, 0xd0, RZ ;  /* 0x000000d0231e7810 */ /* 0x002fc80007ffe0ff */
[----:B------:R-:W-:Y:S02]  /*2e10*/  SHF.R.S32.HI R31, RZ, 0x1f, R30 ;  /* 0x0000001fff1f7819 */ /* 0x000fe4000001141e */
[----:B------:R-:W-:-:S04]  /*2e20*/  ISETP.GE.U32.AND P0, PT, R30, UR6, PT ;  /* 0x000000061e007c0c */ /* 0x000fc8000bf06070 */
[----:B------:R-:W-:-:S04]  /*2e30*/  ISETP.GE.AND.EX P0, PT, R31, UR7, PT, P0 ;  /* 0x000000071f007c0c */ /* 0x000fc8000bf06300 */
[----:B------:R-:W-:-:S13]  /*2e40*/  ISETP.LT.U32.AND P0, PT, R75, 0x1c0, !P0 ;  /* 0x000001c04b00780c */ /* 0x000fda0004701070 */
[----:B0-----:R-:W0:Y:S01]  /*2e50*/  @P0 LDC.64 R32, c[0x0][0x288] ;  /* 0x0000a200ff200b82 */ /* 0x001e220000000a00 */
[----:B------:R-:W-:-:S04]  /*2e60*/  IADD3 R70, R74, 0xd0, RZ ;  /* 0x000000d04a467810 */ /* 0x000fc80007ffe0ff */
[----:B------:R-:W-:Y:S02]  /*2e70*/  SHF.R.S32.HI R68, RZ, 0x1f, R70 ;  /* 0x0000001fff447819 */ /* 0x000fe40000011446 */
[----:B------:R-:W-:Y:S01]  /*2e80*/  @P0 MOV R69, R43 ;  /* 0x0000002b00450202 */ /* 0x000fe20000000f00 */
[----:B------:R-:W1:Y:S02]  /*2e90*/  @P0 LDC.64 R30, c[0x0][0x230] ;  /* 0x00008c00ff1e0b82 */ /* 0x000e640000000a00 */
        /* <DEDUP_REMOVED lines=10> */
[----:B0-----:R-:W-:-:S04]  /*2f40*/  @P0 IADD3 R32, P1, R69, R32, RZ ;  /* 0x0000002045200210 */ /* 0x001fc80007f3e0ff */
[----:B------:R-:W-:-:S05]  /*2f50*/  @P0 IADD3.X R33, R68, R33, RZ, P1, !PT ;  /* 0x0000002144210210 */ /* 0x000fca0000ffe4ff */
[----:B------:R-:W3:Y:S01]  /*2f60*/  @P0 LDG.E R125, desc[UR20][R32.64] ;  /* 0x00000014207d0981 */ /* 0x000ee2000c1e1900 */
[----:B------:R-:W-:-:S04]  /*2f70*/  IADD3 R70, R74, 0xd8, RZ ;  /* 0x000000d84a467810 */ /* 0x000fc80007ffe0ff */
[----:B------:R-:W-:Y:S01]  /*2f80*/  SHF.R.S32.HI R68, RZ, 0x1f, R70 ;  /* 0x0000001fff447819 */ /* 0x000fe20000011446 */
[----:B----4-:R0:W-:Y:S02]  /*2f90*/  STL [R1+0x70], R71 ;  /* 0x0000704701007387 */ /* 0x0101e40000100800 */
[----:B0-----:R-:W-:-:S10]  /*2fa0*/  HFMA2.MMA R71, -RZ, RZ, 0, 0 ;  /* 0x00000000ff477435 */ /* 0x001fd400000001ff */
[----:B------:R0:W4:Y:S02]  /*2fb0*/  @P0 LDG.E R71, desc[UR20][R30.64] ;  /* 0x000000141e470981 */ /* 0x000124000c1e1900 */
[----:B0-----:R-:W-:-:S04]  /*2fc0*/  IADD3 R30, R35, 0xd8, RZ ;  /* 0x000000d8231e7810 */ /* 0x001fc80007ffe0ff */
        /* <DEDUP_REMOVED lines=17> */
[----:B------:R1:W3:Y:S01]  /*30e0*/  @P0 LDG.E R123, desc[UR20][R30.64] ;  /* 0x000000141e7b0981 */ /* 0x0002e2000c1e1900 */
[----:B0-----:R-:W-:Y:S02]  /*30f0*/  @P0 IADD3 R32, P1, R69, R32, RZ ;  /* 0x0000002045200210 */ /* 0x001fe40007f3e0ff */
[----:B-1----:R-:W-:Y:S02]  /*3100*/  IADD3 R30, R35, 0xe0, RZ ;  /* 0x000000e0231e7810 */ /* 0x002fe40007ffe0ff */
[----:B------:R-:W-:Y:S02]  /*3110*/  @P0 IADD3.X R33, R68, R33, RZ, P1, !PT ;  /* 0x0000002144210210 */ /* 0x000fe40000ffe4ff */
[----:B------:R-:W-:-:S03]  /*3120*/  SHF.R.S32.HI R31, RZ, 0x1f, R30 ;  /* 0x0000001fff1f7819 */ /* 0x000fc6000001141e */
[----:B------:R0:W3:Y:S01]  /*3130*/  @P0 LDG.E R118, desc[UR20][R32.64] ;  /* 0x0000001420760981 */ /* 0x0000e2000c1e1900 */
        /* <DEDUP_REMOVED lines=16> */
[----:B--2---:R2:W-:Y:S01]  /*3240*/  STL [R1+0x74], R72 ;  /* 0x0000744801007387 */ /* 0x0045e20000100800 */
[----:B-1----:R-:W-:-:S04]  /*3250*/  @P0 IADD3 R30, P1, R69, R30, RZ ;  /* 0x0000001e451e0210 */ /* 0x002fc80007f3e0ff */
[----:B------:R-:W-:Y:S01]  /*3260*/  @P0 IADD3.X R31, R68, R31, RZ, P1, !PT ;  /* 0x0000001f441f0210 */ /* 0x000fe20000ffe4ff */
[----:B--2---:R-:W-:-:S10]  /*3270*/  HFMA2.MMA R72, -RZ, RZ, 0, 0 ;  /* 0x00000000ff487435 */ /* 0x004fd400000001ff */
[----:B------:R1:W5:Y:S01]  /*3280*/  @P0 LDG.E R72, desc[UR20][R30.64] ;  /* 0x000000141e480981 */ /* 0x000362000c1e1900 */
[----:B0-----:R-:W-:-:S04]  /*3290*/  @P0 IADD3 R32, P1, R69, R32, RZ ;  /* 0x0000002045200210 */ /* 0x001fc80007f3e0ff */
[----:B------:R-:W-:Y:S02]  /*32a0*/  @P0 IADD3.X R33, R68, R33, RZ, P1, !PT ;  /* 0x0000002144210210 */ /* 0x000fe40000ffe4ff */
[----:B-1----:R-:W-:-:S03]  /*32b0*/  IADD3 R30, R35, 0xe8, RZ ;  /* 0x000000e8231e7810 */ /* 0x002fc60007ffe0ff */
[----:B------:R0:W2:Y:S01]  /*32c0*/  @P0 LDG.E R122, desc[UR20][R32.64] ;  /* 0x00000014207a0981 */ /* 0x0000a2000c1e1900 */
        /* <DEDUP_REMOVED lines=18> */
[C---:B------:R-:W-:Y:S02]  /*33f0*/  @P0 IADD3.X R31, R68.reuse, R31, RZ, P1, !PT ;  /* 0x0000001f441f0210 */ /* 0x040fe40000ffe4ff */
[----:B------:R-:W-:Y:S01]  /*3400*/  IADD3 R35, R35, 0xf0, RZ ;  /* 0x000000f023237810 */ /* 0x000fe20007ffe0ff */
[----:B----4-:R1:W-:Y:S01]  /*3410*/  STL [R1+0x48], R71 ;  /* 0x0000484701007387 */ /* 0x0103e20000100800 */
[----:B0-----:R-:W-:Y:S02]  /*3420*/  @P0 IADD3 R32, P1, R69, R32, RZ ;  /* 0x0000002045200210 */ /* 0x001fe40007f3e0ff */
[----:B-1----:R-:W-:Y:S02]  /*3430*/  CS2R R70, SRZ ;  /* 0x0000000000467805 */ /* 0x002fe4000001ff00 */
[----:B------:R-:W-:-:S04]  /*3440*/  @P0 IADD3.X R33, R68, R33, RZ, P1, !PT ;  /* 0x0000002144210210 */ /* 0x000fc80000ffe4ff */
[----:B------:R0:W5:Y:S04]  /*3450*/  @P0 LDG.E R71, desc[UR20][R30.64] ;  /* 0x000000141e470981 */ /* 0x000168000c1e1900 */
[----:B------:R1:W4:Y:S01]  /*3460*/  @P0 LDG.E R121, desc[UR20][R32.64] ;  /* 0x0000001420790981 */ /* 0x000322000c1e1900 */
[----:B------:R-:W-:Y:S02]  /*3470*/  ISETP.GE.U32.AND P0, PT, R35, UR6, PT ;  /* 0x0000000623007c0c */ /* 0x000fe4000bf06070 */
[----:B0-----:R-:W-:-:S04]  /*3480*/  SHF.R.S32.HI R30, RZ, 0x1f, R35 ;  /* 0x0000001fff1e7819 */ /* 0x001fc80000011423 */
[----:B------:R-:W-:-:S04]  /*3490*/  ISETP.GE.AND.EX P0, PT, R30, UR7, PT, P0 ;  /* 0x000000071e007c0c */ /* 0x000fc8000bf06300 */
[----:B------:R-:W-:-:S13]  /*34a0*/  ISETP.LT.U32.AND P0, PT, R75, 0x1c0, !P0 ;  /* 0x000001c04b00780c */ /* 0x000fda0004701070 */
[----:B-1----:R-:W0:Y:S01]  /*34b0*/  @P0 LDC.64 R32, c[0x0][0x288] ;  /* 0x0000a200ff200b82 */ /* 0x002e220000000a00 */
        /* <DEDUP_REMOVED lines=14> */
[----:B------:R-:W5:Y:S01]  /*35a0*/  @P0 LDG.E R70, desc[UR20][R30.64] ;  /* 0x000000141e460981 */ /* 0x000f62000c1e1900 */
[----:B0-----:R-:W-:Y:S02]  /*35b0*/  @P0 IADD3 R32, P1, R35, R32, RZ ;  /* 0x0000002023200210 */ /* 0x001fe40007f3e0ff */
[----:B------:R-:W-:Y:S02]  /*35c0*/  IADD3 R35, R74, 0xf8, RZ ;  /* 0x000000f84a237810 */ /* 0x000fe40007ffe0ff */
[----:B------:R-:W-:Y:S02]  /*35d0*/  @P0 IADD3.X R33, R68, R33, RZ, P1, !PT ;  /* 0x0000002144210210 */ /* 0x000fe40000ffe4ff */
[----:B------:R-:W-:-:S03]  /*35e0*/  SHF.R.S32.HI R68, RZ, 0x1f, R35 ;  /* 0x0000001fff447819 */ /* 0x000fc60000011423 */
[----:B------:R0:W4:Y:S01]  /*35f0*/  @P0 LDG.E R124, desc[UR20][R32.64] ;  /* 0x00000014207c0981 */ /* 0x000122000c1e1900 */
[----:B------:R-:W-:-:S04]  /*3600*/  ISETP.GE.U32.AND P0, PT, R35, UR6, PT ;  /* 0x0000000623007c0c */ /* 0x000fc8000bf06070 */
[----:B------:R-:W-:Y:S01]  /*3610*/  ISETP.GE.AND.EX P0, PT, R68, UR7, PT, P0 ;  /* 0x0000000744007c0c */ /* 0x000fe2000bf06300 */
[----:B------:R-:W-:-:S03]  /*3620*/  ULDC.64 UR6, c[0x0][0x248] ;  /* 0x0000920000067ab9 */ /* 0x000fc60000000a00 */
[----:B------:R-:W-:-:S13]  /*3630*/  ISETP.GT.U32.OR P0, PT, R75, 0x1bf, P0 ;  /* 0x000001bf4b00780c */ /* 0x000fda0000704470 */
[----:B0-----:R-:W0:Y:S08]  /*3640*/  @!P0 LDC.64 R32, c[0x0][0x288] ;  /* 0x0000a200ff208b82 */ /* 0x001e300000000a00 */
[----:B------:R-:W1:Y:S01]  /*3650*/  @!P0 LDC.64 R30, c[0x0][0x230] ;  /* 0x00008c00ff1e8b82 */ /* 0x000e620000000a00 */
[----:B------:R-:W-:Y:S01]  /*3660*/  @!P0 MOV R69, R43 ;  /* 0x0000002b00458202 */ /* 0x000fe20000000f00 */
[----:B0-----:R-:W-:-:S04]  /*3670*/  @!P0 IMAD R68, R68, R32, RZ ;  /* 0x0000002044448224 */ /* 0x001fc800078e02ff */
[----:B------:R-:W-:Y:S01]  /*3680*/  @!P0 IMAD R33, R35, R33, R68 ;  /* 0x0000002123218224 */ /* 0x000fe200078e0244 */
[----:B------:R-:W-:-:S05]  /*3690*/  @!P0 MOV R68, R44 ;  /* 0x0000002c00448202 */ /* 0x000fca0000000f00 */
[----:B------:R-:W-:-:S05]  /*36a0*/  @!P0 IMAD.WIDE.U32 R68, R35, R32, R68 ;  /* 0x0000002023448225 */ /* 0x000fca00078e0044 */
[----:B------:R-:W-:Y:S02]  /*36b0*/  @!P0 IADD3 R33, R69, R33, RZ ;  /* 0x0000002145218210 */ /* 0x000fe40007ffe0ff */
[C---:B------:R-:W-:Y:S01]  /*36c0*/  @!P0 SHF.L.U32 R35, R68.reuse, 0x1, RZ ;  /* 0x0000000144238819 */ /* 0x040fe200000006ff */
[----:B------:R-:W-:Y:S01]  /*36d0*/  HFMA2.MMA R69, -RZ, RZ, 0, 0 ;  /* 0x00000000ff457435 */ /* 0x000fe200000001ff */
[----:B------:R-:W-:Y:S02]  /*36e0*/  @!P0 SHF.L.U64.HI R68, R68, 0x1, R33 ;  /* 0x0000000144448819 */ /* 0x000fe40000010221 */
[----:B-1----:R-:W-:Y:S01]  /*36f0*/  @!P0 IADD3 R30, P1, R35, R30, RZ ;  /* 0x0000001e231e8210 */ /* 0x002fe20007f3e0ff */
[----:B------:R-:W0:Y:S01]  /*3700*/  @!P0 LDC.64 R32, c[0x0][0x228] ;  /* 0x00008a00ff208b82 */ /* 0x000e220000000a00 */
[----:B------:R-:W-:Y:S02]  /*3710*/  UIMAD.WIDE UR6, UR12, 0x8, UR6 ;  /* 0x000000080c0678a5 */ /* 0x000fe4000f8e0206 */
[----:B------:R-:W-:-:S05]  /*3720*/  @!P0 IADD3.X R31, R68, R31, RZ, P1, !PT ;  /* 0x0000001f441f8210 */ /* 0x000fca0000ffe4ff */
[----:B------:R1:W5:Y:S02]  /*3730*/  @!P0 LDG.E R69, desc[UR20][R30.64] ;  /* 0x000000141e458981 */ /* 0x000364000c1e1900 */
[----:B-1----:R-:W-:Y:S02]  /*3740*/  MOV R30, UR6 ;  /* 0x00000006001e7c02 */ /* 0x002fe40008000f00 */
[----:B------:R-:W-:-:S06]  /*3750*/  MOV R31, UR7 ;  /* 0x00000007001f7c02 */ /* 0x000fcc0008000f00 */
[----:B------:R-:W4:Y:S01]  /*3760*/  LDG.E.64 R30, desc[UR20][R30.64] ;  /* 0x000000141e1e7981 */ /* 0x000f22000c1e1b00 */
[----:B0-----:R-:W-:-:S04]  /*3770*/  @!P0 IADD3 R32, P1, R35, R32, RZ ;  /* 0x0000002023208210 */ /* 0x001fc80007f3e0ff */
[----:B------:R-:W-:-:S05]  /*3780*/  @!P0 IADD3.X R33, R68, R33, RZ, P1, !PT ;  /* 0x0000002144218210 */ /* 0x000fca0000ffe4ff */
[----:B------:R0:W4:Y:S02]  /*3790*/  @!P0 LDG.E R116, desc[UR20][R32.64] ;  /* 0x0000001420748981 */ /* 0x000124000c1e1900 */
[----:B0-----:R-:W0:Y:S02]  /*37a0*/  @P6 LDC.64 R32, c[0x0][0x288] ;  /* 0x0000a200ff206b82 */ /* 0x001e240000000a00 */
[----:B---3--:R-:W-:Y:S01]  /*37b0*/  STL [R1+0x68], R125 ;  /* 0x0000687d01007387 */ /* 0x008fe20000100800 */
[----:B------:R-:W-:-:S03]  /*37c0*/  IADD3 R68, R74, 0xc0, RZ ;  /* 0x000000c04a447810 */ /* 0x000fc60007ffe0ff */
[----:B------:R-:W-:Y:S04]  /*37d0*/  STL [R1+0x6c], R123 ;  /* 0x00006c7b01007387 */ /* 0x000fe80000100800 */
[----:B------:R-:W-:Y:S04]  /*37e0*/  STL [R1+0x64], R118 ;  /* 0x0000647601007387 */ /* 0x000fe80000100800 */
[----:B--2---:R-:W-:Y:S01]  /*37f0*/  STL [R1+0x60], R122 ;  /* 0x0000607a01007387 */ /* 0x004fe20000100800 */
[C---:B------:R-:W-:Y:S02]  /*3800*/  LOP3.LUT P1, RZ, R73.reuse, 0x400, RZ, 0xc0, !PT ;  /* 0x0000040049ff7812 */ /* 0x040fe4000782c0ff */
[----:B------:R-:W-:-:S04]  /*3810*/  LOP3.LUT R73, R73, 0xffbfffff, RZ, 0xc0, !PT ;  /* 0xffbfffff49497812 */ /* 0x000fc800078ec0ff */
[----:B------:R-:W-:Y:S01]  /*3820*/  @P6 LOP3.LUT R73, R73, 0x400000, RZ, 0xfc, !PT ;  /* 0x0040000049496812 */ /* 0x000fe200078efcff */
[----:B----4-:R-:W-:Y:S01]  /*3830*/  STL [R1+0x5c], R121 ;  /* 0x00005c7901007387 */ /* 0x010fe20000100800 */
[----:B------:R-:W-:-:S06]  /*3840*/  CS2R R58, SRZ ;  /* 0x00000000003a7805 */ /* 0x000fcc000001ff00 */
[----:B------:R-:W5:Y:S04]  /*3850*/  @P4 LDG.E R59, desc[UR20][R56.64] ;  /* 0x00000014383b4981 */ /* 0x000f68000c1e1900 */
[----:B------:R-:W5:Y:S04]  /*3860*/  @P5 LDG.E R58, desc[UR20][R96.64] ;  /* 0x00000014603a5981 */ /* 0x000f68000c1e1900 */
[----:B------:R-:W-:Y:S01]  /*3870*/  STL [R1+0x58], R124 ;  /* 0x0000587c01007387 */ /* 0x000fe20000100800 */
[----:B------:R-:W-:-:S13]  /*3880*/  R2UR UR23, R30 ;  /* 0x000000001e1772ca */ /* 0x000fda00000e0000 */
[----:B------:R-:W-:Y:S01]  /*3890*/  MOV R35, UR23 ;  /* 0x0000001700237c02 */ /* 0x000fe20008000f00 */
[----:B------:R1:W-:Y:S04]  /*38a0*/  STL [R1+0x4c], R116 ;  /* 0x00004c7401007387 */ /* 0x0003e80000100800 */
[----:B------:R-:W-:Y:S02]  /*38b0*/  FFMA.FTZ R35, -R35, UR23, R31 ;  /* 0x0000001723237c23 */ /* 0x000fe4000801011f */
[----:B------:R-:W2:Y:S01]  /*38c0*/  @P6 LDC.64 R30, c[0x0][0x230] ;  /* 0x00008c00ff1e6b82 */ /* 0x000ea20000000a00 */
[----:B-1----:R-:W-:-:S05]  /*38d0*/  SHF.R.S32.HI R116, RZ, 0x1f, R68 ;  /* 0x0000001fff747819 */ /* 0x002fca0000011444 */
[----:B0-----:R-:W-:Y:S01]  /*38e0*/  @P6 IMAD R116, R116, R32, RZ ;  /* 0x0000002074746224 */ /* 0x001fe200078e02ff */
[----:B------:R-:W-:-:S03]  /*38f0*/  FSETP.GTU.FTZ.AND P0, PT, R35, RZ, PT ;  /* 0x000000ff2300720b */ /* 0x000fc60003f1c000 */
[----:B------:R-:W-:Y:S01]  /*3900*/  @P6 IMAD R33, R68, R33, R116 ;  /* 0x0000002144216224 */ /* 0x000fe200078e0274 */
[----:B------:R-:W-:-:S05]  /*3910*/  @P6 MOV R116, R44 ;  /* 0x0000002c00746202 */ /* 0x000fca0000000f00 */
[----:B------:R-:W-:-:S05]  /*3920*/  @P6 IMAD.WIDE.U32 R116, R68, R32, R116 ;  /* 0x0000002044746225 */ /* 0x000fca00078e0074 */
[----:B------:R-:W-:Y:S02]  /*3930*/  @P6 IADD3 R33, R117, R33, RZ ;  /* 0x0000002175216210 */ /* 0x000fe40007ffe0ff */
[C---:B------:R-:W-:Y:S01]  /*3940*/  @P6 SHF.L.U32 R68, R116.reuse, 0x1, RZ ;  /* 0x0000000174446819 */ /* 0x040fe200000006ff */
[----:B------:R-:W-:Y:S01]  /*3950*/  VOTEU.ANY UP0, P0 ;  /* 0x00000000003f7886 */ /* 0x000fe20000000100 */
[----:B------:R-:W-:Y:S02]  /*3960*/  @P6 SHF.L.U64.HI R116, R116, 0x1, R33 ;  /* 0x0000000174746819 */ /* 0x000fe40000010221 */
[----:B--2---:R-:W-:Y:S01]  /*3970*/  @P6 IADD3 R30, P0, R68, R30, RZ ;  /* 0x0000001e441e6210 */ /* 0x004fe20007f1e0ff */
[----:B------:R-:W0:Y:S01]  /*3980*/  @P6 LDC.64 R32, c[0x0][0x228] ;  /* 0x00008a00ff206b82 */ /* 0x000e220000000a00 */
[----:B------:R-:W-:Y:S02]  /*3990*/  @UP0 ULDC UR5, c[0x0][0x250] ;  /* 0x0000940000050ab9 */ /* 0x000fe40000000800 */
[----:B------:R-:W-:-:S02]  /*39a0*/  @P6 IADD3.X R31, R116, R31, RZ, P0, !PT ;  /* 0x0000001f741f6210 */ /* 0x000fc400007fe4ff */
[----:B------:R-:W-:-:S13]  /*39b0*/  PLOP3.LUT P0, PT, PT, PT, UP0, 0x80, 0x0 ;  /* 0x000000000000781c */ /* 0x000fda0003f0f008 */
[----:B------:R-:W-:Y:S01]  /*39c0*/  @P0 FADD.FTZ R35, R35, UR5 ;  /* 0x0000000523230e21 */ /* 0x000fe20008010000 */
[----:B------:R-:W-:-:S13]  /*39d0*/  PLOP3.LUT P0, PT, PT, PT, UP0, 0x80, 0x0 ;  /* 0x000000000000781c */ /* 0x000fda0003f0f008 */
[----:B------:R-:W1:Y:S01]  /*39e0*/  @P0 MUFU.RSQ R35, R35 ;  /* 0x0000002300230308 */ /* 0x000e620000001400 */
[----:B0-----:R-:W-:-:S04]  /*39f0*/  @P6 IADD3 R32, P0, R68, R32, RZ ;  /* 0x0000002044206210 */ /* 0x001fc80007f1e0ff */
[----:B------:R-:W-:Y:S02]  /*3a00*/  @P6 IADD3.X R33, R116, R33, RZ, P0, !PT ;  /* 0x0000002174216210 */ /* 0x000fe400007fe4ff */
[----:B------:R-:W-:Y:S01]  /*3a10*/  LOP3.LUT P6, RZ, R73, 0x200000, RZ, 0xc0, !PT ;  /* 0x0020000049ff7812 */ /* 0x000fe200078cc0ff */
[----:B------:R-:W-:Y:S01]  /*3a20*/  HFMA2.MMA R68, -RZ, RZ, 0, 0 ;  /* 0x00000000ff447435 */ /* 0x000fe200000001ff */
[----:B------:R-:W-:Y:S02]  /*3a30*/  PLOP3.LUT P0, PT, PT, PT, UP0, 0x80, 0x0 ;  /* 0x000000000000781c */ /* 0x000fe40003f0f008 */
[----:B------:R-:W-:-:S06]  /*3a40*/  CS2R R116, SRZ ;  /* 0x0000000000747805 */ /* 0x000fcc000001ff00 */
[----:B------:R-:W2:Y:S04]  /*3a50*/  @P2 LDG.E R116, desc[UR20][R108.64] ;  /* 0x000000146c742981 */ /* 0x000ea8000c1e1900 */
[----:B------:R0:W5:Y:S02]  /*3a60*/  @P6 LDG.E R68, desc[UR20][R66.64] ;  /* 0x0000001442446981 */ /* 0x000164000c1e1900 */
[----:B0-----:R-:W-:-:S06]  /*3a70*/  CS2R R66, SRZ ;  /* 0x0000000000427805 */ /* 0x001fcc000001ff00 */
[----:B------:R0:W5:Y:S01]  /*3a80*/  @P2 LDG.E R66, desc[UR20][R62.64] ;  /* 0x000000143e422981 */ /* 0x000162000c1e1900 */
[----:B------:R-:W-:Y:S02]  /*3a90*/  LOP3.LUT P2, RZ, R0, 0x4, RZ, 0xc0, !PT ;  /* 0x0000000400ff7812 */ /* 0x000fe4000784c0ff */
[----:B------:R-:W-:Y:S02]  /*3aa0*/  CS2R R56, SRZ ;  /* 0x0000000000387805 */ /* 0x000fe4000001ff00 */
[----:B-1----:R-:W-:Y:S01]  /*3ab0*/  @P0 R2UR UR24, R35 ;  /* 0x00000000231802ca */ /* 0x002fe200000e0000 */
[----:B------:R-:W5:Y:S01]  /*3ac0*/  @P1 LDG.E R67, desc[UR20][R112.64] ;  /* 0x0000001470431981 */ /* 0x000f62000c1e1900 */
[----:B------:R-:W-:Y:S02]  /*3ad0*/  MOV R35, RZ ;  /* 0x000000ff00237202 */ /* 0x000fe40000000f00 */
[----:B------:R-:W-:Y:S01]  /*3ae0*/  LOP3.LUT P0, RZ, R73, 0x8, RZ, 0xc0, !PT ;  /* 0x0000000849ff7812 */ /* 0x000fe2000780c0ff */
[----:B------:R1:W5:Y:S01]  /*3af0*/  @P5 LDG.E R57, desc[UR20][R54.64] ;  /* 0x0000001436395981 */ /* 0x000362000c1e1900 */
[----:B0-----:R-:W-:-:S03]  /*3b00*/  CS2R R62, SRZ ;  /* 0x00000000003e7805 */ /* 0x001fc6000001ff00 */
[----:B------:R0:W3:Y:S01]  /*3b10*/  @P6 LDG.E R35, desc[UR20][R114.64] ;  /* 0x0000001472236981 */ /* 0x0000e2000c1e1900 */
[----:B------:R-:W-:-:S03]  /*3b20*/  LOP3.LUT P6, RZ, R73, 0x4, RZ, 0xc0, !PT ;  /* 0x0000000449ff7812 */ /* 0x000fc600078cc0ff */
[----:B------:R-:W5:Y:S01]  /*3b30*/  @P2 LDG.E R63, desc[UR20][R106.64] ;  /* 0x000000146a3f2981 */ /* 0x000f62000c1e1900 */
[----:B-1----:R-:W-:-:S03]  /*3b40*/  CS2R R54, SRZ ;  /* 0x0000000000367805 */ /* 0x002fc6000001ff00 */
[----:B------:R-:W4:Y:S01]  /*3b50*/  @P2 LDG.E R117, desc[UR20][R104.64] ;  /* 0x0000001468752981 */ /* 0x000f22000c1e1900 */
[----:B------:R-:W-:-:S03]  /*3b60*/  LOP3.LUT P2, RZ, R0, 0x2, RZ, 0xc0, !PT ;  /* 0x0000000200ff7812 */ /* 0x000fc6000784c0ff */
[----:B------:R1:W5:Y:S01]  /*3b70*/  @P0 LDG.E R55, desc[UR20][R52.64] ;  /* 0x0000001434370981 */ /* 0x000362000c1e1900 */
[----:B0-----:R-:W-:-:S03]  /*3b80*/  HFMA2.MMA R115, -RZ, RZ, 0, 0 ;  /* 0x00000000ff737435 */ /* 0x001fc600000001ff */
[----:B------:R-:W5:Y:S04]  /*3b90*/  @P6 LDG.E R54, desc[UR20][R92.64] ;  /* 0x000000145c366981 */ /* 0x000f68000c1e1900 */
[----:B------:R-:W5:Y:S01]  /*3ba0*/  @P0 LDG.E R56, desc[UR20][R94.64] ;  /* 0x000000145e380981 */ /* 0x000f62000c1e1900 */
[----:B-1----:R-:W-:-:S03]  /*3bb0*/  CS2R R52, SRZ ;  /* 0x0000000000347805 */ /* 0x002fc6000001ff00 */
[----:B------:R0:W5:Y:S04]  /*3bc0*/  @P2 LDG.E R62, desc[UR20][R60.64] ;  /* 0x000000143c3e2981 */ /* 0x000168000c1e1900 */
[----:B------:R1:W5:Y:S01]  /*3bd0*/  @P6 LDG.E R53, desc[UR20][R40.64] ;  /* 0x0000001428356981 */ /* 0x000362000c1e1900 */
[C---:B------:R-:W-:Y:S02]  /*3be0*/  LOP3.LUT P6, RZ, R73.reuse, 0x4000, RZ, 0xc0, !PT ;  /* 0x0000400049ff7812 */ /* 0x040fe400078cc0ff */
[C---:B------:R-:W-:Y:S01]  /*3bf0*/  LOP3.LUT P5, RZ, R73.reuse, 0x20000000, RZ, 0xc0, !PT ;  /* 0x2000000049ff7812 */ /* 0x040fe200078ac0ff */
[----:B------:R-:W2:Y:S01]  /*3c00*/  @P1 LDG.E R115, desc[UR20][R110.64] ;  /* 0x000000146e731981 */ /* 0x000ea2000c1e1900 */
[----:B0-----:R-:W-:Y:S02]  /*3c10*/  CS2R R60, SRZ ;  /* 0x00000000003c7805 */ /* 0x001fe4000001ff00 */
[C---:B------:R-:W-:Y:S01]  /*3c20*/  LOP3.LUT P1, RZ, R73.reuse, 0x2, RZ, 0xc0, !PT ;  /* 0x0000000249ff7812 */ /* 0x040fe2000782c0ff */
[----:B------:R-:W4:Y:S04]  /*3c30*/  @P2 LDG.E R120, desc[UR20][R102.64] ;  /* 0x0000001466782981 */ /* 0x000f28000c1e1900 */
[----:B------:R-:W5:Y:S01]  /*3c40*/  @P3 LDG.E R61, desc[UR20][R100.64] ;  /* 0x00000014643d3981 */ /* 0x000f62000c1e1900 */
[----:B------:R-:W-:-:S03]  /*3c50*/  LOP3.LUT P3, RZ, R73, 0x80000000, RZ, 0xc0, !PT ;  /* 0x8000000049ff7812 */ /* 0x000fc6000786c0ff */
[----:B------:R-:W5:Y:S01]  /*3c60*/  @P4 LDG.E R60, desc[UR20][R98.64] ;  /* 0x00000014623c4981 */ /* 0x000f62000c1e1900 */
[C---:B------:R-:W-:Y:S02]  /*3c70*/  LOP3.LUT P4, RZ, R73.reuse, 0x40000000, RZ, 0xc0, !PT ;  /* 0x4000000049ff7812 */ /* 0x040fe4000788c0ff */
[----:B------:R-:W-:Y:S02]  /*3c80*/  LOP3.LUT R73, R73, 0xff7fffff, RZ, 0xc0, !PT ;  /* 0xff7fffff49497812 */ /* 0x000fe400078ec0ff */
[----:B-1----:R-:W-:Y:S01]  /*3c90*/  CS2R R40, SRZ ;  /* 0x0000000000287805 */ /* 0x002fe2000001ff00 */
[----:B------:R-:W5:Y:S01]  /*3ca0*/  @P1 LDG.E R52, desc[UR20][R90.64] ;  /* 0x000000145a341981 */ /* 0x000f62000c1e1900 */
[----:B------:R-:W-:-:S04]  /*3cb0*/  @P6 LOP3.LUT R73, R73, 0x800000, RZ, 0xfc, !PT ;  /* 0x0080000049496812 */ /* 0x000fc800078efcff */
[----:B------:R0:W5:Y:S01]  /*3cc0*/  @P1 LDG.E R41, desc[UR20][R26.64] ;  /* 0x000000141a291981 */ /* 0x000162000c1e1900 */
[C---:B------:R-:W-:Y:S02]  /*3cd0*/  LOP3.LUT P6, RZ, R73.reuse, 0x8000, RZ, 0xc0, !PT ;  /* 0x0000800049ff7812 */ /* 0x040fe400078cc0ff */
[----:B------:R-:W-:Y:S01]  /*3ce0*/  LOP3.LUT R73, R73, 0xfeffffff, RZ, 0xc0, !PT ;  /* 0xfeffffff49497812 */ /* 0x000fe200078ec0ff */
[----:B------:R-:W5:Y:S10]  /*3cf0*/  @P5 LDG.E R40, desc[UR20][R88.64] ;  /* 0x0000001458285981 */ /* 0x000f74000c1e1900 */
[----:B------:R-:W-:-:S04]  /*3d00*/  @P6 LOP3.LUT R73, R73, 0x1000000, RZ, 0xfc, !PT ;  /* 0x0100000049496812 */ /* 0x000fc800078efcff */
[C---:B------:R-:W-:Y:S02]  /*3d10*/  LOP3.LUT P6, RZ, R73.reuse, 0x10000, RZ, 0xc0, !PT ;  /* 0x0001000049ff7812 */ /* 0x040fe400078cc0ff */
[----:B------:R-:W-:-:S11]  /*3d20*/  LOP3.LUT R73, R73, 0xfdffffff, RZ, 0xc0, !PT ;  /* 0xfdffffff49497812 */ /* 0x000fd600078ec0ff */
[----:B------:R-:W-:-:S04]  /*3d30*/  @P6 LOP3.LUT R73, R73, 0x2000000, RZ, 0xfc, !PT ;  /* 0x0200000049496812 */ /* 0x000fc800078efcff */
[C---:B------:R-:W-:Y:S02]  /*3d40*/  LOP3.LUT P6, RZ, R73.reuse, 0x20000, RZ, 0xc0, !PT ;  /* 0x0002000049ff7812 */ /* 0x040fe400078cc0ff */
[----:B------:R-:W-:-:S11]  /*3d50*/  LOP3.LUT R73, R73, 0xfbffffff, RZ, 0xc0, !PT ;  /* 0xfbffffff49497812 */ /* 0x000fd600078ec0ff */
[----:B------:R-:W-:-:S04]  /*3d60*/  @P6 LOP3.LUT R73, R73, 0x4000000, RZ, 0xfc, !PT ;  /* 0x0400000049496812 */ /* 0x000fc800078efcff */
[C---:B------:R-:W-:Y:S02]  /*3d70*/  LOP3.LUT P6, RZ, R73.reuse, 0x40000, RZ, 0xc0, !PT ;  /* 0x0004000049ff7812 */ /* 0x040fe400078cc0ff */
[----:B------:R-:W-:Y:S02]  /*3d80*/  LOP3.LUT R73, R73, 0xf7ffffff, RZ, 0xc0, !PT ;  /* 0xf7ffffff49497812 */ /* 0x000fe400078ec0ff */
[----:B0-----:R-:W-:-:S06]  /*3d90*/  CS2R R26, SRZ ;  /* 0x00000000001a7805 */ /* 0x001fcc000001ff00 */
[----:B------:R0:W5:Y:S03]  /*3da0*/  @P5 LDG.E R27, desc[UR20][R24.64] ;  /* 0x00000014181b5981 */ /* 0x000166000c1e1900 */
[----:B------:R-:W-:Y:S01]  /*3db0*/  @P6 LOP3.LUT R73, R73, 0x8000000, RZ, 0xfc, !PT ;  /* 0x0800000049496812 */ /* 0x000fe200078efcff */
[----:B------:R-:W5:Y:S03]  /*3dc0*/  @P4 LDG.E R26, desc[UR20][R86.64] ;  /* 0x00000014561a4981 */ /* 0x000f66000c1e1900 */
[C---:B------:R-:W-:Y:S02]  /*3dd0*/  LOP3.LUT P6, RZ, R73.reuse, 0x80000, RZ, 0xc0, !PT ;  /* 0x0008000049ff7812 */ /* 0x040fe400078cc0ff */
[----:B0-----:R-:W-:Y:S02]  /*3de0*/  CS2R R24, SRZ ;  /* 0x0000000000187805 */ /* 0x001fe4000001ff00 */
[----:B------:R-:W-:-:S02]  /*3df0*/  LOP3.LUT R73, R73, 0xefffffff, RZ, 0xc0, !PT ;  /* 0xefffffff49497812 */ /* 0x000fc400078ec0ff */
[----:B------:R-:W-:Y:S02]  /*3e00*/  LOP3.LUT P2, RZ, R0, 0x1, RZ, 0xc0, !PT ;  /* 0x0000000100ff7812 */ /* 0x000fe4000784c0ff */
[----:B------:R0:W5:Y:S04]  /*3e10*/  @P4 LDG.E R25, desc[UR20][R22.64] ;  /* 0x0000001416194981 */ /* 0x000168000c1e1900 */
[----:B------:R-:W5:Y:S01]  /*3e20*/  @P3 LDG.E R24, desc[UR20][R84.64] ;  /* 0x0000001454183981 */ /* 0x000f62000c1e1900 */
[----:B------:R-:W-:Y:S02]  /*3e30*/  @P6 LOP3.LUT R73, R73, 0x10000000, RZ, 0xfc, !PT ;  /* 0x1000000049496812 */ /* 0x000fe400078efcff */
[----:B0-----:R-:W-:Y:S02]  /*3e40*/  CS2R R22, SRZ ;  /* 0x0000000000167805 */ /* 0x001fe4000001ff00 */
[----:B------:R-:W-:-:S04]  /*3e50*/  LOP3.LUT P6, RZ, R73, 0x100000, RZ, 0xc0, !PT ;  /* 0x0010000049ff7812 */ /* 0x000fc800078cc0ff */
[----:B------:R0:W5:Y:S01]  /*3e60*/  @P3 LDG.E R23, desc[UR20][R20.64] ;  /* 0x0000001414173981 */ /* 0x000162000c1e1900 */
[C---:B------:R-:W-:Y:S02]  /*3e70*/  LOP3.LUT P0, RZ, R73.reuse, 0x2000, RZ, 0xc0, !PT ;  /* 0x0000200049ff7812 */ /* 0x040fe4000780c0ff */
[----:B------:R-:W-:Y:S01]  /*3e80*/  LOP3.LUT P1, RZ, R73, 0x1000, RZ, 0xc0, !PT ;  /* 0x0000100049ff7812 */ /* 0x000fe2000782c0ff */
[----:B------:R-:W5:Y:S01]  /*3e90*/  @P2 LDG.E R22, desc[UR20][R82.64] ;  /* 0x0000001452162981 */ /* 0x000f62000c1e1900 */
[----:B0-----:R-:W-:-:S06]  /*3ea0*/  CS2R R20, SRZ ;  /* 0x0000000000147805 */ /* 0x001fcc000001ff00 */
[----:B------:R0:W5:Y:S04]  /*3eb0*/  @P2 LDG.E R21, desc[UR20][R18.64] ;  /* 0x0000001412152981 */ /* 0x000168000c1e1900 */
[----:B------:R-:W5:Y:S01]  /*3ec0*/  @P6 LDG.E R20, desc[UR20][R80.64] ;  /* 0x0000001450146981 */ /* 0x000f62000c1e1900 */
[----:B0-----:R-:W-:-:S06]  /*3ed0*/  CS2R R18, SRZ ;  /* 0x0000000000127805 */ /* 0x001fcc000001ff00 */
[----:B------:R0:W5:Y:S01]  /*3ee0*/  @P6 LDG.E R19, desc[UR20][R16.64] ;  /* 0x0000001410136981 */ /* 0x000162000c1e1900 */
[----:B------:R-:W-:Y:S02]  /*3ef0*/  LOP3.LUT P6, RZ, R73, 0x10000000, RZ, 0xc0, !PT ;  /* 0x1000000049ff7812 */ /* 0x000fe400078cc0ff */
[----:B0-----:R-:W-:-:S11]  /*3f00*/  CS2R R16, SRZ ;  /* 0x0000000000107805 */ /* 0x001fd6000001ff00 */
[----:B------:R-:W5:Y:S04]  /*3f10*/  @P6 LDG.E R18, desc[UR20][R78.64] ;  /* 0x000000144e126981 */ /* 0x000f68000c1e1900 */
        /* <DEDUP_REMOVED lines=22> */
[----:B------:R-:W-:Y:S01]  /*4080*/  MOV R0, RZ ;  /* 0x000000ff00007202 */ /* 0x000fe20000000f00 */
[----:B------:R-:W5:Y:S01]  /*4090*/  @P0 LDG.E R6, desc[UR20][R38.64] ;  /* 0x0000001426060981 */ /* 0x000f62000c1e1900 */
[----:B0-----:R-:W-:-:S09]  /*40a0*/  CS2R R4, SRZ ;  /* 0x0000000000047805 */ /* 0x001fd2000001ff00 */
[----:B------:R-:W5:Y:S04]  /*40b0*/  @P6 LDG.E R0, desc[UR20][R32.64] ;  /* 0x0000001420006981 */ /* 0x000f68000c1e1900 */
[----:B------:R0:W5:Y:S04]  /*40c0*/  @P0 LDG.E R5, desc[UR20][R2.64] ;  /* 0x0000001402050981 */ /* 0x000168000c1e1900 */
[----:B------:R1:W5:Y:S01]  /*40d0*/  @P1 LDG.E R4, desc[UR20][R36.64] ;  /* 0x0000001424041981 */ /* 0x000362000c1e1900 */
[----:B0-----:R-:W-:-:S06]  /*40e0*/  CS2R R2, SRZ ;  /* 0x0000000000027805 */ /* 0x001fcc000001ff00 */
[----:B------:R1:W5:Y:S04]  /*40f0*/  @P1 LDG.E R3, desc[UR20][R28.64] ;  /* 0x000000141c031981 */ /* 0x000368000c1e1900 */
[----:B------:R1:W5:Y:S04]  /*4100*/  @P6 LDG.E R2, desc[UR20][R30.64] ;  /* 0x000000141e026981 */ /* 0x000368000c1e1900 */
[----:B---3--:R1:W-:Y:S04]  /*4110*/  STL [R1+0x44], R35 ;  /* 0x0000442301007387 */ /* 0x0083e80000100800 */
[----:B--2---:R1:W-:Y:S04]  /*4120*/  STL [R1+0x28], R115 ;  /* 0x0000287301007387 */ /* 0x0043e80000100800 */
[----:B------:R1:W-:Y:S04]  /*4130*/  STL [R1+0x24], R116 ;  /* 0x0000247401007387 */ /* 0x0003e80000100800 */
[----:B----4-:R1:W-:Y:S04]  /*4140*/  STL [R1+0x20], R117 ;  /* 0x0000207501007387 */ /* 0x0103e80000100800 */
[----:B------:R1:W-:Y:S04]  /*4150*/  STL [R1+0x1c], R120 ;  /* 0x00001c7801007387 */ /* 0x0003e80000100800 */
[----:B------:R1:W-:Y:S01]  /*4160*/  STL [R1+0x18], R119 ;  /* 0x0000187701007387 */ /* 0x0003e20000100800 */
[----:B------:R-:W-:Y:S01]  /*4170*/  ISETP.GT.U32.AND P0, PT, R75, 0x1bf, PT ;  /* 0x000001bf4b00780c */ /* 0x000fe20003f04070 */
[----:B------:R-:W-:Y:S01]  /*4180*/  BSSY B0, `(.L_x_150) ;  /* 0x000000f000007945 */ /* 0x000fe20003800000 */
[----:B------:R-:W-:-:S02]  /*4190*/  CS2R R48, SRZ ;  /* 0x0000000000307805 */ /* 0x000fc4000001ff00 */
[----:B------:R-:W-:-:S09]  /*41a0*/  CS2R R46, SRZ ;  /* 0x00000000002e7805 */ /* 0x000fd2000001ff00 */
[----:B-1----:R-:W-:Y:S05]  /*41b0*/  @P0 BRA `(.L_x_151) ;  /* 0x00000000002c0947 */ /* 0x002fea0003800000 */
[----:B------:R-:W-:Y:S01]  /*41c0*/  ULDC.U8 UR5, c[0x0][0x2a4] ;  /* 0x0000a90000057ab9 */ /* 0x000fe20000000000 */
[----:B------:R-:W0:Y:S01]  /*41d0*/  LDC.64 R48, c[0x0][0x238] ;  /* 0x00008e00ff307b82 */ /* 0x000e220000000a00 */
[----:B------:R-:W-:Y:S02]  /*41e0*/  ISETP.NE.AND P0, PT, RZ, UR5, PT ;  /* 0x00000005ff007c0c */ /* 0x000fe4000bf05270 */
[----:B------:R-:W-:-:S04]  /*41f0*/  IADD3 R31, R34, UR18, RZ ;  /* 0x00000012221f7c10 */ /* 0x000fc8000fffe0ff */
[----:B------:R-:W-:-:S07]  /*4200*/  SHF.R.S32.HI R30, RZ, 0x1f, R31 ;  /* 0x0000001fff1e7819 */ /* 0x000fce000001141f */
[----:B------:R-:W1:Y:S01]  /*4210*/  @P0 LDC.64 R28, c[0x0][0x240] ;  /* 0x00009000ff1c0b82 */ /* 0x000e620000000a00 */
[----:B0-----:R-:W-:-:S06]  /*4220*/  IMAD.WIDE R48, R31, 0x4, R48 ;  /* 0x000000041f307825 */ /* 0x001fcc00078e0230 */
[----:B------:R-:W5:Y:S01]  /*4230*/  LDG.E.64 R48, desc[UR20][R48.64] ;  /* 0x0000001430307981 */ /* 0x000f62000c1e1b00 */
[----:B-1----:R-:W-:-:S04]  /*4240*/  @P0 LEA R28, P1, R31, R28, 0x2 ;  /* 0x0000001c1f1c0211 */ /* 0x002fc800078210ff */
[----:B------:R-:W-:-:S05]  /*4250*/  @P0 LEA.HI.X R29, R31, R29, R30, 0x2, P1 ;  /* 0x0000001d1f1d0211 */ /* 0x000fca00008f141e */
[----:B------:R0:W5:Y:S04]  /*4260*/  @P0 LDG.E.64 R46, desc[UR20][R28.64] ;  /* 0x000000141c2e0981 */ /* 0x000168000c1e1b00 */
.L_x_151:
[----:B------:R-:W-:Y:S05]  /*4270*/  BSYNC B0 ;  /* 0x0000000000007941 */ /* 0x000fea0003800000 */
.L_x_150:
[----:B------:R-:W-:Y:S01]  /*4280*/  ULDC.U8 UR5, c[0x0][0x2a4] ;  /* 0x0000a90000057ab9 */ /* 0x000fe20000000000 */
[C---:B0----5:R-:W-:Y:S02]  /*4290*/  PRMT R28, R68.reuse, 0x7632, R28 ;  /* 0x00007632441c7816 */ /* 0x061fe4000000001c */
[----:B------:R-:W-:Y:S02]  /*42a0*/  ISETP.NE.AND P1, PT, RZ, UR5, PT ;  /* 0x00000005ff007c0c */ /* 0x000fe4000bf25270 */
[----:B------:R-:W-:Y:S02]  /*42b0*/  SHF.L.U32 R29, R68, 0x10, RZ ;  /* 0x00000010441d7819 */ /* 0x000fe400000006ff */
[----:B------:R-:W-:Y:S02]  /*42c0*/  SHF.L.U32 R30, R67, 0x10, RZ ;  /* 0x00000010431e7819 */ /* 0x000fe400000006ff */
[----:B------:R-:W-:Y:S01]  /*42d0*/  SHF.L.U32 R28, R28, 0x10, RZ ;  /* 0x000000101c1c7819 */ /* 0x000fe200000006ff */
[----:B------:R-:W-:Y:S01]  /*42e0*/  FADD.FTZ R29, R29, -UR23 ;  /* 0x800000171d1d7e21 */ /* 0x000fe20008010000 */
[----:B------:R-:W-:Y:S01]  /*42f0*/  PRMT R31, R35, 0x7632, R31 ;  /* 0x00007632231f7816 */ /* 0x000fe2000000001f */
[----:B------:R-:W-:Y:S01]  /*4300*/  FADD.FTZ R30, R30, -UR23 ;  /* 0x800000171e1e7e21 */ /* 0x000fe20008010000 */
[----:B------:R-:W-:Y:S01]  /*4310*/  PRMT R36, R67, 0x7632, R36 ;  /* 0x0000763243247816 */ /* 0x000fe20000000024 */
[----:B------:R-:W-:Y:S01]  /*4320*/  FADD.FTZ R28, R28, -UR23 ;  /* 0x800000171c1c7e21 */ /* 0x000fe20008010000 */
[----:B------:R-:W-:Y:S01]  /*4330*/  PRMT R32, R115, 0x7632, R32 ;  /* 0x0000763273207816 */ /* 0x000fe20000000020 */
[----:B------:R-:W-:Y:S01]  /*4340*/  FMUL.FTZ R29, R29, UR24 ;  /* 0x000000181d1d7c20 */ /* 0x000fe20008410000 */
[----:B------:R-:W-:Y:S01]  /*4350*/  SHF.L.U32 R35, R35, 0x10, RZ ;  /* 0x0000001023237819 */ /* 0x000fe200000006ff */
[----:B------:R-:W-:Y:S01]  /*4360*/  FMUL.FTZ R33, R30, UR24 ;  /* 0x000000181e217c20 */ /* 0x000fe20008410000 */
[----:B------:R-:W-:Y:S01]  /*4370*/  SHF.L.U32 R34, R115, 0x10, RZ ;  /* 0x0000001073227819 */ /* 0x000fe200000006ff */
[----:B------:R-:W-:Y:S01]  /*4380*/  FMUL.FTZ R28, R28, UR24 ;  /* 0x000000181c1c7c20 */ /* 0x000fe20008410000 */
[----:B------:R-:W-:-:S02]  /*4390*/  SHF.L.U32 R31, R31, 0x10, RZ ;  /* 0x000000101f1f7819 */ /* 0x000fc400000006ff */
[----:B------:R-:W-:Y:S02]  /*43a0*/  SHF.L.U32 R36, R36, 0x10, RZ ;  /* 0x0000001024247819 */ /* 0x000fe400000006ff */
        /* <DEDUP_REMOVED lines=20> */
.L_x_152:
[----:B------:R-:W-:Y:S01]  /*44f0*/  FMUL.FTZ R30, R35, R48 ;  /* 0x00000030231e7220 */ /* 0x000fe20000410000 */
[----:B------:R-:W-:Y:S01]  /*4500*/  FADD.FTZ R39, R36, -UR23 ;  /* 0x8000001724277e21 */ /* 0x000fe20008010000 */
[----:B------:R-:W-:Y:S01]  /*4510*/  FFMA.FTZ R36, R29, R35, RZ ;  /* 0x000000231d247223 */ /* 0x000fe200000100ff */
[----:B------:R-:W-:Y:S01]  /*4520*/  FMUL.FTZ R37, R31, R49 ;  /* 0x000000311f257220 */ /* 0x000fe20000410000 */
[----:B------:R-:W-:Y:S01]  /*4530*/  FFMA.FTZ R29, R29, R30, RZ ;  /* 0x0000001e1d1d7223 */ /* 0x000fe200000100ff */
[----:B------:R-:W-:Y:S01]  /*4540*/  FADD.FTZ R38, RZ, R30 ;  /* 0x0000001eff267221 */ /* 0x000fe20000010000 */
        /* <DEDUP_REMOVED lines=20> */
.L_x_153:
[----:B------:R-:W-:Y:S01]  /*4690*/  FADD.FTZ R39, RZ, R35 ;  /* 0x00000023ff277221 */ /* 0x000fe20000010000 */
[----:B------:R-:W-:Y:S01]  /*46a0*/  FFMA.FTZ R50, R28, R37, R29 ;  /* 0x000000251c327223 */ /* 0x000fe2000001001d */
[----:B------:R-:W-:Y:S01]  /*46b0*/  FFMA.FTZ R29, R33, R34, R36 ;  /* 0x00000022211d7223 */ /* 0x000fe20000010024 */
[----:B------:R-:W-:Y:S01]  /*46c0*/  FMUL.FTZ R35, R34, R48 ;  /* 0x0000003022237220 */ /* 0x000fe20000410000 */
[----:B------:R-:W-:Y:S01]  /*46d0*/  FADD.FTZ R34, R39, R34 ;  /* 0x0000002227227221 */ /* 0x000fe20000010000 */
[----:B------:R-:W-:Y:S01]  /*46e0*/  FFMA.FTZ R39, R28, R31, RZ ;  /* 0x0000001f1c277223 */ /* 0x000fe200000100ff */
[----:B------:R-:W-:Y:S01]  /*46f0*/  FADD.FTZ R31, RZ, R31 ;  /* 0x0000001fff1f7221 */ /* 0x000fe20000010000 */
[----:B------:R-:W-:Y:S01]  /*4700*/  PRMT R36, R66, 0x7632, R36 ;  /* 0x0000763242247816 */ /* 0x000fe20000000024 */
[----:B------:R-:W-:Y:S01]  /*4710*/  FADD.FTZ R38, R37, R38 ;  /* 0x0000002625267221 */ /* 0x000fe20000010000 */
[----:B------:R-:W-:Y:S01]  /*4720*/  FFMA.FTZ R37, R33, R35, R50 ;  /* 0x0000002321257223 */ /* 0x000fe20000010032 */
[----:B------:R-:W-:Y:S01]  /*4730*/  FFMA.FTZ R28, R30, R32, R39 ;  /* 0x000000201e1c7223 */ /* 0x000fe20000010027 */
[----:B------:R-:W-:Y:S01]  /*4740*/  FADD.FTZ R31, R31, R32 ;  /* 0x000000201f1f7221 */ /* 0x000fe20000010000 */
[----:B------:R-:W-:Y:S01]  /*4750*/  FMUL.FTZ R33, R32, R49 ;  /* 0x0000003120217220 */ /* 0x000fe20000410000 */
[----:B------:R-:W-:Y:S01]  /*4760*/  SHF.L.U32 R32, R66, 0x10, RZ ;  /* 0x0000001042207819 */ /* 0x000fe200000006ff */
[----:B------:R-:W-:Y:S01]  /*4770*/  FADD.FTZ R38, R38, R35 ;  /* 0x0000002326267221 */ /* 0x000fe20000010000 */
[----:B------:R-:W-:Y:S01]  /*4780*/  SHF.L.U32 R36, R36, 0x10, RZ ;  /* 0x0000001024247819 */ /* 0x000fe200000006ff */
[----:B------:R-:W-:Y:S01]  /*4790*/  FFMA.FTZ R35, R30, R33, R37 ;  /* 0x000000211e237223 */ /* 0x000fe20000010025 */
[----:B------:R-:W-:Y:S01]  /*47a0*/  PRMT R30, R116, 0x7632, R30 ;  /* 0x00007632741e7816 */ /* 0x000fe2000000001e */
[----:B------:R-:W-:Y:S01]  /*47b0*/  FADD.FTZ R39, R32, -UR23 ;  /* 0x8000001720277e21 */ /* 0x000fe20008010000 */
[----:B------:R-:W-:Y:S01]  /*47c0*/  SHF.L.U32 R37, R116, 0x10, RZ ;  /* 0x0000001074257819 */ /* 0x000fe200000006ff */
[----:B------:R-:W-:Y:S01]  /*47d0*/  FADD.FTZ R50, R36, -UR23 ;  /* 0x8000001724327e21 */ /* 0x000fe20008010000 */
[----:B------:R-:W-:Y:S01]  /*47e0*/  SHF.L.U32 R32, R30, 0x10, RZ ;  /* 0x000000101e207819 */ /* 0x000fe200000006ff */
[----:B------:R-:W-:-:S02]  /*47f0*/  FMUL.FTZ R36, R39, UR24 ;  /* 0x0000001827247c20 */ /* 0x000fc40008410000 */
        /* <DEDUP_REMOVED lines=20> */
.L_x_154:
[----:B------:R-:W-:Y:S01]  /*4940*/  FMUL.FTZ R50, R37, R48 ;  /* 0x0000003025327220 */ /* 0x000fe20000410000 */
[C---:B------:R-:W-:Y:S01]  /*4950*/  FFMA.FTZ R29, R36.reuse, R37, R29 ;  /* 0x00000025241d7223 */ /* 0x040fe2000001001d */
[----:B------:R-:W-:Y:S01]  /*4960*/  FADD.FTZ R39, R33, R38 ;  /* 0x0000002621277221 */ /* 0x000fe20000010000 */
[----:B------:R-:W-:Y:S01]  /*4970*/  FADD.FTZ R31, R31, R32 ;  /* 0x000000201f1f7221 */ /* 0x000fe20000010000 */
[----:B------:R-:W-:Y:S01]  /*4980*/  FFMA.FTZ R35, R36, R50, R35 ;  /* 0x0000003224237223 */ /* 0x000fe20000010023 */
[C---:B------:R-:W-:Y:S01]  /*4990*/  PRMT R36, R63.reuse, 0x7632, R36 ;  /* 0x000076323f247816 */ /* 0x040fe20000000024 */
[----:B------:R-:W-:Y:S01]  /*49a0*/  FFMA.FTZ R28, R30, R32, R28 ;  /* 0x000000201e1c7223 */ /* 0x000fe2000001001c */
[----:B------:R-:W-:Y:S01]  /*49b0*/  FMUL.FTZ R33, R32, R49 ;  /* 0x0000003120217220 */ /* 0x000fe20000410000 */
[----:B------:R-:W-:Y:S01]  /*49c0*/  SHF.L.U32 R32, R63, 0x10, RZ ;  /* 0x000000103f207819 */ /* 0x000fe200000006ff */
[----:B------:R-:W-:Y:S01]  /*49d0*/  FADD.FTZ R50, R39, R50 ;  /* 0x0000003227327221 */ /* 0x000fe20000010000 */
[----:B------:R-:W-:Y:S01]  /*49e0*/  SHF.L.U32 R36, R36, 0x10, RZ ;  /* 0x0000001024247819 */ /* 0x000fe200000006ff */
[----:B------:R-:W-:Y:S01]  /*49f0*/  FFMA.FTZ R35, R30, R33, R35 ;  /* 0x000000211e237223 */ /* 0x000fe20000010023 */
[C---:B------:R-:W-:Y:S01]  /*4a00*/  PRMT R30, R117.reuse, 0x7632, R30 ;  /* 0x00007632751e7816 */ /* 0x040fe2000000001e */
[----:B------:R-:W-:Y:S01]  /*4a10*/  FADD.FTZ R38, R32, -UR23 ;  /* 0x8000001720267e21 */ /* 0x000fe20008010000 */
[----:B------:R-:W-:Y:S01]  /*4a20*/  FADD.FTZ R34, R34, R37 ;  /* 0x0000002522227221 */ /* 0x000fe20000010000 */
        /* <DEDUP_REMOVED lines=24> */
.L_x_155:
[----:B------:R-:W-:Y:S01]  /*4bb0*/  FMUL.FTZ R38, R37, R48 ;  /* 0x0000003025267220 */ /* 0x000fe20000410000 */
[C---:B------:R-:W-:Y:S01]  /*4bc0*/  FFMA.FTZ R29, R36.reuse, R37, R29 ;  /* 0x00000025241d7223 */ /* 0x040fe2000001001d */
[----:B------:R-:W-:Y:S01]  /*4bd0*/  FADD.FTZ R39, R33, R50 ;  /* 0x0000003221277221 */ /* 0x000fe20000010000 */
[----:B------:R-:W-:Y:S01]  /*4be0*/  FADD.FTZ R31, R31, R32 ;  /* 0x000000201f1f7221 */ /* 0x000fe20000010000 */
[----:B------:R-:W-:Y:S01]  /*4bf0*/  FFMA.FTZ R35, R36, R38, R35 ;  /* 0x0000002624237223 */ /* 0x000fe20000010023 */
[----:B------:R-:W-:Y:S01]  /*4c00*/  PRMT R36, R62, 0x7632, R36 ;  /* 0x000076323e247816 */ /* 0x000fe20000000024 */
[----:B------:R-:W-:Y:S01]  /*4c10*/  FFMA.FTZ R28, R30, R32, R28 ;  /* 0x000000201e1c7223 */ /* 0x000fe2000001001c */
[----:B------:R-:W-:Y:S01]  /*4c20*/  FMUL.FTZ R33, R32, R49 ;  /* 0x0000003120217220 */ /* 0x000fe20000410000 */
[----:B------:R-:W-:Y:S01]  /*4c30*/  SHF.L.U32 R32, R62, 0x10, RZ ;  /* 0x000000103e207819 */ /* 0x000fe200000006ff */
[----:B------:R-:W-:Y:S01]  /*4c40*/  FADD.FTZ R38, R39, R38 ;  /* 0x0000002627267221 */ /* 0x000fe20000010000 */
[----:B------:R-:W-:Y:S01]  /*4c50*/  SHF.L.U32 R36, R36, 0x10, RZ ;  /* 0x0000001024247819 */ /* 0x000fe200000006ff */
[----:B------:R-:W-:Y:S01]  /*4c60*/  FFMA.FTZ R35, R30, R33, R35 ;  /* 0x000000211e237223 */ /* 0x000fe20000010023 */
[----:B------:R-:W-:Y:S01]  /*4c70*/  PRMT R30, R120, 0x7632, R30 ;  /* 0x00007632781e7816 */ /* 0x000fe2000000001e */
        /* <DEDUP_REMOVED lines=26> */
.L_x_156:
        /* <DEDUP_REMOVED lines=39> */
.L_x_157:
        /* <DEDUP_REMOVED lines=39> */
.L_x_158:
        /* <DEDUP_REMOVED lines=39> */
.L_x_159:
        /* <DEDUP_REMOVED lines=39> */
.L_x_160:
        /* <DEDUP_REMOVED lines=39> */
.L_x_161:
        /* <DEDUP_REMOVED lines=39> */
.L_x_162:
        /* <DEDUP_REMOVED lines=39> */
.L_x_163:
        /* <DEDUP_REMOVED lines=12> */
[----:B------:R-:W-:Y:S01]  /*5ff0*/  FADD.FTZ R38, R39, R38 ;  /* 0x0000002627267221 */ /* 0x000fe20000010000 */
[C---:B------:R-:W-:Y:S01]  /*6000*/  PRMT R30, R25.reuse, 0x7632, R30 ;  /* 0x00007632191e7816 */ /* 0x040fe2000000001e */
        /* <DEDUP_REMOVED lines=20> */
[----:B-1----:R-:W-:Y:S01]  /*6150*/  FADD.FTZ R50, -R77, 1 ;  /* 0x3f8000004d327421 */ /* 0x002fe20000010100 */
[----:B------:R-:W-:Y:S02]  /*6160*/  FMUL.FTZ R32, R32, R77 ;  /* 0x0000004d20207220 */ /* 0x000fe40000410000 */
[----:B------:R-:W-:Y:S01]  /*6170*/  FMUL.FTZ R119, R119, R64 ;  /* 0x0000004077777220 */ /* 0x000fe20000410000 */
[----:B------:R-:W-:-:S04]  /*6180*/  FFMA.FTZ R39, R39, R50, 1 ;  /* 0x3f80000027277423 */ /* 0x000fc80000010032 */
[----:B------:R-:W-:-:S07]  /*6190*/  FMUL.FTZ R32, R32, R39 ;  /* 0x0000002720207220 */ /* 0x000fce0000410000 */
.L_x_164:
[----:B------:R-:W-:Y:S01]  /*61a0*/  FADD.FTZ R120, R34, R119 ;  /* 0x0000007722787221 */ /* 0x000fe20000010000 */
[----:B------:R-:W-:Y:S01]  /*61b0*/  PRMT R34, R24, 0x7632, R34 ;  /* 0x0000763218227816 */ /* 0x000fe20000000022 */
[----:B------:R-:W-:Y:S01]  /*61c0*/  FMUL.FTZ R50, R119, R48 ;  /* 0x0000003077327220 */ /* 0x000fe20000410000 */
[----:B------:R-:W-:Y:S01]  /*61d0*/  FFMA.FTZ R119, R36, R119, R29 ;  /* 0x0000007724777223 */ /* 0x000fe2000001001d */
[----:B------:R-:W-:Y:S01]  /*61e0*/  FADD.FTZ R37, R31, R32 ;  /* 0x000000201f257221 */ /* 0x000fe20000010000 */
[----:B------:R-:W-:Y:S01]  /*61f0*/  SHF.L.U32 R34, R34, 0x10, RZ ;  /* 0x0000001022227819 */ /* 0x000fe200000006ff */
[----:B------:R-:W-:Y:S01]  /*6200*/  FFMA.FTZ R35, R36, R50, R35 ;  /* 0x0000003224237223 */ /* 0x000fe20000010023 */
[----:B------:R-:W-:Y:S01]  /*6210*/  FFMA.FTZ R36, R30, R32, R28 ;  /* 0x000000201e247223 */ /* 0x000fe2000001001c */
[----:B------:R-:W-:Y:S01]  /*6220*/  FMUL.FTZ R29, R32, R49 ;  /* 0x00000031201d7220 */ /* 0x000fe20000410000 */
[----:B------:R-:W-:Y:S01]  /*6230*/  STL [R1+0x7c], R37 ;  /* 0x00007c2501007387 */ /* 0x000fe20000100800 */
[----:B------:R-:W-:Y:S01]  /*6240*/  FADD.FTZ R32, R34, -UR23 ;  /* 0x8000001722207e21 */ /* 0x000fe20008010000 */
[----:B------:R-:W-:Y:S01]  /*6250*/  SHF.L.U32 R28, R24, 0x10, RZ ;  /* 0x00000010181c7819 */ /* 0x000fe200000006ff */
[----:B------:R-:W-:Y:S01]  /*6260*/  FADD.FTZ R33, R33, R38 ;  /* 0x0000002621217221 */ /* 0x000fe20000010000 */
[----:B------:R0:W-:Y:S01]  /*6270*/  STL [R1+0x78], R36 ;  /* 0x0000782401007387 */ /* 0x0001e20000100800 */
[----:B------:R-:W-:Y:S01]  /*6280*/  FMUL.FTZ R76, R32, UR24 ;  /* 0x00000018204c7c20 */ /* 0x000fe20008410000 */
[----:B------:R-:W-:Y:S01]  /*6290*/  PRMT R31, R23, 0x7632, R31 ;  /* 0x00007632171f7816 */ /* 0x000fe2000000001f */
[----:B------:R-:W-:Y:S01]  /*62a0*/  FADD.FTZ R28, R28, -UR23 ;  /* 0x800000171c1c7e21 */ /* 0x000fe20008010000 */
[----:B------:R-:W-:-:S02]  /*62b0*/  FADD.FTZ R50, R33, R50 ;  /* 0x0000003221327221 */ /* 0x000fc40000010000 */
[----:B------:R1:W-:Y:S01]  /*62c0*/  STL [R1+0x10], R76 ;  /* 0x0000104c01007387 */ /* 0x0003e20000100800 */
[----:B------:R-:W-:Y:S01]  /*62d0*/  SHF.L.U32 R34, R31, 0x10, RZ ;  /* 0x000000101f227819 */ /* 0x000fe200000006ff */
[----:B------:R-:W-:Y:S01]  /*62e0*/  FMUL.FTZ R31, R28, UR24 ;  /* 0x000000181c1f7c20 */ /* 0x000fe20008410000 */
[----:B0-----:R-:W-:Y:S01]  /*62f0*/  FFMA.FTZ R36, R30, R29, R35 ;  /* 0x0000001d1e247223 */ /* 0x001fe20000010023 */
[----:B------:R-:W-:Y:S01]  /*6300*/  SHF.L.U32 R30, R23, 0x10, RZ ;  /* 0x00000010171e7819 */ /* 0x000fe200000006ff */
[----:B------:R-:W-:Y:S06]  /*6310*/  @!P1 BRA `(.L_x_165) ;  /* 0x0000000000489947 */ /* 0x000fec0003800000 */
[----:B------:R-:W-:Y:S01]  /*6320*/  FFMA.FTZ R28, R31, R48, R46 ;  /* 0x000000301f1c7223 */ /* 0x000fe2000001002e */
[----:B------:R-:W-:-:S03]  /*6330*/  FFMA.FTZ R32, R76, R49, R47 ;  /* 0x000000314c207223 */ /* 0x000fc6000001002f */
[----:B------:R-:W-:Y:S01]  /*6340*/  FMUL.FTZ R33, R28, -1.4426950216293334961 ;  /* 0xbfb8aa3b1c217820 */ /* 0x000fe20000410000 */
[----:B------:R-:W-:-:S05]  /*6350*/  FMUL.FTZ R37, R32, -1.4426950216293334961 ;  /* 0xbfb8aa3b20257820 */ /* 0x000fca0000410000 */
[----:B------:R-:W0:Y:S08]  /*6360*/  MUFU.EX2 R33, R33 ;  /* 0x0000002100217308 */ /* 0x000e300000000800 */
[----:B------:R-:W2:Y:S01]  /*6370*/  MUFU.EX2 R37, R37 ;  /* 0x0000002500257308 */ /* 0x000ea20000000800 */
[----:B0-----:R-:W-:-:S07]  /*6380*/  FADD.FTZ R35, R33, 1 ;  /* 0x3f80000021237421 */ /* 0x001fce0000010000 */
[----:B------:R-:W0:Y:S01]  /*6390*/  MUFU.RCP R35, R35 ;  /* 0x0000002300237308 */ /* 0x000e220000001000 */
[----:B--2---:R-:W-:-:S07]  /*63a0*/  FADD.FTZ R38, R37, 1 ;  /* 0x3f80000025267421 */ /* 0x004fce0000010000 */
[----:B------:R-:W2:Y:S01]  /*63b0*/  MUFU.RCP R39, R38 ;  /* 0x0000002600277308 */ /* 0x000ea20000001000 */
[----:B0-----:R-:W-:Y:S01]  /*63c0*/  FADD.FTZ R51, -R35, 1 ;  /* 0x3f80000023337421 */ /* 0x001fe20000010100 */
[----:B------:R-:W-:-:S03]  /*63d0*/  FMUL.FTZ R30, R30, R35 ;  /* 0x000000231e1e7220 */ /* 0x000fc60000410000 */
[----:B------:R-:W-:Y:S01]  /*63e0*/  FFMA.FTZ R51, R28, R51, 1 ;  /* 0x3f8000001c337423 */ /* 0x000fe20000010033 */
[----:B--2---:R-:W-:Y:S01]  /*63f0*/  FMUL.FTZ R34, R34, R39 ;  /* 0x0000002722227220 */ /* 0x004fe20000410000 */
[----:B------:R-:W-:Y:S02]  /*6400*/  FADD.FTZ R39, -R39, 1 ;  /* 0x3f80000027277421 */ /* 0x000fe40000010100 */
[----:B------:R-:W-:Y:S02]  /*6410*/  FMUL.FTZ R30, R30, R51 ;  /* 0x000000331e1e7220 */ /* 0x000fe40000410000 */
[----:B------:R-:W-:-:S04]  /*6420*/  FFMA.FTZ R39, R32, R39, 1 ;  /* 0x3f80000020277423 */ /* 0x000fc80000010027 */
[----:B------:R-:W-:-:S07]  /*6430*/  FMUL.FTZ R34, R34, R39 ;  /* 0x0000002722227220 */ /* 0x000fce0000410000 */
.L_x_165:
[----:B------:R-:W-:Y:S01]  /*6440*/  FADD.FTZ R33, R29, R50 ;  /* 0x000000321d217221 */ /* 0x000fe20000010000 */
[----:B------:R-:W-:Y:S01]  /*6450*/  PRMT R29, R22, 0x7632, R29 ;  /* 0x00007632161d7816 */ /* 0x000fe2000000001d */
[----:B------:R-:W-:Y:S01]  /*6460*/  FMUL.FTZ R28, R30, R48 ;  /* 0x000000301e1c7220 */ /* 0x000fe20000410000 */
[----:B------:R-:W-:Y:S02]  /*6470*/  SHF.L.U32 R32, R22, 0x10, RZ ;  /* 0x0000001016207819 */ /* 0x000fe400000006ff */
        /* <DEDUP_REMOVED lines=8> */
[----:B------:R-:W-:Y:S01]  /*6500*/  PRMT R37, R20, 0x7632, R37 ;  /* 0x0000763214257816 */ /* 0x000fe20000000025 */
[----:B------:R-:W-:Y:S01]  /*6510*/  FMUL.FTZ R64, R39, UR24 ;  /* 0x0000001827407c20 */ /* 0x000fe20008410000 */
[----:B------:R-:W-:Y:S01]  /*6520*/  SHF.L.U32 R32, R35, 0x10, RZ ;  /* 0x0000001023207819 */ /* 0x000fe200000006ff */
[----:B------:R-:W-:-:S03]  /*6530*/  FMUL.FTZ R29, R34, R49 ;  /* 0x00000031221d7220 */ /* 0x000fc60000410000 */
[----:B------:R0:W-:Y:S04]  /*6540*/  STL [R1+0x8], R64 ;  /* 0x0000084001007387 */ /* 0x0001e80000100800 */
[----:B------:R0:W-:Y:S01]  /*6550*/  STL [R1+0xc], R65 ;  /* 0x00000c4101007387 */ /* 0x0001e20000100800 */
[----:B------:R-:W-:Y:S05]  /*6560*/  @!P1 BRA `(.L_x_166) ;  /* 0x0000000000489947 */ /* 0x000fea0003800000 */
[----:B------:R-:W-:-:S04]  /*6570*/  FFMA.FTZ R35, R65, R48, R46 ;  /* 0x0000003041237223 */ /* 0x000fc8000001002e */
[----:B------:R-:W-:-:S06]  /*6580*/  FMUL.FTZ R38, R35, -1.4426950216293334961 ;  /* 0xbfb8aa3b23267820 */ /* 0x000fcc0000410000 */
[----:B------:R-:W2:Y:S02]  /*6590*/  MUFU.EX2 R38, R38 ;  /* 0x0000002600267308 */ /* 0x000ea40000000800 */
[----:B--2---:R-:W-:-:S06]  /*65a0*/  FADD.FTZ R39, R38, 1 ;  /* 0x3f80000026277421 */ /* 0x004fcc0000010000 */
[----:B------:R-:W2:Y:S02]  /*65b0*/  MUFU.RCP R50, R39 ;  /* 0x0000002700327308 */ /* 0x000ea40000001000 */
[----:B--2---:R-:W-:Y:S01]  /*65c0*/  FMUL.FTZ R33, R33, R50 ;  /* 0x0000003221217220 */ /* 0x004fe20000410000 */
[----:B------:R-:W-:-:S04]  /*65d0*/  FADD.FTZ R50, -R50, 1 ;  /* 0x3f80000032327421 */ /* 0x000fc80000010100 */
[----:B------:R-:W-:Y:S01]  /*65e0*/  FFMA.FTZ R50, R35, R50, 1 ;  /* 0x3f80000023327423 */ /* 0x000fe20000010032 */
[----:B------:R-:W-:-:S03]  /*65f0*/  FFMA.FTZ R35, R64, R49, R47 ;  /* 0x0000003140237223 */ /* 0x000fc6000001002f */
[----:B------:R-:W-:Y:S01]  /*6600*/  FMUL.FTZ R33, R33, R50 ;  /* 0x0000003221217220 */ /* 0x000fe20000410000 */
[----:B------:R-:W-:-:S06]  /*6610*/  FMUL.FTZ R50, R35, -1.4426950216293334961 ;  /* 0xbfb8aa3b23327820 */ /* 0x000fcc0000410000 */
[----:B------:R-:W2:Y:S02]  /*6620*/  MUFU.EX2 R50, R50 ;  /* 0x0000003200327308 */ /* 0x000ea40000000800 */
[----:B--2---:R-:W-:-:S06]  /*6630*/  FADD.FTZ R51, R50, 1 ;  /* 0x3f80000032337421 */ /* 0x004fcc0000010000 */
[----:B------:R-:W2:Y:S02]  /*6640*/  MUFU.RCP R51, R51 ;  /* 0x0000003300337308 */ /* 0x000ea40000001000 */
[----:B--2---:R-:W-:Y:S01]  /*6650*/  FADD.FTZ R38, -R51, 1 ;  /* 0x3f80000033267421 */ /* 0x004fe20000010100 */
[----:B------:R-:W-:-:S03]  /*6660*/  FMUL.FTZ R32, R32, R51 ;  /* 0x0000003320207220 */ /* 0x000fc60000410000 */
[----:B------:R-:W-:-:S04]  /*6670*/  FFMA.FTZ R35, R35, R38, 1 ;  /* 0x3f80000023237423 */ /* 0x000fc80000010026 */
[----:B------:R-:W-:-:S07]  /*6680*/  FMUL.FTZ R32, R32, R35 ;  /* 0x0000002320207220 */ /* 0x000fce0000410000 */
.L_x_166:
[----:B------:R-:W-:Y:S01]  /*6690*/  FFMA.FTZ R38, R76, R29, R36 ;  /* 0x0000001d4c267223 */ /* 0x000fe20000010024 */
[----:B------:R-:W-:Y:S01]  /*66a0*/  SHF.L.U32 R37, R37, 0x10, RZ ;  /* 0x0000001025257819 */ /* 0x000fe200000006ff */
[----:B------:R-:W-:Y:S01]  /*66b0*/  FMUL.FTZ R35, R33, R48 ;  /* 0x0000003021237220 */ /* 0x000fe20000410000 */
[----:B------:R-:W-:Y:S01]  /*66c0*/  SHF.L.U32 R36, R20, 0x10, RZ ;  /* 0x0000001014247819 */ /* 0x000fe200000006ff */
[----:B------:R-:W-:Y:S01]  /*66d0*/  FADD.FTZ R28, R29, R28 ;  /* 0x0000001c1d1c7221 */ /* 0x000fe20000010000 */
[----:B------:R-:W-:Y:S01]  /*66e0*/  SHF.L.U32 R29, R19, 0x10, RZ ;  /* 0x00000010131d7819 */ /* 0x000fe200000006ff */
[----:B------:R-:W-:Y:S01]  /*66f0*/  FADD.FTZ R37, R37, -UR23 ;  /* 0x8000001725257e21 */ /* 0x000fe20008010000 */
[----:B0-----:R-:W-:Y:S01]  /*6700*/  FFMA.FTZ R65, R65, R35, R38 ;  /* 0x0000002341417223 */ /* 0x001fe20000010026 */
[----:B------:R-:W-:Y:S01]  /*6710*/  FADD.FTZ R36, R36, -UR23 ;  /* 0x8000001724247e21 */ /* 0x000fe20008010000 */
[----:B------:R-:W-:Y:S01]  /*6720*/  FADD.FTZ R35, R28, R35 ;  /* 0x000000231c237221 */ /* 0x000fe20000010000 */
[----:B-1----:R-:W-:Y:S01]  /*6730*/  FMUL.FTZ R76, R37, UR24 ;  /* 0x00000018254c7c20 */ /* 0x002fe20008410000 */
[----:B------:R-:W-:Y:S01]  /*6740*/  PRMT R28, R19, 0x7632, R28 ;  /* 0x00007632131c7816 */ /* 0x000fe2000000001c */
[----:B------:R-:W-:Y:S01]  /*6750*/  FMUL.FTZ R50, R36, UR24 ;  /* 0x0000001824327c20 */ /* 0x000fe20008410000 */
[----:B------:R-:W-:-:S02]  /*6760*/  FMUL.FTZ R36, R32, R49 ;  /* 0x0000003120247220 */ /* 0x000fc40000410000 */
[----:B------:R0:W-:Y:S01]  /*6770*/  STL [R1], R76 ;  /* 0x0000004c01007387 */ /* 0x0001e20000100800 */
[----:B------:R-:W-:-:S03]  /*6780*/  SHF.L.U32 R28, R28, 0x10, RZ ;  /* 0x000000101c1c7819 */ /* 0x000fc600000006ff */
[----:B------:R0:W-:Y:S01]  /*6790*/  STL [R1+0x4], R50 ;  /* 0x0000043201007387 */ /* 0x0001e20000100800 */
[----:B------:R-:W-:Y:S05]  /*67a0*/  @!P1 BRA `(.L_x_167) ;  /* 0x0000000000489947 */ /* 0x000fea0003800000 */
[----:B------:R-:W-:-:S04]  /*67b0*/  FFMA.FTZ R37, R50, R48, R46 ;  /* 0x0000003032257223 */ /* 0x000fc8000001002e */
[----:B------:R-:W-:-:S06]  /*67c0*/  FMUL.FTZ R38, R37, -1.4426950216293334961 ;  /* 0xbfb8aa3b25267820 */ /* 0x000fcc0000410000 */
[----:B------:R-:W1:Y:S02]  /*67d0*/  MUFU.EX2 R38, R38 ;  /* 0x0000002600267308 */ /* 0x000e640000000800 */
[----:B-1----:R-:W-:-:S06]  /*67e0*/  FADD.FTZ R38, R38, 1 ;  /* 0x3f80000026267421 */ /* 0x002fcc0000010000 */
[----:B------:R-:W1:Y:S02]  /*67f0*/  MUFU.RCP R38, R38 ;  /* 0x0000002600267308 */ /* 0x000e640000001000 */
[----:B-1----:R-:W-:Y:S01]  /*6800*/  FMUL.FTZ R29, R29, R38 ;  /* 0x000000261d1d7220 */ /* 0x002fe20000410000 */
[----:B------:R-:W-:-:S04]  /*6810*/  FADD.FTZ R38, -R38, 1 ;  /* 0x3f80000026267421 */ /* 0x000fc80000010100 */
[----:B------:R-:W-:Y:S01]  /*6820*/  FFMA.FTZ R38, R37, R38, 1 ;  /* 0x3f80000025267423 */ /* 0x000fe20000010026 */
[----:B------:R-:W-:-:S03]  /*6830*/  FFMA.FTZ R37, R76, R49, R47 ;  /* 0x000000314c257223 */ /* 0x000fc6000001002f */
[----:B------:R-:W-:Y:S01]  /*6840*/  FMUL.FTZ R29, R29, R38 ;  /* 0x000000261d1d7220 */ /* 0x000fe20000410000 */
[----:B------:R-:W-:-:S06]  /*6850*/  FMUL.FTZ R38, R37, -1.4426950216293334961 ;  /* 0xbfb8aa3b25267820 */ /* 0x000fcc0000410000 */
[----:B------:R-:W1:Y:S02]  /*6860*/  MUFU.EX2 R38, R38 ;  /* 0x0000002600267308 */ /* 0x000e640000000800 */
[----:B-1----:R-:W-:-:S06]  /*6870*/  FADD.FTZ R38, R38, 1 ;  /* 0x3f80000026267421 */ /* 0x002fcc0000010000 */
[----:B------:R-:W1:Y:S02]  /*6880*/  MUFU.RCP R38, R38 ;  /* 0x0000002600267308 */ /* 0x000e640000001000 */
[----:B-1----:R-:W-:Y:S01]  /*6890*/  FMUL.FTZ R28, R28, R38 ;  /* 0x000000261c1c7220 */ /* 0x002fe20000410000 */
[----:B------:R-:W-:-:S04]  /*68a0*/  FADD.FTZ R38, -R38, 1 ;  /* 0x3f80000026267421 */ /* 0x000fc80000010100 */
[----:B------:R-:W-:-:S04]  /*68b0*/  FFMA.FTZ R38, R37, R38, 1 ;  /* 0x3f80000025267423 */ /* 0x000fc80000010026 */
[----:B------:R-:W-:-:S07]  /*68c0*/  FMUL.FTZ R28, R28, R38 ;  /* 0x000000261c1c7220 */ /* 0x000fce0000410000 */
.L_x_167:
[----:B------:R-:W-:Y:S01]  /*68d0*/  PRMT R38, R18, 0x7632, R38 ;  /* 0x0000763212267816 */ /* 0x000fe20000000026 */
[----:B------:R-:W-:Y:S01]  /*68e0*/  FFMA.FTZ R65, R64, R36, R65 ;  /* 0x0000002440417223 */ /* 0x000fe20000010041 */
[----:B------:R-:W-:Y:S01]  /*68f0*/  SHF.L.U32 R37, R18, 0x10, RZ ;  /* 0x0000001012257819 */ /* 0x000fe200000006ff */
[----:B------:R-:W-:Y:S01]  /*6900*/  FMUL.FTZ R39, R29, R48 ;  /* 0x000000301d277220 */ /* 0x000fe20000410000 */
[----:B------:R-:W-:Y:S01]  /*6910*/  SHF.L.U32 R38, R38, 0x10, RZ ;  /* 0x0000001026267819 */ /* 0x000fe200000006ff */
[----:B------:R-:W-:Y:S01]  /*6920*/  FADD.FTZ R35, R36, R35 ;  /* 0x0000002324237221 */ /* 0x000fe20000010000 */
[----:B------:R-:W-:Y:S01]  /*6930*/  PRMT R36, R17, 0x7632, R36 ;  /* 0x0000763211247816 */ /* 0x000fe20000000024 */
[----:B------:R-:W-:Y:S01]  /*6940*/  FADD.FTZ R37, R37, -UR23 ;  /* 0x8000001725257e21 */ /* 0x000fe20008010000 */
[----:B------:R-:W-:Y:S01]  /*6950*/  FFMA.FTZ R65, R50, R39, R65 ;  /* 0x0000002732417223 */ /* 0x000fe20000010041 */
[----:B------:R-:W-:Y:S01]  /*6960*/  FADD.FTZ R38, R38, -UR23 ;  /* 0x8000001726267e21 */ /* 0x000fe20008010000 */
[----:B------:R-:W-:Y:S01]  /*6970*/  FADD.FTZ R39, R35, R39 ;  /* 0x0000002723277221 */ /* 0x000fe20000010000 */
[----:B------:R-:W-:Y:S01]  /*6980*/  SHF.L.U32 R35, R17, 0x10, RZ ;  /* 0x0000001011237819 */ /* 0x000fe200000006ff */
[----:B------:R-:W-:Y:S01]  /*6990*/  FMUL.FTZ R37, R37, UR24 ;  /* 0x0000001825257c20 */ /* 0x000fe20008410000 */
[----:B------:R-:W-:Y:S01]  /*69a0*/  PRMT R77, R16, 0x7632, R77 ;  /* 0x00007632104d7816 */ /* 0x000fe2000000004d */
[----:B0-----:R-:W-:Y:S01]  /*69b0*/  FMUL.FTZ R50, R28, R49 ;  /* 0x000000311c327220 */ /* 0x001fe20000410000 */
        /* <DEDUP_REMOVED lines=21> */
.L_x_168:
[----:B------:R-:W-:Y:S01]  /*6b10*/  SHF.L.U32 R77, R77, 0x10, RZ ;  /* 0x000000104d4d7819 */ /* 0x000fe200000006ff */
[----:B------:R-:W-:Y:S01]  /*6b20*/  FFMA.FTZ R65, R76, R50, R65 ;  /* 0x000000324c417223 */ /* 0x000fe20000010041 */
[----:B------:R-:W-:Y:S01]  /*6b30*/  SHF.L.U32 R51, R16, 0x10, RZ ;  /* 0x0000001010337819 */ /* 0x000fe200000006ff */
[----:B------:R-:W-:Y:S01]  /*6b40*/  FMUL.FTZ R76, R35, R48 ;  /* 0x00000030234c7220 */ /* 0x000fe20000410000 */
[----:B------:R-:W-:Y:S01]  /*6b50*/  FADD.FTZ R39, R50, R39 ;  /* 0x0000002732277221 */ /* 0x000fe20000010000 */
[----:B------:R-:W-:Y:S01]  /*6b60*/  FADD.FTZ R77, R77, -UR23 ;  /* 0x800000174d4d7e21 */ /* 0x000fe20008010000 */
[----:B------:R-:W-:Y:S01]  /*6b70*/  PRMT R50, R15, 0x7632, R50 ;  /* 0x000076320f327816 */ /* 0x000fe20000000032 */
[----:B------:R-:W-:Y:S01]  /*6b80*/  FADD.FTZ R51, R51, -UR23 ;  /* 0x8000001733337e21 */ /* 0x000fe20008010000 */
[----:B------:R-:W-:Y:S01]  /*6b90*/  FFMA.FTZ R65, R37, R76, R65 ;  /* 0x0000004c25417223 */ /* 0x000fe20000010041 */
[----:B------:R-:W-:Y:S01]  /*6ba0*/  FMUL.FTZ R83, R77, UR24 ;  /* 0x000000184d537c20 */ /* 0x000fe20008410000 */
[----:B------:R-:W-:Y:S01]  /*6bb0*/  FADD.FTZ R76, R39, R76 ;  /* 0x0000004c274c7221 */ /* 0x000fe20000010000 */
[----:B------:R-:W-:Y:S01]  /*6bc0*/  SHF.L.U32 R39, R15, 0x10, RZ ;  /* 0x000000100f277819 */ /* 0x000fe200000006ff */
[----:B------:R-:W-:Y:S01]  /*6bd0*/  FMUL.FTZ R51, R51, UR24 ;  /* 0x0000001833337c20 */ /* 0x000fe20008410000 */
[----:B------:R-:W-:Y:S01]  /*6be0*/  SHF.L.U32 R50, R50, 0x10, RZ ;  /* 0x0000001032327819 */ /* 0x000fe200000006ff */
[----:B------:R0:W-:Y:S01]  /*6bf0*/  STL [R1+0x34], R83 ;  /* 0x0000345301007387 */ /* 0x0001e20000100800 */
[----:B------:R-:W-:Y:S01]  /*6c00*/  FMUL.FTZ R64, R36, R49 ;  /* 0x0000003124407220 */ /* 0x000fe20000410000 */
[----:B------:R-:W-:Y:S06]  /*6c10*/  @!P1 BRA `(.L_x_169) ;  /* 0x0000000000489947 */ /* 0x000fec0003800000 */
        /* <DEDUP_REMOVED lines=18> */
.L_x_169:
[----:B------:R-:W-:Y:S01]  /*6d40*/  PRMT R79, R14, 0x7632, R79 ;  /* 0x000076320e4f7816 */ /* 0x000fe2000000004f */
[----:B------:R-:W-:Y:S01]  /*6d50*/  FFMA.FTZ R65, R38, R64, R65 ;  /* 0x0000004026417223 */ /* 0x000fe20000010041 */
[----:B------:R-:W-:Y:S01]  /*6d60*/  FADD.FTZ R76, R64, R76 ;  /* 0x0000004c404c7221 */ /* 0x000fe20000010000 */
[----:B------:R-:W-:Y:S01]  /*6d70*/  SHF.L.U32 R64, R14, 0x10, RZ ;  /* 0x000000100e407819 */ /* 0x000fe200000006ff */
[----:B------:R-:W-:Y:S01]  /*6d80*/  FMUL.FTZ R78, R39, R48 ;  /* 0x00000030274e7220 */ /* 0x000fe20000410000 */
[----:B------:R-:W-:Y:S02]  /*6d90*/  SHF.L.U32 R79, R79, 0x10, RZ ;  /* 0x000000104f4f7819 */ /* 0x000fe400000006ff */
[----:B------:R-:W-:Y:S01]  /*6da0*/  PRMT R77, R13, 0x7632, R77 ;  /* 0x000076320d4d7816 */ /* 0x000fe2000000004d */
[----:B------:R-:W-:Y:S01]  /*6db0*/  FADD.FTZ R64, R64, -UR23 ;  /* 0x8000001740407e21 */ /* 0x000fe20008010000 */
[----:B------:R-:W-:Y:S01]  /*6dc0*/  FFMA.FTZ R65, R51, R78, R65 ;  /* 0x0000004e33417223 */ /* 0x000fe20000010041 */
[----:B------:R-:W-:Y:S01]  /*6dd0*/  FADD.FTZ R79, R79, -UR23 ;  /* 0x800000174f4f7e21 */ /* 0x000fe20008010000 */
[----:B------:R-:W-:Y:S01]  /*6de0*/  FADD.FTZ R78, R76, R78 ;  /* 0x0000004e4c4e7221 */ /* 0x000fe20000010000 */
[----:B------:R-:W-:Y:S01]  /*6df0*/  FMUL.FTZ R82, R64, UR24 ;  /* 0x0000001840527c20 */ /* 0x000fe20008410000 */
[----:B------:R-:W-:Y:S01]  /*6e00*/  SHF.L.U32 R76, R13, 0x10, RZ ;  /* 0x000000100d4c7819 */ /* 0x000fe200000006ff */
[----:B------:R-:W-:Y:S01]  /*6e10*/  FMUL.FTZ R86, R79, UR24 ;  /* 0x000000184f567c20 */ /* 0x000fe20008410000 */
[----:B------:R-:W-:Y:S01]  /*6e20*/  PRMT R80, R12, 0x7632, R80 ;  /* 0x000076320c507816 */ /* 0x000fe20000000050 */
[----:B------:R-:W-:Y:S01]  /*6e30*/  FMUL.FTZ R64, R50, R49 ;  /* 0x0000003132407220 */ /* 0x000fe20000410000 */
[----:B------:R-:W-:-:S02]  /*6e40*/  SHF.L.U32 R77, R77, 0x10, RZ ;  /* 0x000000104d4d7819 */ /* 0x000fc400000006ff */
        /* <DEDUP_REMOVED lines=17> */
[----:B--2---:R-:W-:Y:S01]  /*6f60*/  FMUL.FTZ R77, R77, R81 ;  /* 0x000000514d4d7220 */ /* 0x004fe20000410000 */
[----:B------:R-:W-:-:S04]  /*6f70*/  FADD.FTZ R81, -R81, 1 ;  /* 0x3f80000051517421 */ /* 0x000fc80000010100 */
[----:B------:R-:W-:-:S04]  /*6f80*/  FFMA.FTZ R81, R79, R81, 1 ;  /* 0x3f8000004f517423 */ /* 0x000fc80000010051 */
[----:B------:R-:W-:-:S07]  /*6f90*/  FMUL.FTZ R77, R77, R81 ;  /* 0x000000514d4d7220 */ /* 0x000fce0000410000 */
.L_x_170:
[----:B------:R-:W-:Y:S01]  /*6fa0*/  FFMA.FTZ R65, R83, R64, R65 ;  /* 0x0000004053417223 */ /* 0x000fe20000010041 */
[----:B------:R-:W-:Y:S01]  /*6fb0*/  FADD.FTZ R78, R64, R78 ;  /* 0x0000004e404e7221 */ /* 0x000fe20000010000 */
[----:B------:R-:W-:Y:S01]  /*6fc0*/  SHF.L.U32 R64, R12, 0x10, RZ ;  /* 0x000000100c407819 */ /* 0x000fe200000006ff */
[----:B------:R-:W-:Y:S01]  /*6fd0*/  FMUL.FTZ R81, R76, R48 ;  /* 0x000000304c517220 */ /* 0x000fe20000410000 */
[----:B------:R-:W-:Y:S02]  /*6fe0*/  SHF.L.U32 R80, R80, 0x10, RZ ;  /* 0x0000001050507819 */ /* 0x000fe400000006ff */
[C---:B------:R-:W-:Y:S01]  /*6ff0*/  PRMT R79, R11.reuse, 0x7632, R79 ;  /* 0x000076320b4f7816 */ /* 0x040fe2000000004f */
[----:B------:R-:W-:Y:S01]  /*7000*/  FADD.FTZ R64, R64, -UR23 ;  /* 0x8000001740407e21 */ /* 0x000fe20008010000 */
[----:B------:R-:W-:Y:S01]  /*7010*/  FFMA.FTZ R65, R82, R81, R65 ;  /* 0x0000005152417223 */ /* 0x000fe20000010041 */
[----:B------:R-:W-:Y:S01]  /*7020*/  FADD.FTZ R80, R80, -UR23 ;  /* 0x8000001750507e21 */ /* 0x000fe20008010000 */
[----:B------:R-:W-:Y:S01]  /*7030*/  FADD.FTZ R81, R78, R81 ;  /* 0x000000514e517221 */ /* 0x000fe20000010000 */
[----:B------:R-:W-:Y:S01]  /*7040*/  FMUL.FTZ R85, R64, UR24 ;  /* 0x0000001840557c20 */ /* 0x000fe20008410000 */
[----:B------:R-:W-:Y:S01]  /*7050*/  SHF.L.U32 R78, R11, 0x10, RZ ;  /* 0x000000100b4e7819 */ /* 0x000fe200000006ff */
[----:B-1----:R-:W-:Y:S01]  /*7060*/  FMUL.FTZ R82, R77, R49 ;  /* 0x000000314d527220 */ /* 0x002fe20000410000 */
[----:B------:R-:W-:Y:S01]  /*7070*/  SHF.L.U32 R79, R79, 0x10, RZ ;  /* 0x000000104f4f7819 */ /* 0x000fe200000006ff */
[----:B------:R-:W-:Y:S01]  /*7080*/  FMUL.FTZ R80, R80, UR24 ;  /* 0x0000001850507c20 */ /* 0x000fe20008410000 */
[----:B------:R1:W-:Y:S01]  /*7090*/  STL [R1+0x30], R85 ;  /* 0x0000305501007387 */ /* 0x0003e20000100800 */
[----:B------:R-:W-:Y:S05]  /*70a0*/  @!P1 BRA `(.L_x_171) ;  /* 0x0000000000489947 */ /* 0x000fea0003800000 */
[----:B------:R-:W-:-:S04]  /*70b0*/  FFMA.FTZ R64, R85, R48, R46 ;  /* 0x0000003055407223 */ /* 0x000fc8000001002e */
[----:B0-----:R-:W-:-:S06]  /*70c0*/  FMUL.FTZ R83, R64, -1.4426950216293334961 ;  /* 0xbfb8aa3b40537820 */ /* 0x001fcc0000410000 */
        /* <DEDUP_REMOVED lines=16> */
.L_x_171:
[----:B------:R-:W-:Y:S01]  /*71d0*/  PRMT R84, R10, 0x7632, R84 ;  /* 0x000076320a547816 */ /* 0x000fe20000000054 */
[----:B------:R-:W-:Y:S01]  /*71e0*/  FFMA.FTZ R65, R86, R82, R65 ;  /* 0x0000005256417223 */ /* 0x000fe20000010041 */
[----:B0-----:R-:W-:Y:S01]  /*71f0*/  SHF.L.U32 R83, R10, 0x10, RZ ;  /* 0x000000100a537819 */ /* 0x001fe200000006ff */
        /* <DEDUP_REMOVED lines=11> */
[----:B-1----:R-:W-:Y:S01]  /*72b0*/  FMUL.FTZ R85, R79, R49 ;  /* 0x000000314f557220 */ /* 0x002fe20000410000 */
        /* <DEDUP_REMOVED lines=21> */
.L_x_172:
[----:B------:R-:W-:Y:S01]  /*7410*/  SHF.L.U32 R87, R8, 0x10, RZ ;  /* 0x0000001008577819 */ /* 0x000fe200000006ff */
[----:B------:R-:W-:Y:S01]  /*7420*/  FFMA.FTZ R65, R80, R85, R65 ;  /* 0x0000005550417223 */ /* 0x000fe20000010041 */
[----:B------:R-:W-:Y:S01]  /*7430*/  SHF.L.U32 R88, R88, 0x10, RZ ;  /* 0x0000001058587819 */ /* 0x000fe200000006ff */
[----:B------:R-:W-:Y:S01]  /*7440*/  FMUL.FTZ R89, R81, R48 ;  /* 0x0000003051597220 */ /* 0x000fe20000410000 */
[----:B------:R-:W-:Y:S01]  /*7450*/  FADD.FTZ R64, R85, R64 ;  /* 0x0000004055407221 */ /* 0x000fe20000010000 */
        /* <DEDUP_REMOVED lines=8> */
[----:B------:R-:W-:Y:S01]  /*74e0*/  FMUL.FTZ R90, R82, R49 ;  /* 0x00000031525a7220 */ /* 0x000fe20000410000 */
        /* <DEDUP_REMOVED lines=20> */
.L_x_173:
        /* <DEDUP_REMOVED lines=14> */
[----:B------:R-:W-:Y:S01]  /*7710*/  FMUL.FTZ R93, R86, R49 ;  /* 0x00000031565d7220 */ /* 0x000fe20000410000 */
        /* <DEDUP_REMOVED lines=21> */
.L_x_174:
        /* <DEDUP_REMOVED lines=34> */
.L_x_175:
[----:B------:R-:W2:Y:S01]  /*7a90*/  LDL R107, [R1+0x74] ;  /* 0x00007400016b7983 */ /* 0x000ea20000100800 */
        /* <DEDUP_REMOVED lines=13> */
[----:B------:R-:W-:Y:S01]  /*7b70*/  SHF.L.U32 R98, R98, 0x10, RZ ;  /* 0x0000001062627819 */ /* 0x000fe200000006ff */
[----:B------:R-:W-:Y:S01]  /*7b80*/  FMUL.FTZ R101, R94, R49 ;  /* 0x000000315e657220 */ /* 0x000fe20000410000 */
[----:B------:R-:W-:Y:S01]  /*7b90*/  FMUL.FTZ R100, R100, UR24 ;  /* 0x0000001864647c20 */ /* 0x000fe20008410000 */
[----:B--2---:R-:W-:Y:S01]  /*7ba0*/  PRMT R104, R107, 0x7632, R104 ;  /* 0x000076326b687816 */ /* 0x004fe20000000068 */
        /* <DEDUP_REMOVED lines=19> */
.L_x_176:
[----:B------:R-:W2:Y:S01]  /*7ce0*/  LDL R106, [R1+0x70] ;  /* 0x00007000016a7983 */ /* 0x000ea20000100800 */
[----:B------:R-:W-:Y:S01]  /*7cf0*/  SHF.L.U32 R103, R107, 0x10, RZ ;  /* 0x000000106b677819 */ /* 0x000fe200000006ff */
[----:B------:R-:W-:Y:S01]  /*7d00*/  FFMA.FTZ R65, R96, R101, R65 ;  /* 0x0000006560417223 */ /* 0x000fe20000010041 */
[----:B------:R-:W-:Y:S01]  /*7d10*/  SHF.L.U32 R104, R104, 0x10, RZ ;  /* 0x0000001068687819 */ /* 0x000fe200000006ff */
[----:B------:R-:W-:Y:S01]  /*7d20*/  FMUL.FTZ R105, R97, R48 ;  /* 0x0000003061697220 */ /* 0x000fe20000410000 */
[----:B------:R-:W-:Y:S01]  /*7d30*/  FADD.FTZ R64, R101, R64 ;  /* 0x0000004065407221 */ /* 0x000fe20000010000 */
[----:B------:R-:W-:Y:S02]  /*7d40*/  FADD.FTZ R103, R103, -UR23 ;  /* 0x8000001767677e21 */ /* 0x000fe40008010000 */
[----:B------:R-:W-:Y:S01]  /*7d50*/  FADD.FTZ R104, R104, -UR23 ;  /* 0x8000001768687e21 */ /* 0x000fe20008010000 */
[----:B------:R-:W-:Y:S01]  /*7d60*/  FFMA.FTZ R65, R99, R105, R65 ;  /* 0x0000006963417223 */ /* 0x000fe20000010041 */
[----:B------:R-:W-:Y:S01]  /*7d70*/  FADD.FTZ R105, R64, R105 ;  /* 0x0000006940697221 */ /* 0x000fe20000010000 */
[----:B------:R-:W-:Y:S01]  /*7d80*/  FMUL.FTZ R103, R103, UR24 ;  /* 0x0000001867677c20 */ /* 0x000fe20008410000 */
[----:B------:R-:W-:Y:S01]  /*7d90*/  FMUL.FTZ R104, R104, UR24 ;  /* 0x0000001868687c20 */ /* 0x000fe20008410000 */
[----:B--2---:R-:W-:-:S02]  /*7da0*/  PRMT R102, R106, 0x7632, R102 ;  /* 0x000076326a667816 */ /* 0x004fc40000000066 */
[----:B------:R-:W-:Y:S01]  /*7db0*/  SHF.L.U32 R101, R106, 0x10, RZ ;  /* 0x000000106a657819 */ /* 0x000fe200000006ff */
[----:B------:R-:W-:Y:S01]  /*7dc0*/  FMUL.FTZ R106, R98, R49 ;  /* 0x00000031626a7220 */ /* 0x000fe20000410000 */
[----:B------:R-:W-:Y:S01]  /*7dd0*/  SHF.L.U32 R102, R102, 0x10, RZ ;  /* 0x0000001066667819 */ /* 0x000fe200000006ff */
        /* <DEDUP_REMOVED lines=19> */
.L_x_177:
[----:B------:R-:W2:Y:S01]  /*7f10*/  LDL R107, [R1+0x48] ;  /* 0x00004800016b7983 */ /* 0x000ea20000100800 */
        /* <DEDUP_REMOVED lines=8> */
[----:B------:R-:W-:-:S02]  /*7fa0*/  PRMT R112, R123, 0x7632, R112 ;  /* 0x000076327b707816 */ /* 0x000fc40000000070 */
[----:B------:R-:W-:Y:S02]  /*7fb0*/  SHF.L.U32 R106, R106, 0x10, RZ ;  /* 0x000000106a6a7819 */ /* 0x000fe400000006ff */
[C---:B--2---:R-:W-:Y:S02]  /*7fc0*/  PRMT R108, R107.reuse, 0x7632, R108 ;  /* 0x000076326b6c7816 */ /* 0x044fe4000000006c */
[----:B------:R-:W-:Y:S02]  /*7fd0*/  SHF.L.U32 R107, R107, 0x10, RZ ;  /* 0x000000106b6b7819 */ /* 0x000fe400000006ff */
[----:B------:R-:W-:-:S03]  /*7fe0*/  SHF.L.U32 R108, R108, 0x10, RZ ;  /* 0x000000106c6c7819 */ /* 0x000fc600000006ff */
[----:B------:R-:W-:Y:S02]  /*7ff0*/  FADD.FTZ R107, R107, -UR23 ;  /* 0x800000176b6b7e21 */ /* 0x000fe40008010000 */
[----:B------:R-:W-:Y:S02]  /*8000*/  FADD.FTZ R108, R108, -UR23 ;  /* 0x800000176c6c7e21 */ /* 0x000fe40008010000 */
[----:B------:R-:W-:Y:S02]  /*8010*/  FMUL.FTZ R107, R107, UR24 ;  /* 0x000000186b6b7c20 */ /* 0x000fe40008410000 */
        /* <DEDUP_REMOVED lines=20> */
.L_x_178:
        /* <DEDUP_REMOVED lines=34> */
.L_x_179:
        /* <DEDUP_REMOVED lines=8> */
[----:B------:R-:W-:Y:S01]  /*8400*/  FADD.FTZ R113, R114, R113 ;  /* 0x0000007172717221 */ /* 0x000fe20000010000 */
[----:B------:R-:W-:Y:S01]  /*8410*/  PRMT R114, R122, 0x7632, R114 ;  /* 0x000076327a727816 */ /* 0x000fe20000000072 */
[----:B------:R-:W-:Y:S01]  /*8420*/  FADD.FTZ R115, R115, -UR23 ;  /* 0x8000001773737e21 */ /* 0x000fe20008010000 */
[----:B------:R-:W-:Y:S01]  /*8430*/  FADD.FTZ R116, R116, -UR23 ;  /* 0x8000001774747e21 */ /* 0x000fe20008010000 */
[----:B------:R-:W-:Y:S01]  /*8440*/  FADD.FTZ R117, R64, R113 ;  /* 0x0000007140757221 */ /* 0x000fe20000010000 */
[----:B------:R-:W-:Y:S01]  /*8450*/  FFMA.FTZ R118, R112, R64, R65 ;  /* 0x0000004070767223 */ /* 0x000fe20000010041 */
        /* <DEDUP_REMOVED lines=23> */
.L_x_180:
[----:B------:R-:W-:Y:S01]  /*85d0*/  FMUL.FTZ R64, R113, R48 ;  /* 0x0000003071407220 */ /* 0x000fe20000410000 */
[--C-:B------:R-:W-:Y:S01]  /*85e0*/  FFMA.FTZ R122, R31, R30, R119.reuse ;  /* 0x0000001e1f7a7223 */ /* 0x100fe20000010077 */
[----:B------:R-:W-:Y:S01]  /*85f0*/  PRMT R119, R71, 0x7632, R119 ;  /* 0x0000763247777816 */ /* 0x000fe20000000077 */
[----:B------:R-:W-:Y:S01]  /*8600*/  FADD.FTZ R31, R120, R30 ;  /* 0x0000001e781f7221 */ /* 0x000fe20000010000 */
[----:B------:R-:W-:Y:S01]  /*8610*/  FFMA.FTZ R65, R115, R64, R118 ;  /* 0x0000004073417223 */ /* 0x000fe20000010076 */
[----:B------:R-:W-:Y:S01]  /*8620*/  SHF.L.U32 R118, R71, 0x10, RZ ;  /* 0x0000001047767819 */ /* 0x000fe200000006ff */
[----:B------:R-:W-:Y:S01]  /*8630*/  STL [R1+0x54], R122 ;  /* 0x0000547a01007387 */ /* 0x000fe20000100800 */
[----:B------:R-:W-:Y:S01]  /*8640*/  SHF.L.U32 R119, R119, 0x10, RZ ;  /* 0x0000001077777819 */ /* 0x000fe200000006ff */
[----:B------:R-:W-:Y:S01]  /*8650*/  FADD.FTZ R30, R117, R64 ;  /* 0x00000040751e7221 */ /* 0x000fe20000010000 */
[----:B------:R-:W-:Y:S01]  /*8660*/  PRMT R117, R121, 0x7632, R117 ;  /* 0x0000763279757816 */ /* 0x000fe20000000075 */
[----:B------:R0:W-:Y:S01]  /*8670*/  STL [R1+0x50], R31 ;  /* 0x0000501f01007387 */ /* 0x0001e20000100800 */
[----:B------:R-:W-:Y:S01]  /*8680*/  FADD.FTZ R118, R118, -UR23 ;  /* 0x8000001776767e21 */ /* 0x000fe20008010000 */
[----:B------:R-:W-:Y:S01]  /*8690*/  FADD.FTZ R119, R119, -UR23 ;  /* 0x8000001777777e21 */ /* 0x000fe20008010000 */
[----:B------:R-:W-:-:S02]  /*86a0*/  SHF.L.U32 R117, R117, 0x10, RZ ;  /* 0x0000001075757819 */ /* 0x000fc400000006ff */
[----:B------:R-:W-:Y:S01]  /*86b0*/  FMUL.FTZ R118, R118, UR24 ;  /* 0x0000001876767c20 */ /* 0x000fe20008410000 */
[----:B------:R-:W-:Y:S01]  /*86c0*/  FMUL.FTZ R119, R119, UR24 ;  /* 0x0000001877777c20 */ /* 0x000fe20008410000 */
[----:B------:R-:W-:Y:S01]  /*86d0*/  SHF.L.U32 R120, R121, 0x10, RZ ;  /* 0x0000001079787819 */ /* 0x000fe200000006ff */
[----:B0-----:R-:W-:-:S04]  /*86e0*/  FMUL.FTZ R31, R114, R49 ;  /* 0x00000031721f7220 */ /* 0x001fc80000410000 */
[----:B------:R-:W-:Y:S01]  /*86f0*/  FFMA.FTZ R64, R116, R31, R65 ;  /* 0x0000001f74407223 */ /* 0x000fe20000010041 */
[----:B------:R-:W-:Y:S01]  /*8700*/  FADD.FTZ R65, R31, R30 ;  /* 0x0000001e1f417221 */ /* 0x000fe20000010000 */
        /* <DEDUP_REMOVED lines=8> */
[----:B------:R-:W-:-:S04]  /*8790*/  FFMA.FTZ R31, R31, R30, 1 ;  /* 0x3f8000001f1f7423 */ /* 0x000fc8000001001e */
[----:B------:R-:W-:Y:S01]  /*87a0*/  FMUL.FTZ R120, R120, R31 ;  /* 0x0000001f78787220 */ /* 0x000fe20000410000 */
        /* <DEDUP_REMOVED lines=9> */
.L_x_181:
[----:B------:R-:W-:Y:S01]  /*8840*/  FMUL.FTZ R30, R120, R48 ;  /* 0x00000030781e7220 */ /* 0x000fe20000410000 */
[C---:B------:R-:W-:Y:S02]  /*8850*/  PRMT R121, R124.reuse, 0x7632, R121 ;  /* 0x000076327c797816 */ /* 0x040fe40000000079 */
[----:B------:R-:W-:Y:S01]  /*8860*/  SHF.L.U32 R124, R124, 0x10, RZ ;  /* 0x000000107c7c7819 */ /* 0x000fe200000006ff */
[----:B------:R-:W-:Y:S01]  /*8870*/  FFMA.FTZ R64, R118, R30, R64 ;  /* 0x0000001e76407223 */ /* 0x000fe20000010040 */
[----:B------:R-:W-:Y:S01]  /*8880*/  FADD.FTZ R31, R65, R30 ;  /* 0x0000001e411f7221 */ /* 0x000fe20000010000 */
[----:B------:R-:W-:Y:S01]  /*8890*/  FMUL.FTZ R30, R117, R49 ;  /* 0x00000031751e7220 */ /* 0x000fe20000410000 */
[----:B------:R-:W-:-:S03]  /*88a0*/  SHF.L.U32 R121, R121, 0x10, RZ ;  /* 0x0000001079797819 */ /* 0x000fc600000006ff */
[----:B------:R-:W-:Y:S01]  /*88b0*/  FFMA.FTZ R64, R119, R30, R64 ;  /* 0x0000001e77407223 */ /* 0x000fe20000010040 */
[----:B------:R-:W-:Y:S01]  /*88c0*/  FADD.FTZ R65, R30, R31 ;  /* 0x0000001f1e417221 */ /* 0x000fe20000010000 */
[C---:B------:R-:W-:Y:S02]  /*88d0*/  PRMT R30, R70.reuse, 0x7632, R30 ;  /* 0x00007632461e7816 */ /* 0x040fe4000000001e */
        /* <DEDUP_REMOVED lines=25> */
.L_x_182:
[----:B------:R-:W-:-:S04]  /*8a70*/  FMUL.FTZ R30, R124, R48 ;  /* 0x000000307c1e7220 */ /* 0x000fc80000410000 */
[----:B------:R-:W-:Y:S01]  /*8a80*/  FADD.FTZ R31, R65, R30 ;  /* 0x0000001e411f7221 */ /* 0x000fe20000010000 */
[----:B------:R-:W-:Y:S01]  /*8a90*/  FFMA.FTZ R64, R122, R30, R64 ;  /* 0x0000001e7a407223 */ /* 0x000fe20000010040 */
[----:B------:R-:W2:Y:S01]  /*8aa0*/  LDL R65, [R1+0x4c] ;  /* 0x00004c0001417983 */ /* 0x000ea20000100800 */
[----:B------:R-:W-:-:S04]  /*8ab0*/  FMUL.FTZ R30, R121, R49 ;  /* 0x00000031791e7220 */ /* 0x000fc80000410000 */
[----:B------:R-:W-:Y:S01]  /*8ac0*/  FFMA.FTZ R125, R123, R30, R64 ;  /* 0x0000001e7b7d7223 */ /* 0x000fe20000010040 */
[----:B------:R-:W-:Y:S01]  /*8ad0*/  FADD.FTZ R64, R30, R31 ;  /* 0x0000001f1e407221 */ /* 0x000fe20000010000 */
[C---:B------:R-:W-:Y:S02]  /*8ae0*/  PRMT R30, R69.reuse, 0x7632, R30 ;  /* 0x00007632451e7816 */ /* 0x040fe4000000001e */
[----:B------:R-:W-:Y:S01]  /*8af0*/  SHF.L.U32 R31, R69, 0x10, RZ ;  /* 0x00000010451f7819 */ /* 0x000fe200000006ff */
[----:B------:R0:W-:Y:S01]  /*8b00*/  STL [R1+0x2c], R125 ;  /* 0x00002c7d01007387 */ /* 0x0001e20000100800 */
[----:B------:R-:W-:-:S03]  /*8b10*/  SHF.L.U32 R30, R30, 0x10, RZ ;  /* 0x000000101e1e7819 */ /* 0x000fc600000006ff */
[----:B------:R1:W-:Y:S02]  /*8b20*/  STL [R1+0x40], R64 ;  /* 0x0000404001007387 */ /* 0x0003e40000100800 */
[----:B------:R-:W-:Y:S01]  /*8b30*/  FADD.FTZ R30, R30, -UR23 ;  /* 0x800000171e1e7e21 */ /* 0x000fe20008010000 */
[----:B0-----:R-:W-:-:S03]  /*8b40*/  FADD.FTZ R125, R31, -UR23 ;  /* 0x800000171f7d7e21 */ /* 0x001fc60008010000 */
[----:B-1----:R-:W-:Y:S01]  /*8b50*/  FMUL.FTZ R64, R30, UR24 ;  /* 0x000000181e407c20 */ /* 0x002fe20008410000 */
[----:B------:R-:W-:-:S04]  /*8b60*/  FMUL.FTZ R125, R125, UR24 ;  /* 0x000000187d7d7c20 */ /* 0x000fc80008410000 */
[----:B------:R0:W-:Y:S01]  /*8b70*/  STL [R1+0x14], R64 ;  /* 0x0000144001007387 */ /* 0x0001e20000100800 */
[C---:B--2---:R-:W-:Y:S02]  /*8b80*/  PRMT R31, R65.reuse, 0x7632, R31 ;  /* 0x00007632411f7816 */ /* 0x044fe4000000001f */
[----:B------:R-:W-:Y:S02]  /*8b90*/  SHF.L.U32 R30, R65, 0x10, RZ ;  /* 0x00000010411e7819 */ /* 0x000fe400000006ff */
[----:B------:R-:W-:Y:S01]  /*8ba0*/  SHF.L.U32 R31, R31, 0x10, RZ ;  /* 0x000000101f1f7819 */ /* 0x000fe200000006ff */
[----:B0-----:R-:W-:Y:S06]  /*8bb0*/  @!P1 BRA `(.L_x_183) ;  /* 0x00000000005c9947 */ /* 0x001fec0003800000 */
[----:B------:R-:W-:Y:S01]  /*8bc0*/  FFMA.FTZ R65, R125, R48, R46 ;  /* 0x000000307d417223 */ /* 0x000fe2000001002e */
[----:B------:R-:W-:Y:S04]  /*8bd0*/  STL [R1+0x88], R2 ;  /* 0x0000880201007387 */ /* 0x000fe80000100800 */
[----:B------:R0:W-:Y:S02]  /*8be0*/  STL [R1+0x84], R0 ;  /* 0x0000840001007387 */ /* 0x0001e40000100800 */
[----:B0-----:R-:W-:Y:S01]  /*8bf0*/  MOV R0, R64 ;  /* 0x0000004000007202 */ /* 0x001fe20000000f00 */
        /* <DEDUP_REMOVED lines=9> */
[----:B------:R-:W-:Y:S01]  /*8c90*/  FMUL.FTZ R64, R65, -1.4426950216293334961 ;  /* 0xbfb8aa3b41407820 */ /* 0x000fe20000410000 */
[----:B------:R0:W5:Y:S05]  /*8ca0*/  LDL.LU R2, [R1+0x88] ;  /* 0x0000880001027983 */ /* 0x00016a0000300800 */
[----:B------:R-:W1:Y:S02]  /*8cb0*/  MUFU.EX2 R64, R64 ;  /* 0x0000004000407308 */ /* 0x000e640000000800 */
[----:B-1----:R-:W-:-:S06]  /*8cc0*/  FADD.FTZ R64, R64, 1 ;  /* 0x3f80000040407421 */ /* 0x002fcc0000010000 */
[----:B------:R-:W1:Y:S02]  /*8cd0*/  MUFU.RCP R64, R64 ;  /* 0x0000004000407308 */ /* 0x000e640000001000 */
[----:B-1----:R-:W-:Y:S01]  /*8ce0*/  FMUL.FTZ R0, R31, R64 ;  /* 0x000000401f007220 */ /* 0x002fe20000410000 */
[----:B------:R-:W-:-:S04]  /*8cf0*/  FADD.FTZ R31, -R64, 1 ;  /* 0x3f800000401f7421 */ /* 0x000fc80000010100 */
[----:B------:R-:W-:-:S04]  /*8d00*/  FFMA.FTZ R31, R65, R31, 1 ;  /* 0x3f800000411f7423 */ /* 0x000fc8000001001f */
[----:B------:R-:W-:Y:S02]  /*8d10*/  FMUL.FTZ R31, R0, R31 ;  /* 0x0000001f001f7220 */ /* 0x000fe40000410000 */
[----:B------:R0:W5:Y:S05]  /*8d20*/  LDL.LU R0, [R1+0x84] ;  /* 0x0000840001007983 */ /* 0x00016a0000300800 */
.L_x_183:
[----:B------:R-:W2:Y:S04]  /*8d30*/  LDL.LU R65, [R1+0x40] ;  /* 0x0000400001417983 */ /* 0x000ea80000300800 */
[----:B------:R1:W-:Y:S04]  /*8d40*/  STL [R1+0xa8], R10 ;  /* 0x0000a80a01007387 */ /* 0x0003e80000100800 */
[----:B-1----:R-:W3:Y:S04]  /*8d50*/  LDL.LU R10, [R1+0x2c] ;  /* 0x00002c00010a7983 */ /* 0x002ee80000300800 */
[----:B------:R-:W-:Y:S04]  /*8d60*/  STL [R1+0xa4], R9 ;  /* 0x0000a40901007387 */ /* 0x000fe80000100800 */
[----:B------:R-:W-:Y:S04]  /*8d70*/  STL [R1+0xa0], R8 ;  /* 0x0000a00801007387 */ /* 0x000fe80000100800 */
[----:B------:R-:W-:Y:S04]  /*8d80*/  STL [R1+0x9c], R7 ;  /* 0x00009c0701007387 */ /* 0x000fe80000100800 */
[----:B------:R-:W-:Y:S04]  /*8d90*/  STL [R1+0x98], R6 ;  /* 0x0000980601007387 */ /* 0x000fe80000100800 */
[----:B------:R-:W-:Y:S04]  /*8da0*/  STL [R1+0x94], R5 ;  /* 0x0000940501007387 */ /* 0x000fe80000100800 */
[----:B------:R-:W-:Y:S04]  /*8db0*/  STL [R1+0x90], R4 ;  /* 0x0000900401007387 */ /* 0x000fe80000100800 */
[----:B------:R-:W-:Y:S04]  /*8dc0*/  STL [R1+0x8c], R3 ;  /* 0x00008c0301007387 */ /* 0x000fe80000100800 */
[----:B-----5:R-:W-:Y:S04]  /*8dd0*/  STL [R1+0x88], R2 ;  /* 0x0000880201007387 */ /* 0x020fe80000100800 */
[----:B------:R1:W-:Y:S04]  /*8de0*/  STL [R1+0x84], R0 ;  /* 0x0000840001007387 */ /* 0x0003e80000100800 */
[----:B-1----:R-:W4:Y:S01]  /*8df0*/  LDL.LU R0, [R1+0x14] ;  /* 0x0000140001007983 */ /* 0x002f220000300800 */
[----:B------:R-:W-:-:S03]  /*8e00*/  FMUL.FTZ R64, R30, R48 ;  /* 0x000000301e407220 */ /* 0x000fc60000410000 */
[----:B------:R-:W4:Y:S04]  /*8e10*/  LDL.LU R7, [R1+0x78] ;  /* 0x0000780001077983 */ /* 0x000f280000300800 */
[----:B------:R-:W4:Y:S04]  /*8e20*/  LDL.LU R4, [R1+0x10] ;  /* 0x0000100001047983 */ /* 0x000f280000300800 */
[----:B------:R-:W4:Y:S04]  /*8e30*/  LDL.LU R2, [R1+0x7c] ;  /* 0x00007c0001027983 */ /* 0x000f280000300800 */
[----:B------:R-:W4:Y:S04]  /*8e40*/  LDL.LU R6, [R1+0x54] ;  /* 0x0000540001067983 */ /* 0x000f280000300800 */
[----:B------:R-:W4:Y:S04]  /*8e50*/  LDL.LU R3, [R1+0xc] ;  /* 0x00000c0001037983 */ /* 0x000f280000300800 */
[----:B------:R-:W4:Y:S01]  /*8e60*/  LDL.LU R5, [R1+0x50] ;  /* 0x0000500001057983 */ /* 0x000f220000300800 */
[----:B--2---:R-:W-:Y:S01]  /*8e70*/  FADD.FTZ R8, R65, R64 ;  /* 0x0000004041087221 */ /* 0x004fe20000010000 */
[----:B------:R-:W-:Y:S01]  /*8e80*/  FMUL.FTZ R65, R31, R49 ;  /* 0x000000311f417220 */ /* 0x000fe20000410000 */
[----:B---3--:R-:W-:-:S04]  /*8e90*/  FFMA.FTZ R10, R125, R64, R10 ;  /* 0x000000407d0a7223 */ /* 0x008fc8000001000a */
[----:B----4-:R-:W-:Y:S02]  /*8ea0*/  FFMA.FTZ R64, R0, R65, R10 ;  /* 0x0000004100407223 */ /* 0x010fe4000001000a */
[----:B------:R-:W1:Y:S01]  /*8eb0*/  S2R R10, SR_LANEID ;  /* 0x00000000000a7919 */ /* 0x000e620000000000 */
[----:B------:R-:W-:Y:S02]  /*8ec0*/  FADD.FTZ R65, R65, R8 ;  /* 0x0000000841417221 */ /* 0x000fe40000010000 */
[----:B------:R-:W2:Y:S04]  /*8ed0*/  SHFL.DOWN PT, R9, R64, 0x1, 0x1f ;  /* 0x08201f0040097f89 */ /* 0x000ea800000e0000 */
[----:B------:R-:W3:Y:S01]  /*8ee0*/  SHFL.DOWN PT, R8, R65, 0x1, 0x1f ;  /* 0x08201f0041087f89 */ /* 0x000ee200000e0000 */
[----:B-1----:R-:W-:-:S13]  /*8ef0*/  ISETP.GT.AND P0, PT, R10, 0x1e, PT ;  /* 0x0000001e0a00780c */ /* 0x002fda0003f04270 */
[----:B--2---:R-:W-:Y:S01]  /*8f00*/  @!P0 FADD.FTZ R64, R64, R9 ;  /* 0x0000000940408221 */ /* 0x004fe20000010000 */
[----:B---3--:R-:W-:-:S04]  /*8f10*/  @!P0 FADD.FTZ R65, R65, R8 ;  /* 0x0000000841418221 */ /* 0x008fc80000010000 */
[----:B------:R-:W1:Y:S04]  /*8f20*/  SHFL.DOWN PT, R9, R64, 0x2, 0x1f ;  /* 0x08401f0040097f89 */ /* 0x000e6800000e0000 */
[----:B------:R-:W2:Y:S01]  /*8f30*/  SHFL.DOWN PT, R8, R65, 0x2, 0x1f ;  /* 0x08401f0041087f89 */ /* 0x000ea200000e0000 */
[----:B------:R-:W-:-:S13]  /*8f40*/  ISETP.GT.AND P0, PT, R10, 0x1d, PT ;  /* 0x0000001d0a00780c */ /* 0x000fda0003f04270 */
[----:B-1----:R-:W-:Y:S01]  /*8f50*/  @!P0 FADD.FTZ R64, R64, R9 ;  /* 0x0000000940408221 */ /* 0x002fe20000010000 */
[----:B--2---:R-:W-:-:S04]  /*8f60*/  @!P0 FADD.FTZ R65, R65, R8 ;  /* 0x0000000841418221 */ /* 0x004fc80000010000 */
        /* <DEDUP_REMOVED lines=12> */
[----:B------:R-:W-:Y:S01]  /*9030*/  ISETP.GT.AND P0, PT, R10, 0xf, PT ;  /* 0x0000000f0a00780c */ /* 0x000fe20003f04270 */
[----:B------:R-:W-:Y:S02]  /*9040*/  FFMA.FTZ R4, R4, R34, R7 ;  /* 0x0000002204047223 */ /* 0x000fe40000010007 */
[----:B------:R3:W5:Y:S01]  /*9050*/  LDL.LU R10, [R1+0xa8] ;  /* 0x0000a800010a7983 */ /* 0x0007620000300800 */
[----:B------:R-:W-:-:S09]  /*9060*/  FADD.FTZ R2, R2, R34 ;  /* 0x0000002202027221 */ /* 0x000fd20000010000 */
[----:B-1----:R-:W-:Y:S02]  /*9070*/  @!P0 FADD.FTZ R64, R64, R9 ;  /* 0x0000000940408221 */ /* 0x002fe40000010000 */
[----:B------:R3:W5:Y:S01]  /*9080*/  LDL.LU R9, [R1+0xa4] ;  /* 0x0000a40001097983 */ /* 0x0007620000300800 */
[----:B--2---:R-:W-:-:S03]  /*9090*/  @!P0 FADD.FTZ R65, R65, R8 ;  /* 0x0000000841418221 */ /* 0x004fc60000010000 */
[----:B------:R3:W5:Y:S04]  /*90a0*/  LDL.LU R8, [R1+0xa0] ;  /* 0x0000a00001087983 */ /* 0x0007680000300800 */
[----:B------:R3:W5:Y:S04]  /*90b0*/  LDL.LU R7, [R1+0x9c] ;  /* 0x00009c0001077983 */ /* 0x0007680000300800 */
[----:B------:R-:W2:Y:S01]  /*90c0*/  LDL.LU R34, [R1+0x8] ;  /* 0x0000080001227983 */ /* 0x000ea20000300800 */
[----:B------:R-:W-:Y:S01]  /*90d0*/  FFMA.FTZ R3, R3, R33, R6 ;  /* 0x0000002103037223 */ /* 0x000fe20000010006 */
[----:B------:R-:W-:-:S02]  /*90e0*/  FADD.FTZ R33, R5, R33 ;  /* 0x0000002105217221 */ /* 0x000fc40000010000 */
[----:B------:R3:W5:Y:S01]  /*90f0*/  LDL.LU R6, [R1+0x98] ;  /* 0x0000980001067983 */ /* 0x0007620000300800 */
[----:B------:R-:W-:-:S03]  /*9100*/  FADD.FTZ R2, R2, R32 ;  /* 0x0000002002027221 */ /* 0x000fc60000010000 */
[----:B------:R3:W5:Y:S01]  /*9110*/  LDL.LU R5, [R1+0x94] ;  /* 0x0000940001057983 */ /* 0x0007620000300800 */
[----:B--2---:R-:W-:-:S03]  /*9120*/  FFMA.FTZ R34, R34, R32, R4 ;  /* 0x0000002022227223 */ /* 0x004fc60000010004 */
[----:B------:R3:W5:Y:S04]  /*9130*/  LDL.LU R4, [R1+0x90] ;  /* 0x0000900001047983 */ /* 0x0007680000300800 */
[----:B------:R-:W2:Y:S01]  /*9140*/  LDL.LU R32, [R1+0x4] ;  /* 0x0000040001207983 */ /* 0x000ea20000300800 */
[----:B------:R-:W-:Y:S01]  /*9150*/  FADD.FTZ R33, R33, R29 ;  /* 0x0000001d21217221 */ /* 0x000fe20000010000 */
[----:B--2---:R-:W-:Y:S02]  /*9160*/  FFMA.FTZ R32, R32, R29, R3 ;  /* 0x0000001d20207223 */ /* 0x004fe40000010003 */
[----:B------:R3:W5:Y:S04]  /*9170*/  LDL.LU R3, [R1+0x8c] ;  /* 0x00008c0001037983 */ /* 0x0007680000300800 */
[----:B------:R-:W2:Y:S01]  /*9180*/  LDL.LU R29, [R1] ;  /* 0x00000000011d7983 */ /* 0x000ea20000300800 */
[----:B------:R-:W-:Y:S01]  /*9190*/  FFMA.FTZ R37, R37, R35, R32 ;  /* 0x0000002325257223 */ /* 0x000fe20000010020 */
[----:B------:R-:W-:Y:S01]  /*91a0*/  FADD.FTZ R35, R33, R35 ;  /* 0x0000002321237221 */ /* 0x000fe20000010000 */
[----:B--2---:R-:W-:Y:S01]  /*91b0*/  FFMA.FTZ R29, R29, R28, R34 ;  /* 0x0000001c1d1d7223 */ /* 0x004fe20000010022 */
[----:B------:R-:W-:Y:S01]  /*91c0*/  FADD.FTZ R28, R2, R28 ;  /* 0x0000001c021c7221 */ /* 0x000fe20000010000 */
[----:B------:R-:W2:Y:S02]  /*91d0*/  LDL.LU R34, [R1+0x30] ;  /* 0x0000300001227983 */ /* 0x000ea40000300800 */
[----:B------:R-:W-:-:S02]  /*91e0*/  FFMA.FTZ R38, R38, R36, R29 ;  /* 0x0000002426267223 */ /* 0x000fc4000001001d */
[----:B------:R3:W5:Y:S04]  /*91f0*/  LDL.LU R2, [R1+0x88] ;  /* 0x0000880001027983 */ /* 0x0007680000300800 */
[----:B------:R-:W4:Y:S04]  /*9200*/  LDL.LU R32, [R1+0x38] ;  /* 0x0000380001207983 */ /* 0x000f280000300800 */
[----:B------:R-:W3:Y:S04]  /*9210*/  LDL.LU R33, [R1+0x3c] ;  /* 0x00003c0001217983 */ /* 0x000ee80000300800 */
[----:B------:R-:W2:Y:S01]  /*9220*/  LDL.LU R29, [R1+0x34] ;  /* 0x00003400011d7983 */ /* 0x000ea20000300800 */
[----:B------:R-:W-:Y:S01]  /*9230*/  FADD.FTZ R36, R28, R36 ;  /* 0x000000241c247221 */ /* 0x000fe20000010000 */
[----:B------:R-:W-:Y:S01]  /*9240*/  FFMA.FTZ R37, R51, R39, R37 ;  /* 0x0000002733257223 */ /* 0x000fe20000010025 */
[----:B------:R-:W-:-:S02]  /*9250*/  FADD.FTZ R35, R35, R39 ;  /* 0x0000002723237221 */ /* 0x000fc40000010000 */
[----:B------:R-:W-:Y:S02]  /*9260*/  FADD.FTZ R36, R36, R50 ;  /* 0x0000003224247221 */ /* 0x000fe40000010000 */
[----:B------:R-:W-:Y:S02]  /*9270*/  FADD.FTZ R35, R35, R76 ;  /* 0x0000004c23237221 */ /* 0x000fe40000010000 */
[----:B------:R-:W-:Y:S02]  /*9280*/  FADD.FTZ R36, R36, R77 ;  /* 0x0000004d24247221 */ /* 0x000fe40000010000 */
[----:B------:R-:W-:Y:S02]  /*9290*/  FADD.FTZ R35, R35, R78 ;  /* 0x0000004e23237221 */ /* 0x000fe40000010000 */
[----:B------:R-:W-:Y:S01]  /*92a0*/  FADD.FTZ R36, R36, R79 ;  /* 0x0000004f24247221 */ /* 0x000fe20000010000 */
[----:B--2---:R-:W-:Y:S01]  /*92b0*/  FFMA.FTZ R38, R29, R50, R38 ;  /* 0x000000321d267223 */ /* 0x004fe20000010026 */
[----:B---3--:R-:W-:Y:S01]  /*92c0*/  FFMA.FTZ R37, R33, R76, R37 ;  /* 0x0000004c21257223 */ /* 0x008fe20000010025 */
[----:B------:R-:W-:Y:S01]  /*92d0*/  FADD.FTZ R35, R35, R81 ;  /* 0x0000005123237221 */ /* 0x000fe20000010000 */
[----:B------:R-:W-:Y:S01]  /*92e0*/  FADD.FTZ R36, R36, R82 ;  /* 0x0000005224247221 */ /* 0x000fe20000010000 */
[----:B----4-:R-:W-:Y:S01]  /*92f0*/  FFMA.FTZ R38, R32, R77, R38 ;  /* 0x0000004d20267223 */ /* 0x010fe20000010026 */
[----:B------:R-:W1:Y:S01]  /*9300*/  S2UR UR7, SR_CgaCtaId ;  /* 0x00000000000779c3 */ /* 0x000e620000008800 */
[----:B------:R-:W2:Y:S02]  /*9310*/  LDL R32, [R1+0x80] ;  /* 0x0000800001207983 */ /* 0x000ea40000100800 */
[----:B------:R-:W-:-:S04]  /*9320*/  FFMA.FTZ R38, R80, R79, R38 ;  /* 0x0000004f50267223 */ /* 0x000fc80000010026 */
[----:B------:R-:W-:Y:S01]  /*9330*/  FFMA.FTZ R38, R84, R82, R38 ;  /* 0x0000005254267223 */ /* 0x000fe20000010026 */
[----:B------:R-:W-:Y:S01]  /*9340*/  UMOV UR6, 0x400 ;  /* 0x0000040000067882 */ /* 0x000fe20000000000 */
[----:B------:R-:W3:Y:S02]  /*9350*/  LDC.64 R50, c[0x0][0x268] ;  /* 0x00009a00ff327b82 */ /* 0x000ee40000000a00 */
[----:B------:R-:W-:-:S04]  /*9360*/  FFMA.FTZ R38, R88, R86, R38 ;  /* 0x0000005658267223 */ /* 0x000fc80000010026 */
        /* <DEDUP_REMOVED lines=9> */
[----:B------:R-:W-:Y:S02]  /*9400*/  FFMA.FTZ R29, R0, R31, R38 ;  /* 0x0000001f001d7223 */ /* 0x000fe40000010026 */
[----:B------:R4:W5:Y:S01]  /*9410*/  LDL.LU R0, [R1+0x84] ;  /* 0x0000840001007983 */ /* 0x0009620000300800 */
[----:B------:R-:W-:-:S04]  /*9420*/  FFMA.FTZ R37, R34, R78, R37 ;  /* 0x0000004e22257223 */ /* 0x000fc80000010025 */
[----:B------:R-:W-:Y:S01]  /*9430*/  FFMA.FTZ R37, R83, R81, R37 ;  /* 0x0000005153257223 */ /* 0x000fe20000010025 */
[----:B------:R-:W-:Y:S01]  /*9440*/  FADD.FTZ R35, R35, R85 ;  /* 0x0000005523237221 */ /* 0x000fe20000010000 */
[----:B------:R-:W-:Y:S02]  /*9450*/  FADD.FTZ R36, R36, R86 ;  /* 0x0000005624247221 */ /* 0x000fe40000010000 */
[----:B------:R-:W-:Y:S01]  /*9460*/  FFMA.FTZ R37, R87, R85, R37 ;  /* 0x0000005557257223 */ /* 0x000fe20000010025 */
[----:B------:R-:W0:Y:S01]  /*9470*/  S2R R34, SR_LANEID ;  /* 0x0000000000227919 */ /* 0x000e220000000000 */
[----:B------:R-:W-:Y:S01]  /*9480*/  FADD.FTZ R35, R35, R89 ;  /* 0x0000005923237221 */ /* 0x000fe20000010000 */
[----:B------:R-:W-:Y:S01]  /*9490*/  FADD.FTZ R36, R36, R90 ;  /* 0x0000005a24247221 */ /* 0x000fe20000010000 */
[----:B------:R-:W-:Y:S02]  /*94a0*/  FFMA.FTZ R37, R91, R89, R37 ;  /* 0x000000595b257223 */ /* 0x000fe40000010025 */
[----:B------:R-:W-:Y:S01]  /*94b0*/  FADD.FTZ R35, R35, R93 ;  /* 0x0000005d23237221 */ /* 0x000fe20000010000 */
[----:B------:R-:W-:Y:S01]  /*94c0*/  FADD.FTZ R36, R36, R94 ;  /* 0x0000005e24247221 */ /* 0x000fe20000010000 */
[----:B------:R-:W-:-:S02]  /*94d0*/  FFMA.FTZ R37, R95, R93, R37 ;  /* 0x0000005d5f257223 */ /* 0x000fc40000010025 */
[----:B------:R-:W-:Y:S01]  /*94e0*/  FADD.FTZ R35, R35, R97 ;  /* 0x0000006123237221 */ /* 0x000fe20000010000 */
[----:B------:R-:W-:Y:S01]  /*94f0*/  FADD.FTZ R36, R36, R98 ;  /* 0x0000006224247221 */ /* 0x000fe20000010000 */
[----:B------:R-:W-:Y:S02]  /*9500*/  FFMA.FTZ R37, R99, R97, R37 ;  /* 0x0000006163257223 */ /* 0x000fe40000010025 */
        /* <DEDUP_REMOVED lines=11> */
[----:B------:R-:W-:Y:S01]  /*95c0*/  FFMA.FTZ R37, R115, R113, R37 ;  /* 0x0000007173257223 */ /* 0x000fe20000010025 */
[----:B------:R-:W-:Y:S01]  /*95d0*/  UIADD3 UR5, UR6, 0x90, URZ ;  /* 0x0000009006057890 */ /* 0x000fe2000fffe03f */
[----:B------:R-:W-:Y:S01]  /*95e0*/  FADD.FTZ R35, R35, R120 ;  /* 0x0000007823237221 */ /* 0x000fe20000010000 */
[----:B------:R-:W-:Y:S01]  /*95f0*/  FADD.FTZ R36, R36, R117 ;  /* 0x0000007524247221 */ /* 0x000fe20000010000 */
[----:B------:R-:W-:Y:S01]  /*9600*/  FFMA.FTZ R37, R118, R120, R37 ;  /* 0x0000007876257223 */ /* 0x000fe20000010025 */
[----:B0-----:R-:W-:Y:S01]  /*9610*/  ISETP.NE.AND P0, PT, R34, RZ, PT ;  /* 0x000000ff2200720c */ /* 0x001fe20003f05270 */
[----:B-1----:R-:W-:Y:S01]  /*9620*/  ULEA UR5, UR7, UR5, 0x18 ;  /* 0x0000000507057291 */ /* 0x002fe2000f8ec03f */
[----:B------:R-:W-:Y:S01]  /*9630*/  FADD.FTZ R35, R35, R124 ;  /* 0x0000007c23237221 */ /* 0x000fe20000010000 */
[----:B------:R-:W-:Y:S01]  /*9640*/  FFMA.FTZ R28, R122, R124, R37 ;  /* 0x0000007c7a1c7223 */ /* 0x000fe20000010025 */
[----:B------:R-:W-:-:S03]  /*9650*/  FADD.FTZ R36, R36, R121 ;  /* 0x0000007924247221 */ /* 0x000fc60000010000 */
[----:B------:R-:W-:Y:S01]  /*9660*/  FFMA.FTZ R28, R125, R30, R28 ;  /* 0x0000001e7d1c7223 */ /* 0x000fe2000001001c */
[----:B------:R-:W-:Y:S01]  /*9670*/  FADD.FTZ R30, R35, R30 ;  /* 0x0000001e231e7221 */ /* 0x000fe20000010000 */
[----:B------:R-:W-:Y:S01]  /*9680*/  FADD.FTZ R31, R36, R31 ;  /* 0x0000001f241f7221 */ /* 0x000fe20000010000 */
[----:B------:R-:W-:-:S05]  /*9690*/  LEA R76, R75, UR5, 0x4 ;  /* 0x000000054b4c7c11 */ /* 0x000fca000f8e20ff */
[----:B------:R-:W-:Y:S01]  /*96a0*/  STS.128 [R76], R28 ;  /* 0x0000001c4c007388 */ /* 0x000fe20000000c00 */
[----:B------:R-:W-:Y:S01]  /*96b0*/  BSSY B0, `(.L_x_184) ;  /* 0x000002b000007945 */ /* 0x000fe20003800000 */
[----:B------:R-:W-:Y:S02]  /*96c0*/  PRMT R104, R68, 0x7632, R104 ;  /* 0x0000763244687816 */ /* 0x000fe40000000068 */
[----:B--2---:R0:W-:Y:S01]  /*96d0*/  @!P0 STS.64 [R32+0x10], R64 ;  /* 0x0000104020008388 */ /* 0x0041e20000000a00 */
[----:B------:R-:W-:Y:S01]  /*96e0*/  BAR.SYNC.DEFER_BLOCKING 0x0 ;  /* 0x0000000000007b1d */ /* 0x000fe20000010000 */
[----:B------:R-:W-:Y:S02]  /*96f0*/  ISETP.NE.AND P0, PT, R75, RZ, PT ;  /* 0x000000ff4b00720c */ /* 0x000fe40003f05270 */
[----:B0-----:R-:W-:-:S05]  /*9700*/  MOV R32, UR14 ;  /* 0x0000000e00207c02 */ /* 0x001fca0008000f00 */
[----:B------:R-:W-:-:S04]  /*9710*/  IMAD R33, R32, 0x38, R75 ;  /* 0x0000003820217824 */ /* 0x000fc800078e024b */
[----:B---3--:R-:W-:Y:S02]  /*9720*/  IMAD.WIDE R50, R33, 0x4, R50 ;  /* 0x0000000421327825 */ /* 0x008fe400078e0232 */
[----:B----4-:R-:W-:Y:S05]  /*9730*/  @P0 BRA `(.L_x_185) ;  /* 0x0000000000880947 */ /* 0x010fea0003800000 */
[----:B------:R-:W-:-:S09]  /*9740*/  ULEA UR5, UR7, UR6, 0x18 ;  /* 0x0000000607057291 */ /* 0x000fd2000f8ec03f */
[----:B------:R-:W0:Y:S04]  /*9750*/  LDS.64 R32, [UR5+0x18] ;  /* 0x00001805ff207984 */ /* 0x000e280008000a00 */
[----:B------:R-:W-:Y:S01]  /*9760*/  LDS.128 R36, [UR5+0x30] ;  /* 0x00003005ff247984 */ /* 0x000fe20008000c00 */
[----:B0-----:R-:W-:Y:S01]  /*9770*/  FADD.FTZ R77, R64, R32 ;  /* 0x00000020404d7221 */ /* 0x001fe20000010000 */
[----:B------:R-:W-:Y:S02]  /*9780*/  FADD.FTZ R64, R65, R33 ;  /* 0x0000002141407221 */ /* 0x000fe40000010000 */
[----:B------:R-:W0:Y:S02]  /*9790*/  LDS.128 R32, [UR5+0x20] ;  /* 0x00002005ff207984 */ /* 0x000e240008000c00 */
[----:B0-----:R-:W-:Y:S01]  /*97a0*/  FADD.FTZ R77, R77, R32 ;  /* 0x000000204d4d7221 */ /* 0x001fe20000010000 */
[----:B------:R-:W-:-:S03]  /*97b0*/  FADD.FTZ R64, R64, R33 ;  /* 0x0000002140407221 */ /* 0x000fc60000010000 */
[----:B------:R-:W-:Y:S01]  /*97c0*/  FADD.FTZ R77, R77, R34 ;  /* 0x000000224d4d7221 */ /* 0x000fe20000010000 */
[----:B------:R-:W-:Y:S02]  /*97d0*/  FADD.FTZ R64, R64, R35 ;  /* 0x0000002340407221 */ /* 0x000fe40000010000 */
[----:B------:R-:W0:Y:S01]  /*97e0*/  LDS.128 R32, [UR5+0x40] ;  /* 0x00004005ff207984 */ /* 0x000e220008000c00 */
[----:B------:R-:W-:Y:S01]  /*97f0*/  FADD.FTZ R65, R77, R36 ;  /* 0x000000244d417221 */ /* 0x000fe20000010000 */
[----:B------:R-:W-:-:S03]  /*9800*/  FADD.FTZ R64, R64, R37 ;  /* 0x0000002540407221 */ /* 0x000fc60000010000 */
[----:B------:R-:W-:Y:S01]  /*9810*/  FADD.FTZ R65, R65, R38 ;  /* 0x0000002641417221 */ /* 0x000fe20000010000 */
[----:B------:R-:W-:Y:S02]  /*9820*/  FADD.FTZ R64, R64, R39 ;  /* 0x0000002740407221 */ /* 0x000fe40000010000 */
[----:B------:R-:W1:Y:S01]  /*9830*/  LDS.128 R36, [UR5+0x50] ;  /* 0x00005005ff247984 */ /* 0x000e620008000c00 */
[----:B0-----:R-:W-:Y:S01]  /*9840*/  FADD.FTZ R65, R65, R32 ;  /* 0x0000002041417221 */ /* 0x001fe20000010000 */
[----:B------:R-:W-:-:S03]  /*9850*/  FADD.FTZ R64, R64, R33 ;  /* 0x0000002140407221 */ /* 0x000fc60000010000 */
[----:B------:R-:W-:Y:S01]  /*9860*/  FADD.FTZ R65, R65, R34 ;  /* 0x0000002241417221 */ /* 0x000fe20000010000 */
[----:B------:R-:W-:Y:S02]  /*9870*/  FADD.FTZ R64, R64, R35 ;  /* 0x0000002340407221 */ /* 0x000fe40000010000 */
[----:B------:R-:W0:Y:S01]  /*9880*/  LDS.128 R32, [UR5+0x60] ;  /* 0x00006005ff207984 */ /* 0x000e220008000c00 */
[----:B-1----:R-:W-:Y:S01]  /*9890*/  FADD.FTZ R65, R65, R36 ;  /* 0x0000002441417221 */ /* 0x002fe20000010000 */
[----:B------:R-:W-:-:S03]  /*98a0*/  FADD.FTZ R64, R64, R37 ;  /* 0x0000002540407221 */ /* 0x000fc60000010000 */
[----:B------:R-:W-:Y:S01]  /*98b0*/  FADD.FTZ R65, R65, R38 ;  /* 0x0000002641417221 */ /* 0x000fe20000010000 */
[----:B------:R-:W-:Y:S02]  /*98c0*/  FADD.FTZ R64, R64, R39 ;  /* 0x0000002740407221 */ /* 0x000fe40000010000 */
[----:B------:R-:W1:Y:S01]  /*98d0*/  LDS.128 R36, [UR5+0x70] ;  /* 0x00007005ff247984 */ /* 0x000e620008000c00 */
[----:B0-----:R-:W-:Y:S01]  /*98e0*/  FADD.FTZ R65, R65, R32 ;  /* 0x0000002041417221 */ /* 0x001fe20000010000 */
[----:B------:R-:W-:-:S03]  /*98f0*/  FADD.FTZ R64, R64, R33 ;  /* 0x0000002140407221 */ /* 0x000fc60000010000 */
[----:B------:R-:W-:Y:S01]  /*9900*/  FADD.FTZ R65, R65, R34 ;  /* 0x0000002241417221 */ /* 0x000fe20000010000 */
[----:B------:R-:W-:-:S03]  /*9910*/  FADD.FTZ R64, R64, R35 ;  /* 0x0000002340407221 */ /* 0x000fc60000010000 */
[----:B-1----:R-:W-:Y:S01]  /*9920*/  FADD.FTZ R65, R65, R36 ;  /* 0x0000002441417221 */ /* 0x002fe20000010000 */
[----:B------:R-:W-:-:S03]  /*9930*/  FADD.FTZ R32, R64, R37 ;  /* 0x0000002540207221 */ /* 0x000fc60000010000 */
[----:B------:R-:W-:Y:S01]  /*9940*/  FADD.FTZ R64, R65, R38 ;  /* 0x0000002641407221 */ /* 0x000fe20000010000 */
[----:B------:R-:W-:-:S07]  /*9950*/  FADD.FTZ R65, R32, R39 ;  /* 0x0000002720417221 */ /* 0x000fce0000010000 */
.L_x_185:
[----:B------:R-:W-:Y:S05]  /*9960*/  BSYNC B0 ;  /* 0x0000000000007941 */ /* 0x000fea0003800000 */
.L_x_184:
[----:B------:R-:W-:Y:S01]  /*9970*/  BAR.SYNC.DEFER_BLOCKING 0x0 ;  /* 0x0000000000007b1d */ /* 0x000fe20000010000 */
[----:B------:R-:W-:Y:S02]  /*9980*/  ISETP.GT.U32.AND P6, PT, R75, 0x37, PT ;  /* 0x000000374b00780c */ /* 0x000fe40003fc4070 */
[----:B------:R-:W-:-:S03]  /*9990*/  LOP3.LUT R73, R73, 0xfffffffe, RZ, 0xc0, !PT ;  /* 0xfffffffe49497812 */ /* 0x000fc600078ec0ff */
[----:B------:R-:W-:Y:S08]  /*99a0*/  BSSY B0, `(.L_x_186) ;  /* 0x0000026000007945 */ /* 0x000ff00003800000 */
[----:B------:R-:W-:Y:S01]  /*99b0*/  @P6 LOP3.LUT R73, R73, 0x1, RZ, 0xfc, !PT ;  /* 0x0000000149496812 */ /* 0x000fe200078efcff */
[----:B------:R-:W-:Y:S06]  /*99c0*/  @P6 BRA `(.L_x_187) ;  /* 0x00000000008c6947 */ /* 0x000fec0003800000 */
[----:B------:R-:W0:Y:S02]  /*99d0*/  LDS.128 R32, [R76+0x380] ;  /* 0x000380004c207984 */ /* 0x000e240000000c00 */
[----:B0-----:R-:W-:Y:S01]  /*99e0*/  FADD.FTZ R36, R28, R32 ;  /* 0x000000201c247221 */ /* 0x001fe20000010000 */
[----:B------:R-:W-:Y:S01]  /*99f0*/  FADD.FTZ R37, R29, R33 ;  /* 0x000000211d257221 */ /* 0x000fe20000010000 */
[----:B------:R-:W-:Y:S01]  /*9a00*/  FADD.FTZ R39, R30, R34 ;  /* 0x000000221e277221 */ /* 0x000fe20000010000 */
[----:B------:R-:W-:Y:S02]  /*9a10*/  FADD.FTZ R38, R31, R35 ;  /* 0x000000231f267221 */ /* 0x000fe40000010000 */
[----:B------:R-:W0:Y:S04]  /*9a20*/  LDS.128 R28, [R76+0x700] ;  /* 0x000700004c1c7984 */ /* 0x000e280000000c00 */
[----:B------:R-:W1:Y:S01]  /*9a30*/  LDS.128 R32, [R76+0xa80] ;  /* 0x000a80004c207984 */ /* 0x000e620000000c00 */
        /* <DEDUP_REMOVED lines=8> */
[----:B------:R-:W-:Y:S04]  /*9ac0*/  LDS.128 R28, [R76+0x1180] ;  /* 0x001180004c1c7984 */ /* 0x000fe80000000c00 */
[----:B------:R-:W0:Y:S02]  /*9ad0*/  LDS.128 R32, [R76+0xe00] ;  /* 0x000e00004c207984 */ /* 0x000e240000000c00 */
[----:B0-----:R-:W-:Y:S01]  /*9ae0*/  FADD.FTZ R37, R37, R32 ;  /* 0x0000002025257221 */ /* 0x001fe20000010000 */
[----:B------:R-:W-:Y:S01]  /*9af0*/  FADD.FTZ R36, R36, R33 ;  /* 0x0000002124247221 */ /* 0x000fe20000010000 */
[----:B------:R-:W-:Y:S01]  /*9b00*/  FADD.FTZ R39, R39, R34 ;  /* 0x0000002227277221 */ /* 0x000fe20000010000 */
[----:B------:R-:W-:Y:S01]  /*9b10*/  FADD.FTZ R78, R78, R35 ;  /* 0x000000234e4e7221 */ /* 0x000fe20000010000 */
[----:B------:R-:W-:Y:S01]  /*9b20*/  FADD.FTZ R77, R37, R28 ;  /* 0x0000001c254d7221 */ /* 0x000fe20000010000 */
[----:B------:R-:W0:Y:S01]  /*9b30*/  LDS.128 R32, [R76+0x1500] ;  /* 0x001500004c207984 */ /* 0x000e220000000c00 */
[----:B------:R-:W-:Y:S01]  /*9b40*/  FADD.FTZ R28, R36, R29 ;  /* 0x0000001d241c7221 */ /* 0x000fe20000010000 */
[----:B------:R-:W-:Y:S01]  /*9b50*/  FADD.FTZ R29, R39, R30 ;  /* 0x0000001e271d7221 */ /* 0x000fe20000010000 */
[----:B------:R-:W-:Y:S01]  /*9b60*/  FADD.FTZ R78, R78, R31 ;  /* 0x0000001f4e4e7221 */ /* 0x000fe20000010000 */
        /* <DEDUP_REMOVED lines=8> */
[----:B------:R-:W-:-:S07]  /*9bf0*/  FADD.FTZ R31, R78, R39 ;  /* 0x000000274e1f7221 */ /* 0x000fce0000010000 */
.L_x_187:
[----:B------:R-:W-:Y:S05]  /*9c00*/  BSYNC B0 ;  /* 0x0000000000007941 */ /* 0x000fea0003800000 */
.L_x_186:
[----:B------:R-:W-:Y:S01]  /*9c10*/  ULDC UR15, c[0x0][0xc] ;  /* 0x00000300000f7ab9 */ /* 0x000fe20000000800 */
[----:B------:R-:W-:Y:S04]  /*9c20*/  BSSY B0, `(.L_x_188) ;  /* 0x000000f000007945 */ /* 0x000fe80003800000 */
[----:B------:R-:W-:Y:S05]  /*9c30*/  @P6 BRA `(.L_x_189) ;  /* 0x0000000000346947 */ /* 0x000fea0003800000 */
[----:B------:R-:W0:Y:S01]  /*9c40*/  LDC.64 R34, c[0x0][0x288] ;  /* 0x0000a200ff227b82 */ /* 0x000e220000000a00 */
[----:B------:R-:W-:Y:S01]  /*9c50*/  MOV R37, UR9 ;  /* 0x0000000900257c02 */ /* 0x000fe20008000f00 */
[----:B------:R1:W-:Y:S01]  /*9c60*/  REDG.E.ADD.F32.FTZ.RN.STRONG.GPU desc[UR20][R50.64], R28 ;  /* 0x0000001c320079a6 */ /* 0x0003e2000c10f394 */
[----:B0-----:R-:W-:-:S04]  /*9c70*/  LEA R32, P6, R34, R50, 0x2 ;  /* 0x0000003222207211 */ /* 0x001fc800078c10ff */
[----:B------:R-:W-:Y:S02]  /*9c80*/  LEA.HI.X R33, R34, R51, R35, 0x2, P6 ;  /* 0x0000003322217211 */ /* 0x000fe400030f1423 */
[----:B------:R-:W-:-:S04]  /*9c90*/  MOV R35, UR8 ;  /* 0x0000000800237c02 */ /* 0x000fc80008000f00 */
[----:B------:R-:W-:-:S04]  /*9ca0*/  LEA R34, P6, R35, R50, 0x2 ;  /* 0x0000003223227211 */ /* 0x000fc800078c10ff */
[----:B------:R-:W-:Y:S02]  /*9cb0*/  IADD3.X R35, R51, UR10, RZ, P6, !PT ;  /* 0x0000000a33237c10 */ /* 0x000fe4000b7fe4ff */
[----:B------:R-:W-:-:S03]  /*9cc0*/  LEA R36, P6, R37, R50, 0x2 ;  /* 0x0000003225247211 */ /* 0x000fc600078c10ff */
[----:B------:R1:W-:Y:S01]  /*9cd0*/  REDG.E.ADD.F32.FTZ.RN.STRONG.GPU desc[UR20][R34.64], R29 ;  /* 0x0000001d220079a6 */ /* 0x0003e2000c10f394 */
[----:B------:R-:W-:-:S03]  /*9ce0*/  IADD3.X R37, R51, UR11, RZ, P6, !PT ;  /* 0x0000000b33257c10 */ /* 0x000fc6000b7fe4ff */
[----:B------:R1:W-:Y:S04]  /*9cf0*/  REDG.E.ADD.F32.FTZ.RN.STRONG.GPU desc[UR20][R32.64], R30 ;  /* 0x0000001e200079a6 */ /* 0x0003e8000c10f394 */
[----:B------:R1:W-:Y:S02]  /*9d00*/  REDG.E.ADD.F32.FTZ.RN.STRONG.GPU desc[UR20][R36.64], R31 ;  /* 0x0000001f240079a6 */ /* 0x0003e4000c10f394 */
.L_x_189:
[----:B------:R-:W-:Y:S05]  /*9d10*/  BSYNC B0 ;  /* 0x0000000000007941 */ /* 0x000fea0003800000 */
.L_x_188:
[----:B-1----:R-:W2:Y:S04]  /*9d20*/  LDL R31, [R1+0x24] ;  /* 0x00002400011f7983 */ /* 0x002ea80000100800 */
[----:B------:R-:W3:Y:S04]  /*9d30*/  LDL R30, [R1+0x20] ;  /* 0x00002000011e7983 */ /* 0x000ee80000100800 */
[----:B------:R-:W4:Y:S04]  /*9d40*/  LDL R29, [R1+0x1c] ;  /* 0x00001c00011d7983 */ /* 0x000f280000100800 */
[----:B------:R-:W4:Y:S04]  /*9d50*/  LDL R28, [R1+0x18] ;  /* 0x00001800011c7983 */ /* 0x000f280000100800 */
[----:B------:R-:W-:Y:S04]  /*9d60*/  STL [R1+0xa8], R65 ;  /* 0x0000a84101007387 */ /* 0x000fe80000100800 */
[----:B------:R-:W-:Y:S04]  /*9d70*/  STL [R1+0xa4], R64 ;  /* 0x0000a44001007387 */ /* 0x000fe80000100800 */
[----:B------:R-:W-:Y:S04]  /*9d80*/  STL [R1+0xa0], R49 ;  /* 0x0000a03101007387 */ /* 0x000fe80000100800 */
[----:B------:R-:W-:Y:S04]  /*9d90*/  STL [R1+0x9c], R48 ;  /* 0x00009c3001007387 */ /* 0x000fe80000100800 */
[----:B------:R0:W-:Y:S04]  /*9da0*/  STL [R1+0x98], R47 ;  /* 0x0000982f01007387 */ /* 0x0001e80000100800 */
[----:B0-----:R-:W4:Y:S04]  /*9db0*/  LDL R47, [R1+0x28] ;  /* 0x00002800012f7983 */ /* 0x001f280000100800 */
[----:B------:R0:W-:Y:S04]  /*9dc0*/  STL [R1+0x94], R46 ;  /* 0x0000942e01007387 */ /* 0x0001e80000100800 */
[----:B0-----:R-:W4:Y:S01]  /*9dd0*/  LDL R46, [R1+0x44] ;  /* 0x00004400012e7983 */ /* 0x001f220000100800 */
[----:B------:R-:W-:-:S02]  /*9de0*/  PRMT R37, R67, 0x7632, R37 ;  /* 0x0000763243257816 */ /* 0x000fc40000000025 */
[----:B------:R-:W-:Y:S01]  /*9df0*/  PRMT R50, R66, 0x7632, R50 ;  /* 0x0000763242327816 */ /* 0x000fe20000000032 */
[----:B------:R0:W-:Y:S01]  /*9e00*/  STL [R1+0x90], R45 ;  /* 0x0000902d01007387 */ /* 0x0001e20000100800 */
[----:B------:R-:W-:Y:S02]  /*9e10*/  PRMT R78, R63, 0x7632, R78 ;  /* 0x000076323f4e7816 */ /* 0x000fe4000000004e */
[----:B------:R-:W-:Y:S01]  /*9e20*/  PRMT R83, R62, 0x7632, R83 ;  /* 0x000076323e537816 */ /* 0x000fe20000000053 */
[----:B------:R1:W-:Y:S01]  /*9e30*/  STL [R1+0x8c], R44 ;  /* 0x00008c2c01007387 */ /* 0x0003e20000100800 */
[----:B------:R-:W-:-:S03]  /*9e40*/  PRMT R81, R61, 0x7632, R81 ;  /* 0x000076323d517816 */ /* 0x000fc60000000051 */
[----:B------:R1:W-:Y:S04]  /*9e50*/  STL [R1+0x88], R43 ;  /* 0x0000882b01007387 */ /* 0x0003e80000100800 */
[----:B------:R1:W-:Y:S04]  /*9e60*/  STL [R1+0x84], R42 ;  /* 0x0000842a01007387 */ /* 0x0003e80000100800 */
[----:B0-----:R-:W4:Y:S04]  /*9e70*/  LDL R45, [R1+0x48] ;  /* 0x00004800012d7983 */ /* 0x001f280000100800 */
[----:B-1----:R-:W4:Y:S04]  /*9e80*/  LDL R44, [R1+0x68] ;  /* 0x00006800012c7983 */ /* 0x002f280000100800 */
[----:B------:R-:W4:Y:S04]  /*9e90*/  LDL R43, [R1+0x6c] ;  /* 0x00006c00012b7983 */ /* 0x000f280000100800 */
[----:B------:R-:W4:Y:S01]  /*9ea0*/  LDL R42, [R1+0x64] ;  /* 0x00006400012a7983 */ /* 0x000f220000100800 */
[----:B--2---:R-:W-:-:S02]  /*9eb0*/  PRMT R39, R31, 0x7632, R39 ;  /* 0x000076321f277816 */ /* 0x004fc40000000027 */
[----:B------:R-:W-:Y:S01]  /*9ec0*/  PRMT R65, R15, 0x7632, R65 ;  /* 0x000076320f417816 */ /* 0x000fe20000000041 */
[----:B------:R-:W2:Y:S01]  /*9ed0*/  LDL R31, [R1+0x60] ;  /* 0x00006000011f7983 */ /* 0x000ea20000100800 */
[----:B---3--:R-:W-:Y:S02]  /*9ee0*/  PRMT R77, R30, 0x7632, R77 ;  /* 0x000076321e4d7816 */ /* 0x008fe4000000004d */
[----:B------:R-:W-:Y:S01]  /*9ef0*/  PRMT R64, R14, 0x7632, R64 ;  /* 0x000076320e407816 */ /* 0x000fe20000000040 */
[----:B------:R-:W3:Y:S01]  /*9f00*/  LDL R30, [R1+0x5c] ;  /* 0x00005c00011e7983 */ /* 0x000ee20000100800 */
[----:B----4-:R-:W-:Y:S02]  /*9f10*/  PRMT R82, R29, 0x7632, R82 ;  /* 0x000076321d527816 */ /* 0x010fe40000000052 */
[----:B------:R-:W-:Y:S01]  /*9f20*/  PRMT R49, R13, 0x7632, R49 ;  /* 0x000076320d317816 */ /* 0x000fe20000000031 */
[----:B------:R-:W4:Y:S01]  /*9f30*/  LDL R29, [R1+0x58] ;  /* 0x00005800011d7983 */ /* 0x000f220000100800 */
[----:B------:R-:W-:-:S03]  /*9f40*/  PRMT R85, R28, 0x7632, R85 ;  /* 0x000076321c557816 */ /* 0x000fc60000000055 */
[----:B------:R-:W4:Y:S01]  /*9f50*/  LDL R28, [R1+0x4c] ;  /* 0x00004c00011c7983 */ /* 0x000f220000100800 */
[----:B------:R-:W-:-:S03]  /*9f60*/  PRMT R36, R47, 0x7632, R36 ;  /* 0x000076322f247816 */ /* 0x000fc60000000024 */
[----:B------:R-:W2:Y:S01]  /*9f70*/  LDL R47, [R1+0x74] ;  /* 0x00007400012f7983 */ /* 0x000ea20000100800 */
[----:B------:R-:W-:-:S03]  /*9f80*/  PRMT R33, R46, 0x7632, R33 ;  /* 0x000076322e217816 */ /* 0x000fc60000000021 */
[----:B------:R-:W3:Y:S01]  /*9f90*/  LDL R46, [R1+0x70] ;  /* 0x00007000012e7983 */ /* 0x000ee20000100800 */
[----:B------:R-:W-:-:S03]  /*9fa0*/  PRMT R48, R12, 0x7632, R48 ;  /* 0x000076320c307816 */ /* 0x000fc60000000030 */
[----:B------:R0:W-:Y:S04]  /*9fb0*/  STL.S16 [R1+0x8], R65 ;  /* 0x0000084101007387 */ /* 0x0001e80000100600 */
[----:B0-----:R0:W5:Y:S04]  /*9fc0*/  LDL.LU R65, [R1+0xa8] ;  /* 0x0000a80001417983 */ /* 0x0011680000300800 */
[----:B------:R1:W-:Y:S01]  /*9fd0*/  STL.S16 [R1+0x4], R64 ;  /* 0x0000044001007387 */ /* 0x0003e20000100600 */
[----:B------:R-:W-:-:S03]  /*9fe0*/  PRMT R97, R45, 0x7632, R97 ;  /* 0x000076322d617816 */ /* 0x000fc60000000061 */
[----:B-1----:R0:W5:Y:S04]  /*9ff0*/  LDL.LU R64, [R1+0xa4] ;  /* 0x0000a40001407983 */ /* 0x0021680000300800 */
[----:B------:R1:W-:Y:S01]  /*a000*/  STL.S16 [R1+0xc], R49 ;  /* 0x00000c3101007387 */ /* 0x0003e20000100600 */
[----:B------:R-:W-:Y:S02]  /*a010*/  PRMT R92, R44, 0x7632, R92 ;  /* 0x000076322c5c7816 */ /* 0x000fe4000000005c */
[----:B------:R-:W-:Y:S01]  /*a020*/  PRMT R87, R43, 0x7632, R87 ;  /* 0x000076322b577816 */ /* 0x000fe20000000057 */
[----:B-1----:R0:W5:Y:S04]  /*a030*/  LDL.LU R49, [R1+0xa0] ;  /* 0x0000a00001317983 */ /* 0x0021680000300800 */
[----:B------:R1:W-:Y:S01]  /*a040*/  STL.S16 [R1], R48 ;  /* 0x0000003001007387 */ /* 0x0003e20000100600 */
[----:B------:R-:W-:-:S03]  /*a050*/  PRMT R86, R42, 0x7632, R86 ;  /* 0x000076322a567816 */ /* 0x000fc60000000056 */
[----:B-1----:R0:W5:Y:S01]  /*a060*/  LDL.LU R48, [R1+0x9c] ;  /* 0x00009c0001307983 */ /* 0x0021620000300800 */
[----:B--2---:R-:W-:-:S03]  /*a070*/  PRMT R101, R47, 0x7632, R101 ;  /* 0x000076322f657816 */ /* 0x004fc60000000065 */
[----:B------:R0:W5:Y:S01]  /*a080*/  LDL.LU R47, [R1+0x98] ;  /* 0x00009800012f7983 */ /* 0x0001620000300800 */
[----:B---3--:R-:W-:-:S03]  /*a090*/  PRMT R98, R46, 0x7632, R98 ;  /* 0x000076322e627816 */ /* 0x008fc60000000062 */
[----:B------:R0:W5:Y:S04]  /*a0a0*/  LDL.LU R46, [R1+0x94] ;  /* 0x00009400012e7983 */ /* 0x0001680000300800 */
[----:B------:R0:W5:Y:S04]  /*a0b0*/  LDL.LU R45, [R1+0x90] ;  /* 0x00009000012d7983 */ /* 0x0001680000300800 */
[----:B------:R0:W5:Y:S04]  /*a0c0*/  LDL.LU R44, [R1+0x8c] ;  /* 0x00008c00012c7983 */ /* 0x0001680000300800 */
[----:B------:R0:W5:Y:S04]  /*a0d0*/  LDL.LU R43, [R1+0x88] ;  /* 0x00008800012b7983 */ /* 0x0001680000300800 */
[----:B------:R0:W5:Y:S01]  /*a0e0*/  LDL.LU R42, [R1+0x84] ;  /* 0x00008400012a7983 */ /* 0x0001620000300800 */
[----:B------:R-:W-:-:S06]  /*a0f0*/  UISETP.GE.U32.AND UP0, UPT, UR15, 0x2, UPT ;  /* 0x000000020f00788c */ /* 0x000fcc000bf06070 */
[----:B------:R-:W-:Y:S02]  /*a100*/  PLOP3.LUT P6, PT, PT, PT, UP0, 0x40, 0x0 ;  /* 0x000000000000781c */ /* 0x000fe40003fce808 */
        /* <DEDUP_REMOVED lines=24> */
[----:B-----5:R-:W-:Y:S02]  /*a290*/  PRMT R122, R10, 0x7632, R122 ;  /* 0x000076320a7a7816 */ /* 0x020fe4000000007a */
        /* <DEDUP_REMOVED lines=12> */
[----:B----4-:R-:W-:Y:S02]  /*a360*/  PRMT R35, R29, 0x7632, R35 ;  /* 0x000076321d237816 */ /* 0x010fe40000000023 */
[----:B------:R-:W-:Y:S02]  /*a370*/  PRMT R34, R69, 0x7632, R34 ;  /* 0x0000763245227816 */ /* 0x000fe40000000022 */
[----:B------:R-:W-:Y:S02]  /*a380*/  PRMT R32, R28, 0x7632, R32 ;  /* 0x000076321c207816 */ /* 0x000fe40000000020 */
[----:B------:R-:W-:-:S02]  /*a390*/  PRMT R106, R2, 0x7632, R106 ;  /* 0x00007632026a7816 */ /* 0x000fc4000000006a */
[----:B------:R-:W-:Y:S01]  /*a3a0*/  PRMT R105, R0, 0x7632, R105 ;  /* 0x0000763200697816 */ /* 0x000fe20000000069 */
[----:B0-----:R-:W-:Y:S06]  /*a3b0*/  @P6 BRA `(.L_x_190) ;  /* 0x0000001800706947 */ /* 0x001fec0003800000 */
[----:B------:R-:W0:Y:S01]  /*a3c0*/  S2UR UR13, SR_CTAID.Y ;  /* 0x00000000000d79c3 */ /* 0x000e220000002600 */
[----:B------:R-:W-:Y:S01]  /*a3d0*/  ULOP3.LUT UR5, UR4, 0x1, URZ, 0xc0, !UPT ;  /* 0x0000000104057892 */ /* 0x000fe2000f8ec03f */
[----:B------:R-:W-:Y:S01]  /*a3e0*/  ULDC UR14, c[0x0][0x10] ;  /* 0x00000400000e7ab9 */ /* 0x000fe20000000800 */
[----:B------:R-:W-:Y:S02]  /*a3f0*/  ULDC.64 UR16, c[0x0][0x260] ;  /* 0x0000980000107ab9 */ /* 0x000fe40000000a00 */
[----:B------:R-:W-:-:S04]  /*a400*/  UIMAD UR5, UR5, UR14, URZ ;  /* 0x0000000e050572a4 */ /* 0x000fc8000f8e023f */
[----:B------:R-:W-:Y:S02]  /*a410*/  UIMAD UR6, UR5, UR15, URZ ;  /* 0x0000000f050672a4 */ /* 0x000fe4000f8e023f */
[----:B0-----:R-:W-:Y:S02]  /*a420*/  UIADD3 UR18, UR5, UR13, URZ ;  /* 0x0000000d05127290 */ /* 0x001fe4000fffe03f */
[----:B------:R-:W-:-:S03]  /*a430*/  USHF.L.U32 UR5, UR6, 0x1, URZ ;  /* 0x0000000106057899 */ /* 0x000fc6000800063f */
[----:B------:R-:W-:Y:S02]  /*a440*/  ULDC.64 UR6, c[0x0][0x258] ;  /* 0x0000960000067ab9 */ /* 0x000fe40000000a00 */
[----:B------:R-:W-:Y:S02]  /*a450*/  UIMAD.WIDE.U32 UR18, UR18, 0x4, UR6 ;  /* 0x00000004121278a5 */ /* 0x000fe4000f8e0006 */
[----:B------:R-:W-:Y:S01]  /*a460*/  UIMAD.WIDE UR6, UR5, 0x4, UR16 ;  /* 0x00000004050678a5 */ /* 0x000fe2000f8e0210 */
[----:B------:R-:W-:Y:S11]  /*a470*/  @P0 BRA `(.L_x_191) ;  /* 0x0000000000800947 */ /* 0x000ff60003800000 */
[----:B------:R-:W0:Y:S01]  /*a480*/  S2R R31, SR_LANEID ;  /* 0x00000000001f7919 */ /* 0x000e220000000000 */
[----:B------:R-:W-:Y:S02]  /*a490*/  UIMAD UR16, UR22, UR14, UR13 ;  /* 0x0000000e161072a4 */ /* 0x000fe4000f8e020d */
[----:B------:R-:W-:Y:S02]  /*a4a0*/  ULOP3.LUT UP0, URZ, UR4, 0x2, URZ, 0xc0, !UPT ;  /* 0x00000002043f7892 */ /* 0x000fe4000f80c03f */
[----:B------:R-:W-:Y:S01]  /*a4b0*/  UIMAD.WIDE.U32 UR16, UR16, 0x8, UR6 ;  /* 0x00000008101078a5 */ /* 0x000fe2000f8e0006 */
[----:B------:R-:W-:Y:S02]  /*a4c0*/  UMOV UR5, 0x1 ;  /* 0x0000000100057882 */ /* 0x000fe40000000000 */
[----:B------:R-:W-:-:S03]  /*a4d0*/  USEL UR5, UR5, 0xffffffff, !UP0 ;  /* 0xffffffff05057887 */ /* 0x000fc6000c000000 */
[----:B------:R-:W-:Y:S01]  /*a4e0*/  MOV R28, UR16 ;  /* 0x00000010001c7c02 */ /* 0x000fe20008000f00 */
[----:B------:R-:W-:Y:S01]  /*a4f0*/  VOTEU.ANY UR16, UPT, PT ;  /* 0x0000000000107886 */ /* 0x000fe200038e0100 */
[----:B------:R-:W-:Y:S01]  /*a500*/  MOV R29, UR17 ;  /* 0x00000011001d7c02 */ /* 0x000fe20008000f00 */
[----:B------:R-:W-:Y:S02]  /*a510*/  UPOPC UR17, UR16 ;  /* 0x00000010001172bf */ /* 0x000fe40008000000 */
[----:B------:R-:W-:Y:S02]  /*a520*/  UFLO.U32 UR16, UR16 ;  /* 0x00000010001072bd */ /* 0x000fe400080e0000 */
[----:B------:R-:W-:Y:S01]  /*a530*/  UIMAD UR5, UR5, UR17, URZ ;  /* 0x00000011050572a4 */ /* 0x000fe2000f8e023f */
[----:B------:R1:W-:Y:S05]  /*a540*/  STG.E.64 desc[UR20][R28.64], R64 ;  /* 0x000000401c007986 */ /* 0x0003ea000c101b14 */
[----:B------:R-:W-:-:S02]  /*a550*/  MOV R30, UR5 ;  /* 0x00000005001e7c02 */ /* 0x000fc40008000f00 */
[----:B0-----:R-:W-:Y:S02]  /*a560*/  ISETP.EQ.U32.AND P6, PT, R31, UR16, PT ;  /* 0x000000101f007c0c */ /* 0x001fe4000bfc2070 */
[----:B-1----:R-:W-:Y:S02]  /*a570*/  MOV R28, UR18 ;  /* 0x00000012001c7c02 */ /* 0x002fe40008000f00 */
[----:B------:R-:W-:-:S09]  /*a580*/  MOV R29, UR19 ;  /* 0x00000013001d7c02 */ /* 0x000fd20008000f00 */
[----:B------:R-:W-:Y:S06]  /*a590*/  @P6 MEMBAR.ALL.GPU ;  /* 0x0000000000006992 */ /* 0x000fec000000a000 */
[----:B------:R-:W-:-:S00]  /*a5a0*/  @P6 ERRBAR ;  /* 0x00000000000069ab */ /* 0x000fc00000000000 */
[----:B------:R-:W-:Y:S06]  /*a5b0*/  @P6 CGAERRBAR ;  /* 0x00000000000065ab */ /* 0x000fec0000000000 */
[----:B------:R0:W-:Y:S01]  /*a5c0*/  @P6 REDG.E.ADD.S32.STRONG.GPU desc[UR20][R28.64], R30 ;  /* 0x0000001e1c00698e */ /* 0x0001e2000c10e394 */
[----:B------:R-:W-:-:S04]  /*a5d0*/  PLOP3.LUT P6, PT, PT, PT, UP0, 0x40, 0x0 ;  /* 0x000000000000781c */ /* 0x000fc80003fce808 */
[----:B0-----:R-:W-:-:S04]  /*a5e0*/  SEL R30, RZ, UR15, !P6 ;  /* 0x0000000fff1e7c07 */ /* 0x001fc8000f000000 */
[----:B------:R-:W-:-:S13]  /*a5f0*/  ISETP.NE.AND P6, PT, R30, -0x1, PT ;  /* 0xffffffff1e00780c */ /* 0x000fda0003fc5270 */
[----:B------:R-:W-:Y:S05]  /*a600*/  @!P6 BRA `(.L_x_191) ;  /* 0x00000000001ce947 */ /* 0x000fea0003800000 */
.L_x_192:
[----:B------:R-:W-:Y:S02]  /*a610*/  MOV R28, UR18 ;  /* 0x00000012001c7c02 */ /* 0x000fe40008000f00 */
[----:B------:R-:W-:-:S05]  /*a620*/  MOV R29, UR19 ;  /* 0x00000013001d7c02 */ /* 0x000fca0008000f00 */
[----:B------:R-:W2:Y:S04]  /*a630*/  LDG.E.STRONG.GPU R28, desc[UR20][R28.64] ;  /* 0x000000141c1c7981 */ /* 0x000ea8000c1ef900 */
[----:B--2---:R-:W-:Y:S01]  /*a640*/  CCTL.IVALL ;  /* 0x00000000ff00798f */ /* 0x004fe20002000000 */
[----:B------:R-:W-:Y:S05]  /*a650*/  YIELD ;  /* 0x0000000000007946 */ /* 0x000fea0003800000 */
[----:B------:R-:W-:-:S13]  /*a660*/  ISETP.NE.AND P6, PT, R28, R30, PT ;  /* 0x0000001e1c00720c */ /* 0x000fda0003fc5270 */
[----:B------:R-:W-:Y:S05]  /*a670*/  @P6 BRA `(.L_x_192) ;  /* 0xfffffffc00e46947 */ /* 0x000fea000383ffff */
.L_x_191:
[----:B------:R-:W-:Y:S01]  /*a680*/  ISETP.NE.AND P6, PT, RZ, UR15, PT ;  /* 0x0000000fff007c0c */ /* 0x000fe2000bfc5270 */
[----:B------:R-:W-:Y:S05]  /*a690*/  WARPSYNC.ALL ;  /* 0x0000000000007948 */ /* 0x000fea0003800000 */
[----:B------:R-:W-:Y:S07]  /*a6a0*/  BAR.SYNC.DEFER_BLOCKING 0x0 ;  /* 0x0000000000007b1d */ /* 0x000fee0000010000 */
[----:B------:R-:W-:Y:S05]  /*a6b0*/  @!P6 BRA `(.L_x_190) ;  /* 0x0000001400b0e947 */ /* 0x000fea0003800000 */
[----:B------:R-:W-:-:S04]  /*a6c0*/  UIADD3 UR5, UR15, -0x1, URZ ;  /* 0xffffffff0f057890 */ /* 0x000fc8000fffe03f */
[----:B------:R-:W-:-:S03]  /*a6d0*/  UISETP.GE.U32.AND UP0, UPT, UR5, 0x3, UPT ;  /* 0x000000030500788c */ /* 0x000fc6000bf06070 */
[----:B------:R-:W-:-:S03]  /*a6e0*/  UMOV UR5, URZ ;  /* 0x0000003f00057c82 */ /* 0x000fc60008000000 */
[----:B------:R-:W-:-:S13]  /*a6f0*/  PLOP3.LUT P6, PT, PT, PT, UP0, 0x40, 0x0 ;  /* 0x000000000000781c */ /* 0x000fda0003fce808 */
[----:B------:R-:W-:Y:S05]  /*a700*/  @P6 BRA `(.L_x_193) ;  /* 0x0000001000fc6947 */ /* 0x000fea0003800000 */
[----:B------:R-:W-:Y:S01]  /*a710*/  ULOP3.LUT UR16, UR15, 0x3, URZ, 0xc0, !UPT ;  /* 0x000000030f107892 */ /* 0x000fe2000f8ec03f */
[----:B------:R-:W-:-:S03]  /*a720*/  UMOV UR5, URZ ;  /* 0x0000003f00057c82 */ /* 0x000fc60008000000 */
[----:B------:R-:W-:-:S06]  /*a730*/  UIADD3 UR16, -UR16, UR15, URZ ;  /* 0x0000000f10107290 */ /* 0x000fcc000fffe13f */
[----:B------:R-:W-:-:S13]  /*a740*/  ISETP.LT.AND P6, PT, RZ, UR16, PT ;  /* 0x00000010ff007c0c */ /* 0x000fda000bfc1270 */
[----:B------:R-:W-:Y:S05]  /*a750*/  @!P6 BRA `(.L_x_194) ;  /* 0x000000100034e947 */ /* 0x000fea0003800000 */
[----:B------:R-:W-:Y:S01]  /*a760*/  LOP3.LUT R73, R73, 0xffbfffff, RZ, 0xc0, !PT ;  /* 0xffbfffff49497812 */ /* 0x000fe200078ec0ff */
[----:B------:R-:W-:-:S03]  /*a770*/  UISETP.GT.AND UP0, UPT, UR16, 0xc, UPT ;  /* 0x0000000c1000788c */ /* 0x000fc6000bf04270 */
[----:B------:R-:W-:Y:S02]  /*a780*/  @P0 LOP3.LUT R73, R73, 0x400000, RZ, 0xfc, !PT ;  /* 0x0040000049490812 */ /* 0x000fe400078efcff */
[----:B------:R-:W-:Y:S02]  /*a790*/  PLOP3.LUT P0, PT, PT, PT, PT, 0x80, 0x0 ;  /* 0x000000000000781c */ /* 0x000fe40003f0f070 */
[----:B------:R-:W-:Y:S02]  /*a7a0*/  PLOP3.LUT P6, PT, PT, PT, UP0, 0x40, 0x0 ;  /* 0x000000000000781c */ /* 0x000fe40003fce808 */
[----:B------:R-:W-:-:S09]  /*a7b0*/  LOP3.LUT R73, R73, 0xfffffffe, RZ, 0xc0, !PT ;  /* 0xfffffffe49497812 */ /* 0x000fd200078ec0ff */
[----:B------:R-:W-:-:S04]  /*a7c0*/  @P0 LOP3.LUT R73, R73, 0x1, RZ, 0xfc, !PT ;  /* 0x0000000149490812 */ /* 0x000fc800078efcff */
[----:B------:R-:W-:Y:S01]  /*a7d0*/  LOP3.LUT P0, RZ, R73, 0x400000, RZ, 0xc0, !PT ;  /* 0x0040000049ff7812 */ /* 0x000fe2000780c0ff */
[----:B------:R-:W-:-:S12]  /*a7e0*/  @P6 BRA `(.L_x_195) ;  /* 0x0000000800a06947 */ /* 0x000fd80003800000 */
[----:B------:R-:W-:Y:S02]  /*a7f0*/  PLOP3.LUT P6, PT, PT, PT, PT, 0x8, 0x0 ;  /* 0x000000000000781c */ /* 0x000fe40003fce170 */
[----:B------:R-:W-:-:S11]  /*a800*/  LOP3.LUT R73, R73, 0xfffffffe, RZ, 0xc0, !PT ;  /* 0xfffffffe49497812 */ /* 0x000fd600078ec0ff */
[----:B------:R-:W-:-:S07]  /*a810*/  @P6 LOP3.LUT R73, R73, 0x1, RZ, 0xfc, !PT ;  /* 0x0000000149496812 */ /* 0x000fce00078efcff */
.L_x_196:
[----:B------:R-:W0:Y:S02]  /*a820*/  S2R R28, SR_CTAID.X ;  /* 0x00000000001c7919 */ /* 0x000e240000002500 */
[----:B0-----:R-:W-:-:S13]  /*a830*/  ISETP.EQ.OR P6, PT, R28, UR5, P0 ;  /* 0x000000051c007c0c */ /* 0x001fda00087c2670 */
[----:B------:R-:W-:-:S05]  /*a840*/  VOTEU.ALL UP0, P6 ;  /* 0x00000000003f7886 */ /* 0x000fca0003000000 */
[----:B------:R-:W-:-:S04]  /*a850*/  @!UP0 UIMAD UR18, UR14, UR5, UR13 ;  /* 0x000000050e1282a4 */ /* 0x000fc8000f8e020d */
[----:B------:R-:W-:-:S06]  /*a860*/  @!UP0 UIMAD.WIDE.U32 UR18, UR18, 0x8, UR6 ;  /* 0x00000008121288a5 */ /* 0x000fcc000f8e0006 */
[----:B------:R-:W-:Y:S02]  /*a870*/  MOV R30, UR18 ;  /* 0x00000012001e7c02 */ /* 0x000fe40008000f00 */
[----:B------:R-:W-:-:S06]  /*a880*/  MOV R31, UR19 ;  /* 0x00000013001f7c02 */ /* 0x000fcc0008000f00 */
[----:B------:R-:W2:Y:S01]  /*a890*/  @!P6 LDG.E.64 R30, desc[UR20][R30.64] ;  /* 0x000000141e1ee981 */ /* 0x000ea2000c1e1b00 */
[----:B------:R-:W-:Y:S01]  /*a8a0*/  UIADD3 UR18, UR5, 0x1, URZ ;  /* 0x0000000105127890 */ /* 0x000fe2000fffe03f */
[----:B--2---:R-:W-:Y:S01]  /*a8b0*/  @!P6 FADD.FTZ R64, R64, R30 ;  /* 0x0000001e4040e221 */ /* 0x004fe20000010000 */
[----:B------:R-:W-:-:S04]  /*a8c0*/  @!P6 FADD.FTZ R65, R65, R31 ;  /* 0x0000001f4141e221 */ /* 0x000fc80000010000 */
[----:B------:R-:W-:-:S13]  /*a8d0*/  ISETP.EQ.OR P6, PT, R28, UR18, P0 ;  /* 0x000000121c007c0c */ /* 0x000fda00087c2670 */
        /* <DEDUP_REMOVED lines=146> */
[----:B------:R-:W-:Y:S02]  /*b200*/  UIADD3 UR16, UR16, -0x10, URZ ;  /* 0xfffffff010107890 */ /* 0x000fe4000fffe03f */
[----:B------:R-:W-:Y:S02]  /*b210*/  UIADD3 UR5, UR5, 0x10, URZ ;  /* 0x0000001005057890 */ /* 0x000fe4000fffe03f */
[----:B------:R-:W-:Y:S01]  /*b220*/  UISETP.GT.AND UP0, UPT, UR16, 0xc, UPT ;  /* 0x0000000c1000788c */ /* 0x000fe2000bf04270 */
[----:B--2---:R-:W-:Y:S01]  /*b230*/  @!P6 FADD.FTZ R64, R64, R28 ;  /* 0x0000001c4040e221 */ /* 0x004fe20000010000 */
[----:B------:R-:W-:-:S04]  /*b240*/  @!P6 FADD.FTZ R65, R65, R29 ;  /* 0x0000001d4141e221 */ /* 0x000fc80000010000 */
[----:B------:R-:W-:-:S13]  /*b250*/  PLOP3.LUT P6, PT, PT, PT, UP0, 0x80, 0x0 ;  /* 0x000000000000781c */ /* 0x000fda0003fcf008 */
[----:B------:R-:W-:Y:S05]  /*b260*/  @P6 BRA `(.L_x_196) ;  /* 0xfffffff4006c6947 */ /* 0x000fea000383ffff */
.L_x_195:
[----:B------:R-:W-:-:S06]  /*b270*/  UISETP.GT.AND UP0, UPT, UR16, 0x4, UPT ;  /* 0x000000041000788c */ /* 0x000fcc000bf04270 */
[----:B------:R-:W-:-:S13]  /*b280*/  PLOP3.LUT P6, PT, PT, PT, UP0, 0x40, 0x0 ;  /* 0x000000000000781c */ /* 0x000fda0003fce808 */
[----:B------:R-:W-:Y:S05]  /*b290*/  @P6 BRA `(.L_x_197) ;  /* 0x0000000400586947 */ /* 0x000fea0003800000 */
        /* <DEDUP_REMOVED lines=78> */
[----:B------:R-:W-:Y:S01]  /*b780*/  LOP3.LUT R73, R73, 0xfffffffe, RZ, 0xc0, !PT ;  /* 0xfffffffe49497812 */ /* 0x000fe200078ec0ff */
[----:B------:R-:W-:Y:S02]  /*b790*/  UIADD3 UR16, UR16, -0x4, URZ ;  /* 0xfffffffc10107890 */ /* 0x000fe4000fffe03f */
[----:B------:R-:W-:Y:S02]  /*b7a0*/  UIADD3 UR5, UR5, 0x4, URZ ;  /* 0x0000000405057890 */ /* 0x000fe4000fffe03f */
[----:B------:R-:W-:Y:S01]  /*b7b0*/  UIADD3 UR16, UR16, -0x4, URZ ;  /* 0xfffffffc10107890 */ /* 0x000fe2000fffe03f */
[----:B--2---:R-:W-:Y:S01]  /*b7c0*/  @!P6 FADD.FTZ R64, R64, R28 ;  /* 0x0000001c4040e221 */ /* 0x004fe20000010000 */
[----:B------:R-:W-:Y:S01]  /*b7d0*/  @!P6 FADD.FTZ R65, R65, R29 ;  /* 0x0000001d4141e221 */ /* 0x000fe20000010000 */
[----:B------:R-:W-:-:S13]  /*b7e0*/  PLOP3.LUT P6, PT, PT, PT, PT, 0x8, 0x0 ;  /* 0x000000000000781c */ /* 0x000fda0003fce170 */
[----:B------:R-:W-:-:S07]  /*b7f0*/  @P6 LOP3.LUT R73, R73, 0x1, RZ, 0xfc, !PT ;  /* 0x0000000149496812 */ /* 0x000fce00078efcff */
.L_x_197:
[----:B------:R-:W-:-:S04]  /*b800*/  LOP3.LUT P6, RZ, R73, 0x1, RZ, 0xc0, !PT ;  /* 0x0000000149ff7812 */ /* 0x000fc800078cc0ff */
[----:B------:R-:W-:-:S13]  /*b810*/  ISETP.NE.OR P6, PT, RZ, UR16, P6 ;  /* 0x00000010ff007c0c */ /* 0x000fda000b7c5670 */
[----:B------:R-:W-:Y:S05]  /*b820*/  @!P6 BRA `(.L_x_193) ;  /* 0x0000000000b4e947 */ /* 0x000fea0003800000 */
.L_x_194:
        /* <DEDUP_REMOVED lines=40> */
[----:B------:R-:W-:Y:S01]  /*bab0*/  UISETP.NE.AND UP0, UPT, UR16, URZ, UPT ;  /* 0x0000003f1000728c */ /* 0x000fe2000bf05270 */
[----:B--2---:R-:W-:Y:S01]  /*bac0*/  @!P6 FADD.FTZ R64, R64, R28 ;  /* 0x0000001c4040e221 */ /* 0x004fe20000010000 */
[----:B------:R-:W-:-:S04]  /*bad0*/  @!P6 FADD.FTZ R65, R65, R29 ;  /* 0x0000001d4141e221 */ /* 0x000fc80000010000 */
[----:B------:R-:W-:-:S13]  /*bae0*/  PLOP3.LUT P6, PT, PT, PT, UP0, 0x80, 0x0 ;  /* 0x000000000000781c */ /* 0x000fda0003fcf008 */
[----:B------:R-:W-:Y:S05]  /*baf0*/  @P6 BRA `(.L_x_194) ;  /* 0xfffffffc004c6947 */ /* 0x000fea000383ffff */
.L_x_193:
[----:B------:R-:W-:-:S06]  /*bb00*/  ULOP3.LUT UP0, UR15, UR15, 0x3, URZ, 0xc0, !UPT ;  /* 0x000000030f0f7892 */ /* 0x000fcc000f80c03f */
[----:B------:R-:W-:-:S13]  /*bb10*/  PLOP3.LUT P6, PT, PT, PT, UP0, 0x40, 0x0 ;  /* 0x000000000000781c */ /* 0x000fda0003fce808 */
[----:B------:R-:W-:Y:S05]  /*bb20*/  @P6 BRA `(.L_x_190) ;  /* 0x0000000000946947 */ /* 0x000fea0003800000 */
[----:B------:R-:W0:Y:S01]  /*bb30*/  S2R R30, SR_CTAID.X ;  /* 0x00000000001e7919 */ /* 0x000e220000002500 */
[----:B------:R-:W-:Y:S01]  /*bb40*/  BSSY B0, `(.L_x_198) ;  /* 0x000000a000007945 */ /* 0x000fe20003800000 */
[----:B0-----:R-:W-:-:S13]  /*bb50*/  ISETP.EQ.OR P6, PT, R30, UR5, P0 ;  /* 0x000000051e007c0c */ /* 0x001fda00087c2670 */
[----:B------:R-:W-:Y:S05]  /*bb60*/  @P6 BRA `(.L_x_199) ;  /* 0x00000000001c6947 */ /* 0x000fea0003800000 */
[----:B------:R-:W-:-:S04]  /*bb70*/  UIMAD UR16, UR14, UR5, UR13 ;  /* 0x000000050e1072a4 */ /* 0x000fc8000f8e020d */
[----:B------:R-:W-:-:S06]  /*bb80*/  UIMAD.WIDE.U32 UR16, UR16, 0x8, UR6 ;  /* 0x00000008101078a5 */ /* 0x000fcc000f8e0006 */
[----:B------:R-:W-:Y:S02]  /*bb90*/  MOV R28, UR16 ;  /* 0x00000010001c7c02 */ /* 0x000fe40008000f00 */
[----:B------:R-:W-:-:S06]  /*bba0*/  MOV R29, UR17 ;  /* 0x00000011001d7c02 */ /* 0x000fcc0008000f00 */
[----:B------:R-:W2:Y:S02]  /*bbb0*/  LDG.E.64 R28, desc[UR20][R28.64] ;  /* 0x000000141c1c7981 */ /* 0x000ea4000c1e1b00 */
[----:B--2---:R-:W-:Y:S01]  /*bbc0*/  FADD.FTZ R64, R64, R28 ;  /* 0x0000001c40407221 */ /* 0x004fe20000010000 */
[----:B------:R-:W-:-:S07]  /*bbd0*/  FADD.FTZ R65, R65, R29 ;  /* 0x0000001d41417221 */ /* 0x000fce0000010000 */
.L_x_199:
[----:B------:R-:W-:Y:S05]  /*bbe0*/  BSYNC B0 ;  /* 0x0000000000007941 */ /* 0x000fea0003800000 */
.L_x_198:
[----:B------:R-:W-:-:S06]  /*bbf0*/  UISETP.NE.AND UP0, UPT, UR15, 0x1, UPT ;  /* 0x000000010f00788c */ /* 0x000fcc000bf05270 */
[----:B------:R-:W-:-:S13]  /*bc00*/  PLOP3.LUT P6, PT, PT, PT, UP0, 0x40, 0x0 ;  /* 0x000000000000781c */ /* 0x000fda0003fce808 */
[----:B------:R-:W-:Y:S05]  /*bc10*/  @P6 BRA `(.L_x_190) ;  /* 0x0000000000586947 */ /* 0x000fea0003800000 */
[----:B------:R-:W-:-:S06]  /*bc20*/  UIADD3 UR16, UR5, 0x1, URZ ;  /* 0x0000000105107890 */ /* 0x000fcc000fffe03f */
        /* <DEDUP_REMOVED lines=10> */
[----:B------:R-:W-:Y:S02]  /*bcd0*/  ISETP.EQ.OR P6, PT, R30, UR5, P0 ;  /* 0x000000051e007c0c */ /* 0x000fe400087c2670 */
[----:B------:R-:W-:-:S04]  /*bce0*/  MOV R28, UR15 ;  /* 0x0000000f001c7c02 */ /* 0x000fc80008000f00 */
[----:B------:R-:W-:-:S13]  /*bcf0*/  ISETP.EQ.OR P6, PT, R28, 0x2, P6 ;  /* 0x000000021c00780c */ /* 0x000fda00037c2670 */
[----:B------:R-:W-:-:S05]  /*bd00*/  VOTEU.ALL UP0, P6 ;  /* 0x00000000003f7886 */ /* 0x000fca0003000000 */
[----:B------:R-:W-:-:S04]  /*bd10*/  @!UP0 UIMAD UR13, UR5, UR14, UR13 ;  /* 0x0000000e050d82a4 */ /* 0x000fc8000f8e020d */
[----:B------:R-:W-:-:S06]  /*bd20*/  @!UP0 UIMAD.WIDE.U32 UR6, UR13, 0x8, UR6 ;  /* 0x000000080d0688a5 */ /* 0x000fcc000f8e0006 */
[----:B------:R-:W-:Y:S02]  /*bd30*/  MOV R28, UR6 ;  /* 0x00000006001c7c02 */ /* 0x000fe40008000f00 */
[----:B------:R-:W-:-:S06]  /*bd40*/  MOV R29, UR7 ;  /* 0x00000007001d7c02 */ /* 0x000fcc0008000f00 */
[----:B------:R-:W2:Y:S02]  /*bd50*/  @!P6 LDG.E.64 R28, desc[UR20][R28.64] ;  /* 0x000000141c1ce981 */ /* 0x000ea4000c1e1b00 */
[----:B--2---:R-:W-:Y:S01]  /*bd60*/  @!P6 FADD.FTZ R64, R64, R28 ;  /* 0x0000001c4040e221 */ /* 0x004fe20000010000 */
[----:B------:R-:W-:-:S07]  /*bd70*/  @!P6 FADD.FTZ R65, R65, R29 ;  /* 0x0000001d4141e221 */ /* 0x000fce0000010000 */
.L_x_190:
[----:B------:R-:W2:Y:S01]  /*bd80*/  LDL.LU R31, [R1+0x44] ;  /* 0x00004400011f7983 */ /* 0x000ea20000300800 */
[----:B------:R-:W0:Y:S01]  /*bd90*/  S2UR UR6, SR_CgaCtaId ;  /* 0x00000000000679c3 */ /* 0x000e220000008800 */
[----:B------:R-:W-:Y:S01]  /*bda0*/  UMOV UR5, 0x400 ;  /* 0x0000040000057882 */ /* 0x000fe20000000000 */
[----:B------:R-:W-:Y:S02]  /*bdb0*/  SHF.L.U32 R30, R68, 0x10, RZ ;  /* 0x00000010441e7819 */ /* 0x000fe400000006ff */
[----:B------:R-:W-:-:S03]  /*bdc0*/  SHF.L.U32 R33, R33, 0x10, RZ ;  /* 0x0000001021217819 */ /* 0x000fc600000006ff */
[----:B------:R-:W-:-:S04]  /*bdd0*/  FADD.FTZ R30, R30, -UR23 ;  /* 0x800000171e1e7e21 */ /* 0x000fc80008010000 */
[----:B------:R-:W-:Y:S01]  /*bde0*/  FMUL.FTZ R30, R30, UR24 ;  /* 0x000000181e1e7c20 */ /* 0x000fe20008410000 */
[----:B0-----:R-:W-:-:S03]  /*bdf0*/  ULEA UR5, UR6, UR5, 0x18 ;  /* 0x0000000506057291 */ /* 0x001fc6000f8ec03f */
[----:B------:R-:W-:-:S06]  /*be00*/  ULDC UR6, c[0x0][0x2bc] ;  /* 0x0000af0000067ab9 */ /* 0x000fcc0000000800 */
[----:B------:R-:W-:Y:S01]  /*be10*/  @!P0 STS.64 [UR5+0x88], R64 ;  /* 0x00008840ff008988 */ /* 0x000fe20008000a05 */
[----:B------:R-:W-:Y:S06]  /*be20*/  BAR.SYNC.DEFER_BLOCKING 0x0 ;  /* 0x0000000000007b1d */ /* 0x000fec0000010000 */
[----:B------:R-:W0:Y:S02]  /*be30*/  LDS.64 R28, [UR5+0x88] ;  /* 0x00008805ff1c7984 */ /* 0x000e240008000a00 */
[----:B0-----:R-:W-:Y:S01]  /*be40*/  FMUL.FTZ R29, R29, UR6 ;  /* 0x000000061d1d7c20 */ /* 0x001fe20008410000 */
[----:B------:R-:W-:-:S04]  /*be50*/  FMUL.FTZ R28, R28, UR6 ;  /* 0x000000061c1c7c20 */ /* 0x000fc80008410000 */
[----:B------:R-:W-:Y:S02]  /*be60*/  R2UR UR6, R29 ;  /* 0x000000001d0672ca */ /* 0x000fe400000e0000 */
[----:B------:R-:W-:Y:S02]  /*be70*/  SHF.L.U32 R29, R104, 0x10, RZ ;  /* 0x00000010681d7819 */ /* 0x000fe400000006ff */
[----:B------:R-:W-:-:S03]  /*be80*/  R2UR UR5, R28 ;  /* 0x000000001c0572ca */ /* 0x000fc600000e0000 */
[----:B------:R-:W-:-:S04]  /*be90*/  FADD.FTZ R29, R29, -UR23 ;  /* 0x800000171d1d7e21 */ /* 0x000fc80008010000 */
[----:B------:R-:W-:Y:S01]  /*bea0*/  FMUL.FTZ R29, R29, UR24 ;  /* 0x000000181d1d7c20 */ /* 0x000fe20008410000 */
[----:B--2---:R-:W-:Y:S01]  /*beb0*/  SHF.L.U32 R28, R31, 0x10, RZ ;  /* 0x000000101f1c7819 */ /* 0x004fe200000006ff */
        /* <DEDUP_REMOVED lines=19> */
.L_x_200:
[----:B------:R-:W-:Y:S01]  /*bff0*/  LOP3.LUT P0, RZ, R73, 0x200000, RZ, 0xc0, !PT ;  /* 0x0020000049ff7812 */ /* 0x000fe2000780c0ff */
[----:B------:R-:W-:-:S12]  /*c000*/  BSSY B0, `(.L_x_201) ;  /* 0x0000017000007945 */ /* 0x000fd80003800000 */
[----:B------:R-:W-:Y:S05]  /*c010*/  @!P0 BRA `(.L_x_202) ;  /* 0x0000000000548947 */ /* 0x000fea0003800000 */
[----:B------:R-:W-:Y:S01]  /*c020*/  MOV R31, UR5 ;  /* 0x00000005001f7c02 */ /* 0x000fe20008000f00 */
[----:B------:R-:W-:Y:S01]  /*c030*/  ULDC.64 UR14, c[0x0][0x288] ;  /* 0x0000a200000e7ab9 */ /* 0x000fe20000000a00 */
[----:B------:R-:W-:-:S03]  /*c040*/  SHF.R.S32.HI R64, RZ, 0x1f, R74 ;  /* 0x0000001fff407819 */ /* 0x000fc6000001144a */
[----:B------:R-:W-:Y:S02]  /*c050*/  FFMA.FTZ R31, R30, R31, UR6 ;  /* 0x000000061e1f7e23 */ /* 0x000fe4000801001f */
[----:B------:R-:W-:Y:S02]  /*c060*/  IMAD R30, R64, UR14, RZ ;  /* 0x0000000e401e7c24 */ /* 0x000fe4000f8e02ff */
[----:B------:R-:W-:Y:S01]  /*c070*/  FFMA.FTZ R31, R28, R48, -R31 ;  /* 0x000000301c1f7223 */ /* 0x000fe2000001081f */
[----:B------:R-:W-:Y:S01]  /*c080*/  MOV R28, UR5 ;  /* 0x00000005001c7c02 */ /* 0x000fe20008000f00 */
[----:B------:R-:W-:Y:S02]  /*c090*/  IMAD R30, R74, UR15, R30 ;  /* 0x0000000f4a1e7c24 */ /* 0x000fe4000f8e021e */
[----:B------:R-:W-:Y:S02]  /*c0a0*/  FMUL.FTZ R31, R31, UR24 ;  /* 0x000000181f1f7c20 */ /* 0x000fe40008410000 */
[----:B------:R-:W-:Y:S01]  /*c0b0*/  FFMA.FTZ R28, R29, R28, UR6 ;  /* 0x000000061d1c7e23 */ /* 0x000fe2000801001c */
[----:B------:R-:W-:-:S03]  /*c0c0*/  MOV R29, R43 ;  /* 0x0000002b001d7202 */ /* 0x000fc60000000f00 */
[----:B------:R-:W-:-:S04]  /*c0d0*/  FFMA.FTZ R28, R33, R49, -R28 ;  /* 0x00000031211c7223 */ /* 0x000fc8000001081c */
[----:B------:R-:W-:-:S05]  /*c0e0*/  FMUL.FTZ R28, R28, UR24 ;  /* 0x000000181c1c7c20 */ /* 0x000fca0008410000 */
[----:B------:R-:W-:Y:S02]  /*c0f0*/  F2FP.BF16.F32.PACK_AB R33, R28, R31 ;  /* 0x0000001f1c21723e */ /* 0x000fe400000010ff */
[----:B------:R-:W-:-:S05]  /*c100*/  MOV R28, R44 ;  /* 0x0000002c001c7202 */ /* 0x000fca0000000f00 */
[----:B------:R-:W-:Y:S01]  /*c110*/  IMAD.WIDE.U32 R28, R74, UR14, R28 ;  /* 0x0000000e4a1c7c25 */ /* 0x000fe2000f8e001c */
[----:B------:R-:W-:-:S04]  /*c120*/  ULDC.64 UR14, c[0x0][0x210] ;  /* 0x00008400000e7ab9 */ /* 0x000fc80000000a00 */
[----:B------:R-:W-:Y:S02]  /*c130*/  IADD3 R29, R29, R30, RZ ;  /* 0x0000001e1d1d7210 */ /* 0x000fe40007ffe0ff */
[----:B------:R-:W-:-:S04]  /*c140*/  LEA R30, P0, R28, UR14, 0x1 ;  /* 0x0000000e1c1e7c11 */ /* 0x000fc8000f8008ff */
[----:B------:R-:W-:-:S05]  /*c150*/  LEA.HI.X R31, R28, UR15, R29, 0x1, P0 ;  /* 0x0000000f1c1f7c11 */ /* 0x000fca00080f0c1d */
[----:B------:R0:W-:Y:S04]  /*c160*/  STG.E desc[UR20][R30.64], R33 ;  /* 0x000000211e007986 */ /* 0x0001e8000c101914 */
.L_x_202:
[----:B------:R-:W-:Y:S05]  /*c170*/  BSYNC B0 ;  /* 0x0000000000007941 */ /* 0x000fea0003800000 */
.L_x_201:
[----:B------:R-:W2:Y:S01]  /*c180*/  LDL.LU R28, [R1+0x28] ;  /* 0x00002800011c7983 */ /* 0x000ea20000300800 */
[----:B0-----:R-:W-:Y:S02]  /*c190*/  SHF.L.U32 R30, R67, 0x10, RZ ;  /* 0x00000010431e7819 */ /* 0x001fe400000006ff */
[----:B------:R-:W-:Y:S02]  /*c1a0*/  SHF.L.U32 R29, R37, 0x10, RZ ;  /* 0x00000010251d7819 */ /* 0x000fe400000006ff */
[----:B------:R-:W-:Y:S01]  /*c1b0*/  SHF.L.U32 R36, R36, 0x10, RZ ;  /* 0x0000001024247819 */ /* 0x000fe200000006ff */
[----:B------:R-:W-:Y:S02]  /*c1c0*/  FADD.FTZ R30, R30, -UR23 ;  /* 0x800000171e1e7e21 */ /* 0x000fe40008010000 */
[----:B------:R-:W-:Y:S02]  /*c1d0*/  FADD.FTZ R29, R29, -UR23 ;  /* 0x800000171d1d7e21 */ /* 0x000fe40008010000 */
[----:B------:R-:W-:-:S02]  /*c1e0*/  FMUL.FTZ R30, R30, UR24 ;  /* 0x000000181e1e7c20 */ /* 0x000fc40008410000 */
        /* <DEDUP_REMOVED lines=21> */
.L_x_203:
[----:B------:R-:W-:Y:S01]  /*c340*/  LOP3.LUT P0, RZ, R73, 0x400, RZ, 0xc0, !PT ;  /* 0x0000040049ff7812 */ /* 0x000fe2000780c0ff */
[----:B------:R-:W-:-:S12]  /*c350*/  BSSY B0, `(.L_x_204) ;  /* 0x0000019000007945 */ /* 0x000fd80003800000 */
[----:B------:R-:W-:Y:S05]  /*c360*/  @!P0 BRA `(.L_x_205) ;  /* 0x00000000005c8947 */ /* 0x000fea0003800000 */
[----:B------:R-:W-:Y:S01]  /*c370*/  MOV R31, UR5 ;  /* 0x00000005001f7c02 */ /* 0x000fe20008000f00 */
[----:B------:R-:W-:Y:S01]  /*c380*/  ULDC.64 UR14, c[0x0][0x288] ;  /* 0x0000a200000e7ab9 */ /* 0x000fe20000000a00 */
[C---:B------:R-:W-:Y:S02]  /*c390*/  IADD3 R64, R74.reuse, 0x8, RZ ;  /* 0x000000084a407810 */ /* 0x040fe40007ffe0ff */
[----:B------:R-:W-:Y:S01]  /*c3a0*/  IADD3 R37, R74, 0x8, RZ ;  /* 0x000000084a257810 */ /* 0x000fe20007ffe0ff */
[----:B------:R-:W-:Y:S01]  /*c3b0*/  FFMA.FTZ R31, R30, R31, UR6 ;  /* 0x000000061e1f7e23 */ /* 0x000fe2000801001f */
[----:B------:R-:W-:-:S03]  /*c3c0*/  SHF.R.S32.HI R64, RZ, 0x1f, R64 ;  /* 0x0000001fff407819 */ /* 0x000fc60000011440 */
[----:B------:R-:W-:Y:S01]  /*c3d0*/  FFMA.FTZ R31, R28, R48, -R31 ;  /* 0x000000301c1f7223 */ /* 0x000fe2000001081f */
[----:B------:R-:W-:Y:S01]  /*c3e0*/  MOV R28, UR5 ;  /* 0x00000005001c7c02 */ /* 0x000fe20008000f00 */
[----:B------:R-:W-:Y:S02]  /*c3f0*/  IMAD R30, R64, UR14, RZ ;  /* 0x0000000e401e7c24 */ /* 0x000fe4000f8e02ff */
[----:B------:R-:W-:Y:S02]  /*c400*/  FMUL.FTZ R31, R31, UR24 ;  /* 0x000000181f1f7c20 */ /* 0x000fe40008410000 */
[----:B------:R-:W-:Y:S01]  /*c410*/  FFMA.FTZ R28, R29, R28, UR6 ;  /* 0x000000061d1c7e23 */ /* 0x000fe2000801001c */
[----:B------:R-:W-:Y:S01]  /*c420*/  MOV R29, R43 ;  /* 0x0000002b001d7202 */ /* 0x000fe20000000f00 */
[----:B------:R-:W-:Y:S02]  /*c430*/  IMAD R30, R37, UR15, R30 ;  /* 0x0000000f251e7c24 */ /* 0x000fe4000f8e021e */
        /* <DEDUP_REMOVED lines=10> */
.L_x_205:
[----:B------:R-:W-:Y:S05]  /*c4e0*/  BSYNC B0 ;  /* 0x0000000000007941 */ /* 0x000fea0003800000 */
.L_x_204:
        /* <DEDUP_REMOVED lines=28> */
.L_x_206:
        /* <DEDUP_REMOVED lines=26> */
.L_x_208:
[----:B------:R-:W-:Y:S05]  /*c850*/  BSYNC B0 ;  /* 0x0000000000007941 */ /* 0x000fea0003800000 */
.L_x_207:
[----:B------:R-:W2:Y:S01]  /*c860*/  LDL.LU R28, [R1+0x20] ;  /* 0x00002000011c7983 */ /* 0x000ea20000300800 */
[----:B------:R-:W1:Y:S01]  /*c870*/  LDC R37, c[0x0][0x2ac] ;  /* 0x0000ab00ff257b82 */ /* 0x000e620000000800 */
        /* <DEDUP_REMOVED lines=8> */
[----:B-1----:R-:W-:Y:S06]  /*c900*/  @!P1 BRA `(.L_x_209) ;  /* 0x0000000000489947 */ /* 0x002fec0003800000 */
        /* <DEDUP_REMOVED lines=18> */
.L_x_209:
        /* <DEDUP_REMOVED lines=26> */
.L_x_211:
[----:B------:R-:W-:Y:S05]  /*cbd0*/  BSYNC B0 ;  /* 0x0000000000007941 */ /* 0x000fea0003800000 */
.L_x_210:
[----:B------:R-:W2:Y:S01]  /*cbe0*/  LDL.LU R28, [R1+0x1c] ;  /* 0x00001c00011c7983 */ /* 0x000ea20000300800 */
[----:B------:R-:W-:Y:S02]  /*cbf0*/  SHF.L.U32 R62, R62, 0x10, RZ ;  /* 0x000000103e3e7819 */ /* 0x000fe400000006ff */
[----:B------:R-:W-:Y:S02]  /*cc00*/  SHF.L.U32 R83, R83, 0x10, RZ ;  /* 0x0000001053537819 */ /* 0x000fe400000006ff */
[----:B------:R-:W-:Y:S01]  /*cc10*/  SHF.L.U32 R82, R82, 0x10, RZ ;  /* 0x0000001052527819 */ /* 0x000fe200000006ff */
[----:B------:R-:W-:Y:S01]  /*cc20*/  FADD.FTZ R62, R62, -UR23 ;  /* 0x800000173e3e7e21 */ /* 0x000fe20008010000 */
[----:B------:R-:W-:Y:S01]  /*cc30*/  SHF.L.U32 R61, R61, 0x10, RZ ;  /* 0x000000103d3d7819 */ /* 0x000fe200000006ff */
[----:B------:R-:W-:Y:S01]  /*cc40*/  FADD.FTZ R83, R83, -UR23 ;  /* 0x8000001753537e21 */ /* 0x000fe20008010000 */
[----:B------:R-:W-:Y:S01]  /*cc50*/  SHF.L.U32 R81, R81, 0x10, RZ ;  /* 0x0000001051517819 */ /* 0x000fe200000006ff */
[----:B------:R-:W-:-:S02]  /*cc60*/  FMUL.FTZ R62, R62, UR24 ;  /* 0x000000183e3e7c20 */ /* 0x000fc40008410000 */
[----:B------:R-:W-:Y:S01]  /*cc70*/  FMUL.FTZ R83, R83, UR24 ;  /* 0x0000001853537c20 */ /* 0x000fe20008410000 */
[----:B--2---:R-:W-:Y:S01]  /*cc80*/  SHF.L.U32 R28, R28, 0x10, RZ ;  /* 0x000000101c1c7819 */ /* 0x004fe200000006ff */
[----:B------:R-:W-:Y:S06]  /*cc90*/  @!P1 BRA `(.L_x_212) ;  /* 0x0000000000489947 */ /* 0x000fec0003800000 */
        /* <DEDUP_REMOVED lines=18> */
.L_x_212:
[----:B------:R-:W-:Y:S01]  /*cdc0*/  LOP3.LUT P0, RZ, R73, 0x80, RZ, 0xc0, !PT ;  /* 0x0000008049ff7812 */ /* 0x000fe2000780c0ff */
[----:B------:R-:W-:-:S12]  /*cdd0*/  BSSY B0, `(.L_x_213) ;  /* 0x0000019000007945 */ /* 0x000fd80003800000 */
[----:B------:R-:W-:Y:S05]  /*cde0*/  @!P0 BRA `(.L_x_214) ;  /* 0x00000000005c8947 */ /* 0x000fea0003800000 */
[----:B------:R-:W-:Y:S01]  /*cdf0*/  MOV R29, UR5 ;  /* 0x00000005001d7c02 */ /* 0x000fe20008000f00 */
[----:B------:R-:W-:Y:S01]  /*ce00*/  ULDC.64 UR14, c[0x0][0x288] ;  /* 0x0000a200000e7ab9 */ /* 0x000fe20000000a00 */
[C---:B0-----:R-:W-:Y:S02]  /*ce10*/  IADD3 R30, R74.reuse, 0x20, RZ ;  /* 0x000000204a1e7810 */ /* 0x041fe40007ffe0ff */
        /* <DEDUP_REMOVED lines=8> */
[----:B------:R-:W-:-:S03]  /*cea0*/  IMAD R30, R31, UR15, R30 ;  /* 0x0000000f1f1e7c24 */ /* 0x000fc6000f8e021e */
[----:B------:R-:W-:-:S04]  /*ceb0*/  FFMA.FTZ R28, R82, R49, -R28 ;  /* 0x00000031521c7223 */ /* 0x000fc8000001081c */
[----:B------:R-:W-:-:S05]  /*cec0*/  FMUL.FTZ R28, R28, UR24 ;  /* 0x000000181c1c7c20 */ /* 0x000fca0008410000 */
[----:B------:R-:W-:Y:S02]  /*ced0*/  F2FP.BF16.F32.PACK_AB R33, R28, R29 ;  /* 0x0000001d1c21723e */ /* 0x000fe400000010ff */
[----:B------:R-:W-:Y:S02]  /*cee0*/  MOV R28, R44 ;  /* 0x0000002c001c7202 */ /* 0x000fe40000000f00 */
[----:B------:R-:W-:-:S03]  /*cef0*/  MOV R29, R43 ;  /* 0x0000002b001d7202 */ /* 0x000fc60000000f00 */
[----:B------:R-:W-:Y:S01]  /*cf00*/  IMAD.WIDE.U32 R28, R31, UR14, R28 ;  /* 0x0000000e1f1c7c25 */ /* 0x000fe2000f8e001c */
[----:B------:R-:W-:-:S04]  /*cf10*/  ULDC.64 UR14, c[0x0][0x210] ;  /* 0x00008400000e7ab9 */ /* 0x000fc80000000a00 */
[----:B------:R-:W-:Y:S02]  /*cf20*/  IADD3 R29, R29, R30, RZ ;  /* 0x0000001e1d1d7210 */ /* 0x000fe40007ffe0ff */
[----:B------:R-:W-:-:S04]  /*cf30*/  LEA R30, P0, R28, UR14, 0x1 ;  /* 0x0000000e1c1e7c11 */ /* 0x000fc8000f8008ff */
[----:B------:R-:W-:-:S05]  /*cf40*/  LEA.HI.X R31, R28, UR15, R29, 0x1, P0 ;  /* 0x0000000f1c1f7c11 */ /* 0x000fca00080f0c1d */
[----:B------:R1:W-:Y:S04]  /*cf50*/  STG.E desc[UR20][R30.64], R33 ;  /* 0x000000211e007986 */ /* 0x0003e8000c101914 */
.L_x_214:
[----:B------:R-:W-:Y:S05]  /*cf60*/  BSYNC B0 ;  /* 0x0000000000007941 */ /* 0x000fea0003800000 */
.L_x_213:
[----:B------:R-:W2:Y:S01]  /*cf70*/  LDL.LU R28, [R1+0x18] ;  /* 0x00001800011c7983 */ /* 0x000ea20000300800 */
[----:B------:R-:W-:Y:S01]  /*cf80*/  FADD.FTZ R61, R61, -UR23 ;  /* 0x800000173d3d7e21 */ /* 0x000fe20008010000 */
[----:B------:R-:W-:Y:S01]  /*cf90*/  FADD.FTZ R81, R81, -UR23 ;  /* 0x8000001751517e21 */ /* 0x000fe20008010000 */
[----:B------:R-:W-:Y:S02]  /*cfa0*/  SHF.L.U32 R85, R85, 0x10, RZ ;  /* 0x0000001055557819 */ /* 0x000fe400000006ff */
[----:B------:R-:W-:Y:S01]  /*cfb0*/  SHF.L.U32 R60, R60, 0x10, RZ ;  /* 0x000000103c3c7819 */ /* 0x000fe200000006ff */
[----:B------:R-:W-:Y:S01]  /*cfc0*/  FMUL.FTZ R61, R61, UR24 ;  /* 0x000000183d3d7c20 */ /* 0x000fe20008410000 */
[----:B------:R-:W-:Y:S01]  /*cfd0*/  SHF.L.U32 R84, R84, 0x10, RZ ;  /* 0x0000001054547819 */ /* 0x000fe200000006ff */
[----:B------:R-:W-:Y:S01]  /*cfe0*/  FMUL.FTZ R81, R81, UR24 ;  /* 0x0000001851517c20 */ /* 0x000fe20008410000 */
[----:B--2---:R-:W-:Y:S01]  /*cff0*/  SHF.L.U32 R28, R28, 0x10, RZ ;  /* 0x000000101c1c7819 */ /* 0x004fe200000006ff */
[----:B------:R-:W-:Y:S06]  /*d000*/  @!P1 BRA `(.L_x_215) ;  /* 0x0000000000489947 */ /* 0x000fec0003800000 */
[----:B------:R-:W-:-:S04]  /*d010*/  FFMA.FTZ R29, R61, R48, R46 ;  /* 0x000000303d1d7223 */ /* 0x000fc8000001002e */
[----:B01----:R-:W-:-:S06]  /*d020*/  FMUL.FTZ R30, R29, -1.4426950216293334961 ;  /* 0xbfb8aa3b1d1e7820 */ /* 0x003fcc0000410000 */
        /* <DEDUP_REMOVED lines=16> */
.L_x_215:
[----:B------:R-:W-:Y:S01]  /*d130*/  LOP3.LUT P0, RZ, R73, 0x40, RZ, 0xc0, !PT ;  /* 0x0000004049ff7812 */ /* 0x000fe2000780c0ff */
[----:B------:R-:W-:-:S12]  /*d140*/  BSSY B0, `(.L_x_216) ;  /* 0x0000019000007945 */ /* 0x000fd80003800000 */
[----:B------:R-:W-:Y:S05]  /*d150*/  @!P0 BRA `(.L_x_217) ;  /* 0x00000000005c8947 */ /* 0x000fea0003800000 */
[----:B------:R-:W-:Y:S01]  /*d160*/  MOV R29, UR5 ;  /* 0x00000005001d7c02 */ /* 0x000fe20008000f00 */
[----:B------:R-:W-:Y:S01]  /*d170*/  ULDC.64 UR14, c[0x0][0x288] ;  /* 0x0000a200000e7ab9 */ /* 0x000fe20000000a00 */
[C---:B01----:R-:W-:Y:S02]  /*d180*/  IADD3 R30, R74.reuse, 0x28, RZ ;  /* 0x000000284a1e7810 */ /* 0x043fe40007ffe0ff */
        /* <DEDUP_REMOVED lines=20> */
.L_x_217:
[----:B------:R-:W-:Y:S05]  /*d2d0*/  BSYNC B0 ;  /* 0x0000000000007941 */ /* 0x000fea0003800000 */
.L_x_216:
[----:B------:R-:W-:Y:S01]  /*d2e0*/  FADD.FTZ R60, R60, -UR23 ;  /* 0x800000173c3c7e21 */ /* 0x000fe20008010000 */
[----:B------:R-:W-:Y:S01]  /*d2f0*/  FADD.FTZ R84, R84, -UR23 ;  /* 0x8000001754547e21 */ /* 0x000fe20008010000 */
[----:B------:R-:W-:Y:S02]  /*d300*/  SHF.L.U32 R59, R59, 0x10, RZ ;  /* 0x000000103b3b7819 */ /* 0x000fe400000006ff */
[----:B------:R-:W-:Y:S01]  /*d310*/  SHF.L.U32 R89, R89, 0x10, RZ ;  /* 0x0000001059597819 */ /* 0x000fe200000006ff */
[----:B------:R-:W-:Y:S01]  /*d320*/  FMUL.FTZ R60, R60, UR24 ;  /* 0x000000183c3c7c20 */ /* 0x000fe20008410000 */
[----:B------:R-:W-:Y:S01]  /*d330*/  SHF.L.U32 R58, R58, 0x10, RZ ;  /* 0x000000103a3a7819 */ /* 0x000fe200000006ff */
[----:B------:R-:W-:Y:S01]  /*d340*/  FMUL.FTZ R84, R84, UR24 ;  /* 0x0000001854547c20 */ /* 0x000fe20008410000 */
[----:B------:R-:W-:Y:S01]  /*d350*/  SHF.L.U32 R88, R88, 0x10, RZ ;  /* 0x0000001058587819 */ /* 0x000fe200000006ff */
[----:B------:R-:W-:Y:S06]  /*d360*/  @!P1 BRA `(.L_x_218) ;  /* 0x0000000000489947 */ /* 0x000fec0003800000 */
[----:B------:R-:W-:-:S04]  /*d370*/  FFMA.FTZ R28, R60, R48, R46 ;  /* 0x000000303c1c7223 */ /* 0x000fc8000001002e */
[----:B------:R-:W-:-:S06]  /*d380*/  FMUL.FTZ R29, R28, -1.4426950216293334961 ;  /* 0xbfb8aa3b1c1d7820 */ /* 0x000fcc0000410000 */
[----:B------:R-:W3:Y:S02]  /*d390*/  MUFU.EX2 R29, R29 ;  /* 0x0000001d001d7308 */ /* 0x000ee40000000800 */
[----:B---3--:R-:W-:-:S06]  /*d3a0*/  FADD.FTZ R29, R29, 1 ;  /* 0x3f8000001d1d7421 */ /* 0x008fcc0000010000 */
[----:B------:R-:W3:Y:S02]  /*d3b0*/  MUFU.RCP R29, R29 ;  /* 0x0000001d001d7308 */ /* 0x000ee40000001000 */
[----:B---3--:R-:W-:Y:S01]  /*d3c0*/  FMUL.FTZ R59, R59, R29 ;  /* 0x0000001d3b3b7220 */ /* 0x008fe20000410000 */
[----:B------:R-:W-:-:S04]  /*d3d0*/  FADD.FTZ R29, -R29, 1 ;  /* 0x3f8000001d1d7421 */ /* 0x000fc80000010100 */
[----:B------:R-:W-:Y:S01]  /*d3e0*/  FFMA.FTZ R29, R28, R29, 1 ;  /* 0x3f8000001c1d7423 */ /* 0x000fe2000001001d */
[----:B------:R-:W-:-:S03]  /*d3f0*/  FFMA.FTZ R28, R84, R49, R47 ;  /* 0x00000031541c7223 */ /* 0x000fc6000001002f */
[----:B------:R-:W-:Y:S01]  /*d400*/  FMUL.FTZ R59, R59, R29 ;  /* 0x0000001d3b3b7220 */ /* 0x000fe20000410000 */
[----:B------:R-:W-:-:S06]  /*d410*/  FMUL.FTZ R29, R28, -1.4426950216293334961 ;  /* 0xbfb8aa3b1c1d7820 */ /* 0x000fcc0000410000 */
[----:B------:R-:W3:Y:S02]  /*d420*/  MUFU.EX2 R29, R29 ;  /* 0x0000001d001d7308 */ /* 0x000ee40000000800 */
[----:B---3--:R-:W-:-:S06]  /*d430*/  FADD.FTZ R29, R29, 1 ;  /* 0x3f8000001d1d7421 */ /* 0x008fcc0000010000 */
[----:B------:R-:W3:Y:S02]  /*d440*/  MUFU.RCP R29, R29 ;  /* 0x0000001d001d7308 */ /* 0x000ee40000001000 */
[----:B---3--:R-:W-:Y:S01]  /*d450*/  FMUL.FTZ R89, R89, R29 ;  /* 0x0000001d59597220 */ /* 0x008fe20000410000 */
[----:B------:R-:W-:-:S04]  /*d460*/  FADD.FTZ R29, -R29, 1 ;  /* 0x3f8000001d1d7421 */ /* 0x000fc80000010100 */
[----:B------:R-:W-:-:S04]  /*d470*/  FFMA.FTZ R29, R28, R29, 1 ;  /* 0x3f8000001c1d7423 */ /* 0x000fc8000001001d */
[----:B------:R-:W-:-:S07]  /*d480*/  FMUL.FTZ R89, R89, R29 ;  /* 0x0000001d59597220 */ /* 0x000fce0000410000 */
.L_x_218:
[----:B------:R-:W-:Y:S01]  /*d490*/  LOP3.LUT P0, RZ, R73, 0x20, RZ, 0xc0, !PT ;  /* 0x0000002049ff7812 */ /* 0x000fe2000780c0ff */
[----:B------:R-:W-:-:S12]  /*d4a0*/  BSSY B0, `(.L_x_219) ;  /* 0x0000019000007945 */ /* 0x000fd80003800000 */
[----:B------:R-:W-:Y:S05]  /*d4b0*/  @!P0 BRA `(.L_x_220) ;  /* 0x00000000005c8947 */ /* 0x000fea0003800000 */
[----:B------:R-:W-:Y:S01]  /*d4c0*/  MOV R28, UR5 ;  /* 0x00000005001c7c02 */ /* 0x000fe20008000f00 */
[----:B------:R-:W-:Y:S01]  /*d4d0*/  ULDC.64 UR14, c[0x0][0x288] ;  /* 0x0000a200000e7ab9 */ /* 0x000fe20000000a00 */
[----:B------:R-:W-:Y:S02]  /*d4e0*/  MOV R29, UR5 ;  /* 0x00000005001d7c02 */ /* 0x000fe40008000f00 */
[----:B012---:R-:W-:Y:S01]  /*d4f0*/  IADD3 R30, R74, 0x30, RZ ;  /* 0x000000304a1e7810 */ /* 0x007fe20007ffe0ff */
[----:B------:R-:W-:Y:S01]  /*d500*/  FFMA.FTZ R28, R60, R28, UR6 ;  /* 0x000000063c1c7e23 */ /* 0x000fe2000801001c */
[----:B------:R-:W-:Y:S01]  /*d510*/  IADD3 R31, R74, 0x30, RZ ;  /* 0x000000304a1f7810 */ /* 0x000fe20007ffe0ff */
[----:B------:R-:W-:Y:S01]  /*d520*/  FFMA.FTZ R29, R84, R29, UR6 ;  /* 0x00000006541d7e23 */ /* 0x000fe2000801001d */
[----:B------:R-:W-:Y:S01]  /*d530*/  SHF.R.S32.HI R30, RZ, 0x1f, R30 ;  /* 0x0000001fff1e7819 */ /* 0x000fe2000001141e */
[----:B------:R-:W-:Y:S02]  /*d540*/  FFMA.FTZ R28, R59, R48, -R28 ;  /* 0x000000303b1c7223 */ /* 0x000fe4000001081c */
[----:B------:R-:W-:-:S02]  /*d550*/  FFMA.FTZ R29, R89, R49, -R29 ;  /* 0x00000031591d7223 */ /* 0x000fc4000001081d */
[----:B------:R-:W-:Y:S01]  /*d560*/  FMUL.FTZ R28, R28, UR24 ;  /* 0x000000181c1c7c20 */ /* 0x000fe20008410000 */
[----:B------:R-:W-:Y:S02]  /*d570*/  IMAD R30, R30, UR14, RZ ;  /* 0x0000000e1e1e7c24 */ /* 0x000fe4000f8e02ff */
[----:B------:R-:W-:Y:S02]  /*d580*/  FMUL.FTZ R29, R29, UR24 ;  /* 0x000000181d1d7c20 */ /* 0x000fe40008410000 */
[----:B------:R-:W-:-:S03]  /*d590*/  IMAD R30, R31, UR15, R30 ;  /* 0x0000000f1f1e7c24 */ /* 0x000fc6000f8e021e */
        /* <DEDUP_REMOVED lines=9> */
.L_x_220:
[----:B------:R-:W-:Y:S05]  /*d630*/  BSYNC B0 ;  /* 0x0000000000007941 */ /* 0x000fea0003800000 */
.L_x_219:
        /* <DEDUP_REMOVED lines=11> */
[----:B------:R-:W4:Y:S02]  /*d6f0*/  MUFU.EX2 R29, R29 ;  /* 0x0000001d001d7308 */ /* 0x000f240000000800 */
[----:B----4-:R-:W-:-:S06]  /*d700*/  FADD.FTZ R29, R29, 1 ;  /* 0x3f8000001d1d7421 */ /* 0x010fcc0000010000 */
[----:B------:R-:W4:Y:S02]  /*d710*/  MUFU.RCP R29, R29 ;  /* 0x0000001d001d7308 */ /* 0x000f240000001000 */
[----:B----4-:R-:W-:Y:S01]  /*d720*/  FMUL.FTZ R57, R57, R29 ;  /* 0x0000001d39397220 */ /* 0x010fe20000410000 */
[----:B------:R-:W-:-:S04]  /*d730*/  FADD.FTZ R29, -R29, 1 ;  /* 0x3f8000001d1d7421 */ /* 0x000fc80000010100 */
[----:B------:R-:W-:Y:S01]  /*d740*/  FFMA.FTZ R29, R28, R29, 1 ;  /* 0x3f8000001c1d7423 */ /* 0x000fe2000001001d */
[----:B------:R-:W-:-:S03]  /*d750*/  FFMA.FTZ R28, R88, R49, R47 ;  /* 0x00000031581c7223 */ /* 0x000fc6000001002f */
[----:B------:R-:W-:Y:S01]  /*d760*/  FMUL.FTZ R57, R57, R29 ;  /* 0x0000001d39397220 */ /* 0x000fe20000410000 */
[----:B------:R-:W-:-:S06]  /*d770*/  FMUL.FTZ R29, R28, -1.4426950216293334961 ;  /* 0xbfb8aa3b1c1d7820 */ /* 0x000fcc0000410000 */
[----:B------:R-:W4:Y:S02]  /*d780*/  MUFU.EX2 R29, R29 ;  /* 0x0000001d001d7308 */ /* 0x000f240000000800 */
[----:B----4-:R-:W-:-:S06]  /*d790*/  FADD.FTZ R29, R29, 1 ;  /* 0x3f8000001d1d7421 */ /* 0x010fcc0000010000 */
[----:B------:R-:W4:Y:S02]  /*d7a0*/  MUFU.RCP R29, R29 ;  /* 0x0000001d001d7308 */ /* 0x000f240000001000 */
[----:B----4-:R-:W-:Y:S01]  /*d7b0*/  FMUL.FTZ R91, R91, R29 ;  /* 0x0000001d5b5b7220 */ /* 0x010fe20000410000 */
[----:B------:R-:W-:-:S04]  /*d7c0*/  FADD.FTZ R29, -R29, 1 ;  /* 0x3f8000001d1d7421 */ /* 0x000fc80000010100 */
[----:B------:R-:W-:-:S04]  /*d7d0*/  FFMA.FTZ R29, R28, R29, 1 ;  /* 0x3f8000001c1d7423 */ /* 0x000fc8000001001d */
[----:B------:R-:W-:-:S07]  /*d7e0*/  FMUL.FTZ R91, R91, R29 ;  /* 0x0000001d5b5b7220 */ /* 0x000fce0000410000 */
.L_x_221:
[----:B------:R-:W-:Y:S01]  /*d7f0*/  LOP3.LUT P0, RZ, R73, 0x10, RZ, 0xc0, !PT ;  /* 0x0000001049ff7812 */ /* 0x000fe2000780c0ff */
[----:B------:R-:W-:-:S12]  /*d800*/  BSSY B0, `(.L_x_222) ;  /* 0x0000019000007945 */ /* 0x000fd80003800000 */
[----:B------:R-:W-:Y:S05]  /*d810*/  @!P0 BRA `(.L_x_223) ;  /* 0x00000000005c8947 */ /* 0x000fea0003800000 */
[----:B------:R-:W-:Y:S01]  /*d820*/  MOV R28, UR5 ;  /* 0x00000005001c7c02 */ /* 0x000fe20008000f00 */
[----:B------:R-:W-:Y:S01]  /*d830*/  ULDC.64 UR14, c[0x0][0x288] ;  /* 0x0000a200000e7ab9 */ /* 0x000fe20000000a00 */
[----:B------:R-:W-:Y:S02]  /*d840*/  MOV R29, UR5 ;  /* 0x00000005001d7c02 */ /* 0x000fe40008000f00 */
[----:B0123--:R-:W-:Y:S01]  /*d850*/  IADD3 R30, R74, 0x38, RZ ;  /* 0x000000384a1e7810 */ /* 0x00ffe20007ffe0ff */
        /* <DEDUP_REMOVED lines=19> */
.L_x_223:
[----:B------:R-:W-:Y:S05]  /*d990*/  BSYNC B0 ;  /* 0x0000000000007941 */ /* 0x000fea0003800000 */
.L_x_222:
        /* <DEDUP_REMOVED lines=11> */
[----:B------:R-:W5:Y:S02]  /*da50*/  MUFU.EX2 R29, R29 ;  /* 0x0000001d001d7308 */ /* 0x000f640000000800 */
[----:B-----5:R-:W-:-:S06]  /*da60*/  FADD.FTZ R29, R29, 1 ;  /* 0x3f8000001d1d7421 */ /* 0x020fcc0000010000 */
[----:B------:R-:W5:Y:S02]  /*da70*/  MUFU.RCP R29, R29 ;  /* 0x0000001d001d7308 */ /* 0x000f640000001000 */
[----:B-----5:R-:W-:Y:S01]  /*da80*/  FMUL.FTZ R55, R55, R29 ;  /* 0x0000001d37377220 */ /* 0x020fe20000410000 */
[----:B------:R-:W-:-:S04]  /*da90*/  FADD.FTZ R29, -R29, 1 ;  /* 0x3f8000001d1d7421 */ /* 0x000fc80000010100 */
[----:B------:R-:W-:Y:S01]  /*daa0*/  FFMA.FTZ R29, R28, R29, 1 ;  /* 0x3f8000001c1d7423 */ /* 0x000fe2000001001d */
[----:B------:R-:W-:-:S03]  /*dab0*/  FFMA.FTZ R28, R90, R49, R47 ;  /* 0x000000315a1c7223 */ /* 0x000fc6000001002f */
[----:B------:R-:W-:Y:S01]  /*dac0*/  FMUL.FTZ R55, R55, R29 ;  /* 0x0000001d37377220 */ /* 0x000fe20000410000 */
[----:B------:R-:W-:-:S06]  /*dad0*/  FMUL.FTZ R29, R28, -1.4426950216293334961 ;  /* 0xbfb8aa3b1c1d7820 */ /* 0x000fcc0000410000 */
[----:B------:R-:W5:Y:S02]  /*dae0*/  MUFU.EX2 R29, R29 ;  /* 0x0000001d001d7308 */ /* 0x000f640000000800 */
[----:B-----5:R-:W-:-:S06]  /*daf0*/  FADD.FTZ R29, R29, 1 ;  /* 0x3f8000001d1d7421 */ /* 0x020fcc0000010000 */
[----:B------:R-:W5:Y:S02]  /*db00*/  MUFU.RCP R29, R29 ;  /* 0x0000001d001d7308 */ /* 0x000f640000001000 */
[----:B-----5:R-:W-:Y:S01]  /*db10*/  FMUL.FTZ R94, R94, R29 ;  /* 0x0000001d5e5e7220 */ /* 0x020fe20000410000 */
[----:B------:R-:W-:-:S04]  /*db20*/  FADD.FTZ R29, -R29, 1 ;  /* 0x3f8000001d1d7421 */ /* 0x000fc80000010100 */
[----:B------:R-:W-:-:S04]  /*db30*/  FFMA.FTZ R29, R28, R29, 1 ;  /* 0x3f8000001c1d7423 */ /* 0x000fc8000001001d */
[----:B------:R-:W-:-:S07]  /*db40*/  FMUL.FTZ R94, R94, R29 ;  /* 0x0000001d5e5e7220 */ /* 0x000fce0000410000 */
.L_x_224:
[----:B------:R-:W-:Y:S01]  /*db50*/  LOP3.LUT P0, RZ, R73, 0x8, RZ, 0xc0, !PT ;  /* 0x0000000849ff7812 */ /* 0x000fe2000780c0ff */
[----:B------:R-:W-:-:S12]  /*db60*/  BSSY B0, `(.L_x_225) ;  /* 0x0000019000007945 */ /* 0x000fd80003800000 */
[----:B------:R-:W-:Y:S05]  /*db70*/  @!P0 BRA `(.L_x_226) ;  /* 0x00000000005c8947 */ /* 0x000fea0003800000 */
[----:B------:R-:W-:Y:S01]  /*db80*/  MOV R28, UR5 ;  /* 0x00000005001c7c02 */ /* 0x000fe20008000f00 */
[----:B------:R-:W-:Y:S01]  /*db90*/  ULDC.64 UR14, c[0x0][0x288] ;  /* 0x0000a200000e7ab9 */ /* 0x000fe20000000a00 */
[----:B------:R-:W-:Y:S02]  /*dba0*/  MOV R29, UR5 ;  /* 0x00000005001d7c02 */ /* 0x000fe40008000f00 */
[----:B01234-:R-:W-:Y:S01]  /*dbb0*/  IADD3 R30, R74, 0x40, RZ ;  /* 0x000000404a1e7810 */ /* 0x01ffe20007ffe0ff */
        /* <DEDUP_REMOVED lines=19> */
.L_x_226:
[----:B------:R-:W-:Y:S05]  /*dcf0*/  BSYNC B0 ;  /* 0x0000000000007941 */ /* 0x000fea0003800000 */
.L_x_225:
        /* <DEDUP_REMOVED lines=27> */
.L_x_227:
        /* <DEDUP_REMOVED lines=26> */
.L_x_229:
[----:B------:R-:W-:Y:S05]  /*e050*/  BSYNC B0 ;  /* 0x0000000000007941 */ /* 0x000fea0003800000 */
.L_x_228:
        /* <DEDUP_REMOVED lines=27> */
.L_x_230:
        /* <DEDUP_REMOVED lines=26> */
.L_x_232:
[----:B------:R-:W-:Y:S05]  /*e3b0*/  BSYNC B0 ;  /* 0x0000000000007941 */ /* 0x000fea0003800000 */
.L_x_231:
[----:B------:R-:W-:Y:S01]  /*e3c0*/  FADD.FTZ R40, R40, -UR23 ;  /* 0x8000001728287e21 */ /* 0x000fe20008010000 */
[----:B------:R-:W-:Y:S01]  /*e3d0*/  FADD.FTZ R99, R99, -UR23 ;  /* 0x8000001763637e21 */ /* 0x000fe20008010000 */
[----:B------:R-:W-:Y:S02]  /*e3e0*/  SHF.L.U32 R27, R27, 0x10, RZ ;  /* 0x000000101b1b7819 */ /* 0x000fe400000006ff */
[----:B------:R-:W-:Y:S01]  /*e3f0*/  SHF.L.U32 R103, R103, 0x10, RZ ;  /* 0x0000001067677819 */ /* 0x000fe200000006ff */
[----:B------:R-:W-:Y:S01]  /*e400*/  FMUL.FTZ R40, R40, UR24 ;  /* 0x0000001828287c20 */ /* 0x000fe20008410000 */
[----:B01234-:R-:W-:Y:S01]  /*e410*/  SHF.L.U32 R30, R26, 0x10, RZ ;  /* 0x000000101a1e7819 */ /* 0x01ffe200000006ff */
[----:B------:R-:W-:Y:S01]  /*e420*/  FMUL.FTZ R99, R99, UR24 ;  /* 0x0000001863637c20 */ /* 0x000fe20008410000 */
        /* <DEDUP_REMOVED lines=20> */
.L_x_233:
[----:B------:R-:W-:Y:S04]  /*e570*/  BSSY B0, `(.L_x_234) ;  /* 0x0000019000007945 */ /* 0x000fe80003800000 */
        /* <DEDUP_REMOVED lines=24> */
.L_x_235:
[----:B------:R-:W-:Y:S05]  /*e700*/  BSYNC B0 ;  /* 0x0000000000007941 */ /* 0x000fea0003800000 */
.L_x_234:
[----:B------:R-:W-:Y:S01]  /*e710*/  FADD.FTZ R30, R30, -UR23 ;  /* 0x800000171e1e7e21 */ /* 0x000fe20008010000 */
[----:B------:R-:W-:Y:S01]  /*e720*/  FADD.FTZ R102, R102, -UR23 ;  /* 0x8000001766667e21 */ /* 0x000fe20008010000 */
[----:B------:R-:W-:Y:S02]  /*e730*/  SHF.L.U32 R25, R25, 0x10, RZ ;  /* 0x0000001019197819 */ /* 0x000fe400000006ff */
[----:B------:R-:W-:Y:S01]  /*e740*/  SHF.L.U32 R108, R108, 0x10, RZ ;  /* 0x000000106c6c7819 */ /* 0x000fe200000006ff */
[----:B------:R-:W-:Y:S01]  /*e750*/  FMUL.FTZ R27, R30, UR24 ;  /* 0x000000181e1b7c20 */ /* 0x000fe20008410000 */
[----:B0-----:R-:W-:Y:S01]  /*e760*/  SHF.L.U32 R28, R24, 0x10, RZ ;  /* 0x00000010181c7819 */ /* 0x001fe200000006ff */
        /* <DEDUP_REMOVED lines=21> */
.L_x_236:
        /* <DEDUP_REMOVED lines=10> */
[----:B------:R-:W-:Y:S01]  /*e960*/  IMAD R26, R26, UR14, RZ ;  /* 0x0000000e1a1a7c24 */ /* 0x000fe2000f8e02ff */
[----:B------:R-:W-:-:S03]  /*e970*/  MOV R24, R44 ;  /* 0x0000002c00187202 */ /* 0x000fc60000000f00 */
[----:B------:R-:W-:Y:S01]  /*e980*/  FFMA.FTZ R30, R102, R25, UR6 ;  /* 0x00000006661e7e23 */ /* 0x000fe20008010019 */
[----:B------:R-:W-:Y:S01]  /*e990*/  MOV R25, R43 ;  /* 0x0000002b00197202 */ /* 0x000fe20000000f00 */
[C---:B------:R-:W-:Y:S02]  /*e9a0*/  IMAD R27, R31.reuse, UR15, R26 ;  /* 0x0000000f1f1b7c24 */ /* 0x040fe4000f8e021a */
[----:B------:R-:W-:Y:S01]  /*e9b0*/  IMAD.WIDE.U32 R24, R31, UR14, R24 ;  /* 0x0000000e1f187c25 */ /* 0x000fe2000f8e0018 */
[----:B------:R-:W-:-:S04]  /*e9c0*/  ULDC.64 UR14, c[0x0][0x210] ;  /* 0x00008400000e7ab9 */ /* 0x000fc80000000a00 */
[----:B------:R-:W-:Y:S02]  /*e9d0*/  IADD3 R25, R25, R27, RZ ;  /* 0x0000001b19197210 */ /* 0x000fe40007ffe0ff */
[----:B------:R-:W-:-:S04]  /*e9e0*/  LEA R26, P0, R24, UR14, 0x1 ;  /* 0x0000000e181a7c11 */ /* 0x000fc8000f8008ff */
[----:B------:R-:W-:Y:S01]  /*e9f0*/  LEA.HI.X R27, R24, UR15, R25, 0x1, P0 ;  /* 0x0000000f181b7c11 */ /* 0x000fe200080f0c19 */
[----:B------:R-:W-:Y:S01]  /*ea00*/  FFMA.FTZ R24, R108, R49, -R30 ;  /* 0x000000316c187223 */ /* 0x000fe2000001081e */
[----:B------:R-:W-:-:S03]  /*ea10*/  FMUL.FTZ R25, R29, UR24 ;  /* 0x000000181d197c20 */ /* 0x000fc60008410000 */
[----:B------:R-:W-:-:S05]  /*ea20*/  FMUL.FTZ R24, R24, UR24 ;  /* 0x0000001818187c20 */ /* 0x000fca0008410000 */
[----:B------:R-:W-:-:S05]  /*ea30*/  F2FP.BF16.F32.PACK_AB R25, R24, R25 ;  /* 0x000000191819723e */ /* 0x000fca00000010ff */
[----:B------:R0:W-:Y:S02]  /*ea40*/  STG.E desc[UR20][R26.64], R25 ;  /* 0x000000191a007986 */ /* 0x0001e4000c101914 */
.L_x_238:
[----:B------:R-:W-:Y:S05]  /*ea50*/  BSYNC B0 ;  /* 0x0000000000007941 */ /* 0x000fea0003800000 */
.L_x_237:
[----:B------:R-:W-:Y:S01]  /*ea60*/  FADD.FTZ R29, R28, -UR23 ;  /* 0x800000171c1d7e21 */ /* 0x000fe20008010000 */
[----:B------:R-:W-:Y:S01]  /*ea70*/  FADD.FTZ R28, R107, -UR23 ;  /* 0x800000176b1c7e21 */ /* 0x000fe20008010000 */
[----:B0-----:R-:W-:Y:S02]  /*ea80*/  SHF.L.U32 R27, R23, 0x10, RZ ;  /* 0x00000010171b7819 */ /* 0x001fe400000006ff */
[----:B------:R-:W-:Y:S01]  /*ea90*/  SHF.L.U32 R112, R112, 0x10, RZ ;  /* 0x0000001070707819 */ /* 0x000fe200000006ff */
[----:B------:R-:W-:Y:S01]  /*eaa0*/  FMUL.FTZ R29, R29, UR24 ;  /* 0x000000181d1d7c20 */ /* 0x000fe20008410000 */
[----:B------:R-:W-:Y:S01]  /*eab0*/  SHF.L.U32 R26, R22, 0x10, RZ ;  /* 0x00000010161a7819 */ /* 0x000fe200000006ff */
[----:B------:R-:W-:Y:S01]  /*eac0*/  FMUL.FTZ R28, R28, UR24 ;  /* 0x000000181c1c7c20 */ /* 0x000fe20008410000 */
        /* <DEDUP_REMOVED lines=20> */
.L_x_239:
[----:B------:R-:W-:Y:S04]  /*ec10*/  BSSY B0, `(.L_x_240) ;  /* 0x0000019000007945 */ /* 0x000fe80003800000 */
[----:B------:R-:W-:Y:S05]  /*ec20*/  @!P3 BRA `(.L_x_241) ;  /* 0x00000000005cb947 */ /* 0x000fea0003800000 */
[C---:B------:R-:W-:Y:S01]  /*ec30*/  IADD3 R22, R74.reuse, 0x68, RZ ;  /* 0x000000684a167810 */ /* 0x040fe20007ffe0ff */
[----:B------:R-:W-:Y:S01]  /*ec40*/  ULDC.64 UR14, c[0x0][0x288] ;  /* 0x0000a200000e7ab9 */ /* 0x000fe20000000a00 */
[----:B------:R-:W-:Y:S02]  /*ec50*/  IADD3 R25, R74, 0x68, RZ ;  /* 0x000000684a197810 */ /* 0x000fe40007ffe0ff */
[----:B------:R-:W-:Y:S02]  /*ec60*/  SHF.R.S32.HI R22, RZ, 0x1f, R22 ;  /* 0x0000001fff167819 */ /* 0x000fe40000011416 */
[----:B------:R-:W-:-:S03]  /*ec70*/  MOV R23, R43 ;  /* 0x0000002b00177202 */ /* 0x000fc60000000f00 */
[----:B------:R-:W-:Y:S01]  /*ec80*/  IMAD R24, R22, UR14, RZ ;  /* 0x0000000e16187c24 */ /* 0x000fe2000f8e02ff */
[----:B------:R-:W-:-:S05]  /*ec90*/  MOV R22, R44 ;  /* 0x0000002c00167202 */ /* 0x000fca0000000f00 */
[----:B------:R-:W-:-:S04]  /*eca0*/  IMAD.WIDE.U32 R22, R25, UR14, R22 ;  /* 0x0000000e19167c25 */ /* 0x000fc8000f8e0016 */
[----:B------:R-:W-:Y:S01]  /*ecb0*/  IMAD R25, R25, UR15, R24 ;  /* 0x0000000f19197c24 */ /* 0x000fe2000f8e0218 */
[----:B------:R-:W-:Y:S02]  /*ecc0*/  ULDC.64 UR14, c[0x0][0x210] ;  /* 0x00008400000e7ab9 */ /* 0x000fe40000000a00 */
[C---:B------:R-:W-:Y:S02]  /*ecd0*/  LEA R24, P0, R22.reuse, UR14, 0x1 ;  /* 0x0000000e16187c11 */ /* 0x040fe4000f8008ff */
[----:B------:R-:W-:Y:S02]  /*ece0*/  IADD3 R25, R23, R25, RZ ;  /* 0x0000001917197210 */ /* 0x000fe40007ffe0ff */
[----:B------:R-:W-:Y:S02]  /*ecf0*/  MOV R23, UR5 ;  /* 0x0000000500177c02 */ /* 0x000fe40008000f00 */
[----:B------:R-:W-:Y:S02]  /*ed00*/  LEA.HI.X R25, R22, UR15, R25, 0x1, P0 ;  /* 0x0000000f16197c11 */ /* 0x000fe400080f0c19 */
[----:B------:R-:W-:Y:S01]  /*ed10*/  MOV R22, UR5 ;  /* 0x0000000500167c02 */ /* 0x000fe20008000f00 */
[----:B------:R-:W-:-:S04]  /*ed20*/  FFMA.FTZ R23, R28, R23, UR6 ;  /* 0x000000061c177e23 */ /* 0x000fc80008010017 */
[----:B------:R-:W-:Y:S01]  /*ed30*/  FFMA.FTZ R22, R29, R22, UR6 ;  /* 0x000000061d167e23 */ /* 0x000fe20008010016 */
[----:B------:R-:W-:-:S03]  /*ed40*/  FFMA.FTZ R112, R112, R49, -R23 ;  /* 0x0000003170707223 */ /* 0x000fc60000010817 */
[----:B------:R-:W-:-:S04]  /*ed50*/  FFMA.FTZ R22, R27, R48, -R22 ;  /* 0x000000301b167223 */ /* 0x000fc80000010816 */
[----:B------:R-:W-:Y:S01]  /*ed60*/  FMUL.FTZ R23, R22, UR24 ;  /* 0x0000001816177c20 */ /* 0x000fe20008410000 */
[----:B------:R-:W-:-:S05]  /*ed70*/  FMUL.FTZ R22, R112, UR24 ;  /* 0x0000001870167c20 */ /* 0x000fca0008410000 */
[----:B------:R-:W-:-:S05]  /*ed80*/  F2FP.BF16.F32.PACK_AB R23, R22, R23 ;  /* 0x000000171617723e */ /* 0x000fca00000010ff */
[----:B------:R0:W-:Y:S02]  /*ed90*/  STG.E desc[UR20][R24.64], R23 ;  /* 0x0000001718007986 */ /* 0x0001e4000c101914 */
.L_x_241:
[----:B------:R-:W-:Y:S05]  /*eda0*/  BSYNC B0 ;  /* 0x0000000000007941 */ /* 0x000fea0003800000 */
.L_x_240:
        /* <DEDUP_REMOVED lines=27> */
.L_x_242:
        /* <DEDUP_REMOVED lines=25> */
.L_x_244:
[----:B------:R-:W-:Y:S05]  /*f0f0*/  BSYNC B0 ;  /* 0x0000000000007941 */ /* 0x000fea0003800000 */
.L_x_243:
        /* <DEDUP_REMOVED lines=27> */
.L_x_245:
        /* <DEDUP_REMOVED lines=25> */
.L_x_247:
[----:B------:R-:W-:Y:S05]  /*f440*/  BSYNC B0 ;  /* 0x0000000000007941 */ /* 0x000fea0003800000 */
.L_x_246:
        /* <DEDUP_REMOVED lines=27> */
.L_x_248:
        /* <DEDUP_REMOVED lines=25> */
.L_x_250:
[----:B------:R-:W-:Y:S05]  /*f790*/  BSYNC B0 ;  /* 0x0000000000007941 */ /* 0x000fea0003800000 */
.L_x_249:
[----:B0-----:R-:W2:Y:S04]  /*f7a0*/  LDL.LU R17, [R1+0x8] ;  /* 0x0000080001117983 */ /* 0x001ea80000300800 */
[----:B------:R-:W3:Y:S01]  /*f7b0*/  LDL.LU R16, [R1+0x4] ;  /* 0x0000040001107983 */ /* 0x000ee20000300800 */
[----:B------:R-:W-:Y:S01]  /*f7c0*/  FADD.FTZ R23, R20, -UR23 ;  /* 0x8000001714177e21 */ /* 0x000fe20008010000 */
[----:B------:R-:W-:Y:S01]  /*f7d0*/  FADD.FTZ R22, R123, -UR23 ;  /* 0x800000177b167e21 */ /* 0x000fe20008010000 */
[----:B------:R-:W-:Y:S02]  /*f7e0*/  SHF.L.U32 R19, R15, 0x10, RZ ;  /* 0x000000100f137819 */ /* 0x000fe400000006ff */
[----:B------:R-:W-:Y:S01]  /*f7f0*/  SHF.L.U32 R20, R14, 0x10, RZ ;  /* 0x000000100e147819 */ /* 0x000fe200000006ff */
[----:B------:R-:W-:Y:S01]  /*f800*/  FMUL.FTZ R23, R23, UR24 ;  /* 0x0000001817177c20 */ /* 0x000fe20008410000 */
[----:B------:R-:W-:Y:S01]  /*f810*/  FMUL.FTZ R22, R22, UR24 ;  /* 0x0000001816167c20 */ /* 0x000fe20008410000 */
[----:B--2---:R-:W-:-:S02]  /*f820*/  SHF.L.U32 R18, R17, 0x10, RZ ;  /* 0x0000001011127819 */ /* 0x004fc400000006ff */
[----:B---3--:R-:W-:Y:S01]  /*f830*/  SHF.L.U32 R21, R16, 0x10, RZ ;  /* 0x0000001010157819 */ /* 0x008fe200000006ff */
        /* <DEDUP_REMOVED lines=19> */
.L_x_251:
        /* <DEDUP_REMOVED lines=25> */
.L_x_253:
[----:B------:R-:W-:Y:S05]  /*fb00*/  BSYNC B0 ;  /* 0x0000000000007941 */ /* 0x000fea0003800000 */
.L_x_252:
[----:B0-----:R-:W2:Y:S04]  /*fb10*/  LDL.LU R15, [R1+0xc] ;  /* 0x00000c00010f7983 */ /* 0x001ea80000300800 */
[----:B------:R-:W3:Y:S01]  /*fb20*/  LDL.LU R14, [R1] ;  /* 0x00000000010e7983 */ /* 0x000ee20000300800 */
        /* <DEDUP_REMOVED lines=27> */
.L_x_254:
        /* <DEDUP_REMOVED lines=25> */
.L_x_256:
[----:B------:R-:W-:Y:S05]  /*fe70*/  BSYNC B0 ;  /* 0x0000000000007941 */ /* 0x000fea0003800000 */
.L_x_255:
        /* <DEDUP_REMOVED lines=27> */
.L_x_257:
        /* <DEDUP_REMOVED lines=25> */
.L_x_259:
[----:B------:R-:W-:Y:S05]  /*101c0*/  BSYNC B0 ;  /* 0x0000000000007941 */ /* 0x000fea0003800000 */
.L_x_258:
        /* <DEDUP_REMOVED lines=27> */
.L_x_260:
        /* <DEDUP_REMOVED lines=25> */
.L_x_262:
[----:B------:R-:W-:Y:S05]  /*10510*/  BSYNC B0 ;  /* 0x0000000000007941 */ /* 0x000fea0003800000 */
.L_x_261:
        /* <DEDUP_REMOVED lines=27> */
.L_x_263:
        /* <DEDUP_REMOVED lines=25> */
.L_x_265:
[----:B------:R-:W-:Y:S05]  /*10860*/  BSYNC B0 ;  /* 0x0000000000007941 */ /* 0x000fea0003800000 */
.L_x_264:
[----:B0-----:R-:W-:Y:S01]  /*10870*/  SHF.L.U32 R9, R5, 0x10, RZ ;  /* 0x0000001005097819 */ /* 0x001fe200000006ff */
[----:B------:R-:W-:Y:S01]  /*10880*/  FADD.FTZ R5, R10, -UR23 ;  /* 0x800000170a057e21 */ /* 0x000fe20008010000 */
[----:B------:R-:W-:Y:S01]  /*10890*/  FADD.FTZ R114, R114, -UR23 ;  /* 0x8000001772727e21 */ /* 0x000fe20008010000 */
[----:B------:R-:W-:Y:S02]  /*108a0*/  SHF.L.U32 R10, R113, 0x10, RZ ;  /* 0x00000010710a7819 */ /* 0x000fe400000006ff */
        /* <DEDUP_REMOVED lines=22> */
.L_x_266:
        /* <DEDUP_REMOVED lines=25> */
.L_x_268:
[----:B------:R-:W-:Y:S05]  /*10ba0*/  BSYNC B0 ;  /* 0x0000000000007941 */ /* 0x000fea0003800000 */
.L_x_267:
[----:B------:R-:W-:Y:S01]  /*10bb0*/  SHF.L.U32 R110, R110, 0x10, RZ ;  /* 0x000000106e6e7819 */ /* 0x000fe200000006ff */
[----:B------:R-:W-:Y:S01]  /*10bc0*/  FADD.FTZ R8, R8, -UR23 ;  /* 0x8000001708087e21 */ /* 0x000fe20008010000 */
[----:B------:R-:W-:Y:S02]  /*10bd0*/  SHF.L.U32 R9, R3, 0x10, RZ ;  /* 0x0000001003097819 */ /* 0x000fe400000006ff */
[----:B------:R-:W-:Y:S01]  /*10be0*/  SHF.R.U32.HI R3, RZ, 0x3, R75 ;  /* 0x00000003ff037819 */ /* 0x000fe2000001164b */
        /* <DEDUP_REMOVED lines=26> */
.L_x_269:
[----:B------:R-:W-:Y:S01]  /*10d90*/  LOP3.LUT P0, RZ, R73, 0x1000, RZ, 0xc0, !PT ;  /* 0x0000100049ff7812 */ /* 0x000fe2000780c0ff */
[----:B------:R-:W-:-:S12]  /*10da0*/  BSSY B0, `(.L_x_270) ;  /* 0x0000018000007945 */ /* 0x000fd80003800000 */
[----:B------:R-:W-:Y:S05]  /*10db0*/  @!P0 BRA `(.L_x_271) ;  /* 0x0000000000588947 */ /* 0x000fea0003800000 */
[----:B0-----:R-:W-:Y:S01]  /*10dc0*/  IADD3 R7, R74, 0xb8, RZ ;  /* 0x000000b84a077810 */ /* 0x001fe20007ffe0ff */
        /* <DEDUP_REMOVED lines=21> */
.L_x_271:
[----:B------:R-:W-:Y:S05]  /*10f20*/  BSYNC B0 ;  /* 0x0000000000007941 */ /* 0x000fea0003800000 */
.L_x_270:
[----:B------:R-:W2:Y:S01]  /*10f30*/  LDL.LU R4, [R1+0x74] ;  /* 0x0000740001047983 */ /* 0x000ea20000300800 */
[----:B------:R-:W-:Y:S01]  /*10f40*/  FADD.FTZ R16, R16, -UR23 ;  /* 0x8000001710107e21 */ /* 0x000fe20008010000 */
[----:B------:R-:W-:Y:S01]  /*10f50*/  FADD.FTZ R106, R106, -UR23 ;  /* 0x800000176a6a7e21 */ /* 0x000fe20008010000 */
[----:B01----:R-:W-:Y:S01]  /*10f60*/  SHF.L.U32 R7, R0, 0x10, RZ ;  /* 0x0000001000077819 */ /* 0x003fe200000006ff */
[----:B------:R-:W-:Y:S01]  /*10f70*/  IMAD R37, R37, UR22, R3 ;  /* 0x0000001625257c24 */ /* 0x000fe2000f8e0203 */
[----:B------:R-:W-:Y:S01]  /*10f80*/  SHF.L.U32 R0, R105, 0x10, RZ ;  /* 0x0000001069007819 */ /* 0x000fe200000006ff */
[----:B------:R-:W-:Y:S01]  /*10f90*/  FMUL.FTZ R13, R16, UR24 ;  /* 0x00000018100d7c20 */ /* 0x000fe20008410000 */
[----:B------:R-:W-:Y:S01]  /*10fa0*/  FMUL.FTZ R106, R106, UR24 ;  /* 0x000000186a6a7c20 */ /* 0x000fe20008410000 */
[----:B--2---:R-:W-:Y:S01]  /*10fb0*/  SHF.L.U32 R12, R4, 0x10, RZ ;  /* 0x00000010040c7819 */ /* 0x004fe200000006ff */
        /* <DEDUP_REMOVED lines=19> */
.L_x_272:
        /* <DEDUP_REMOVED lines=20> */
[----:B------:R-:W-:Y:S01]  /*11230*/  FFMA.FTZ R2, R7, R48, -R2 ;  /* 0x0000003007027223 */ /* 0x000fe20000010802 */
[----:B------:R-:W-:-:S03]  /*11240*/  FMUL.FTZ R0, R0, UR24 ;  /* 0x0000001800007c20 */ /* 0x000fc60008410000 */
[----:B------:R-:W-:-:S05]  /*11250*/  FMUL.FTZ R3, R2, UR24 ;  /* 0x0000001802037c20 */ /* 0x000fca0008410000 */
[----:B------:R-:W-:-:S05]  /*11260*/  F2FP.BF16.F32.PACK_AB R3, R0, R3 ;  /* 0x000000030003723e */ /* 0x000fca00000010ff */
[----:B------:R0:W-:Y:S02]  /*11270*/  STG.E desc[UR20][R4.64], R3 ;  /* 0x0000000304007986 */ /* 0x0001e4000c101914 */
.L_x_274:
[----:B------:R-:W-:Y:S05]  /*11280*/  BSYNC B0 ;  /* 0x0000000000007941 */ /* 0x000fea0003800000 */
.L_x_273:
[----:B------:R-:W2:Y:S01]  /*11290*/  LDL.LU R0, [R1+0x70] ;  /* 0x0000700001007983 */ /* 0x000ea20000300800 */
[----:B------:R-:W-:Y:S01]  /*112a0*/  SHF.L.U32 R101, R101, 0x10, RZ ;  /* 0x0000001065657819 */ /* 0x000fe200000006ff */
[----:B------:R-:W-:Y:S01]  /*112b0*/  FADD.FTZ R12, R12, -UR23 ;  /* 0x800000170c0c7e21 */ /* 0x000fe20008010000 */
[----:B------:R-:W-:Y:S01]  /*112c0*/  IADD3 R10, R37, 0xc8, RZ ;  /* 0x000000c8250a7810 */ /* 0x000fe20007ffe0ff */
[----:B------:R-:W-:Y:S01]  /*112d0*/  ULDC.64 UR14, c[0x0][0x290] ;  /* 0x0000a400000e7ab9 */ /* 0x000fe20000000a00 */
[----:B------:R-:W-:Y:S01]  /*112e0*/  SHF.L.U32 R98, R98, 0x10, RZ ;  /* 0x0000001062627819 */ /* 0x000fe200000006ff */
[----:B------:R-:W-:Y:S01]  /*112f0*/  FADD.FTZ R101, R101, -UR23 ;  /* 0x8000001765657e21 */ /* 0x000fe20008010000 */
[----:B------:R-:W-:Y:S01]  /*11300*/  FMUL.FTZ R15, R12, UR24 ;  /* 0x000000180c0f7c20 */ /* 0x000fe20008410000 */
[----:B------:R-:W-:Y:S02]  /*11310*/  SHF.R.S32.HI R12, RZ, 0x1f, R10 ;  /* 0x0000001fff0c7819 */ /* 0x000fe4000001140a */
[----:B------:R-:W-:Y:S01]  /*11320*/  FMUL.FTZ R8, R101, UR24 ;  /* 0x0000001865087c20 */ /* 0x000fe20008410000 */
[----:B--2---:R-:W-:Y:S01]  /*11330*/  SHF.L.U32 R7, R0, 0x10, RZ ;  /* 0x0000001000077819 */ /* 0x004fe200000006ff */
        /* <DEDUP_REMOVED lines=19> */
.L_x_275:
[----:B------:R-:W2:Y:S01]  /*11470*/  LDL.LU R0, [R1+0x48] ;  /* 0x0000480001007983 */ /* 0x000ea20000300800 */
[----:B------:R-:W-:Y:S01]  /*11480*/  ISETP.GE.U32.AND P0, PT, R10, UR14, PT ;  /* 0x0000000e0a007c0c */ /* 0x000fe2000bf06070 */
[----:B------:R-:W-:Y:S01]  /*11490*/  BSSY B0, `(.L_x_276) ;  /* 0x000001c000007945 */ /* 0x000fe20003800000 */
[----:B------:R-:W-:Y:S02]  /*114a0*/  SHF.L.U32 R97, R97, 0x10, RZ ;  /* 0x0000001061617819 */ /* 0x000fe400000006ff */
[----:B------:R-:W-:-:S04]  /*114b0*/  ISETP.GE.AND.EX P0, PT, R12, UR15, PT, P0 ;  /* 0x0000000f0c007c0c */ /* 0x000fc8000bf06300 */
[----:B------:R-:W-:Y:S02]  /*114c0*/  ISETP.LT.U32.AND P0, PT, R75, 0x1c0, !P0 ;  /* 0x000001c04b00780c */ /* 0x000fe40004701070 */
[----:B--2---:R-:W-:-:S11]  /*114d0*/  SHF.L.U32 R6, R0, 0x10, RZ ;  /* 0x0000001000067819 */ /* 0x004fd600000006ff */
        /* <DEDUP_REMOVED lines=9> */
[----:B------:R-:W-:Y:S01]  /*11570*/  MOV R0, UR5 ;  /* 0x0000000500007c02 */ /* 0x000fe20008000f00 */
[----:B------:R-:W-:Y:S02]  /*11580*/  ULDC.64 UR16, c[0x0][0x210] ;  /* 0x0000840000107ab9 */ /* 0x000fe40000000a00 */
[C---:B------:R-:W-:Y:S02]  /*11590*/  LEA R4, P0, R2.reuse, UR16, 0x1 ;  /* 0x0000001002047c11 */ /* 0x040fe4000f8008ff */
[----:B------:R-:W-:Y:S01]  /*115a0*/  IADD3 R5, R3, R5, RZ ;  /* 0x0000000503057210 */ /* 0x000fe20007ffe0ff */
[----:B------:R-:W-:Y:S01]  /*115b0*/  FFMA.FTZ R0, R15, R0, UR6 ;  /* 0x000000060f007e23 */ /* 0x000fe20008010000 */
[----:B------:R-:W-:Y:S02]  /*115c0*/  MOV R3, UR5 ;  /* 0x0000000500037c02 */ /* 0x000fe40008000f00 */
[----:B------:R-:W-:Y:S01]  /*115d0*/  LEA.HI.X R5, R2, UR17, R5, 0x1, P0 ;  /* 0x0000001102057c11 */ /* 0x000fe200080f0c05 */
[----:B------:R-:W-:-:S02]  /*115e0*/  FFMA.FTZ R0, R7, R48, -R0 ;  /* 0x0000003007007223 */ /* 0x000fc40000010800 */
[----:B------:R-:W-:-:S04]  /*115f0*/  FFMA.FTZ R3, R8, R3, UR6 ;  /* 0x0000000608037e23 */ /* 0x000fc80008010003 */
[----:B------:R-:W-:Y:S01]  /*11600*/  FFMA.FTZ R98, R98, R49, -R3 ;  /* 0x0000003162627223 */ /* 0x000fe20000010803 */
[----:B------:R-:W-:-:S03]  /*11610*/  FMUL.FTZ R3, R0, UR24 ;  /* 0x0000001800037c20 */ /* 0x000fc60008410000 */
[----:B------:R-:W-:-:S05]  /*11620*/  FMUL.FTZ R0, R98, UR24 ;  /* 0x0000001862007c20 */ /* 0x000fca0008410000 */
[----:B------:R-:W-:-:S05]  /*11630*/  F2FP.BF16.F32.PACK_AB R3, R0, R3 ;  /* 0x000000030003723e */ /* 0x000fca00000010ff */
[----:B------:R1:W-:Y:S02]  /*11640*/  STG.E desc[UR20][R4.64], R3 ;  /* 0x0000000304007986 */ /* 0x0003e4000c101914 */
.L_x_277:
[----:B------:R-:W-:Y:S05]  /*11650*/  BSYNC B0 ;  /* 0x0000000000007941 */ /* 0x000fea0003800000 */
.L_x_276:
[----:B------:R-:W2:Y:S01]  /*11660*/  LDL.LU R0, [R1+0x68] ;  /* 0x0000680001007983 */ /* 0x000ea20000300800 */
[----:B------:R-:W-:Y:S01]  /*11670*/  FADD.FTZ R6, R6, -UR23 ;  /* 0x8000001706067e21 */ /* 0x000fe20008010000 */
[----:B------:R-:W-:Y:S01]  /*11680*/  IADD3 R10, R37, 0xd0, RZ ;  /* 0x000000d0250a7810 */ /* 0x000fe20007ffe0ff */
[----:B------:R-:W-:Y:S01]  /*11690*/  FADD.FTZ R97, R97, -UR23 ;  /* 0x8000001761617e21 */ /* 0x000fe20008010000 */
[----:B------:R-:W-:Y:S01]  /*116a0*/  SHF.L.U32 R92, R92, 0x10, RZ ;  /* 0x000000105c5c7819 */ /* 0x000fe200000006ff */
[----:B------:R-:W-:Y:S01]  /*116b0*/  FMUL.FTZ R15, R6, UR24 ;  /* 0x00000018060f7c20 */ /* 0x000fe20008410000 */
[----:B------:R-:W-:Y:S01]  /*116c0*/  SHF.R.S32.HI R12, RZ, 0x1f, R10 ;  /* 0x0000001fff0c7819 */ /* 0x000fe2000001140a */
[----:B------:R-:W-:Y:S01]  /*116d0*/  FMUL.FTZ R8, R97, UR24 ;  /* 0x0000001861087c20 */ /* 0x000fe20008410000 */
[----:B--2---:R-:W-:Y:S01]  /*116e0*/  SHF.L.U32 R7, R0, 0x10, RZ ;  /* 0x0000001000077819 */ /* 0x004fe200000006ff */
[----:B------:R-:W-:Y:S06]  /*116f0*/  @!P1 BRA `(.L_x_278) ;  /* 0x0000000000489947 */ /* 0x000fec0003800000 */
[----:B------:R-:W-:Y:S01]  /*11700*/  FFMA.FTZ R0, R15, R48, R46 ;  /* 0x000000300f007223 */ /* 0x000fe2000001002e */
[----:B------:R-:W-:-:S03]  /*11710*/  FFMA.FTZ R2, R8, R49, R47 ;  /* 0x0000003108027223 */ /* 0x000fc6000001002f */
[----:B01----:R-:W-:Y:S01]  /*11720*/  FMUL.FTZ R3, R0, -1.4426950216293334961 ;  /* 0xbfb8aa3b00037820 */ /* 0x003fe20000410000 */
        /* <DEDUP_REMOVED lines=15> */
.L_x_278:
        /* <DEDUP_REMOVED lines=8> */
[----:B01----:R-:W-:Y:S01]  /*118a0*/  IADD3 R3, R74, 0xd0, RZ ;  /* 0x000000d04a037810 */ /* 0x003fe20007ffe0ff */
        /* <DEDUP_REMOVED lines=21> */
.L_x_280:
[----:B------:R-:W-:Y:S05]  /*11a00*/  BSYNC B0 ;  /* 0x0000000000007941 */ /* 0x000fea0003800000 */
.L_x_279:
[----:B------:R-:W3:Y:S01]  /*11a10*/  LDL.LU R0, [R1+0x64] ;  /* 0x0000640001007983 */ /* 0x000ee20000300800 */
[----:B------:R-:W-:Y:S01]  /*11a20*/  FADD.FTZ R6, R6, -UR23 ;  /* 0x8000001706067e21 */ /* 0x000fe20008010000 */
[----:B------:R-:W-:Y:S01]  /*11a30*/  IADD3 R10, R37, 0xd8, RZ ;  /* 0x000000d8250a7810 */ /* 0x000fe20007ffe0ff */
[----:B------:R-:W-:Y:S01]  /*11a40*/  FADD.FTZ R87, R87, -UR23 ;  /* 0x8000001757577e21 */ /* 0x000fe20008010000 */
[----:B------:R-:W-:Y:S01]  /*11a50*/  SHF.L.U32 R86, R86, 0x10, RZ ;  /* 0x0000001056567819 */ /* 0x000fe200000006ff */
[----:B------:R-:W-:Y:S01]  /*11a60*/  FMUL.FTZ R15, R6, UR24 ;  /* 0x00000018060f7c20 */ /* 0x000fe20008410000 */
[----:B------:R-:W-:Y:S01]  /*11a70*/  SHF.R.S32.HI R12, RZ, 0x1f, R10 ;  /* 0x0000001fff0c7819 */ /* 0x000fe2000001140a */
[----:B------:R-:W-:Y:S01]  /*11a80*/  FMUL.FTZ R8, R87, UR24 ;  /* 0x0000001857087c20 */ /* 0x000fe20008410000 */
[----:B---3--:R-:W-:Y:S01]  /*11a90*/  SHF.L.U32 R7, R0, 0x10, RZ ;  /* 0x0000001000077819 */ /* 0x008fe200000006ff */
[----:B------:R-:W-:Y:S06]  /*11aa0*/  @!P1 BRA `(.L_x_281) ;  /* 0x0000000000489947 */ /* 0x000fec0003800000 */
[----:B------:R-:W-:Y:S01]  /*11ab0*/  FFMA.FTZ R0, R15, R48, R46 ;  /* 0x000000300f007223 */ /* 0x000fe2000001002e */
[----:B--2---:R-:W-:-:S03]  /*11ac0*/  FFMA.FTZ R2, R8, R49, R47 ;  /* 0x0000003108027223 */ /* 0x004fc6000001002f */
        /* <DEDUP_REMOVED lines=16> */
.L_x_281:
[----:B------:R-:W-:Y:S01]  /*11bd0*/  ISETP.GE.U32.AND P0, PT, R10, UR14, PT ;  /* 0x0000000e0a007c0c */ /* 0x000fe2000bf06070 */
[----:B------:R-:W-:Y:S01]  /*11be0*/  BSSY B0, `(.L_x_282) ;  /* 0x000001c000007945 */ /* 0x000fe20003800000 */
[----:B------:R-:W-:Y:S02]  /*11bf0*/  SHF.L.U32 R72, R72, 0x10, RZ ;  /* 0x0000001048487819 */ /* 0x000fe400000006ff */
[----:B------:R-:W-:Y:S02]  /*11c00*/  ISETP.GE.AND.EX P0, PT, R12, UR15, PT, P0 ;  /* 0x0000000f0c007c0c */ /* 0x000fe4000bf06300 */
[----:B------:R-:W-:Y:S02]  /*11c10*/  SHF.L.U32 R80, R80, 0x10, RZ ;  /* 0x0000001050507819 */ /* 0x000fe400000006ff */
[----:B------:R-:W-:-:S13]  /*11c20*/  ISETP.LT.U32.AND P0, PT, R75, 0x1c0, !P0 ;  /* 0x000001c04b00780c */ /* 0x000fda0004701070 */
[----:B------:R-:W-:Y:S05]  /*11c30*/  @!P0 BRA `(.L_x_283) ;  /* 0x0000000000588947 */ /* 0x000fea0003800000 */
[----:B012---:R-:W-:Y:S01]  /*11c40*/  IADD3 R3, R74, 0xd8, RZ ;  /* 0x000000d84a037810 */ /* 0x007fe20007ffe0ff */
        /* <DEDUP_REMOVED lines=21> */
.L_x_283:
[----:B------:R-:W-:Y:S05]  /*11da0*/  BSYNC B0 ;  /* 0x0000000000007941 */ /* 0x000fea0003800000 */
.L_x_282:
[----:B------:R-:W4:Y:S01]  /*11db0*/  LDL.LU R0, [R1+0x60] ;  /* 0x0000600001007983 */ /* 0x000f220000300800 */
[----:B------:R-:W-:Y:S01]  /*11dc0*/  FADD.FTZ R72, R72, -UR23 ;  /* 0x8000001748487e21 */ /* 0x000fe20008010000 */
[----:B------:R-:W-:Y:S01]  /*11dd0*/  IADD3 R12, R37, 0xe0, RZ ;  /* 0x000000e0250c7810 */ /* 0x000fe20007ffe0ff */
[----:B------:R-:W-:Y:S02]  /*11de0*/  FADD.FTZ R80, R80, -UR23 ;  /* 0x8000001750507e21 */ /* 0x000fe40008010000 */
[----:B------:R-:W-:Y:S01]  /*11df0*/  FMUL.FTZ R13, R72, UR24 ;  /* 0x00000018480d7c20 */ /* 0x000fe20008410000 */
[----:B------:R-:W-:Y:S01]  /*11e00*/  SHF.R.S32.HI R14, RZ, 0x1f, R12 ;  /* 0x0000001fff0e7819 */ /* 0x000fe2000001140c */
[----:B------:R-:W-:Y:S01]  /*11e10*/  FMUL.FTZ R80, R80, UR24 ;  /* 0x0000001850507c20 */ /* 0x000fe20008410000 */
[----:B----4-:R-:W-:Y:S02]  /*11e20*/  SHF.L.U32 R7, R0, 0x10, RZ ;  /* 0x0000001000077819 */ /* 0x010fe400000006ff */
[----:B------:R-:W-:Y:S01]  /*11e30*/  SHF.L.U32 R0, R79, 0x10, RZ ;  /* 0x000000104f007819 */ /* 0x000fe200000006ff */
[----:B------:R-:W-:Y:S06]  /*11e40*/  @!P1 BRA `(.L_x_284) ;  /* 0x0000000000489947 */ /* 0x000fec0003800000 */
[----:B0123--:R-:W-:Y:S01]  /*11e50*/  FFMA.FTZ R3, R80, R49, R47 ;  /* 0x0000003150037223 */ /* 0x00ffe2000001002f */
        /* <DEDUP_REMOVED lines=17> */
.L_x_284:
        /* <DEDUP_REMOVED lines=9> */
[----:B--23--:R-:W-:Y:S02]  /*12000*/  MOV R2, R44 ;  /* 0x0000002c00027202 */ /* 0x00cfe40000000f00 */
[----:B------:R-:W-:Y:S02]  /*12010*/  SHF.R.S32.HI R6, RZ, 0x1f, R9 ;  /* 0x0000001fff067819 */ /* 0x000fe40000011409 */
[----:B01----:R-:W-:-:S03]  /*12020*/  MOV R3, R43 ;  /* 0x0000002b00037202 */ /* 0x003fc60000000f00 */
        /* <DEDUP_REMOVED lines=17> */
.L_x_286:
[----:B------:R-:W-:Y:S05]  /*12140*/  BSYNC B0 ;  /* 0x0000000000007941 */ /* 0x000fea0003800000 */
.L_x_285:
[----:B------:R-:W5:Y:S01]  /*12150*/  LDL.LU R0, [R1+0x5c] ;  /* 0x00005c0001007983 */ /* 0x000f620000300800 */
[----:B------:R-:W-:Y:S01]  /*12160*/  FADD.FTZ R71, R71, -UR23 ;  /* 0x8000001747477e21 */ /* 0x000fe20008010000 */
[----:B------:R-:W-:Y:S01]  /*12170*/  IADD3 R12, R37, 0xe8, RZ ;  /* 0x000000e8250c7810 */ /* 0x000fe20007ffe0ff */
[----:B------:R-:W-:Y:S02]  /*12180*/  FADD.FTZ R76, R76, -UR23 ;  /* 0x800000174c4c7e21 */ /* 0x000fe40008010000 */
[----:B------:R-:W-:Y:S01]  /*12190*/  FMUL.FTZ R71, R71, UR24 ;  /* 0x0000001847477c20 */ /* 0x000fe20008410000 */
[----:B------:R-:W-:Y:S01]  /*121a0*/  SHF.R.S32.HI R13, RZ, 0x1f, R12 ;  /* 0x0000001fff0d7819 */ /* 0x000fe2000001140c */
[----:B------:R-:W-:Y:S01]  /*121b0*/  FMUL.FTZ R76, R76, UR24 ;  /* 0x000000184c4c7c20 */ /* 0x000fe20008410000 */
[----:B-----5:R-:W-:Y:S02]  /*121c0*/  SHF.L.U32 R7, R0, 0x10, RZ ;  /* 0x0000001000077819 */ /* 0x020fe400000006ff */
[----:B------:R-:W-:Y:S01]  /*121d0*/  SHF.L.U32 R0, R51, 0x10, RZ ;  /* 0x0000001033007819 */ /* 0x000fe200000006ff */
[----:B------:R-:W-:Y:S06]  /*121e0*/  @!P1 BRA `(.L_x_287) ;  /* 0x0000000000489947 */ /* 0x000fec0003800000 */
[----:B01234-:R-:W-:Y:S01]  /*121f0*/  FFMA.FTZ R3, R76, R49, R47 ;  /* 0x000000314c037223 */ /* 0x01ffe2000001002f */
        /* <DEDUP_REMOVED lines=17> */
.L_x_287:
        /* <DEDUP_REMOVED lines=9> */
[----:B--234-:R-:W-:Y:S02]  /*123a0*/  MOV R2, R44 ;  /* 0x0000002c00027202 */ /* 0x01cfe40000000f00 */
        /* <DEDUP_REMOVED lines=19> */
.L_x_289:
[----:B------:R-:W-:Y:S05]  /*124e0*/  BSYNC B0 ;  /* 0x0000000000007941 */ /* 0x000fea0003800000 */
.L_x_288:
        /* <DEDUP_REMOVED lines=28> */
.L_x_290:
        /* <DEDUP_REMOVED lines=9> */
[----:B0-234-:R-:W-:Y:S02]  /*12740*/  MOV R2, R44 ;  /* 0x0000002c00027202 */ /* 0x01dfe40000000f00 */
[----:B------:R-:W-:Y:S02]  /*12750*/  SHF.R.S32.HI R6, RZ, 0x1f, R9 ;  /* 0x0000001fff067819 */ /* 0x000fe40000011409 */
[----:B-1----:R-:W-:-:S03]  /*12760*/  MOV R3, R43 ;  /* 0x0000002b00037202 */ /* 0x002fc60000000f00 */
        /* <DEDUP_REMOVED lines=17> */
.L_x_292:
[----:B------:R-:W-:Y:S05]  /*12880*/  BSYNC B0 ;  /* 0x0000000000007941 */ /* 0x000fea0003800000 */
.L_x_291:
[----:B------:R-:W0:Y:S01]  /*12890*/  LDL.LU R0, [R1+0x4c] ;  /* 0x00004c0001007983 */ /* 0x000e220000300800 */
[----:B------:R-:W-:Y:S01]  /*128a0*/  IADD3 R11, R74, 0xf8, RZ ;  /* 0x000000f84a0b7810 */ /* 0x000fe20007ffe0ff */
[----:B------:R-:W-:Y:S01]  /*128b0*/  FADD.FTZ R69, R69, -UR23 ;  /* 0x8000001745457e21 */ /* 0x000fe20008010000 */
[----:B------:R-:W-:Y:S01]  /*128c0*/  FADD.FTZ R34, R34, -UR23 ;  /* 0x8000001722227e21 */ /* 0x000fe20008010000 */
[----:B------:R-:W-:Y:S02]  /*128d0*/  SHF.L.U32 R32, R32, 0x10, RZ ;  /* 0x0000001020207819 */ /* 0x000fe400000006ff */
[----:B------:R-:W-:Y:S01]  /*128e0*/  SHF.R.S32.HI R8, RZ, 0x1f, R11 ;  /* 0x0000001fff087819 */ /* 0x000fe2000001140b */
[----:B------:R-:W-:Y:S01]  /*128f0*/  FMUL.FTZ R69, R69, UR24 ;  /* 0x0000001845457c20 */ /* 0x000fe20008410000 */
[----:B------:R-:W-:Y:S01]  /*12900*/  FMUL.FTZ R34, R34, UR24 ;  /* 0x0000001822227c20 */ /* 0x000fe20008410000 */
[----:B01234-:R-:W-:Y:S01]  /*12910*/  SHF.L.U32 R5, R0, 0x10, RZ ;  /* 0x0000001000057819 */ /* 0x01ffe200000006ff */
        /* <DEDUP_REMOVED lines=19> */
.L_x_293:
[----:B------:R-:W-:Y:S01]  /*12a50*/  ISETP.GE.U32.AND P0, PT, R11, UR14, PT ;  /* 0x0000000e0b007c0c */ /* 0x000fe2000bf06070 */
[----:B------:R-:W-:Y:S03]  /*12a60*/  BSSY B0, `(.L_x_294) ;  /* 0x0000017000007945 */ /* 0x000fe60003800000 */
[----:B------:R-:W-:-:S04]  /*12a70*/  ISETP.GE.AND.EX P0, PT, R8, UR15, PT, P0 ;  /* 0x0000000f08007c0c */ /* 0x000fc8000bf06300 */
[----:B------:R-:W-:-:S13]  /*12a80*/  ISETP.GT.U32.OR P0, PT, R75, 0x1bf, P0 ;  /* 0x000001bf4b00780c */ /* 0x000fda0000704470 */
[----:B------:R-:W-:Y:S05]  /*12a90*/  @P0 BRA `(.L_x_295) ;  /* 0x00000000004c0947 */ /* 0x000fea0003800000 */
[----:B------:R-:W-:Y:S01]  /*12aa0*/  ULDC.64 UR14, c[0x0][0x288] ;  /* 0x0000a200000e7ab9 */ /* 0x000fe20000000a00 */
[----:B------:R-:W-:Y:S01]  /*12ab0*/  MOV R7, UR5 ;  /* 0x0000000500077c02 */ /* 0x000fe20008000f00 */
[----:B------:R-:W-:Y:S01]  /*12ac0*/  IMAD R0, R8, UR14, RZ ;  /* 0x0000000e08007c24 */ /* 0x000fe2000f8e02ff */
[----:B------:R-:W-:-:S03]  /*12ad0*/  MOV R42, R44 ;  /* 0x0000002c002a7202 */ /* 0x000fc60000000f00 */
[C---:B------:R-:W-:Y:S01]  /*12ae0*/  IMAD R3, R11.reuse, UR15, R0 ;  /* 0x0000000f0b037c24 */ /* 0x040fe2000f8e0200 */
[----:B------:R-:W-:Y:S01]  /*12af0*/  MOV R0, UR5 ;  /* 0x0000000500007c02 */ /* 0x000fe20008000f00 */
[----:B------:R-:W-:Y:S01]  /*12b00*/  FFMA.FTZ R7, R34, R7, UR6 ;  /* 0x0000000622077e23 */ /* 0x000fe20008010007 */
[----:B------:R-:W-:Y:S01]  /*12b10*/  IMAD.WIDE.U32 R42, R11, UR14, R42 ;  /* 0x0000000e0b2a7c25 */ /* 0x000fe2000f8e002a */
[----:B------:R-:W-:-:S03]  /*12b20*/  ULDC.64 UR14, c[0x0][0x210] ;  /* 0x00008400000e7ab9 */ /* 0x000fc60000000a00 */
[----:B------:R-:W-:Y:S01]  /*12b30*/  FFMA.FTZ R0, R69, R0, UR6 ;  /* 0x0000000645007e23 */ /* 0x000fe20008010000 */
[----:B------:R-:W-:Y:S01]  /*12b40*/  FFMA.FTZ R7, R32, R49, -R7 ;  /* 0x0000003120077223 */ /* 0x000fe20000010807 */
[----:B------:R-:W-:Y:S02]  /*12b50*/  IADD3 R3, R43, R3, RZ ;  /* 0x000000032b037210 */ /* 0x000fe40007ffe0ff */
[----:B------:R-:W-:Y:S01]  /*12b60*/  FFMA.FTZ R0, R5, R48, -R0 ;  /* 0x0000003005007223 */ /* 0x000fe20000010800 */
[----:B------:R-:W-:Y:S01]  /*12b70*/  FMUL.FTZ R5, R7, UR24 ;  /* 0x0000001807057c20 */ /* 0x000fe20008410000 */
[----:B------:R-:W-:Y:S02]  /*12b80*/  LEA R2, P0, R42, UR14, 0x1 ;  /* 0x0000000e2a027c11 */ /* 0x000fe4000f8008ff */
[----:B------:R-:W-:Y:S02]  /*12b90*/  FMUL.FTZ R0, R0, UR24 ;  /* 0x0000001800007c20 */ /* 0x000fe40008410000 */
[----:B------:R-:W-:-:S03]  /*12ba0*/  LEA.HI.X R3, R42, UR15, R3, 0x1, P0 ;  /* 0x0000000f2a037c11 */ /* 0x000fc600080f0c03 */
[----:B------:R-:W-:-:S05]  /*12bb0*/  F2FP.BF16.F32.PACK_AB R5, R5, R0 ;  /* 0x000000000505723e */ /* 0x000fca00000010ff */
[----:B------:R0:W-:Y:S02]  /*12bc0*/  STG.E desc[UR20][R2.64], R5 ;  /* 0x0000000502007986 */ /* 0x0001e4000c101914 */
.L_x_295:
[----:B------:R-:W-:Y:S05]  /*12bd0*/  BSYNC B0 ;  /* 0x0000000000007941 */ /* 0x000fea0003800000 */
.L_x_294:
[----:B------:R-:W-:Y:S01]  /*12be0*/  ULDC UR6, c[0x0][0x2a0] ;  /* 0x0000a80000067ab9 */ /* 0x000fe20000000800 */
[----:B------:R-:W-:Y:S01]  /*12bf0*/  ULDC UR7, c[0x0][0x270] ;  /* 0x00009c0000077ab9 */ /* 0x000fe20000000800 */
[----:B------:R-:W-:Y:S01]  /*12c00*/  ULDC UR5, c[0x0][0x10] ;  /* 0x0000040000057ab9 */ /* 0x000fe20000000800 */
[----:B------:R-:W-:Y:S02]  /*12c10*/  UIMAD UR6, UR6, UR7, URZ ;  /* 0x00000007060672a4 */ /* 0x000fe4000f8e023f */
[----:B------:R-:W-:Y:S02]  /*12c20*/  UIADD3 UR12, UR5, UR12, URZ ;  /* 0x0000000c050c7290 */ /* 0x000fe4000fffe03f */
[----:B------:R-:W-:Y:S02]  /*12c30*/  UIADD3 UR4, UR4, 0x1, URZ ;  /* 0x0000000104047890 */ /* 0x000fe4000fffe03f */
[----:B------:R-:W-:-:S06]  /*12c40*/  UISETP.GE.AND UP0, UPT, UR12, UR6, UPT ;  /* 0x000000060c00728c */ /* 0x000fcc000bf06270 */
[----:B------:R-:W-:-:S13]  /*12c50*/  PLOP3.LUT P0, PT, PT, PT, UP0, 0x40, 0x0 ;  /* 0x000000000000781c */ /* 0x000fda0003f0e808 */
[----:B------:R-:W-:Y:S05]  /*12c60*/  @P0 BRA `(.L_x_296) ;  /* 0xfffffedc00bc0947 */ /* 0x000fea000383ffff */
.L_x_149:
[----:B------:R-:W1:Y:S01]  /*12c70*/  LDC R4, c[0x0][0xc] ;  /* 0x00000300ff047b82 */ /* 0x000e620000000800 */
[----:B------:R-:W-:Y:S01]  /*12c80*/  ISETP.NE.AND P1, PT, R75, RZ, PT ;  /* 0x000000ff4b00720c */ /* 0x000fe20003f25270 */
[----:B------:R-:W-:Y:S06]  /*12c90*/  BSSY B0, `(.L_x_297) ;  /* 0x0000011000007945 */ /* 0x000fec0003800000 */
[----:B------:R-:W2:Y:S08]  /*12ca0*/  LDC R7, c[0x0][0x10] ;  /* 0x00000400ff077b82 */ /* 0x000eb00000000800 */
[----:B0-----:R-:W0:Y:S01]  /*12cb0*/  LDC.64 R2, c[0x0][0x258] ;  /* 0x00009600ff027b82 */ /* 0x001e220000000a00 */
[----:B-1----:R-:W-:-:S02]  /*12cc0*/  ISETP.NE.AND P0, PT, R4, 0x1, PT ;  /* 0x000000010400780c */ /* 0x002fc40003f05270 */
[----:B--2---:R-:W-:-:S04]  /*12cd0*/  SHF.L.U32 R0, R7, 0x1, RZ ;  /* 0x0000000107007819 */ /* 0x004fc800000006ff */
[----:B------:R-:W-:-:S05]  /*12ce0*/  SEL R5, R0, RZ, P0 ;  /* 0x000000ff00057207 */ /* 0x000fca0000000000 */
[----:B0-----:R-:W-:Y:S01]  /*12cf0*/  IMAD.WIDE.U32 R2, R5, 0x4, R2 ;  /* 0x0000000405027825 */ /* 0x001fe200078e0002 */
[----:B------:R-:W-:Y:S06]  /*12d00*/  @P1 BRA `(.L_x_298) ;  /* 0x0000000000241947 */ /* 0x000fec0003800000 */
[----:B------:R-:W0:Y:S01]  /*12d10*/  S2R R0, SR_LANEID ;  /* 0x0000000000007919 */ /* 0x000e220000000000 */
[----:B------:R-:W-:Y:S02]  /*12d20*/  VOTEU.ANY UR4, UPT, PT ;  /* 0x0000000000047886 */ /* 0x000fe400038e0100 */
[----:B------:R-:W-:Y:S02]  /*12d30*/  UFLO.U32 UR5, UR4 ;  /* 0x00000004000572bd */ /* 0x000fe400080e0000 */
[----:B------:R-:W1:Y:S04]  /*12d40*/  POPC R5, UR4 ;  /* 0x0000000400057d09 */ /* 0x000e680008000000 */
[----:B0-----:R-:W-:-:S13]  /*12d50*/  ISETP.EQ.U32.AND P0, PT, R0, UR5, PT ;  /* 0x0000000500007c0c */ /* 0x001fda000bf02070 */
[----:B------:R-:W-:Y:S06]  /*12d60*/  @P0 MEMBAR.ALL.GPU ;  /* 0x0000000000000992 */ /* 0x000fec000000a000 */
[----:B------:R-:W-:-:S00]  /*12d70*/  @P0 ERRBAR ;  /* 0x00000000000009ab */ /* 0x000fc00000000000 */
[----:B------:R-:W-:Y:S06]  /*12d80*/  @P0 CGAERRBAR ;  /* 0x00000000000005ab */ /* 0x000fec0000000000 */
[----:B-1----:R0:W-:Y:S02]  /*12d90*/  @P0 REDG.E.ADD.S32.STRONG.GPU desc[UR20][R2.64], R5 ;  /* 0x000000050200098e */ /* 0x0021e4000c10e394 */
.L_x_298:
[----:B------:R-:W-:Y:S05]  /*12da0*/  BSYNC B0 ;  /* 0x0000000000007941 */ /* 0x000fea0003800000 */
.L_x_297:
[----:B------:R-:W1:Y:S01]  /*12db0*/  S2UR UR4, SR_CTAID.X ;  /* 0x00000000000479c3 */ /* 0x000e620000002500 */
[----:B------:R-:W-:Y:S02]  /*12dc0*/  IADD3 R0, R4, -0x1, RZ ;  /* 0xffffffff04007810 */ /* 0x000fe40007ffe0ff */
[----:B0-----:R-:W-:-:S05]  /*12dd0*/  IADD3 R5, R7, -0x1, RZ ;  /* 0xffffffff07057810 */ /* 0x001fca0007ffe0ff */
[----:B------:R-:W0:Y:S01]  /*12de0*/  S2UR UR5, SR_CTAID.Y ;  /* 0x00000000000579c3 */ /* 0x000e220000002600 */
[----:B-1----:R-:W-:-:S04]  /*12df0*/  ISETP.NE.AND P0, PT, R0, UR4, PT ;  /* 0x0000000400007c0c */ /* 0x002fc8000bf05270 */
[----:B0-----:R-:W-:-:S13]  /*12e00*/  ISETP.NE.OR P0, PT, R5, UR5, P0 ;  /* 0x0000000505007c0c */ /* 0x001fda0008705670 */
[----:B------:R-:W-:Y:S05]  /*12e10*/  @P0 EXIT ;  /* 0x000000000000094d */ /* 0x000fea0003800000 */
[----:B------:R-:W-:Y:S05]  /*12e20*/  @P1 BRA `(.L_x_299) ;  /* 0x0000000000201947 */ /* 0x000fea0003800000 */
[----:B------:R-:W-:-:S05]  /*12e30*/  IMAD R0, R4, R7, RZ ;  /* 0x0000000704007224 */ /* 0x000fca00078e02ff */
[----:B------:R-:W-:-:S13]  /*12e40*/  ISETP.NE.AND P0, PT, R0, -0x1, PT ;  /* 0xffffffff0000780c */ /* 0x000fda0003f05270 */
[----:B------:R-:W-:Y:S05]  /*12e50*/  @!P0 BRA `(.L_x_299) ;  /* 0x0000000000148947 */ /* 0x000fea0003800000 */
.L_x_300:
[----:B------:R-:W2:Y:S04]  /*12e60*/  LDG.E.STRONG.GPU R5, desc[UR20][R2.64] ;  /* 0x0000001402057981 */ /* 0x000ea8000c1ef900 */
[----:B--2---:R-:W-:Y:S01]  /*12e70*/  CCTL.IVALL ;  /* 0x00000000ff00798f */ /* 0x004fe20002000000 */
[----:B------:R-:W-:Y:S05]  /*12e80*/  YIELD ;  /* 0x0000000000007946 */ /* 0x000fea0003800000 */
[----:B------:R-:W-:-:S13]  /*12e90*/  ISETP.NE.AND P0, PT, R5, R0, PT ;  /* 0x000000000500720c */ /* 0x000fda0003f05270 */
[----:B------:R-:W-:Y:S05]  /*12ea0*/  @P0 BRA `(.L_x_300) ;  /* 0xfffffffc00ec0947 */ /* 0x000fea000383ffff */
.L_x_299:
[----:B------:R-:W-:Y:S05]  /*12eb0*/  WARPSYNC.ALL ;  /* 0x0000000000007948 */ /* 0x000fea0003800000 */
[----:B------:R-:W0:Y:S08]  /*12ec0*/  LDC.64 R22, c[0x0][0x288] ;  /* 0x0000a200ff167b82 */ /* 0x000e300000000a00 */
[----:B------:R-:W-:Y:S01]  /*12ed0*/  BAR.SYNC.DEFER_BLOCKING 0x0 ;  /* 0x0000000000007b1d */ /* 0x000fe20000010000 */
[----:B0-----:R-:W-:-:S04]  /*12ee0*/  LEA.HI R0, P0, R23, R22, RZ, 0x1 ;  /* 0x0000001617007211 */ /* 0x001fc800078108ff */
[----:B------:R-:W-:-:S04]  /*12ef0*/  IADD3.X R3, RZ, R23, RZ, P0, !PT ;  /* 0x00000017ff037210 */ /* 0x000fc800007fe4ff */
[----:B------:R-:W-:Y:S02]  /*12f00*/  SHF.R.S64 R24, R0, 0x1, R3 ;  /* 0x0000000100187819 */ /* 0x000fe40000001003 */
[----:B------:R-:W-:Y:S02]  /*12f10*/  SHF.R.S32.HI R0, RZ, 0x1f, R75 ;  /* 0x0000001fff007819 */ /* 0x000fe4000001144b */
[----:B------:R-:W-:Y:S02]  /*12f20*/  SHF.R.S32.HI R25, RZ, 0x1, R3 ;  /* 0x00000001ff197819 */ /* 0x000fe40000011403 */
[----:B------:R-:W-:-:S04]  /*12f30*/  ISETP.GT.U32.AND P0, PT, R24, R75, PT ;  /* 0x0000004b1800720c */ /* 0x000fc80003f04070 */
[----:B------:R-:W-:-:S13]  /*12f40*/  ISETP.GT.AND.EX P0, PT, R25, R0, PT, P0 ;  /* 0x000000001900720c */ /* 0x000fda0003f04300 */
[----:B------:R-:W-:Y:S05]  /*12f50*/  @!P0 EXIT ;  /* 0x000000000000894d */ /* 0x000fea0003800000 */
[C---:B------:R-:W-:Y:S01]  /*12f60*/  IMAD.WIDE.U32 R2, R22.reuse, 0x3, RZ ;  /* 0x0000000316027825 */ /* 0x040fe200078e00ff */
[----:B------:R-:W-:Y:S01]  /*12f70*/  LEA R5, R23, R23, 0x1 ;  /* 0x0000001717057211 */ /* 0x000fe200078e08ff */
[----:B------:R-:W0:Y:S01]  /*12f80*/  LDC.64 R14, c[0x0][0x218] ;  /* 0x00008600ff0e7b82 */ /* 0x000e220000000a00 */
[----:B------:R-:W-:Y:S01]  /*12f90*/  SHF.L.U64.HI R23, R22, 0x2, R23 ;  /* 0x0000000216177819 */ /* 0x000fe20000010217 */
[----:B------:R-:W-:Y:S01]  /*12fa0*/  ULDC.64 UR4, c[0x0][0x268] ;  /* 0x00009a0000047ab9 */ /* 0x000fe20000000a00 */
[----:B------:R-:W-:Y:S02]  /*12fb0*/  IADD3 R5, R3, R5, RZ ;  /* 0x0000000503057210 */ /* 0x000fe40007ffe0ff */
[----:B------:R-:W-:Y:S02]  /*12fc0*/  SHF.L.U64.HI R31, R24, 0x2, R25 ;  /* 0x00000002181f7819 */ /* 0x000fe40000010219 */
[----:B------:R-:W-:Y:S01]  /*12fd0*/  LEA.HI R2, P0, R5, R2, RZ, 0x1 ;  /* 0x0000000205027211 */ /* 0x000fe200078108ff */
[----:B------:R-:W1:Y:S03]  /*12fe0*/  LDC.64 R16, c[0x0][0x220] ;  /* 0x00008800ff107b82 */ /* 0x000e660000000a00 */
[----:B------:R-:W-:-:S04]  /*12ff0*/  IADD3.X R5, RZ, R5, RZ, P0, !PT ;  /* 0x00000005ff057210 */ /* 0x000fc800007fe4ff */
[--C-:B------:R-:W-:Y:S02]  /*13000*/  SHF.R.S64 R27, R2, 0x1, R5.reuse ;  /* 0x00000001021b7819 */ /* 0x100fe40000001005 */
[----:B------:R-:W-:-:S04]  /*13010*/  SHF.R.S32.HI R2, RZ, 0x1, R5 ;  /* 0x00000001ff027819 */ /* 0x000fc80000011405 */
[----:B------:R-:W-:-:S07]  /*13020*/  SHF.L.U64.HI R29, R27, 0x2, R2 ;  /* 0x000000021b1d7819 */ /* 0x000fce0000010202 */
.L_x_301:
        /* <DEDUP_REMOVED lines=23> */
.L_x_302:
        /* <DEDUP_REMOVED lines=14> */
.L_x_5596:


//--------------------- .text._Z35group_norm_nhwc_bwd_one_pass_kernelI11Bf16IOFp32WLi512ELi112ELi448EEv26Group_norm_nhwc_bwd_params --------------------------
	.section	.text._Z35group_norm_nhwc_bwd_one_pass_kernelI11Bf16IOFp32WLi512ELi112ELi448EEv26Group_norm_nhwc_bwd_params,"ax",@progbits
	.align	128
        .global         _Z35group_norm_nhwc_bwd_one_pass_kernelI11Bf16IOFp32WLi512ELi112ELi448EEv26Group_norm_nhwc_bwd_params
        .type           _Z35group_norm_nhwc_bwd_one_pass_kernelI11Bf16IOFp32WLi512ELi112ELi448EEv26Group_norm_nhwc_bwd_params,@function
        .size           _Z35group_norm_nhwc_bwd_one_pass_kernelI11Bf16IOFp32WLi512ELi112ELi448EEv26Group_norm_nhwc_bwd_params,(.L_x_5597 - _Z35group_norm_nhwc_bwd_one_pass_kernelI11Bf16IOFp32WLi512ELi112ELi448EEv26Group_norm_nhwc_bwd_params)
        .other          _Z35group_norm_nhwc_bwd_one_pass_kernelI11Bf16IOFp32WLi512ELi112ELi448EEv26Group_norm_nhwc_bwd_params,@"STO_CUDA_ENTRY STV_DEFAULT"
_Z35group_norm_nhwc_bwd_one_pass_kernelI11Bf16IOFp32WLi512ELi112ELi448EEv26Group_norm_nhwc_bwd_params:
.text._Z35group_norm_nhwc_bwd_one_pass_kernelI11Bf16IOFp32WLi512ELi112ELi448EEv26Group_norm_nhwc_bwd_params:
[----:B------:R-:W0:Y:S01]  /*0000*/  LDC R1, c[0x0][0x28] ;  /* 0x00000a00ff017b82 */ /* 0x000e220000000800 */
[----:B------:R-:W1:Y:S07]  /*0010*/  S2R R4, SR_TID.X ;  /* 0x0000000000047919 */ /* 0x000e6e0000002100 */
[----:B------:R-:W2:Y:S01]  /*0020*/  S2UR UR6, SR_CTAID.Y ;  /* 0x00000000000679c3 */ /* 0x000ea20000002600 */
[----:B------:R-:W-:Y:S01]  /*0030*/  ULDC UR4, c[0x0][0x2a0] ;  /* 0x0000a80000047ab9 */ /* 0x000fe20000000800 */
[----:B------:R-:W-:Y:S01]  /*0040*/  ULDC UR5, c[0x0][0x270] ;  /* 0x00009c0000057ab9 */ /* 0x000fe20000000800 */
[----:B0-----:R-:W-:Y:S01]  /*0050*/  IADD3 R1, R1, -0x900, RZ ;  /* 0xfffff70001017810 */ /* 0x001fe20007ffe0ff */
[----:B------:R-:W-:Y:S01]  /*0060*/  UIMAD UR4, UR4, UR5, URZ ;  /* 0x00000005040472a4 */ /* 0x000fe2000f8e023f */
[----:B------:R-:W-:-:S02]  /*0070*/  ULDC.64 UR10, c[0x0][0x208] ;  /* 0x00008200000a7ab9 */ /* 0x000fc40000000a00 */
[----:B------:R-:W-:Y:S01]  /*0080*/  R2UR UR14, R1 ;  /* 0x00000000010e72ca */ /* 0x000fe200000e0000 */
[----:B------:R-:W0:Y:S08]  /*0090*/  S2UR UR13, SR_CTAID.X ;  /* 0x00000000000d79c3 */ /* 0x000e300000002500 */
[----:B------:R-:W0:Y:S01]  /*00a0*/  LDC R67, c[0x0][0x2ac] ;  /* 0x0000ab00ff437b82 */ /* 0x000e220000000800 */
[----:B--2---:R-:W-:-:S06]  /*00b0*/  UISETP.GE.AND UP0, UPT, UR6, UR4, UPT ;  /* 0x000000040600728c */ /* 0x004fcc000bf06270 */
[----:B------:R-:W-:Y:S01]  /*00c0*/  PLOP3.LUT P0, PT, PT, PT, UP0, 0x80, 0x0 ;  /* 0x000000000000781c */ /* 0x000fe20003f0f008 */
[----:B-1----:R1:W-:Y:S01]  /*00d0*/  STL [R1+0x5dc], R4 ;  /* 0x0005dc0401007387 */ /* 0x0023e20000100800 */
[----:B------:R-:W-:-:S05]  /*00e0*/  SHF.R.U32.HI R2, RZ, 0x3, R4 ;  /* 0x00000003ff027819 */ /* 0x000fca0000011604 */
[----:B------:R-:W-:-:S04]  /*00f0*/  IMAD.WIDE.U32 R2, R2, 0x24924925, RZ ;  /* 0x2492492502027825 */ /* 0x000fc800078e00ff */
[----:B------:R-:W-:Y:S02]  /*0100*/  IMAD R0, R3, -0x38, R4 ;  /* 0xffffffc803007824 */ /* 0x000fe400078e0204 */
[----:B0-----:R-:W-:Y:S01]  /*0110*/  IMAD R67, R67, UR13, R3 ;  /* 0x0000000d43437c24 */ /* 0x001fe2000f8e0203 */
[----:B-1----:R-:W-:Y:S06]  /*0120*/  @P0 BRA `(.L_x_303) ;  /* 0x000001a000e80947 */ /* 0x002fec0003800000 */
[----:B------:R-:W0:Y:S01]  /*0130*/  S2UR UR5, SR_CgaCtaId ;  /* 0x00000000000579c3 */ /* 0x000e220000008800 */
[----:B------:R-:W-:Y:S01]  /*0140*/  SHF.R.S32.HI R2, RZ, 0x1f, R4 ;  /* 0x0000001fff027819 */ /* 0x000fe20000011404 */
[----:B------:R-:W-:Y:S01]  /*0150*/  UMOV UR4, 0x400 ;  /* 0x0000040000047882 */ /* 0x000fe20000000000 */
[----:B------:R-:W-:Y:S01]  /*0160*/  SHF.L.U32 R3, R0, 0x1, RZ ;  /* 0x0000000100037819 */ /* 0x000fe200000006ff */
[----:B------:R-:W-:Y:S01]  /*0170*/  ULDC.U8 UR15, c[0x0][0x2a4] ;  /* 0x0000a900000f7ab9 */ /* 0x000fe20000000000 */
[----:B------:R-:W-:-:S03]  /*0180*/  LEA.HI R2, R2, R4, RZ, 0x5 ;  /* 0x0000000402027211 */ /* 0x000fc600078f28ff */
[----:B------:R1:W-:Y:S01]  /*0190*/  STL [R1+0x644], R3 ;  /* 0x0006440301007387 */ /* 0x0003e20000100800 */
[----:B------:R-:W-:Y:S01]  /*01a0*/  SHF.R.S32.HI R2, RZ, 0x5, R2 ;  /* 0x00000005ff027819 */ /* 0x000fe20000011402 */
[----:B0-----:R-:W-:-:S03]  /*01b0*/  ULEA UR4, UR5, UR4, 0x18 ;  /* 0x0000000405047291 */ /* 0x001fc6000f8ec03f */
[----:B------:R-:W-:-:S03]  /*01c0*/  UMOV UR5, UR6 ;  /* 0x0000000600057c82 */ /* 0x000fc60008000000 */
[----:B------:R-:W-:Y:S01]  /*01d0*/  LEA R0, R2, UR4, 0x3 ;  /* 0x0000000402007c11 */ /* 0x000fe2000f8e18ff */
[----:B------:R-:W-:-:S04]  /*01e0*/  UMOV UR4, URZ ;  /* 0x0000003f00047c82 */ /* 0x000fc80008000000 */
[----:B------:R1:W-:Y:S02]  /*01f0*/  STL [R1+0x648], R0 ;  /* 0x0006480001007387 */ /* 0x0003e40000100800 */
.L_x_390:
[----:B------:R-:W2:Y:S01]  /*0200*/  LDL R5, [R1+0x5dc] ;  /* 0x0005dc0001057983 */ /* 0x000ea20000100800 */
[----:B------:R-:W-:-:S03]  /*0210*/  ULDC UR12, c[0x0][0x2a0] ;  /* 0x0000a800000c7ab9 */ /* 0x000fc60000000800 */
[----:B------:R-:W3:Y:S01]  /*0220*/  LDL R4, [R1+0x644] ;  /* 0x0006440001047983 */ /* 0x000ee20000100800 */
[----:B-1----:R-:W-:Y:S01]  /*0230*/  MOV R0, UR12 ;  /* 0x0000000c00007c02 */ /* 0x002fe20008000f00 */
[----:B------:R-:W-:Y:S01]  /*0240*/  UMOV UR6, URZ ;  /* 0x0000003f00067c82 */ /* 0x000fe20008000000 */
[----:B------:R-:W-:Y:S01]  /*0250*/  IABS R3, UR5 ;  /* 0x0000000500037c13 */ /* 0x000fe20008000000 */
[----:B------:R-:W-:Y:S01]  /*0260*/  UISETP.GE.AND UP4, UPT, UR5, URZ, UPT ;  /* 0x0000003f0500728c */ /* 0x000fe2000bf86270 */
[----:B------:R-:W-:Y:S01]  /*0270*/  IABS R0, R0 ;  /* 0x0000000000007213 */ /* 0x000fe20000000000 */
[----:B------:R-:W-:Y:S01]  /*0280*/  ULDC.64 UR18, c[0x0][0x290] ;  /* 0x0000a40000127ab9 */ /* 0x000fe20000000a00 */
[----:B------:R-:W-:Y:S01]  /*0290*/  R2UR UR9, R3 ;  /* 0x00000000030972ca */ /* 0x000fe200000e0000 */
[----:B------:R-:W-:Y:S01]  /*02a0*/  UISETP.NE.AND UP0, UPT, UR12, URZ, UPT ;  /* 0x0000003f0c00728c */ /* 0x000fe2000bf05270 */
[----:B------:R-:W-:Y:S02]  /*02b0*/  R2UR UR16, R0 ;  /* 0x00000000001072ca */ /* 0x000fe400000e0000 */
[----:B------:R-:W-:-:S02]  /*02c0*/  ISETP.GE.U32.AND P1, PT, R67, UR18, PT ;  /* 0x0000001243007c0c */ /* 0x000fc4000bf26070 */
[C---:B------:R-:W-:Y:S02]  /*02d0*/  IADD3 R13, R67.reuse, 0x8, RZ ;  /* 0x00000008430d7810 */ /* 0x040fe40007ffe0ff */
[C---:B------:R-:W-:Y:S02]  /*02e0*/  IADD3 R10, R67.reuse, 0x10, RZ ;  /* 0x00000010430a7810 */ /* 0x040fe40007ffe0ff */
[----:B0-----:R-:W-:Y:S02]  /*02f0*/  SHF.R.S32.HI R9, RZ, 0x1f, R13 ;  /* 0x0000001fff097819 */ /* 0x001fe4000001140d */
[----:B------:R-:W-:Y:S02]  /*0300*/  LOP3.LUT R66, R66, 0xfdffffff, RZ, 0xc0, !PT ;  /* 0xfdffffff42427812 */ /* 0x000fe400078ec0ff */
[----:B------:R-:W-:Y:S01]  /*0310*/  SHF.R.S32.HI R15, RZ, 0x1f, R10 ;  /* 0x0000001fff0f7819 */ /* 0x000fe2000001140a */
[----:B------:R-:W0:Y:S01]  /*0320*/  I2F.RP R0, UR16 ;  /* 0x0000001000007d06 */ /* 0x000e220008209400 */
[----:B------:R-:W-:-:S02]  /*0330*/  IADD3 R8, R67, 0x18, RZ ;  /* 0x0000001843087810 */ /* 0x000fc40007ffe0ff */
[----:B------:R-:W-:Y:S02]  /*0340*/  IADD3 R33, R67, 0x60, RZ ;  /* 0x0000006043217810 */ /* 0x000fe40007ffe0ff */
[----:B------:R-:W-:Y:S02]  /*0350*/  SHF.R.S32.HI R11, RZ, 0x1f, R8 ;  /* 0x0000001fff0b7819 */ /* 0x000fe40000011408 */
[----:B------:R-:W-:Y:S01]  /*0360*/  LOP3.LUT R48, R48, 0x7fffffff, RZ, 0xc0, !PT ;  /* 0x7fffffff30307812 */ /* 0x000fe200078ec0ff */
[----:B0-----:R-:W0:Y:S02]  /*0370*/  MUFU.RCP R0, R0 ;  /* 0x0000000000007308 */ /* 0x001e240000001000 */
[----:B0-----:R-:W-:-:S06]  /*0380*/  IADD3 R2, R0, 0xffffffe, RZ ;  /* 0x0ffffffe00027810 */ /* 0x001fcc0007ffe0ff */
[----:B------:R-:W0:Y:S02]  /*0390*/  F2I.FTZ.U32.TRUNC.NTZ R2, R2 ;  /* 0x0000000200027305 */ /* 0x000e24000021f000 */
[----:B0-----:R-:W-:-:S13]  /*03a0*/  R2UR UR7, R2 ;  /* 0x00000000020772ca */ /* 0x001fda00000e0000 */
[----:B------:R-:W-:-:S04]  /*03b0*/  UIADD3 UR8, URZ, -UR7, URZ ;  /* 0x800000073f087290 */ /* 0x000fc8000fffe03f */
[----:B------:R-:W-:-:S04]  /*03c0*/  UIMAD UR8, UR8, UR16, URZ ;  /* 0x00000010080872a4 */ /* 0x000fc8000f8e023f */
[----:B------:R-:W-:Y:S02]  /*03d0*/  UIMAD.WIDE.U32 UR6, UR7, UR8, UR6 ;  /* 0x00000008070672a5 */ /* 0x000fe4000f8e0006 */
[----:B------:R-:W-:Y:S02]  /*03e0*/  ULOP3.LUT UR8, UR5, UR12, URZ, 0x3c, !UPT ;  /* 0x0000000c05087292 */ /* 0x000fe4000f8e3c3f */
[----:B------:R-:W-:Y:S02]  /*03f0*/  UIMAD.WIDE.U32 UR6, UR7, UR9, URZ ;  /* 0x00000009070672a5 */ /* 0x000fe4000f8e003f */
[----:B------:R-:W-:Y:S02]  /*0400*/  UISETP.GE.AND UP5, UPT, UR8, URZ, UPT ;  /* 0x0000003f0800728c */ /* 0x000fe4000bfa6270 */
[----:B------:R-:W-:-:S04]  /*0410*/  UIADD3 UR6, -UR7, URZ, URZ ;  /* 0x0000003f07067290 */ /* 0x000fc8000fffe13f */
[----:B------:R-:W-:-:S04]  /*0420*/  UIMAD UR6, UR16, UR6, UR9 ;  /* 0x00000006100672a4 */ /* 0x000fc8000f8e0209 */
[----:B------:R-:W-:-:S11]  /*0430*/  UISETP.GT.U32.AND UP2, UPT, UR16, UR6, UPT ;  /* 0x000000061000728c */ /* 0x000fd6000bf44070 */
[----:B------:R-:W-:Y:S02]  /*0440*/  @!UP2 UIADD3 UR6, UR6, -UR16, URZ ;  /* 0x800000100606a290 */ /* 0x000fe4000fffe03f */
[----:B------:R-:W-:Y:S02]  /*0450*/  @!UP2 UIADD3 UR7, UR7, 0x1, URZ ;  /* 0x000000010707a890 */ /* 0x000fe4000fffe03f */
[----:B------:R-:W-:Y:S02]  /*0460*/  UIADD3 UR8, UR6, -UR16, URZ ;  /* 0x8000001006087290 */ /* 0x000fe4000fffe03f */
[----:B------:R-:W-:Y:S02]  /*0470*/  UISETP.GT.U32.AND UP3, UPT, UR16, UR6, UPT ;  /* 0x000000061000728c */ /* 0x000fe4000bf64070 */
[----:B------:R-:W-:Y:S02]  /*0480*/  UISETP.GE.U32.AND UP1, UPT, UR6, UR16, UPT ;  /* 0x000000100600728c */ /* 0x000fe4000bf26070 */
[----:B------:R-:W-:-:S02]  /*0490*/  USEL UR6, UR8, UR6, !UP3 ;  /* 0x0000000608067287 */ /* 0x000fc4000d800000 */
[----:B------:R-:W-:Y:S02]  /*04a0*/  ULOP3.LUT UR8, URZ, UR12, URZ, 0x33, !UPT ;  /* 0x0000000c3f087292 */ /* 0x000fe4000f8e333f */
[----:B------:R-:W-:Y:S01]  /*04b0*/  @!UP4 UIADD3 UR6, -UR6, URZ, URZ ;  /* 0x0000003f0606c290 */ /* 0x000fe2000fffe13f */
[----:B------:R-:W-:-:S03]  /*04c0*/  ULDC.64 UR16, c[0x0][0x298] ;  /* 0x0000a60000107ab9 */ /* 0x000fc60000000a00 */
[----:B------:R-:W-:Y:S02]  /*04d0*/  USEL UR9, UR8, UR6, !UP0 ;  /* 0x0000000608097287 */ /* 0x000fe4000c000000 */
[----:B------:R-:W-:Y:S02]  /*04e0*/  @UP1 UIADD3 UR7, UR7, 0x1, URZ ;  /* 0x0000000107071890 */ /* 0x000fe4000fffe03f */
[----:B------:R-:W-:Y:S02]  /*04f0*/  UIMAD UR12, UR9, 0x70, URZ ;  /* 0x00000070090c78a4 */ /* 0x000fe4000f8e023f */
[----:B------:R-:W-:-:S04]  /*0500*/  @!UP5 UIADD3 UR7, -UR7, URZ, URZ ;  /* 0x0000003f0707d290 */ /* 0x000fc8000fffe13f */
[----:B------:R-:W-:Y:S01]  /*0510*/  USEL UR7, UR8, UR7, !UP0 ;  /* 0x0000000708077287 */ /* 0x000fe2000c000000 */
[----:B------:R-:W-:-:S03]  /*0520*/  MOV R7, UR12 ;  /* 0x0000000c00077c02 */ /* 0x000fc60008000f00 */
[----:B------:R-:W-:-:S04]  /*0530*/  USHF.R.S32.HI UR6, URZ, 0x1f, UR7 ;  /* 0x0000001f3f067899 */ /* 0x000fc80008011407 */
[----:B------:R-:W-:-:S04]  /*0540*/  UIMAD UR6, UR6, UR16, URZ ;  /* 0x00000010060672a4 */ /* 0x000fc8000f8e023f */
[----:B------:R-:W-:Y:S01]  /*0550*/  UIMAD UR6, UR7, UR17, UR6 ;  /* 0x00000011070672a4 */ /* 0x000fe2000f8e0206 */
[----:B--2---:R-:W-:Y:S02]  /*0560*/  ISETP.GT.U32.AND P0, PT, R5, 0x1bf, PT ;  /* 0x000001bf0500780c */ /* 0x004fe40003f04070 */
[----:B------:R-:W-:Y:S02]  /*0570*/  SHF.R.S32.HI R5, RZ, 0x1f, R67 ;  /* 0x0000001fff057819 */ /* 0x000fe40000011443 */
[----:B---3--:R-:W-:Y:S02]  /*0580*/  SHF.R.S32.HI R0, RZ, 0x1f, R4 ;  /* 0x0000001fff007819 */ /* 0x008fe40000011404 */
[----:B------:R-:W-:Y:S02]  /*0590*/  ISETP.GE.OR.EX P3, PT, R5, UR19, P0, P1 ;  /* 0x0000001305007c0c */ /* 0x000fe40008766710 */
[----:B------:R-:W-:-:S04]  /*05a0*/  ISETP.GE.U32.AND P1, PT, R13, UR18, PT ;  /* 0x000000120d007c0c */ /* 0x000fc8000bf26070 */
[----:B------:R-:W-:Y:S02]  /*05b0*/  ISETP.GE.OR.EX P6, PT, R9, UR19, P0, P1 ;  /* 0x0000001309007c0c */ /* 0x000fe400087c6710 */
[----:B------:R-:W-:-:S04]  /*05c0*/  IADD3 R38, P1, R4, UR12, RZ ;  /* 0x0000000c04267c10 */ /* 0x000fc8000ff3e0ff */
[----:B------:R-:W-:Y:S01]  /*05d0*/  LEA.HI.X.SX32 R39, R7, R0, 0x1, P1 ;  /* 0x0000000007277211 */ /* 0x000fe200008f0eff */
[----:B------:R-:W0:Y:S01]  /*05e0*/  @!P3 LDC.64 R16, c[0x0][0x288] ;  /* 0x0000a200ff10bb82 */ /* 0x000e220000000a00 */
[----:B------:R-:W-:Y:S02]  /*05f0*/  ISETP.GE.U32.AND P1, PT, R10, UR18, PT ;  /* 0x000000120a007c0c */ /* 0x000fe4000bf26070 */
[----:B------:R-:W-:Y:S02]  /*0600*/  @P3 LOP3.LUT R66, R66, 0x2000000, RZ, 0xfc, !PT ;  /* 0x0200000042423812 */ /* 0x000fe400078efcff */
[----:B------:R-:W-:Y:S02]  /*0610*/  MOV R7, UR16 ;  /* 0x0000001000077c02 */ /* 0x000fe40008000f00 */
[----:B------:R-:W-:Y:S01]  /*0620*/  ISETP.GE.OR.EX P5, PT, R15, UR19, P0, P1 ;  /* 0x000000130f007c0c */ /* 0x000fe200087a6710 */
[----:B------:R-:W1:Y:S01]  /*0630*/  @!P6 LDC.64 R2, c[0x0][0x288] ;  /* 0x0000a200ff02eb82 */ /* 0x000e620000000a00 */
[----:B------:R-:W-:Y:S01]  /*0640*/  LOP3.LUT R66, R66, 0xfeffffff, RZ, 0xc0, !PT ;  /* 0xfeffffff42427812 */ /* 0x000fe200078ec0ff */
[----:B------:R-:W-:Y:S01]  /*0650*/  IMAD.WIDE.U32 R38, R7, UR7, R38 ;  /* 0x0000000707267c25 */ /* 0x000fe2000f8e0026 */
[----:B------:R-:W-:-:S02]  /*0660*/  ISETP.GE.U32.AND P1, PT, R8, UR18, PT ;  /* 0x0000001208007c0c */ /* 0x000fc4000bf26070 */
[----:B------:R-:W-:Y:S02]  /*0670*/  @P6 LOP3.LUT R66, R66, 0x1000000, RZ, 0xfc, !PT ;  /* 0x0100000042426812 */ /* 0x000fe400078efcff */
[----:B------:R-:W-:Y:S01]  /*0680*/  IADD3 R37, R39, UR6, RZ ;  /* 0x0000000627257c10 */ /* 0x000fe2000fffe0ff */
[----:B------:R-:W2:Y:S01]  /*0690*/  @!P3 LDC.64 R26, c[0x0][0x230] ;  /* 0x00008c00ff1abb82 */ /* 0x000ea20000000a00 */
[----:B------:R-:W-:Y:S01]  /*06a0*/  @!P3 MOV R36, R38 ;  /* 0x000000260024b202 */ /* 0x000fe20000000f00 */
[----:B------:R-:W-:Y:S01]  /*06b0*/  ULDC.64 UR6, c[0x0][0x290] ;  /* 0x0000a40000067ab9 */ /* 0x000fe20000000a00 */
[----:B------:R-:W-:Y:S02]  /*06c0*/  ISETP.GE.OR.EX P4, PT, R11, UR19, P0, P1 ;  /* 0x000000130b007c0c */ /* 0x000fe40008786710 */
[----:B------:R-:W-:Y:S01]  /*06d0*/  LOP3.LUT R66, R66, 0xff7fffff, RZ, 0xc0, !PT ;  /* 0xff7fffff42427812 */ /* 0x000fe200078ec0ff */
[----:B0-----:R-:W-:-:S03]  /*06e0*/  @!P3 IMAD R0, R5, R16, RZ ;  /* 0x000000100500b224 */ /* 0x001fc600078e02ff */
[----:B------:R-:W-:Y:S01]  /*06f0*/  @P5 LOP3.LUT R66, R66, 0x800000, RZ, 0xfc, !PT ;  /* 0x0080000042425812 */ /* 0x000fe200078efcff */
[C---:B------:R-:W-:Y:S01]  /*0700*/  @!P3 IMAD.WIDE.U32 R4, R67.reuse, R16, R36 ;  /* 0x000000104304b225 */ /* 0x040fe200078e0024 */
[----:B------:R-:W0:Y:S02]  /*0710*/  @!P3 LDC.64 R24, c[0x0][0x228] ;  /* 0x00008a00ff18bb82 */ /* 0x000e240000000a00 */
[----:B------:R-:W-:Y:S01]  /*0720*/  LOP3.LUT R66, R66, 0xffbfffff, RZ, 0xc0, !PT ;  /* 0xffbfffff42427812 */ /* 0x000fe200078ec0ff */
[C---:B------:R-:W-:Y:S01]  /*0730*/  @!P3 IMAD R17, R67.reuse, R17, R0 ;  /* 0x000000114311b224 */ /* 0x040fe200078e0200 */
[----:B------:R-:W-:Y:S01]  /*0740*/  IADD3 R0, R67, 0x20, RZ ;  /* 0x0000002043007810 */ /* 0x000fe20007ffe0ff */
[----:B-1----:R-:W-:Y:S01]  /*0750*/  @!P6 IMAD R14, R9, R2, RZ ;  /* 0x00000002090ee224 */ /* 0x002fe200078e02ff */
[----:B------:R-:W-:Y:S02]  /*0760*/  @P4 LOP3.LUT R66, R66, 0x400000, RZ, 0xfc, !PT ;  /* 0x0040000042424812 */ /* 0x000fe400078efcff */
[----:B------:R-:W-:Y:S01]  /*0770*/  @!P3 IADD3 R5, R5, R17, RZ ;  /* 0x000000110505b210 */ /* 0x000fe20007ffe0ff */
[----:B------:R-:W1:Y:S01]  /*0780*/  @!P6 LDC.64 R30, c[0x0][0x230] ;  /* 0x00008c00ff1eeb82 */ /* 0x000e620000000a00 */
[----:B------:R-:W-:Y:S01]  /*0790*/  @!P3 SHF.L.U32 R17, R4, 0x1, RZ ;  /* 0x000000010411b819 */ /* 0x000fe200000006ff */
[----:B------:R-:W-:Y:S01]  /*07a0*/  @!P6 IMAD R19, R13, R3, R14 ;  /* 0x000000030d13e224 */ /* 0x000fe200078e020e */
[----:B------:R-:W-:-:S02]  /*07b0*/  ISETP.GE.U32.AND P2, PT, R0, UR18, PT ;  /* 0x0000001200007c0c */ /* 0x000fc4000bf46070 */
[----:B------:R-:W-:Y:S02]  /*07c0*/  SHF.R.S32.HI R9, RZ, 0x1f, R0 ;  /* 0x0000001fff097819 */ /* 0x000fe40000011400 */
[----:B------:R-:W-:Y:S01]  /*07d0*/  @!P3 SHF.L.U64.HI R12, R4, 0x1, R5 ;  /* 0x00000001040cb819 */ /* 0x000fe20000010205 */
[----:B------:R-:W3:Y:S01]  /*07e0*/  @!P6 LDC.64 R28, c[0x0][0x228] ;  /* 0x00008a00ff1ceb82 */ /* 0x000ee20000000a00 */
[----:B--2---:R-:W-:Y:S02]  /*07f0*/  @!P3 IADD3 R26, P1, R17, R26, RZ ;  /* 0x0000001a111ab210 */ /* 0x004fe40007f3e0ff */
[----:B------:R-:W-:Y:S02]  /*0800*/  ISETP.GE.OR.EX P3, PT, R9, UR19, P0, P2 ;  /* 0x0000001309007c0c */ /* 0x000fe40008766720 */
[----:B------:R-:W-:Y:S02]  /*0810*/  LOP3.LUT P2, RZ, R66, 0x2000000, RZ, 0xc0, !PT ;  /* 0x0200000042ff7812 */ /* 0x000fe4000784c0ff */
[----:B------:R-:W-:Y:S01]  /*0820*/  @!P6 MOV R4, R38 ;  /* 0x000000260004e202 */ /* 0x000fe20000000f00 */
[----:B------:R-:W2:Y:S01]  /*0830*/  @!P5 LDC.64 R6, c[0x0][0x288] ;  /* 0x0000a200ff06db82 */ /* 0x000ea20000000a00 */
[----:B------:R-:W-:-:S02]  /*0840*/  @!P6 MOV R5, R37 ;  /* 0x000000250005e202 */ /* 0x000fc40000000f00 */
[----:B------:R-:W-:Y:S01]  /*0850*/  LOP3.LUT R66, R66, 0xffdfffff, RZ, 0xc0, !PT ;  /* 0xffdfffff42427812 */ /* 0x000fe200078ec0ff */
[----:B------:R-:W-:-:S04]  /*0860*/  @!P6 IMAD.WIDE.U32 R4, R13, R2, R4 ;  /* 0x000000020d04e225 */ /* 0x000fc800078e0004 */
[----:B------:R-:W4:Y:S01]  /*0870*/  @!P4 LDC.64 R2, c[0x0][0x288] ;  /* 0x0000a200ff02cb82 */ /* 0x000f220000000a00 */
[----:B------:R-:W-:Y:S02]  /*0880*/  @P3 LOP3.LUT R66, R66, 0x200000, RZ, 0xfc, !PT ;  /* 0x0020000042423812 */ /* 0x000fe400078efcff */
[----:B------:R-:W-:Y:S02]  /*0890*/  @!P2 IADD3.X R27, R12, R27, RZ, P1, !PT ;  /* 0x0000001b0c1ba210 */ /* 0x000fe40000ffe4ff */
[----:B0-----:R-:W-:Y:S02]  /*08a0*/  @!P2 IADD3 R24, P1, R17, R24, RZ ;  /* 0x000000181118a210 */ /* 0x001fe40007f3e0ff */
[----:B------:R-:W-:Y:S01]  /*08b0*/  @!P6 IADD3 R5, R5, R19, RZ ;  /* 0x000000130505e210 */ /* 0x000fe20007ffe0ff */
[----:B------:R-:W0:Y:S01]  /*08c0*/  @!P5 LDC.64 R40, c[0x0][0x230] ;  /* 0x00008c00ff28db82 */ /* 0x000e220000000a00 */
[----:B------:R-:W-:Y:S01]  /*08d0*/  @!P6 SHF.L.U32 R13, R4, 0x1, RZ ;  /* 0x00000001040de819 */ /* 0x000fe200000006ff */
[----:B------:R-:W-:Y:S01]  /*08e0*/  STL.64 [R1+0x8e0], R26 ;  /* 0x0008e01a01007387 */ /* 0x000fe20000100a00 */
[----:B------:R-:W-:-:S02]  /*08f0*/  @!P2 IADD3.X R25, R12, R25, RZ, P1, !PT ;  /* 0x000000190c19a210 */ /* 0x000fc40000ffe4ff */
[----:B------:R-:W-:Y:S02]  /*0900*/  @!P6 SHF.L.U64.HI R14, R4, 0x1, R5 ;  /* 0x00000001040ee819 */ /* 0x000fe40000010205 */
[----:B-1----:R-:W-:Y:S01]  /*0910*/  @!P6 IADD3 R30, P1, R13, R30, RZ ;  /* 0x0000001e0d1ee210 */ /* 0x002fe20007f3e0ff */
[----:B--2---:R-:W-:Y:S01]  /*0920*/  @!P5 IMAD R15, R15, R6, RZ ;  /* 0x000000060f0fd224 */ /* 0x004fe200078e02ff */
[----:B------:R-:W-:Y:S01]  /*0930*/  @!P5 MOV R12, R38 ;  /* 0x00000026000cd202 */ /* 0x000fe20000000f00 */
[----:B------:R-:W1:Y:S01]  /*0940*/  @!P5 LDC.64 R34, c[0x0][0x228] ;  /* 0x00008a00ff22db82 */ /* 0x000e620000000a00 */
[----:B------:R-:W-:Y:S01]  /*0950*/  @!P6 IADD3.X R31, R14, R31, RZ, P1, !PT ;  /* 0x0000001f0e1fe210 */ /* 0x000fe20000ffe4ff */
[----:B------:R-:W-:Y:S01]  /*0960*/  @!P5 IMAD R15, R10, R7, R15 ;  /* 0x000000070a0fd224 */ /* 0x000fe200078e020f */
[----:B---3--:R-:W-:Y:S01]  /*0970*/  @!P6 IADD3 R28, P1, R13, R28, RZ ;  /* 0x0000001c0d1ce210 */ /* 0x008fe20007f3e0ff */
[----:B------:R-:W-:Y:S01]  /*0980*/  STL.64 [R1+0x8e8], R24 ;  /* 0x0008e81801007387 */ /* 0x000fe20000100a00 */
[----:B------:R-:W-:-:S02]  /*0990*/  @!P5 MOV R13, R37 ;  /* 0x00000025000dd202 */ /* 0x000fc40000000f00 */
[----:B------:R-:W-:Y:S01]  /*09a0*/  @!P6 IADD3.X R29, R14, R29, RZ, P1, !PT ;  /* 0x0000001d0e1de210 */ /* 0x000fe20000ffe4ff */
[----:B------:R-:W2:Y:S01]  /*09b0*/  @!P3 LDC.64 R4, c[0x0][0x288] ;  /* 0x0000a200ff04bb82 */ /* 0x000ea20000000a00 */
[----:B------:R-:W-:Y:S01]  /*09c0*/  LOP3.LUT R66, R66, 0xffefffff, RZ, 0xc0, !PT ;  /* 0xffefffff42427812 */ /* 0x000fe200078ec0ff */
[----:B------:R-:W-:Y:S01]  /*09d0*/  @!P5 IMAD.WIDE.U32 R6, R10, R6, R12 ;  /* 0x000000060a06d225 */ /* 0x000fe200078e000c */
[----:B------:R-:W-:Y:S01]  /*09e0*/  SHF.R.S32.HI R17, RZ, 0x1f, R33 ;  /* 0x0000001fff117819 */ /* 0x000fe20000011421 */
[----:B------:R-:W-:Y:S02]  /*09f0*/  STL [R1+0x8d8], R30 ;  /* 0x0008d81e01007387 */ /* 0x000fe40000100800 */
[----:B----4-:R-:W-:Y:S01]  /*0a00*/  @!P4 IMAD R12, R11, R2, RZ ;  /* 0x000000020b0cc224 */ /* 0x010fe200078e02ff */
[----:B------:R-:W-:Y:S01]  /*0a10*/  @!P5 IADD3 R7, R7, R15, RZ ;  /* 0x0000000f0707d210 */ /* 0x000fe20007ffe0ff */
[----:B------:R-:W3:Y:S01]  /*0a20*/  @!P4 LDC.64 R44, c[0x0][0x230] ;  /* 0x00008c00ff2ccb82 */ /* 0x000ee20000000a00 */
[----:B------:R-:W-:Y:S01]  /*0a30*/  @!P5 SHF.L.U32 R11, R6, 0x1, RZ ;  /* 0x00000001060bd819 */ /* 0x000fe200000006ff */
[----:B------:R-:W-:Y:S01]  /*0a40*/  @!P4 IMAD R13, R8, R3, R12 ;  /* 0x00000003080dc224 */ /* 0x000fe200078e020c */
[----:B------:R-:W-:Y:S01]  /*0a50*/  @!P5 SHF.L.U64.HI R10, R6, 0x1, R7 ;  /* 0x00000001060ad819 */ /* 0x000fe20000010207 */
[----:B------:R-:W-:Y:S01]  /*0a60*/  STL.64 [R1+0x8f0], R30 ;  /* 0x0008f01e01007387 */ /* 0x000fe20000100a00 */
[----:B------:R-:W-:-:S02]  /*0a70*/  @!P4 MOV R6, R38 ;  /* 0x000000260006c202 */ /* 0x000fc40000000f00 */
[----:B------:R-:W-:Y:S01]  /*0a80*/  @!P4 MOV R7, R37 ;  /* 0x000000250007c202 */ /* 0x000fe20000000f00 */
[----:B------:R-:W4:Y:S01]  /*0a90*/  @!P4 LDC.64 R42, c[0x0][0x228] ;  /* 0x00008a00ff2acb82 */ /* 0x000f220000000a00 */
[----:B0-----:R-:W-:Y:S01]  /*0aa0*/  @!P5 IADD3 R40, P1, R11, R40, RZ ;  /* 0x000000280b28d210 */ /* 0x001fe20007f3e0ff */
[----:B------:R-:W-:Y:S01]  /*0ab0*/  STL [R1+0x8d4], R31 ;  /* 0x0008d41f01007387 */ /* 0x000fe20000100800 */
[----:B------:R-:W-:Y:S01]  /*0ac0*/  IADD3 R15, R67, 0x58, RZ ;  /* 0x00000058430f7810 */ /* 0x000fe20007ffe0ff */
[----:B------:R-:W-:Y:S01]  /*0ad0*/  @!P4 IMAD.WIDE.U32 R2, R8, R2, R6 ;  /* 0x000000020802c225 */ /* 0x000fe200078e0006 */
[----:B------:R-:W-:Y:S01]  /*0ae0*/  @!P5 IADD3.X R41, R10, R41, RZ, P1, !PT ;  /* 0x000000290a29d210 */ /* 0x000fe20000ffe4ff */
[----:B------:R-:W-:Y:S01]  /*0af0*/  STL.64 [R1+0x668], R38 ;  /* 0x0006682601007387 */ /* 0x000fe20000100a00 */
[----:B-1----:R-:W-:Y:S01]  /*0b00*/  @!P5 IADD3 R34, P1, R11, R34, RZ ;  /* 0x000000220b22d210 */ /* 0x002fe20007f3e0ff */
[----:B------:R-:W0:Y:S01]  /*0b10*/  @!P3 LDC.64 R50, c[0x0][0x230] ;  /* 0x00008c00ff32bb82 */ /* 0x000e220000000a00 */
[----:B------:R-:W-:Y:S01]  /*0b20*/  @!P4 IADD3 R3, R3, R13, RZ ;  /* 0x0000000d0303c210 */ /* 0x000fe20007ffe0ff */
[----:B--2---:R-:W-:Y:S01]  /*0b30*/  @!P3 IMAD R9, R9, R4, RZ ;  /* 0x000000040909b224 */ /* 0x004fe200078e02ff */
[C---:B------:R-:W-:Y:S01]  /*0b40*/  @!P4 SHF.L.U32 R7, R2.reuse, 0x1, RZ ;  /* 0x000000010207c819 */ /* 0x040fe200000006ff */
[----:B------:R-:W-:Y:S01]  /*0b50*/  STL.64 [R1+0x6e8], R38 ;  /* 0x0006e82601007387 */ /* 0x000fe20000100a00 */
[----:B------:R-:W-:Y:S01]  /*0b60*/  @!P4 SHF.L.U64.HI R6, R2, 0x1, R3 ;  /* 0x000000010206c819 */ /* 0x000fe20000010203 */
[----:B------:R-:W-:Y:S01]  /*0b70*/  @!P3 IMAD R9, R0, R5, R9 ;  /* 0x000000050009b224 */ /* 0x000fe200078e0209 */
[----:B------:R-:W-:Y:S01]  /*0b80*/  @!P3 MOV R2, R38 ;  /* 0x000000260002b202 */ /* 0x000fe20000000f00 */
[----:B------:R-:W1:Y:S01]  /*0b90*/  @!P3 LDC.64 R46, c[0x0][0x228] ;  /* 0x00008a00ff2ebb82 */ /* 0x000e620000000a00 */
[----:B------:R-:W-:Y:S01]  /*0ba0*/  @!P3 MOV R3, R37 ;  /* 0x000000250003b202 */ /* 0x000fe20000000f00 */
[----:B------:R-:W-:Y:S01]  /*0bb0*/  STL.64 [R1+0x6f8], R38 ;  /* 0x0006f82601007387 */ /* 0x000fe20000100a00 */
[----:B------:R-:W-:-:S02]  /*0bc0*/  @!P5 IADD3.X R35, R10, R35, RZ, P1, !PT ;  /* 0x000000230a23d210 */ /* 0x000fc40000ffe4ff */
[----:B---3--:R-:W-:Y:S01]  /*0bd0*/  @!P4 IADD3 R44, P1, R7, R44, RZ ;  /* 0x0000002c072cc210 */ /* 0x008fe20007f3e0ff */
[----:B------:R-:W-:Y:S01]  /*0be0*/  @!P3 IMAD.WIDE.U32 R4, R0, R4, R2 ;  /* 0x000000040004b225 */ /* 0x000fe200078e0002 */
[----:B------:R-:W-:Y:S01]  /*0bf0*/  IADD3 R11, R67, 0x48, RZ ;  /* 0x00000048430b7810 */ /* 0x000fe20007ffe0ff */
[----:B------:R-:W-:Y:S01]  /*0c00*/  STL.64 [R1+0x718], R38 ;  /* 0x0007182601007387 */ /* 0x000fe20000100a00 */
[----:B------:R-:W-:Y:S02]  /*0c10*/  @!P4 IADD3.X R45, R6, R45, RZ, P1, !PT ;  /* 0x0000002d062dc210 */ /* 0x000fe40000ffe4ff */
[----:B----4-:R-:W-:Y:S01]  /*0c20*/  @!P4 IADD3 R42, P1, R7, R42, RZ ;  /* 0x0000002a072ac210 */ /* 0x010fe20007f3e0ff */
[----:B------:R-:W-:Y:S01]  /*0c30*/  STL.64 [R1+0x728], R38 ;  /* 0x0007282601007387 */ /* 0x000fe20000100a00 */
[----:B------:R-:W-:Y:S02]  /*0c40*/  @!P3 IADD3 R5, R5, R9, RZ ;  /* 0x000000090505b210 */ /* 0x000fe40007ffe0ff */
[----:B------:R-:W-:Y:S01]  /*0c50*/  @!P3 SHF.L.U32 R3, R4, 0x1, RZ ;  /* 0x000000010403b819 */ /* 0x000fe200000006ff */
[----:B------:R-:W-:Y:S01]  /*0c60*/  STL.64 [R1+0x650], R36 ;  /* 0x0006502401007387 */ /* 0x000fe20000100a00 */
[----:B------:R-:W-:-:S02]  /*0c70*/  @!P4 IADD3.X R43, R6, R43, RZ, P1, !PT ;  /* 0x0000002b062bc210 */ /* 0x000fc40000ffe4ff */
[----:B------:R-:W-:Y:S01]  /*0c80*/  @!P3 SHF.L.U64.HI R4, R4, 0x1, R5 ;  /* 0x000000010404b819 */ /* 0x000fe20000010205 */
[----:B------:R2:W-:Y:S01]  /*0c90*/  STL [R1+0x8d0], R40 ;  /* 0x0008d02801007387 */ /* 0x0005e20000100800 */
[----:B0-----:R-:W-:Y:S02]  /*0ca0*/  @!P3 IADD3 R50, P1, R3, R50, RZ ;  /* 0x000000320332b210 */ /* 0x001fe40007f3e0ff */
[----:B------:R-:W-:Y:S01]  /*0cb0*/  IADD3 R5, R67, 0x28, RZ ;  /* 0x0000002843057810 */ /* 0x000fe20007ffe0ff */
[----:B------:R0:W-:Y:S01]  /*0cc0*/  STL [R1+0x8cc], R41 ;  /* 0x0008cc2901007387 */ /* 0x0001e20000100800 */
[----:B------:R-:W-:Y:S02]  /*0cd0*/  @!P3 IADD3.X R51, R4, R51, RZ, P1, !PT ;  /* 0x000000330433b210 */ /* 0x000fe40000ffe4ff */
[----:B-1----:R-:W-:Y:S01]  /*0ce0*/  @!P3 IADD3 R46, P1, R3, R46, RZ ;  /* 0x0000002e032eb210 */ /* 0x002fe20007f3e0ff */
[----:B------:R1:W-:Y:S01]  /*0cf0*/  STL [R1+0x8c8], R44 ;  /* 0x0008c82c01007387 */ /* 0x0003e20000100800 */
[----:B------:R-:W-:-:S02]  /*0d00*/  SHF.R.S32.HI R3, RZ, 0x1f, R5 ;  /* 0x0000001fff037819 */ /* 0x000fc40000011405 */
[----:B------:R-:W-:Y:S01]  /*0d10*/  @!P3 IADD3.X R47, R4, R47, RZ, P1, !PT ;  /* 0x0000002f042fb210 */ /* 0x000fe20000ffe4ff */
[----:B------:R3:W-:Y:S01]  /*0d20*/  STL [R1+0x8c4], R45 ;  /* 0x0008c42d01007387 */ /* 0x0007e20000100800 */
[----:B------:R-:W-:Y:S02]  /*0d30*/  ISETP.GE.U32.AND P1, PT, R5, UR18, PT ;  /* 0x0000001205007c0c */ /* 0x000fe4000bf26070 */
[----:B--2---:R-:W-:Y:S01]  /*0d40*/  PRMT R40, RZ, 0x7610, R40 ;  /* 0x00007610ff287816 */ /* 0x004fe20000000028 */
[----:B------:R2:W-:Y:S01]  /*0d50*/  STL [R1+0x8c0], R50 ;  /* 0x0008c03201007387 */ /* 0x0005e20000100800 */
[----:B------:R-:W-:Y:S02]  /*0d60*/  ISETP.GE.OR.EX P2, PT, R3, UR19, P0, P1 ;  /* 0x0000001303007c0c */ /* 0x000fe40008746710 */
[----:B0-----:R-:W-:Y:S01]  /*0d70*/  PRMT R41, RZ, 0x7610, R41 ;  /* 0x00007610ff297816 */ /* 0x001fe20000000029 */
[----:B------:R0:W-:Y:S10]  /*0d80*/  STL [R1+0x8bc], R51 ;  /* 0x0008bc3301007387 */ /* 0x0001f40000100800 */
[----:B------:R-:W4:Y:S01]  /*0d90*/  @!P2 LDC.64 R6, c[0x0][0x288] ;  /* 0x0000a200ff06ab82 */ /* 0x000f220000000a00 */
[----:B------:R-:W-:-:S02]  /*0da0*/  @!P2 MOV R2, R38 ;  /* 0x000000260002a202 */ /* 0x000fc40000000f00 */
[----:B------:R-:W-:-:S04]  /*0db0*/  @P2 LOP3.LUT R66, R66, 0x100000, RZ, 0xfc, !PT ;  /* 0x0010000042422812 */ /* 0x000fc800078efcff */
[----:B------:R-:W-:Y:S01]  /*0dc0*/  LOP3.LUT R66, R66, 0xfff7ffff, RZ, 0xc0, !PT ;  /* 0xfff7ffff42427812 */ /* 0x000fe200078ec0ff */
[----:B------:R-:W1:Y:S01]  /*0dd0*/  @!P2 LDC.64 R54, c[0x0][0x230] ;  /* 0x00008c00ff36ab82 */ /* 0x000e620000000a00 */
[----:B----4-:R-:W-:Y:S01]  /*0de0*/  @!P2 IMAD R0, R3, R6, RZ ;  /* 0x000000060300a224 */ /* 0x010fe200078e02ff */
[----:B------:R-:W-:-:S03]  /*0df0*/  @!P2 MOV R3, R37 ;  /* 0x000000250003a202 */ /* 0x000fc60000000f00 */
[C---:B------:R-:W-:Y:S02]  /*0e00*/  @!P2 IMAD R7, R5.reuse, R7, R0 ;  /* 0x000000070507a224 */ /* 0x040fe400078e0200 */
[----:B------:R-:W-:Y:S02]  /*0e10*/  @!P2 IMAD.WIDE.U32 R2, R5, R6, R2 ;  /* 0x000000060502a225 */ /* 0x000fe400078e0002 */
[----:B------:R-:W4:Y:S03]  /*0e20*/  @!P2 LDC.64 R4, c[0x0][0x228] ;  /* 0x00008a00ff04ab82 */ /* 0x000f260000000a00 */
[----:B------:R-:W-:Y:S02]  /*0e30*/  @!P2 IADD3 R3, R3, R7, RZ ;  /* 0x000000070303a210 */ /* 0x000fe40007ffe0ff */
[C---:B------:R-:W-:Y:S02]  /*0e40*/  @!P2 SHF.L.U32 R53, R2.reuse, 0x1, RZ ;  /* 0x000000010235a819 */ /* 0x040fe400000006ff */
[----:B------:R-:W-:-:S02]  /*0e50*/  @!P2 SHF.L.U64.HI R2, R2, 0x1, R3 ;  /* 0x000000010202a819 */ /* 0x000fc40000010203 */
[----:B-1----:R-:W-:-:S04]  /*0e60*/  @!P2 IADD3 R54, P1, R53, R54, RZ ;  /* 0x000000363536a210 */ /* 0x002fc80007f3e0ff */
[----:B------:R-:W-:Y:S01]  /*0e70*/  @!P2 IADD3.X R55, R2, R55, RZ, P1, !PT ;  /* 0x000000370237a210 */ /* 0x000fe20000ffe4ff */
[----:B------:R-:W-:Y:S01]  /*0e80*/  STL [R1+0x8b8], R54 ;  /* 0x0008b83601007387 */ /* 0x000fe20000100800 */
[----:B------:R-:W-:Y:S02]  /*0e90*/  PRMT R44, RZ, 0x7610, R44 ;  /* 0x00007610ff2c7816 */ /* 0x000fe4000000002c */
[----:B---3--:R-:W-:Y:S01]  /*0ea0*/  PRMT R45, RZ, 0x7610, R45 ;  /* 0x00007610ff2d7816 */ /* 0x008fe2000000002d */
[----:B------:R-:W-:Y:S01]  /*0eb0*/  STL [R1+0x8b4], R55 ;  /* 0x0008b43701007387 */ /* 0x000fe20000100800 */
[----:B----4-:R-:W-:-:S04]  /*0ec0*/  @!P2 IADD3 R52, P1, R53, R4, RZ ;  /* 0x000000043534a210 */ /* 0x010fc80007f3e0ff */
[----:B------:R-:W-:Y:S02]  /*0ed0*/  @!P2 IADD3.X R53, R2, R5, RZ, P1, !PT ;  /* 0x000000050235a210 */ /* 0x000fe40000ffe4ff */
[----:B------:R-:W-:-:S04]  /*0ee0*/  IADD3 R5, R67, 0x30, RZ ;  /* 0x0000003043057810 */ /* 0x000fc80007ffe0ff */
[----:B------:R-:W-:Y:S02]  /*0ef0*/  SHF.R.S32.HI R3, RZ, 0x1f, R5 ;  /* 0x0000001fff037819 */ /* 0x000fe40000011405 */
[----:B------:R-:W-:-:S04]  /*0f00*/  ISETP.GE.U32.AND P1, PT, R5, UR18, PT ;  /* 0x0000001205007c0c */ /* 0x000fc8000bf26070 */
[----:B------:R-:W-:-:S13]  /*0f10*/  ISETP.GE.OR.EX P2, PT, R3, UR19, P0, P1 ;  /* 0x0000001303007c0c */ /* 0x000fda0008746710 */
[----:B------:R-:W1:Y:S01]  /*0f20*/  @!P2 LDC.64 R6, c[0x0][0x288] ;  /* 0x0000a200ff06ab82 */ /* 0x000e620000000a00 */
[----:B------:R-:W-:Y:S02]  /*0f30*/  @!P2 MOV R2, R38 ;  /* 0x000000260002a202 */ /* 0x000fe40000000f00 */
[----:B------:R-:W-:-:S04]  /*0f40*/  @P2 LOP3.LUT R66, R66, 0x80000, RZ, 0xfc, !PT ;  /* 0x0008000042422812 */ /* 0x000fc800078efcff */
[----:B------:R-:W-:Y:S01]  /*0f50*/  LOP3.LUT R66, R66, 0xfffbffff, RZ, 0xc0, !PT ;  /* 0xfffbffff42427812 */ /* 0x000fe200078ec0ff */
[----:B------:R-:W3:Y:S01]  /*0f60*/  @!P2 LDC.64 R58, c[0x0][0x230] ;  /* 0x00008c00ff3aab82 */ /* 0x000ee20000000a00 */
[----:B-1----:R-:W-:Y:S01]  /*0f70*/  @!P2 IMAD R0, R3, R6, RZ ;  /* 0x000000060300a224 */ /* 0x002fe200078e02ff */
[----:B------:R-:W-:-:S03]  /*0f80*/  @!P2 MOV R3, R37 ;  /* 0x000000250003a202 */ /* 0x000fc60000000f00 */
[C---:B------:R-:W-:Y:S02]  /*0f90*/  @!P2 IMAD R7, R5.reuse, R7, R0 ;  /* 0x000000070507a224 */ /* 0x040fe400078e0200 */
[----:B------:R-:W-:Y:S02]  /*0fa0*/  @!P2 IMAD.WIDE.U32 R2, R5, R6, R2 ;  /* 0x000000060502a225 */ /* 0x000fe400078e0002 */
[----:B------:R-:W1:Y:S02]  /*0fb0*/  @!P2 LDC.64 R4, c[0x0][0x228] ;  /* 0x00008a00ff04ab82 */ /* 0x000e640000000a00 */
[----:B------:R-:W-:Y:S01]  /*0fc0*/  @!P2 IMAD.IADD R3, R3, 0x1, R7 ;  /* 0x000000010303a824 */ /* 0x000fe200078e0207 */
[----:B------:R-:W-:-:S04]  /*0fd0*/  @!P2 SHF.L.U32 R57, R2, 0x1, RZ ;  /* 0x000000010239a819 */ /* 0x000fc800000006ff */
[----:B------:R-:W-:Y:S02]  /*0fe0*/  @!P2 SHF.L.U64.HI R2, R2, 0x1, R3 ;  /* 0x000000010202a819 */ /* 0x000fe40000010203 */
[----:B---3--:R-:W-:-:S04]  /*0ff0*/  @!P2 IADD3 R58, P1, R57, R58, RZ ;  /* 0x0000003a393aa210 */ /* 0x008fc80007f3e0ff */
[----:B------:R-:W-:Y:S01]  /*1000*/  @!P2 IADD3.X R59, R2, R59, RZ, P1, !PT ;  /* 0x0000003b023ba210 */ /* 0x000fe20000ffe4ff */
[----:B------:R-:W-:Y:S01]  /*1010*/  STL [R1+0x8b0], R58 ;  /* 0x0008b03a01007387 */ /* 0x000fe20000100800 */
[----:B--2---:R-:W-:Y:S02]  /*1020*/  PRMT R50, RZ, 0x7610, R50 ;  /* 0x00007610ff327816 */ /* 0x004fe40000000032 */
[----:B0-----:R-:W-:Y:S01]  /*1030*/  PRMT R51, RZ, 0x7610, R51 ;  /* 0x00007610ff337816 */ /* 0x001fe20000000033 */
[----:B------:R-:W-:Y:S01]  /*1040*/  STL [R1+0x8ac], R59 ;  /* 0x0008ac3b01007387 */ /* 0x000fe20000100800 */
[----:B-1----:R-:W-:-:S04]  /*1050*/  @!P2 IADD3 R56, P1, R57, R4, RZ ;  /* 0x000000043938a210 */ /* 0x002fc80007f3e0ff */
[----:B------:R-:W-:Y:S02]  /*1060*/  @!P2 IADD3.X R57, R2, R5, RZ, P1, !PT ;  /* 0x000000050239a210 */ /* 0x000fe40000ffe4ff */
[----:B------:R-:W-:-:S04]  /*1070*/  IADD3 R5, R67, 0x38, RZ ;  /* 0x0000003843057810 */ /* 0x000fc80007ffe0ff */
[----:B------:R-:W-:Y:S02]  /*1080*/  SHF.R.S32.HI R3, RZ, 0x1f, R5 ;  /* 0x0000001fff037819 */ /* 0x000fe40000011405 */
[----:B------:R-:W-:-:S04]  /*1090*/  ISETP.GE.U32.AND P1, PT, R5, UR18, PT ;  /* 0x0000001205007c0c */ /* 0x000fc8000bf26070 */
[----:B------:R-:W-:-:S13]  /*10a0*/  ISETP.GE.OR.EX P2, PT, R3, UR19, P0, P1 ;  /* 0x0000001303007c0c */ /* 0x000fda0008746710 */
[----:B------:R-:W0:Y:S01]  /*10b0*/  @!P2 LDC.64 R6, c[0x0][0x288] ;  /* 0x0000a200ff06ab82 */ /* 0x000e220000000a00 */
[----:B------:R-:W-:Y:S02]  /*10c0*/  @!P2 MOV R2, R38 ;  /* 0x000000260002a202 */ /* 0x000fe40000000f00 */
[----:B------:R-:W-:-:S04]  /*10d0*/  @P2 LOP3.LUT R66, R66, 0x40000, RZ, 0xfc, !PT ;  /* 0x0004000042422812 */ /* 0x000fc800078efcff */
[----:B------:R-:W-:Y:S01]  /*10e0*/  LOP3.LUT R66, R66, 0xfffdffff, RZ, 0xc0, !PT ;  /* 0xfffdffff42427812 */ /* 0x000fe200078ec0ff */
[----:B------:R-:W1:Y:S01]  /*10f0*/  @!P2 LDC.64 R62, c[0x0][0x230] ;  /* 0x00008c00ff3eab82 */ /* 0x000e620000000a00 */
[----:B0-----:R-:W-:Y:S01]  /*1100*/  @!P2 IMAD R0, R3, R6, RZ ;  /* 0x000000060300a224 */ /* 0x001fe200078e02ff */
[----:B------:R-:W-:-:S03]  /*1110*/  @!P2 MOV R3, R37 ;  /* 0x000000250003a202 */ /* 0x000fc60000000f00 */
[C---:B------:R-:W-:Y:S02]  /*1120*/  @!P2 IMAD R7, R5.reuse, R7, R0 ;  /* 0x000000070507a224 */ /* 0x040fe400078e0200 */
[----:B------:R-:W-:Y:S02]  /*1130*/  @!P2 IMAD.WIDE.U32 R2, R5, R6, R2 ;  /* 0x000000060502a225 */ /* 0x000fe400078e0002 */
[----:B------:R-:W0:Y:S03]  /*1140*/  @!P2 LDC.64 R4, c[0x0][0x228] ;  /* 0x00008a00ff04ab82 */ /* 0x000e260000000a00 */
[----:B------:R-:W-:Y:S02]  /*1150*/  @!P2 IADD3 R3, R3, R7, RZ ;  /* 0x000000070303a210 */ /* 0x000fe40007ffe0ff */
[C---:B------:R-:W-:Y:S02]  /*1160*/  @!P2 SHF.L.U32 R61, R2.reuse, 0x1, RZ ;  /* 0x00000001023da819 */ /* 0x040fe400000006ff */
[----:B------:R-:W-:-:S02]  /*1170*/  @!P2 SHF.L.U64.HI R2, R2, 0x1, R3 ;  /* 0x000000010202a819 */ /* 0x000fc40000010203 */
[----:B-1----:R-:W-:-:S04]  /*1180*/  @!P2 IADD3 R62, P1, R61, R62, RZ ;  /* 0x0000003e3d3ea210 */ /* 0x002fc80007f3e0ff */
[----:B------:R-:W-:Y:S02]  /*1190*/  @!P2 IADD3.X R63, R2, R63, RZ, P1, !PT ;  /* 0x0000003f023fa210 */ /* 0x000fe40000ffe4ff */
[----:B0-----:R-:W-:-:S04]  /*11a0*/  @!P2 IADD3 R60, P1, R61, R4, RZ ;  /* 0x000000043d3ca210 */ /* 0x001fc80007f3e0ff */
        /* <DEDUP_REMOVED lines=38> */
[----:B-1----:R-:W-:Y:S02]  /*1410*/  @!P2 IADD3 R8, P1, R11, R8, RZ ;  /* 0x000000080b08a210 */ /* 0x002fe40007f3e0ff */
[----:B------:R-:W-:Y:S02]  /*1420*/  IADD3 R13, R67, 0x50, RZ ;  /* 0x00000050430d7810 */ /* 0x000fe40007ffe0ff */
        /* <DEDUP_REMOVED lines=10> */
[----:B------:R-:W1:Y:S08]  /*14d0*/  @!P2 LDC.64 R18, c[0x0][0x230] ;  /* 0x00008c00ff12ab82 */ /* 0x000e700000000a00 */
[----:B------:R-:W2:Y:S01]  /*14e0*/  @!P2 LDC.64 R20, c[0x0][0x228] ;  /* 0x00008a00ff14ab82 */ /* 0x000ea20000000a00 */
[----:B0-----:R-:W-:Y:S01]  /*14f0*/  @!P2 IMAD R0, R5, R2, RZ ;  /* 0x000000020500a224 */ /* 0x001fe200078e02ff */
[----:B------:R-:W-:-:S03]  /*1500*/  @!P2 MOV R5, R37 ;  /* 0x000000250005a202 */ /* 0x000fc60000000f00 */
[C---:B------:R-:W-:Y:S02]  /*1510*/  @!P2 IMAD R3, R13.reuse, R3, R0 ;  /* 0x000000030d03a224 */ /* 0x040fe400078e0200 */
[----:B------:R-:W-:-:S05]  /*1520*/  @!P2 IMAD.WIDE.U32 R4, R13, R2, R4 ;  /* 0x000000020d04a225 */ /* 0x000fca00078e0004 */
[----:B------:R-:W-:Y:S02]  /*1530*/  @!P2 IADD3 R5, R5, R3, RZ ;  /* 0x000000030505a210 */ /* 0x000fe40007ffe0ff */
[C---:B------:R-:W-:Y:S02]  /*1540*/  @!P2 SHF.L.U32 R3, R4.reuse, 0x1, RZ ;  /* 0x000000010403a819 */ /* 0x040fe400000006ff */
[----:B------:R-:W-:Y:S02]  /*1550*/  @!P2 SHF.L.U64.HI R4, R4, 0x1, R5 ;  /* 0x000000010404a819 */ /* 0x000fe40000010205 */
[----:B-1----:R-:W-:Y:S02]  /*1560*/  @!P2 IADD3 R18, P1, R3, R18, RZ ;  /* 0x000000120312a210 */ /* 0x002fe40007f3e0ff */
[----:B------:R-:W-:Y:S02]  /*1570*/  SHF.R.S32.HI R5, RZ, 0x1f, R15 ;  /* 0x0000001fff057819 */ /* 0x000fe4000001140f */
[----:B------:R-:W-:-:S02]  /*1580*/  @!P2 IADD3.X R19, R4, R19, RZ, P1, !PT ;  /* 0x000000130413a210 */ /* 0x000fc40000ffe4ff */
[----:B--2---:R-:W-:-:S04]  /*1590*/  @!P2 IADD3 R20, P1, R3, R20, RZ ;  /* 0x000000140314a210 */ /* 0x004fc80007f3e0ff */
[----:B------:R-:W-:Y:S02]  /*15a0*/  @!P2 IADD3.X R21, R4, R21, RZ, P1, !PT ;  /* 0x000000150415a210 */ /* 0x000fe40000ffe4ff */
        /* <DEDUP_REMOVED lines=29> */
[----:B------:R-:W-:-:S05]  /*1780*/  @!P2 IMAD.WIDE.U32 R16, R33, R2, R16 ;  /* 0x000000022110a225 */ /* 0x000fca00078e0010 */
[----:B------:R-:W-:Y:S02]  /*1790*/  @!P2 IADD3 R3, R17, R3, RZ ;  /* 0x000000031103a210 */ /* 0x000fe40007ffe0ff */
[C---:B------:R-:W-:Y:S02]  /*17a0*/  @!P2 SHF.L.U32 R0, R16.reuse, 0x1, RZ ;  /* 0x000000011000a819 */ /* 0x040fe400000006ff */
[----:B------:R-:W-:Y:S02]  /*17b0*/  @!P2 SHF.L.U64.HI R2, R16, 0x1, R3 ;  /* 0x000000011002a819 */ /* 0x000fe40000010203 */
[----:B------:R-:W0:Y:S01]  /*17c0*/  @!P2 LDC.64 R16, c[0x0][0x228] ;  /* 0x00008a00ff10ab82 */ /* 0x000e220000000a00 */
[----:B-1----:R-:W-:-:S04]  /*17d0*/  @!P2 IADD3 R4, P1, R0, R4, RZ ;  /* 0x000000040004a210 */ /* 0x002fc80007f3e0ff */
[----:B------:R-:W-:Y:S02]  /*17e0*/  @!P2 IADD3.X R5, R2, R5, RZ, P1, !PT ;  /* 0x000000050205a210 */ /* 0x000fe40000ffe4ff */
[----:B0-----:R-:W-:Y:S02]  /*17f0*/  @!P2 IADD3 R16, P1, R0, R16, RZ ;  /* 0x000000100010a210 */ /* 0x001fe40007f3e0ff */
[----:B------:R-:W-:Y:S02]  /*1800*/  IADD3 R0, R67, 0x68, RZ ;  /* 0x0000006843007810 */ /* 0x000fe40007ffe0ff */
[----:B------:R-:W-:Y:S02]  /*1810*/  @!P2 IADD3.X R17, R2, R17, RZ, P1, !PT ;  /* 0x000000110211a210 */ /* 0x000fe40000ffe4ff */
[----:B------:R-:W-:Y:S02]  /*1820*/  SHF.R.S32.HI R49, RZ, 0x1f, R0 ;  /* 0x0000001fff317819 */ /* 0x000fe40000011400 */
[----:B------:R-:W-:-:S04]  /*1830*/  ISETP.GE.U32.AND P1, PT, R0, UR18, PT ;  /* 0x0000001200007c0c */ /* 0x000fc8000bf26070 */
[----:B------:R-:W-:-:S13]  /*1840*/  ISETP.GE.OR.EX P2, PT, R49, UR19, P0, P1 ;  /* 0x0000001331007c0c */ /* 0x000fda0008746710 */
[----:B------:R-:W0:Y:S01]  /*1850*/  @!P2 LDC.64 R32, c[0x0][0x288] ;  /* 0x0000a200ff20ab82 */ /* 0x000e220000000a00 */
[----:B------:R-:W-:Y:S01]  /*1860*/  @!P2 MOV R64, R38 ;  /* 0x000000260040a202 */ /* 0x000fe20000000f00 */
[----:B------:R-:W-:Y:S01]  /*1870*/  @!P2 IMAD.MOV.U32 R65, RZ, RZ, R37 ;  /* 0x000000ffff41a224 */ /* 0x000fe200078e0025 */
[----:B------:R-:W-:-:S04]  /*1880*/  @P2 LOP3.LUT R66, R66, 0x1000, RZ, 0xfc, !PT ;  /* 0x0000100042422812 */ /* 0x000fc800078efcff */
[----:B------:R-:W-:Y:S01]  /*1890*/  LOP3.LUT R66, R66, 0xfffff7ff, RZ, 0xc0, !PT ;  /* 0xfffff7ff42427812 */ /* 0x000fe200078ec0ff */
[----:B------:R-:W1:Y:S01]  /*18a0*/  @!P2 LDC.64 R2, c[0x0][0x230] ;  /* 0x00008c00ff02ab82 */ /* 0x000e620000000a00 */
[-C--:B0-----:R-:W-:Y:S02]  /*18b0*/  @!P2 IMAD R49, R49, R32.reuse, RZ ;  /* 0x000000203131a224 */ /* 0x081fe400078e02ff */
[----:B------:R-:W-:-:S04]  /*18c0*/  @!P2 IMAD.WIDE.U32 R64, R0, R32, R64 ;  /* 0x000000200040a225 */ /* 0x000fc800078e0040 */
[----:B------:R-:W-:Y:S01]  /*18d0*/  @!P2 IMAD R33, R0, R33, R49 ;  /* 0x000000210021a224 */ /* 0x000fe200078e0231 */
[----:B------:R-:W-:-:S04]  /*18e0*/  @!P2 SHF.L.U32 R32, R64, 0x1, RZ ;  /* 0x000000014020a819 */ /* 0x000fc800000006ff */
[----:B------:R-:W-:Y:S02]  /*18f0*/  @!P2 IADD3 R0, R65, R33, RZ ;  /* 0x000000214100a210 */ /* 0x000fe40007ffe0ff */
[----:B-1----:R-:W-:Y:S02]  /*1900*/  @!P2 IADD3 R68, P1, R32, R2, RZ ;  /* 0x000000022044a210 */ /* 0x002fe40007f3e0ff */
[----:B------:R-:W-:-:S04]  /*1910*/  @!P2 SHF.L.U64.HI R0, R64, 0x1, R0 ;  /* 0x000000014000a819 */ /* 0x000fc80000010200 */
[----:B------:R-:W-:Y:S02]  /*1920*/  @!P2 IADD3.X R69, R0, R3, RZ, P1, !PT ;  /* 0x000000030045a210 */ /* 0x000fe40000ffe4ff */
[----:B------:R-:W0:Y:S03]  /*1930*/  @!P2 LDC.64 R2, c[0x0][0x228] ;  /* 0x00008a00ff02ab82 */ /* 0x000e260000000a00 */
[----:B------:R-:W-:Y:S01]  /*1940*/  @!P2 STL.64 [R1+0x220], R68 ;  /* 0x000220440100a387 */ /* 0x000fe20000100a00 */
[----:B0-----:R-:W-:-:S04]  /*1950*/  @!P2 IADD3 R24, P1, R32, R2, RZ ;  /* 0x000000022018a210 */ /* 0x001fc80007f3e0ff */
[----:B------:R-:W-:Y:S02]  /*1960*/  @!P2 IADD3.X R25, R0, R3, RZ, P1, !PT ;  /* 0x000000030019a210 */ /* 0x000fe40000ffe4ff */
[----:B------:R-:W-:-:S03]  /*1970*/  IADD3 R0, R67, 0x70, RZ ;  /* 0x0000007043007810 */ /* 0x000fc60007ffe0ff */
[----:B------:R0:W-:Y:S01]  /*1980*/  @!P2 STL.64 [R1+0x5b0], R24 ;  /* 0x0005b0180100a387 */ /* 0x0001e20000100a00 */
[----:B------:R-:W-:Y:S02]  /*1990*/  SHF.R.S32.HI R49, RZ, 0x1f, R0 ;  /* 0x0000001fff317819 */ /* 0x000fe40000011400 */
[----:B------:R-:W-:-:S04]  /*19a0*/  ISETP.GE.U32.AND P1, PT, R0, UR18, PT ;  /* 0x0000001200007c0c */ /* 0x000fc8000bf26070 */
[----:B------:R-:W-:-:S13]  /*19b0*/  ISETP.GE.OR.EX P2, PT, R49, UR19, P0, P1 ;  /* 0x0000001331007c0c */ /* 0x000fda0008746710 */
[----:B------:R-:W1:Y:S01]  /*19c0*/  @!P2 LDC.64 R2, c[0x0][0x288] ;  /* 0x0000a200ff02ab82 */ /* 0x000e620000000a00 */
[----:B------:R-:W-:Y:S02]  /*19d0*/  @!P2 MOV R64, R38 ;  /* 0x000000260040a202 */ /* 0x000fe40000000f00 */
[----:B------:R-:W-:Y:S02]  /*19e0*/  @!P2 MOV R65, R37 ;  /* 0x000000250041a202 */ /* 0x000fe40000000f00 */
[----:B------:R-:W-:-:S03]  /*19f0*/  @P2 LOP3.LUT R66, R66, 0x800, RZ, 0xfc, !PT ;  /* 0x0000080042422812 */ /* 0x000fc600078efcff */
[----:B------:R-:W0:Y:S01]  /*1a00*/  @!P2 LDC.64 R32, c[0x0][0x230] ;  /* 0x00008c00ff20ab82 */ /* 0x000e220000000a00 */
[----:B------:R-:W-:Y:S01]  /*1a10*/  LOP3.LUT R66, R66, 0xfffffbff, RZ, 0xc0, !PT ;  /* 0xfffffbff42427812 */ /* 0x000fe200078ec0ff */
[-C--:B-1----:R-:W-:Y:S02]  /*1a20*/  @!P2 IMAD R49, R49, R2.reuse, RZ ;  /* 0x000000023131a224 */ /* 0x082fe400078e02ff */
[----:B------:R-:W-:-:S04]  /*1a30*/  @!P2 IMAD.WIDE.U32 R64, R0, R2, R64 ;  /* 0x000000020040a225 */ /* 0x000fc800078e0040 */
[----:B------:R-:W-:Y:S01]  /*1a40*/  @!P2 IMAD R3, R0, R3, R49 ;  /* 0x000000030003a224 */ /* 0x000fe200078e0231 */
[----:B------:R-:W-:-:S04]  /*1a50*/  @!P2 SHF.L.U32 R0, R64, 0x1, RZ ;  /* 0x000000014000a819 */ /* 0x000fc800000006ff */
[----:B------:R-:W-:Y:S02]  /*1a60*/  @!P2 IADD3 R3, R65, R3, RZ ;  /* 0x000000034103a210 */ /* 0x000fe40007ffe0ff */
[----:B0-----:R-:W-:Y:S02]  /*1a70*/  @!P2 IADD3 R24, P1, R0, R32, RZ ;  /* 0x000000200018a210 */ /* 0x001fe40007f3e0ff */
[----:B------:R-:W-:Y:S02]  /*1a80*/  @!P2 SHF.L.U64.HI R64, R64, 0x1, R3 ;  /* 0x000000014040a819 */ /* 0x000fe40000010203 */
[----:B------:R-:W0:Y:S02]  /*1a90*/  @!P2 LDC.64 R2, c[0x0][0x228] ;  /* 0x00008a00ff02ab82 */ /* 0x000e240000000a00 */
[----:B------:R-:W-:-:S05]  /*1aa0*/  @!P2 IADD3.X R25, R64, R33, RZ, P1, !PT ;  /* 0x000000214019a210 */ /* 0x000fca0000ffe4ff */
[----:B------:R0:W-:Y:S02]  /*1ab0*/  @!P2 STL.64 [R1+0x5b8], R24 ;  /* 0x0005b8180100a387 */ /* 0x0001e40000100a00 */
[----:B0-----:R-:W-:Y:S02]  /*1ac0*/  @!P2 IADD3 R24, P1, R0, R2, RZ ;  /* 0x000000020018a210 */ /* 0x001fe40007f3e0ff */
[----:B------:R-:W-:Y:S02]  /*1ad0*/  IADD3 R0, R67, 0x78, RZ ;  /* 0x0000007843007810 */ /* 0x000fe40007ffe0ff */
[----:B------:R-:W-:Y:S02]  /*1ae0*/  @!P2 IADD3.X R25, R64, R3, RZ, P1, !PT ;  /* 0x000000034019a210 */ /* 0x000fe40000ffe4ff */
[----:B------:R-:W-:Y:S02]  /*1af0*/  SHF.R.S32.HI R49, RZ, 0x1f, R0 ;  /* 0x0000001fff317819 */ /* 0x000fe40000011400 */
[----:B------:R-:W-:Y:S01]  /*1b00*/  ISETP.GE.U32.AND P1, PT, R0, UR18, PT ;  /* 0x0000001200007c0c */ /* 0x000fe2000bf26070 */
[----:B------:R0:W-:Y:S03]  /*1b10*/  @!P2 STL.64 [R1+0x5a8], R24 ;  /* 0x0005a8180100a387 */ /* 0x0001e60000100a00 */
        /* <DEDUP_REMOVED lines=51> */
[----:B------:R-:W2:Y:S01]  /*1e50*/  @!P2 LDC.64 R32, c[0x0][0x230] ;  /* 0x00008c00ff20ab82 */ /* 0x000ea20000000a00 */
[----:B------:R-:W-:Y:S01]  /*1e60*/  LOP3.LUT R66, R66, 0xffffff7f, RZ, 0xc0, !PT ;  /* 0xffffff7f42427812 */ /* 0x000fe200078ec0ff */
[-C--:B-1----:R-:W-:Y:S02]  /*1e70*/  @!P2 IMAD R49, R49, R2.reuse, RZ ;  /* 0x000000023131a224 */ /* 0x082fe400078e02ff */
[----:B------:R-:W-:-:S04]  /*1e80*/  @!P2 IMAD.WIDE.U32 R64, R0, R2, R64 ;  /* 0x000000020040a225 */ /* 0x000fc800078e0040 */
[----:B------:R-:W-:Y:S01]  /*1e90*/  @!P2 IMAD R3, R0, R3, R49 ;  /* 0x000000030003a224 */ /* 0x000fe200078e0231 */
[----:B------:R-:W-:-:S04]  /*1ea0*/  @!P2 SHF.L.U32 R0, R64, 0x1, RZ ;  /* 0x000000014000a819 */ /* 0x000fc800000006ff */
[----:B------:R-:W-:Y:S02]  /*1eb0*/  @!P2 IADD3 R3, R65, R3, RZ ;  /* 0x000000034103a210 */ /* 0x000fe40007ffe0ff */
[----:B--2---:R-:W-:Y:S02]  /*1ec0*/  @!P2 IADD3 R26, P1, R0, R32, RZ ;  /* 0x00000020001aa210 */ /* 0x004fe40007f3e0ff */
[----:B------:R-:W-:Y:S02]  /*1ed0*/  @!P2 SHF.L.U64.HI R64, R64, 0x1, R3 ;  /* 0x000000014040a819 */ /* 0x000fe40000010203 */
[----:B------:R-:W0:Y:S02]  /*1ee0*/  @!P2 LDC.64 R2, c[0x0][0x228] ;  /* 0x00008a00ff02ab82 */ /* 0x000e240000000a00 */
[----:B------:R-:W-:Y:S02]  /*1ef0*/  @!P2 IADD3.X R27, R64, R33, RZ, P1, !PT ;  /* 0x00000021401ba210 */ /* 0x000fe40000ffe4ff */
[----:B0-----:R-:W-:-:S02]  /*1f00*/  @!P2 IADD3 R24, P1, R0, R2, RZ ;  /* 0x000000020018a210 */ /* 0x001fc40007f3e0ff */
        /* <DEDUP_REMOVED lines=53> */
[----:B------:R-:W-:Y:S01]  /*2260*/  @!P2 MOV R65, R37 ;  /* 0x000000250041a202 */ /* 0x000fe20000000f00 */
[----:B------:R-:W-:Y:S01]  /*2270*/  @!P2 IMAD.MOV.U32 R64, RZ, RZ, R38 ;  /* 0x000000ffff40a224 */ /* 0x000fe200078e0026 */
[----:B------:R-:W-:-:S04]  /*2280*/  @P2 LOP3.LUT R66, R66, 0x20, RZ, 0xfc, !PT ;  /* 0x0000002042422812 */ /* 0x000fc800078efcff */
[----:B------:R-:W-:Y:S01]  /*2290*/  LOP3.LUT R66, R66, 0xffffffef, RZ, 0xc0, !PT ;  /* 0xffffffef42427812 */ /* 0x000fe200078ec0ff */
[----:B------:R-:W0:Y:S01]  /*22a0*/  @!P2 LDC.64 R32, c[0x0][0x230] ;  /* 0x00008c00ff20ab82 */ /* 0x000e220000000a00 */
        /* <DEDUP_REMOVED lines=148> */
[----:B0-----:R-:W-:Y:S01]  /*2bf0*/  @!P2 IADD3 R24, P1, R0, R2, RZ ;  /* 0x000000020018a210 */ /* 0x001fe20007f3e0ff */
[----:B------:R-:W-:-:S03]  /*2c00*/  VIADD R0, R67, 0xd8 ;  /* 0x000000d843007836 */ /* 0x000fc60000000000 */
        /* <DEDUP_REMOVED lines=160> */
[----:B------:R-:W-:-:S03]  /*3610*/  IADD3 R0, R67, 0x110, RZ ;  /* 0x0000011043007810 */ /* 0x000fc60007ffe0ff */
[----:B------:R-:W-:Y:S01]  /*3620*/  @!P2 IMAD.X R25, R64, 0x1, R3, P1 ;  /* 0x000000014019a824 */ /* 0x000fe200008e0603 */
[----:B------:R-:W-:Y:S02]  /*3630*/  SHF.R.S32.HI R49, RZ, 0x1f, R0 ;  /* 0x0000001fff317819 */ /* 0x000fe40000011400 */
[----:B------:R-:W-:Y:S02]  /*3640*/  ISETP.GE.U32.AND P1, PT, R0, UR18, PT ;  /* 0x0000001200007c0c */ /* 0x000fe4000bf26070 */
[----:B------:R0:W-:Y:S02]  /*3650*/  @!P2 STL.64 [R1+0x480], R24 ;  /* 0x000480180100a387 */ /* 0x0001e40000100a00 */
        /* <DEDUP_REMOVED lines=152> */
[----:B------:R-:W0:Y:S03]  /*3fe0*/  @!P2 LDC.64 R2, c[0x0][0x228] ;  /* 0x00008a00ff02ab82 */ /* 0x000e260000000a00 */
[----:B------:R-:W-:-:S05]  /*3ff0*/  @!P2 IMAD.X R25, R64, 0x1, R33, P1 ;  /* 0x000000014019a824 */ /* 0x000fca00008e0621 */
        /* <DEDUP_REMOVED lines=154> */
[----:B------:R-:W-:Y:S02]  /*49a0*/  @!P2 IMAD R3, R0, R3, R49 ;  /* 0x000000030003a224 */ /* 0x000fe400078e0231 */
[----:B------:R-:W-:-:S03]  /*49b0*/  @!P2 IMAD.SHL.U32 R0, R64, 0x2, RZ ;  /* 0x000000024000a824 */ /* 0x000fc600078e00ff */
        /* <DEDUP_REMOVED lines=160> */
[----:B------:R-:W-:-:S03]  /*53c0*/  @!P2 SHF.L.U32 R0, R64, 0x1, RZ ;  /* 0x000000014000a819 */ /* 0x000fc600000006ff */
[----:B------:R-:W-:Y:S01]  /*53d0*/  @!P2 IMAD.IADD R3, R65, 0x1, R3 ;  /* 0x000000014103a824 */ /* 0x000fe200078e0203 */
[----:B0-----:R-:W-:-:S04]  /*53e0*/  @!P2 IADD3 R24, P1, R0, R32, RZ ;  /* 0x000000200018a210 */ /* 0x001fc80007f3e0ff */
        /* <DEDUP_REMOVED lines=61> */
[----:B------:R-:W0:Y:S02]  /*57c0*/  @!P2 LDC.64 R32, c[0x0][0x230] ;  /* 0x00008c00ff20ab82 */ /* 0x000e240000000a00 */
[----:B------:R-:W-:Y:S04]  /*57d0*/  STL [R1+0x868], R48 ;  /* 0x0008683001007387 */ /* 0x000fe80000100800 */
[----:B------:R-:W-:Y:S01]  /*57e0*/  STL [R1+0x878], R48 ;  /* 0x0008783001007387 */ /* 0x000fe20000100800 */
        /* <DEDUP_REMOVED lines=37> */
[----:B------:R0:W-:Y:S01]  /*5a40*/  @!P1 STL.64 [R1+0x2a8], R24 ;  /* 0x0002a81801009387 */ /* 0x0001e20000100a00 */
[----:B------:R-:W-:-:S02]  /*5a50*/  LOP3.LUT P1, RZ, R66, 0x1000000, RZ, 0xc0, !PT ;  /* 0x0100000042ff7812 */ /* 0x000fc4000782c0ff */
[----:B------:R-:W-:Y:S02]  /*5a60*/  ISETP.GE.OR.EX P2, PT, R49, UR7, P0, P2 ;  /* 0x0000000731007c0c */ /* 0x000fe40008746720 */
[----:B------:R-:W-:-:S11]  /*5a70*/  LOP3.LUT R66, R66, 0x7fffffff, RZ, 0xc0, !PT ;  /* 0x7fffffff42427812 */ /* 0x000fd600078ec0ff */
        /* <DEDUP_REMOVED lines=47> */
[----:B------:R-:W-:-:S06]  /*5d70*/  @!P4 IMAD.MOV.U32 R65, RZ, RZ, R37 ;  /* 0x000000ffff41c224 */ /* 0x000fcc00078e0025 */
[----:B------:R-:W0:Y:S01]  /*5d80*/  @!P4 LDC.64 R32, c[0x0][0x230] ;  /* 0x00008c00ff20cb82 */ /* 0x000e220000000a00 */
[-C--:B-1----:R-:W-:Y:S02]  /*5d90*/  @!P4 IMAD R49, R49, R2.reuse, RZ ;  /* 0x000000023131c224 */ /* 0x082fe400078e02ff */
[----:B------:R-:W-:-:S04]  /*5da0*/  @!P4 IMAD.WIDE.U32 R64, R0, R2, R64 ;  /* 0x000000020040c225 */ /* 0x000fc800078e0040 */
[----:B------:R-:W-:Y:S01]  /*5db0*/  @!P4 IMAD R3, R0, R3, R49 ;  /* 0x000000030003c224 */ /* 0x000fe200078e0231 */
[----:B------:R-:W-:-:S04]  /*5dc0*/  @!P4 SHF.L.U32 R0, R64, 0x1, RZ ;  /* 0x000000014000c819 */ /* 0x000fc800000006ff */
[----:B------:R-:W-:Y:S02]  /*5dd0*/  @!P4 IADD3 R3, R65, R3, RZ ;  /* 0x000000034103c210 */ /* 0x000fe40007ffe0ff */
[----:B------:R-:W2:Y:S01]  /*5de0*/  LDL.LU R65, [R1+0x59c] ;  /* 0x00059c0001417983 */ /* 0x000ea20000300800 */
[----:B0-----:R-:W-:Y:S02]  /*5df0*/  @!P4 IADD3 R30, P5, R0, R32, RZ ;  /* 0x00000020001ec210 */ /* 0x001fe40007fbe0ff */
[----:B------:R-:W-:Y:S02]  /*5e00*/  @!P4 SHF.L.U64.HI R64, R64, 0x1, R3 ;  /* 0x000000014040c819 */ /* 0x000fe40000010203 */
[----:B------:R-:W0:Y:S02]  /*5e10*/  @!P4 LDC.64 R2, c[0x0][0x228] ;  /* 0x00008a00ff02cb82 */ /* 0x000e240000000a00 */
[----:B------:R-:W-:Y:S02]  /*5e20*/  @!P4 IADD3.X R31, R64, R33, RZ, P5, !PT ;  /* 0x00000021401fc210 */ /* 0x000fe40002ffe4ff */
[----:B------:R-:W-:-:S02]  /*5e30*/  IADD3 R49, R67, 0x1f0, RZ ;  /* 0x000001f043317810 */ /* 0x000fc40007ffe0ff */
[----:B0-----:R-:W-:Y:S02]  /*5e40*/  @!P4 IADD3 R68, P5, R0, R2, RZ ;  /* 0x000000020044c210 */ /* 0x001fe40007fbe0ff */
[----:B------:R-:W-:Y:S02]  /*5e50*/  SHF.R.S32.HI R0, RZ, 0x1f, R49 ;  /* 0x0000001fff007819 */ /* 0x000fe40000011431 */
[----:B------:R-:W-:Y:S02]  /*5e60*/  @!P4 IADD3.X R69, R64, R3, RZ, P5, !PT ;  /* 0x000000034045c210 */ /* 0x000fe40002ffe4ff */
[----:B------:R-:W-:-:S04]  /*5e70*/  ISETP.GE.U32.AND P5, PT, R49, UR6, PT ;  /* 0x0000000631007c0c */ /* 0x000fc8000bfa6070 */
[----:B------:R-:W-:-:S13]  /*5e80*/  ISETP.GE.OR.EX P5, PT, R0, UR7, P0, P5 ;  /* 0x0000000700007c0c */ /* 0x000fda00087a6750 */
[----:B------:R-:W0:Y:S01]  /*5e90*/  @!P5 LDC.64 R2, c[0x0][0x288] ;  /* 0x0000a200ff02db82 */ /* 0x000e220000000a00 */
[----:B------:R-:W-:Y:S02]  /*5ea0*/  @!P5 MOV R32, R38 ;  /* 0x000000260020d202 */ /* 0x000fe40000000f00 */
[----:B------:R-:W-:Y:S01]  /*5eb0*/  @!P5 MOV R33, R37 ;  /* 0x000000250021d202 */ /* 0x000fe20000000f00 */
[----:B------:R1:W-:Y:S04]  /*5ec0*/  @!P4 STL.64 [R1+0x240], R68 ;  /* 0x000240440100c387 */ /* 0x0003e80000100a00 */
[----:B-1----:R-:W1:Y:S01]  /*5ed0*/  @!P5 LDC.64 R68, c[0x0][0x230] ;  /* 0x00008c00ff44db82 */ /* 0x002e620000000a00 */
[----:B0-----:R-:W-:-:S04]  /*5ee0*/  @!P5 IMAD R0, R0, R2, RZ ;  /* 0x000000020000d224 */ /* 0x001fc800078e02ff */
[C---:B------:R-:W-:Y:S02]  /*5ef0*/  @!P5 IMAD R0, R49.reuse, R3, R0 ;  /* 0x000000033100d224 */ /* 0x040fe400078e0200 */
[----:B------:R-:W-:-:S05]  /*5f00*/  @!P5 IMAD.WIDE.U32 R2, R49, R2, R32 ;  /* 0x000000023102d225 */ /* 0x000fca00078e0020 */
[----:B------:R-:W-:Y:S02]  /*5f10*/  @!P5 IADD3 R0, R3, R0, RZ ;  /* 0x000000000300d210 */ /* 0x000fe40007ffe0ff */
[C---:B------:R-:W-:Y:S02]  /*5f20*/  @!P5 SHF.L.U32 R32, R2.reuse, 0x1, RZ ;  /* 0x000000010220d819 */ /* 0x040fe400000006ff */
[----:B------:R-:W-:Y:S02]  /*5f30*/  @!P5 SHF.L.U64.HI R0, R2, 0x1, R0 ;  /* 0x000000010200d819 */ /* 0x000fe40000010200 */
[----:B------:R-:W0:Y:S01]  /*5f40*/  @!P5 LDC.64 R2, c[0x0][0x228] ;  /* 0x00008a00ff02db82 */ /* 0x000e220000000a00 */
[----:B-1----:R-:W-:-:S04]  /*5f50*/  @!P5 IADD3 R68, P6, R32, R68, RZ ;  /* 0x000000442044d210 */ /* 0x002fc80007fde0ff */
[----:B------:R-:W-:-:S05]  /*5f60*/  @!P5 IADD3.X R69, R0, R69, RZ, P6, !PT ;  /* 0x000000450045d210 */ /* 0x000fca00037fe4ff */
[----:B------:R1:W-:Y:S04]  /*5f70*/  STL.64 [R1+0x660], R68 ;  /* 0x0006604401007387 */ /* 0x0003e80000100a00 */
[----:B------:R3:W-:Y:S01]  /*5f80*/  STL [R1+0x65c], R69 ;  /* 0x00065c4501007387 */ /* 0x0007e20000100800 */
[----:B-1----:R-:W-:Y:S02]  /*5f90*/  MOV R68, R30 ;  /* 0x0000001e00447202 */ /* 0x002fe40000000f00 */
[----:B0-----:R-:W-:Y:S02]  /*5fa0*/  @!P5 IADD3 R30, P6, R32, R2, RZ ;  /* 0x00000002201ed210 */ /* 0x001fe40007fde0ff */
[----:B---3--:R-:W-:Y:S02]  /*5fb0*/  MOV R69, R31 ;  /* 0x0000001f00457202 */ /* 0x008fe40000000f00 */
[----:B------:R-:W-:-:S02]  /*5fc0*/  @!P5 IADD3.X R31, R0, R3, RZ, P6, !PT ;  /* 0x00000003001fd210 */ /* 0x000fc400037fe4ff */
[----:B------:R-:W-:-:S04]  /*5fd0*/  IADD3 R0, R67, 0x1f8, RZ ;  /* 0x000001f843007810 */ /* 0x000fc80007ffe0ff */
[----:B------:R-:W-:Y:S02]  /*5fe0*/  SHF.R.S32.HI R49, RZ, 0x1f, R0 ;  /* 0x0000001fff317819 */ /* 0x000fe40000011400 */
[----:B------:R-:W-:-:S04]  /*5ff0*/  ISETP.GE.U32.AND P6, PT, R0, UR6, PT ;  /* 0x0000000600007c0c */ /* 0x000fc8000bfc6070 */
[----:B------:R-:W-:Y:S01]  /*6000*/  ISETP.GE.OR.EX P6, PT, R49, UR7, P0, P6 ;  /* 0x0000000731007c0c */ /* 0x000fe200087c6760 */
[----:B------:R0:W-:Y:S01]  /*6010*/  STL [R1+0x8a8], R48 ;  /* 0x0008a83001007387 */ /* 0x0001e20000100800 */
[----:B------:R-:W-:Y:S01]  /*6020*/  LOP3.LUT R66, R66, 0xefffffff, RZ, 0xc0, !PT ;  /* 0xefffffff42427812 */ /* 0x000fe200078ec0ff */
[----:B------:R-:W-:-:S10]  /*6030*/  ULDC.64 UR6, c[0x0][0x248] ;  /* 0x0000920000067ab9 */ /* 0x000fd40000000a00 */
[----:B------:R-:W1:Y:S01]  /*6040*/  @!P6 LDC.64 R32, c[0x0][0x288] ;  /* 0x0000a200ff20eb82 */ /* 0x000e620000000a00 */
[----:B------:R-:W-:-:S07]  /*6050*/  @!P6 MOV R64, R38 ;  /* 0x000000260040e202 */ /* 0x000fce0000000f00 */
[----:B------:R-:W3:Y:S01]  /*6060*/  @!P6 LDC.64 R2, c[0x0][0x230] ;  /* 0x00008c00ff02eb82 */ /* 0x000ee20000000a00 */
[----:B-1----:R-:W-:-:S04]  /*6070*/  @!P6 IMAD R49, R49, R32, RZ ;  /* 0x000000203131e224 */ /* 0x002fc800078e02ff */
[----:B------:R-:W-:Y:S01]  /*6080*/  @!P6 IMAD R33, R0, R33, R49 ;  /* 0x000000210021e224 */ /* 0x000fe200078e0231 */
[----:B------:R-:W-:-:S04]  /*6090*/  @P4 LOP3.LUT R66, R66, 0x10000000, RZ, 0xfc, !PT ;  /* 0x1000000042424812 */ /* 0x000fc800078efcff */
[----:B------:R-:W-:Y:S02]  /*60a0*/  LOP3.LUT R66, R66, 0xf7ffffff, RZ, 0xc0, !PT ;  /* 0xf7ffffff42427812 */ /* 0x000fe400078ec0ff */
[----:B0-----:R-:W-:Y:S02]  /*60b0*/  MOV R48, R26 ;  /* 0x0000001a00307202 */ /* 0x001fe40000000f00 */
[----:B------:R-:W-:Y:S02]  /*60c0*/  @P0 LOP3.LUT R66, R66, 0x8000000, RZ, 0xfc, !PT ;  /* 0x0800000042420812 */ /* 0x000fe400078efcff */
[----:B--2---:R-:W-:-:S04]  /*60d0*/  LOP3.LUT R65, R65, 0xfffffffe, RZ, 0xc0, !PT ;  /* 0xfffffffe41417812 */ /* 0x004fc800078ec0ff */
[----:B------:R-:W-:-:S04]  /*60e0*/  @P5 LOP3.LUT R65, R65, 0x1, RZ, 0xfc, !PT ;  /* 0x0000000141415812 */ /* 0x000fc800078efcff */
[----:B------:R-:W-:Y:S01]  /*60f0*/  MOV R49, R65 ;  /* 0x0000004100317202 */ /* 0x000fe20000000f00 */
[----:B------:R0:W-:Y:S02]  /*6100*/  STL [R1+0x59c], R65 ;  /* 0x00059c4101007387 */ /* 0x0001e40000100800 */
[----:B0-----:R-:W-:-:S03]  /*6110*/  @!P6 MOV R65, R37 ;  /* 0x000000250041e202 */ /* 0x001fc60000000f00 */
[----:B------:R-:W-:Y:S01]  /*6120*/  @!P6 IMAD.WIDE.U32 R64, R0, R32, R64 ;  /* 0x000000200040e225 */ /* 0x000fe200078e0040 */
[----:B------:R-:W-:-:S04]  /*6130*/  MOV R32, R24 ;  /* 0x0000001800207202 */ /* 0x000fc80000000f00 */
[----:B------:R-:W-:Y:S02]  /*6140*/  @!P6 IADD3 R0, R65, R33, RZ ;  /* 0x000000214100e210 */ /* 0x000fe40007ffe0ff */
[----:B------:R-:W-:Y:S01]  /*6150*/  MOV R33, R25 ;  /* 0x0000001900217202 */ /* 0x000fe20000000f00 */
[----:B------:R0:W-:Y:S01]  /*6160*/  STL.64 [R1+0x678], R64 ;  /* 0x0006784001007387 */ /* 0x0001e20000100a00 */
[----:B------:R-:W-:Y:S02]  /*6170*/  MOV R39, R49 ;  /* 0x0000003100277202 */ /* 0x000fe40000000f00 */
[C---:B------:R-:W-:Y:S01]  /*6180*/  @!P6 SHF.L.U32 R49, R64.reuse, 0x1, RZ ;  /* 0x000000014031e819 */ /* 0x040fe200000006ff */
[----:B------:R-:W2:Y:S01]  /*6190*/  LDL.LU.64 R24, [R1+0x8e8] ;  /* 0x0008e80001187983 */ /* 0x000ea20000300a00 */
[----:B------:R-:W-:Y:S02]  /*61a0*/  @!P6 SHF.L.U64.HI R0, R64, 0x1, R0 ;  /* 0x000000014000e819 */ /* 0x000fe40000010200 */
[----:B0-----:R-:W-:-:S02]  /*61b0*/  MOV R64, R32 ;  /* 0x0000002000407202 */ /* 0x001fc40000000f00 */
[----:B------:R-:W-:Y:S02]  /*61c0*/  MOV R65, R33 ;  /* 0x0000002100417202 */ /* 0x000fe40000000f00 */
[----:B------:R-:W0:Y:S01]  /*61d0*/  @!P6 LDC.64 R32, c[0x0][0x228] ;  /* 0x00008a00ff20eb82 */ /* 0x000e220000000a00 */
[C---:B---3--:R-:W-:Y:S02]  /*61e0*/  @!P6 IADD3 R2, P3, R49.reuse, R2, RZ ;  /* 0x000000023102e210 */ /* 0x048fe40007f7e0ff */
[----:B0-----:R-:W-:Y:S02]  /*61f0*/  @!P6 IADD3 R32, P0, R49, R32, RZ ;  /* 0x000000203120e210 */ /* 0x001fe40007f1e0ff */
[----:B------:R-:W-:Y:S02]  /*6200*/  MOV R49, R27 ;  /* 0x0000001b00317202 */ /* 0x000fe40000000f00 */
[----:B------:R-:W3:Y:S01]  /*6210*/  LDL.LU.64 R26, [R1+0x8e0] ;  /* 0x0008e000011a7983 */ /* 0x000ee20000300a00 */
[----:B------:R-:W-:-:S02]  /*6220*/  @!P6 IADD3.X R3, R0, R3, RZ, P3, !PT ;  /* 0x000000030003e210 */ /* 0x000fc40001ffe4ff */
[----:B------:R-:W-:Y:S01]  /*6230*/  @!P6 IADD3.X R33, R0, R33, RZ, P0, !PT ;  /* 0x000000210021e210 */ /* 0x000fe200007fe4ff */
[----:B------:R-:W-:Y:S01]  /*6240*/  HFMA2.MMA R0, -RZ, RZ, 0, 0 ;  /* 0x00000000ff007435 */ /* 0x000fe200000001ff */
[----:B------:R-:W-:Y:S02]  /*6250*/  MOV R36, R30 ;  /* 0x0000001e00247202 */ /* 0x000fe40000000f00 */
[----:B------:R-:W-:Y:S02]  /*6260*/  MOV R37, R31 ;  /* 0x0000001f00257202 */ /* 0x000fe40000000f00 */
[----:B------:R-:W4:Y:S05]  /*6270*/  LDL.LU.64 R30, [R1+0x8f0] ;  /* 0x0008f000011e7983 */ /* 0x000f2a0000300a00 */
[----:B---3--:R0:W3:Y:S02]  /*6280*/  @!P2 LDG.E R0, desc[UR10][R26.64] ;  /* 0x0000000a1a00a981 */ /* 0x0080e4000c1e1900 */
[----:B0-----:R-:W-:-:S06]  /*6290*/  MOV R26, RZ ;  /* 0x000000ff001a7202 */ /* 0x001fcc0000000f00 */
[----:B--2---:R3:W2:Y:S01]  /*62a0*/  @!P2 LDG.E R26, desc[UR10][R24.64] ;  /* 0x0000000a181aa981 */ /* 0x0046a2000c1e1900 */
[----:B----4-:R-:W-:Y:S02]  /*62b0*/  PRMT R30, RZ, 0x7610, R30 ;  /* 0x00007610ff1e7816 */ /* 0x010fe4000000001e */
[----:B------:R-:W-:Y:S02]  /*62c0*/  PRMT R31, RZ, 0x7610, R31 ;  /* 0x00007610ff1f7816 */ /* 0x000fe4000000001f */
[----:B---3--:R-:W-:-:S04]  /*62d0*/  @!P2 SHF.R.U32.HI R24, RZ, 0x10, R0 ;  /* 0x00000010ff18a819 */ /* 0x008fc80000011600 */
[----:B------:R-:W-:Y:S02]  /*62e0*/  @!P2 PRMT R30, R24, 0x7610, R30 ;  /* 0x00007610181ea816 */ /* 0x000fe4000000001e */
[----:B--2---:R-:W-:-:S04]  /*62f0*/  @!P2 SHF.R.U32.HI R24, RZ, 0x10, R26 ;  /* 0x00000010ff18a819 */ /* 0x004fc8000001161a */
[----:B------:R-:W-:Y:S01]  /*6300*/  @!P2 PRMT R31, R24, 0x7610, R31 ;  /* 0x00007610181fa816 */ /* 0x000fe2000000001f */
[----:B------:R0:W-:Y:S04]  /*6310*/  STL.S16 [R1+0x2ec], R30 ;  /* 0x0002ec1e01007387 */ /* 0x0001e80000100600 */
[----:B------:R1:W-:Y:S04]  /*6320*/  STL.S16 [R1+0x2e8], R31 ;  /* 0x0002e81f01007387 */ /* 0x0003e80000100600 */
[----:B0-----:R-:W2:Y:S04]  /*6330*/  LDL.LU R30, [R1+0x8d8] ;  /* 0x0008d800011e7983 */ /* 0x001ea80000300800 */
[----:B-1----:R-:W2:Y:S01]  /*6340*/  LDL.LU R31, [R1+0x8d4] ;  /* 0x0008d400011f7983 */ /* 0x002ea20000300800 */
[----:B------:R-:W-:Y:S01]  /*6350*/  PRMT R25, RZ, 0x7610, R25 ;  /* 0x00007610ff197816 */ /* 0x000fe20000000019 */
[----:B------:R-:W-:-:S03]  /*6360*/  HFMA2.MMA R24, -RZ, RZ, 0, 0 ;  /* 0x00000000ff187435 */ /* 0x000fc600000001ff */
[----:B------:R-:W-:-:S05]  /*6370*/  @!P2 PRMT R25, R26, 0x7610, R25 ;  /* 0x000076101a19a816 */ /* 0x000fca0000000019 */
[----:B------:R0:W-:Y:S02]  /*6380*/  STL.S16 [R1+0x2d4], R25 ;  /* 0x0002d41901007387 */ /* 0x0001e40000100600 */
[----:B0-----:R-:W-:-:S06]  /*6390*/  MOV R25, RZ ;  /* 0x000000ff00197202 */ /* 0x001fcc0000000f00 */
[----:B------:R-:W3:Y:S04]  /*63a0*/  @!P1 LDG.E R25, desc[UR10][R28.64] ;  /* 0x0000000a1c199981 */ /* 0x000ee8000c1e1900 */
[----:B--2---:R-:W2:Y:S01]  /*63b0*/  @!P1 LDG.E R24, desc[UR10][R30.64] ;  /* 0x0000000a1e189981 */ /* 0x004ea2000c1e1900 */
[----:B------:R-:W-:-:S04]  /*63c0*/  PRMT R27, RZ, 0x7610, R27 ;  /* 0x00007610ff1b7816 */ /* 0x000fc8000000001b */
[----:B------:R-:W-:-:S05]  /*63d0*/  @!P2 PRMT R27, R0, 0x7610, R27 ;  /* 0x00007610001ba816 */ /* 0x000fca000000001b */
[----:B------:R2:W-:Y:S02]  /*63e0*/  STL.S16 [R1+0x2d0], R27 ;  /* 0x0002d01b01007387 */ /* 0x0005e40000100600 */
[----:B--2---:R-:W-:-:S04]  /*63f0*/  @!P1 SHF.R.U32.HI R27, RZ, 0x10, R24 ;  /* 0x00000010ff1b9819 */ /* 0x004fc80000011618 */
[----:B------:R-:W-:Y:S02]  /*6400*/  @!P1 PRMT R40, R27, 0x7610, R40 ;  /* 0x000076101b289816 */ /* 0x000fe40000000028 */
[----:B---3--:R-:W-:-:S04]  /*6410*/  @!P1 SHF.R.U32.HI R27, RZ, 0x10, R25 ;  /* 0x00000010ff1b9819 */ /* 0x008fc80000011619 */
[----:B------:R-:W-:Y:S01]  /*6420*/  @!P1 PRMT R41, R27, 0x7610, R41 ;  /* 0x000076101b299816 */ /* 0x000fe20000000029 */
[----:B------:R0:W-:Y:S04]  /*6430*/  STL.S16 [R1+0x2c4], R40 ;  /* 0x0002c42801007387 */ /* 0x0001e80000100600 */
[----:B------:R1:W-:Y:S04]  /*6440*/  STL.S16 [R1+0x2c0], R41 ;  /* 0x0002c02901007387 */ /* 0x0003e80000100600 */
[----:B0-----:R-:W2:Y:S04]  /*6450*/  LDL.LU R40, [R1+0x8d0] ;  /* 0x0008d00001287983 */ /* 0x001ea80000300800 */
[----:B-1----:R-:W2:Y:S01]  /*6460*/  LDL.LU R41, [R1+0x8cc] ;  /* 0x0008cc0001297983 */ /* 0x002ea20000300800 */
[----:B------:R-:W-:Y:S01]  /*6470*/  LOP3.LUT P3, RZ, R66, 0x800000, RZ, 0xc0, !PT ;  /* 0x0080000042ff7812 */ /* 0x000fe2000786c0ff */
[----:B------:R-:W-:Y:S01]  /*6480*/  HFMA2.MMA R27, -RZ, RZ, 0, 0 ;  /* 0x00000000ff1b7435 */ /* 0x000fe200000001ff */
[----:B------:R-:W-:-:S04]  /*6490*/  PRMT R29, RZ, 0x7610, R29 ;  /* 0x00007610ff1d7816 */ /* 0x000fc8000000001d */
        /* <DEDUP_REMOVED lines=44> */
[----:B------:R-:W-:Y:S02]  /*6760*/  @!P2 PRMT R34, R30, 0x7610, R34 ;  /* 0x000076101e22a816 */ /* 0x000fe40000000022 */
[----:B------:R-:W-:-:S03]  /*6770*/  PRMT R54, RZ, 0x7610, R54 ;  /* 0x00007610ff367816 */ /* 0x000fc60000000036 */
[----:B------:R2:W-:Y:S01]  /*6780*/  STL.S16 [R1+0x3cc], R34 ;  /* 0x0003cc2201007387 */ /* 0x0005e20000100600 */
[----:B------:R-:W-:-:S03]  /*6790*/  PRMT R55, RZ, 0x7610, R55 ;  /* 0x00007610ff377816 */ /* 0x000fc60000000037 */
[----:B------:R-:W-:Y:S04]  /*67a0*/  STL [R1+0x658], R67 ;  /* 0x0006584301007387 */ /* 0x000fe80000100800 */
        /* <DEDUP_REMOVED lines=26> */
[----:B------:R-:W-:Y:S04]  /*6950*/  STL.64 [R1+0x688], R2 ;  /* 0x0006880201007387 */ /* 0x000fe80000100a00 */
        /* <DEDUP_REMOVED lines=31> */
[----:B------:R-:W-:Y:S01]  /*6b50*/  STL.64 [R1+0x890], R32 ;  /* 0x0008902001007387 */ /* 0x000fe20000100a00 */
[----:B--2---:R-:W-:-:S04]  /*6b60*/  @!P1 SHF.R.U32.HI R34, RZ, 0x10, R31 ;  /* 0x00000010ff229819 */ /* 0x004fc8000001161f */
[----:B------:R-:W-:Y:S02]  /*6b70*/  @!P1 PRMT R54, R34, 0x7610, R54 ;  /* 0x0000761022369816 */ /* 0x000fe40000000036 */
[----:B---3--:R-:W-:-:S04]  /*6b80*/  @!P1 SHF.R.U32.HI R34, RZ, 0x10, R35 ;  /* 0x00000010ff229819 */ /* 0x008fc80000011623 */
[----:B------:R-:W-:Y:S01]  /*6b90*/  @!P1 PRMT R55, R34, 0x7610, R55 ;  /* 0x0000761022379816 */ /* 0x000fe20000000037 */
[----:B------:R0:W-:Y:S04]  /*6ba0*/  STL.S16 [R1+0x278], R54 ;  /* 0x0002783601007387 */ /* 0x0001e80000100600 */
[----:B0-----:R-:W2:Y:S04]  /*6bb0*/  LDL.LU R54, [R1+0x8b8] ;  /* 0x0008b80001367983 */ /* 0x001ea80000300800 */
[----:B------:R0:W-:Y:S04]  /*6bc0*/  STL.S16 [R1+0x408], R55 ;  /* 0x0004083701007387 */ /* 0x0001e80000100600 */
[----:B0-----:R-:W2:Y:S01]  /*6bd0*/  LDL.LU R55, [R1+0x8b4] ;  /* 0x0008b40001377983 */ /* 0x001ea20000300800 */
        /* <DEDUP_REMOVED lines=12> */
[----:B------:R-:W-:Y:S02]  /*6ca0*/  PRMT R59, RZ, 0x7610, R59 ;  /* 0x00007610ff3b7816 */ /* 0x000fe4000000003b */
        /* <DEDUP_REMOVED lines=10> */
[----:B------:R-:W-:-:S02]  /*6d50*/  PRMT R42, RZ, 0x7610, R42 ;  /* 0x00007610ff2a7816 */ /* 0x000fc4000000002a */
[----:B------:R-:W-:Y:S02]  /*6d60*/  PRMT R43, RZ, 0x7610, R43 ;  /* 0x00007610ff2b7816 */ /* 0x000fe4000000002b */
[----:B------:R-:W-:Y:S02]  /*6d70*/  @!P3 PRMT R42, R40, 0x7610, R42 ;  /* 0x00007610282ab816 */ /* 0x000fe4000000002a */
[----:B------:R-:W-:Y:S02]  /*6d80*/  @!P3 PRMT R43, R34, 0x7610, R43 ;  /* 0x00007610222bb816 */ /* 0x000fe4000000002b */
[----:B------:R-:W-:Y:S01]  /*6d90*/  LOP3.LUT P3, RZ, R66, 0x20000, RZ, 0xc0, !PT ;  /* 0x0002000042ff7812 */ /* 0x000fe2000786c0ff */
[----:B------:R0:W-:Y:S04]  /*6da0*/  STL [R1+0x14], R24 ;  /* 0x0000141801007387 */ /* 0x0001e80000100800 */
[----:B------:R1:W-:Y:S01]  /*6db0*/  STL.S16 [R1+0x270], R42 ;  /* 0x0002702a01007387 */ /* 0x0003e20000100600 */
[----:B0-----:R-:W-:Y:S01]  /*6dc0*/  HFMA2.MMA R24, -RZ, RZ, 0, 0 ;  /* 0x00000000ff187435 */ /* 0x001fe200000001ff */
[----:B-1----:R-:W-:-:S06]  /*6dd0*/  MOV R42, RZ ;  /* 0x000000ff002a7202 */ /* 0x002fcc0000000f00 */
[----:B------:R-:W3:Y:S04]  /*6de0*/  @!P2 LDG.E R42, desc[UR10][R56.64] ;  /* 0x0000000a382aa981 */ /* 0x000ee8000c1e1900 */
[----:B------:R0:W4:Y:S02]  /*6df0*/  @!P3 LDG.E R24, desc[UR10][R22.64] ;  /* 0x0000000a1618b981 */ /* 0x000124000c1e1900 */
[----:B0-----:R-:W-:-:S06]  /*6e00*/  IMAD.MOV.U32 R22, RZ, RZ, RZ ;  /* 0x000000ffff167224 */ /* 0x001fcc00078e00ff */
[----:B------:R-:W4:Y:S04]  /*6e10*/  @!P3 LDG.E R22, desc[UR10][R6.64] ;  /* 0x0000000a0616b981 */ /* 0x000f28000c1e1900 */
[----:B--2---:R0:W2:Y:S04]  /*6e20*/  @!P2 LDG.E R41, desc[UR10][R58.64] ;  /* 0x0000000a3a29a981 */ /* 0x0040a8000c1e1900 */
[----:B------:R-:W-:Y:S04]  /*6e30*/  STL.S16 [R1+0x25c], R43 ;  /* 0x00025c2b01007387 */ /* 0x000fe80000100600 */
[----:B------:R-:W-:Y:S04]  /*6e40*/  STL.64 [R1+0x6b0], R58 ;  /* 0x0006b03a01007387 */ /* 0x000fe80000100a00 */
[----:B------:R0:W-:Y:S01]  /*6e50*/  STL.64 [R1+0x6c8], R58 ;  /* 0x0006c83a01007387 */ /* 0x0001e20000100a00 */
[----:B------:R-:W-:-:S03]  /*6e60*/  LOP3.LUT P1, RZ, R66, 0x40000, RZ, 0xc0, !PT ;  /* 0x0004000042ff7812 */ /* 0x000fc6000782c0ff */
[----:B------:R1:W-:Y:S01]  /*6e70*/  STL.64 [R1+0x700], R52 ;  /* 0x0007003401007387 */ /* 0x0003e20000100a00 */
[----:B0-----:R-:W-:Y:S02]  /*6e80*/  PRMT R59, RZ, 0x7610, R59 ;  /* 0x00007610ff3b7816 */ /* 0x001fe4000000003b */
[----:B-1----:R-:W-:Y:S02]  /*6e90*/  PRMT R53, RZ, 0x7610, R53 ;  /* 0x00007610ff357816 */ /* 0x002fe40000000035 */
[----:B------:R-:W-:Y:S02]  /*6ea0*/  PRMT R52, RZ, 0x7610, R52 ;  /* 0x00007610ff347816 */ /* 0x000fe40000000034 */
[----:B------:R-:W-:Y:S02]  /*6eb0*/  PRMT R44, RZ, 0x7610, R44 ;  /* 0x00007610ff2c7816 */ /* 0x000fe4000000002c */
[----:B------:R-:W-:Y:S02]  /*6ec0*/  PRMT R23, RZ, 0x7610, R23 ;  /* 0x00007610ff177816 */ /* 0x000fe40000000017 */
[----:B---3--:R-:W-:Y:S01]  /*6ed0*/  @!P2 PRMT R44, R42, 0x7610, R44 ;  /* 0x000076102a2ca816 */ /* 0x008fe2000000002c */
[----:B------:R-:W-:Y:S04]  /*6ee0*/  STL [R1+0x114], R25 ;  /* 0x0001141901007387 */ /* 0x000fe80000100800 */
[----:B------:R0:W-:Y:S01]  /*6ef0*/  STL.S16 [R1+0x474], R44 ;  /* 0x0004742c01007387 */ /* 0x0001e20000100600 */
[----:B----4-:R-:W-:-:S02]  /*6f00*/  @!P3 PRMT R23, R22, 0x7610, R23 ;  /* 0x000076101617b816 */ /* 0x010fc40000000017 */
[----:B0-----:R-:W-:Y:S01]  /*6f10*/  MOV R44, RZ ;  /* 0x000000ff002c7202 */ /* 0x001fe20000000f00 */
[----:B------:R-:W-:Y:S02]  /*6f20*/  HFMA2.MMA R25, -RZ, RZ, 0, 0 ;  /* 0x00000000ff197435 */ /* 0x000fe400000001ff */
[----:B------:R0:W-:Y:S04]  /*6f30*/  STL.S16 [R1+0x580], R23 ;  /* 0x0005801701007387 */ /* 0x0001e80000100600 */
[----:B------:R-:W3:Y:S01]  /*6f40*/  @!P1 LDG.E R44, desc[UR10][R60.64] ;  /* 0x0000000a3c2c9981 */ /* 0x000ee2000c1e1900 */
[----:B0-----:R-:W-:Y:S02]  /*6f50*/  MOV R23, RZ ;  /* 0x000000ff00177202 */ /* 0x001fe40000000f00 */
[----:B--2---:R-:W-:-:S04]  /*6f60*/  @!P2 SHF.R.U32.HI R43, RZ, 0x10, R41 ;  /* 0x00000010ff2ba819 */ /* 0x004fc80000011629 */
[----:B------:R-:W-:Y:S02]  /*6f70*/  @!P2 PRMT R59, R43, 0x7610, R59 ;  /* 0x000076102b3ba816 */ /* 0x000fe4000000003b */
[----:B------:R-:W-:-:S04]  /*6f80*/  @!P2 SHF.R.U32.HI R43, RZ, 0x10, R42 ;  /* 0x00000010ff2ba819 */ /* 0x000fc8000001162a */
[----:B------:R-:W-:Y:S01]  /*6f90*/  @!P2 PRMT R53, R43, 0x7610, R53 ;  /* 0x000076102b35a816 */ /* 0x000fe20000000035 */
[----:B------:R-:W-:Y:S01]  /*6fa0*/  HFMA2.MMA R43, -RZ, RZ, 0, 0 ;  /* 0x00000000ff2b7435 */ /* 0x000fe200000001ff */
[----:B------:R-:W-:Y:S02]  /*6fb0*/  @!P2 PRMT R52, R41, 0x7610, R52 ;  /* 0x000076102934a816 */ /* 0x000fe40000000034 */
[----:B------:R-:W-:-:S07]  /*6fc0*/  LOP3.LUT P2, RZ, R66, 0x10000, RZ, 0xc0, !PT ;  /* 0x0001000042ff7812 */ /* 0x000fce000784c0ff */
[----:B------:R-:W2:Y:S06]  /*6fd0*/  @!P1 LDG.E R43, desc[UR10][R62.64] ;  /* 0x0000000a3e2b9981 */ /* 0x000eac000c1e1900 */
[----:B------:R0:W4:Y:S04]  /*6fe0*/  @!P2 LDG.E R23, desc[UR10][R8.64] ;  /* 0x0000000a0817a981 */ /* 0x000128000c1e1900 */
[----:B------:R-:W4:Y:S01]  /*6ff0*/  @!P2 LDG.E R25, desc[UR10][R10.64] ;  /* 0x0000000a0a19a981 */ /* 0x000f22000c1e1900 */
[----:B------:R-:W-:-:S03]  /*7000*/  PRMT R50, RZ, 0x7610, R50 ;  /* 0x00007610ff327816 */ /* 0x000fc60000000032 */
[----:B------:R-:W-:Y:S01]  /*7010*/  STL [R1+0x10], R0 ;  /* 0x0000100001007387 */ /* 0x000fe20000100800 */
[----:B------:R-:W-:Y:S02]  /*7020*/  PRMT R47, RZ, 0x7610, R47 ;  /* 0x00007610ff2f7816 */ /* 0x000fe4000000002f */
[----:B0-----:R-:W-:Y:S01]  /*7030*/  PRMT R8, RZ, 0x7610, R8 ;  /* 0x00007610ff087816 */ /* 0x001fe20000000008 */
[----:B------:R0:W-:Y:S01]  /*7040*/  STL [R1+0x110], R26 ;  /* 0x0001101a01007387 */ /* 0x0001e20000100800 */
[----:B------:R-:W-:Y:S02]  /*7050*/  PRMT R46, RZ, 0x7610, R46 ;  /* 0x00007610ff2e7816 */ /* 0x000fe4000000002e */
[----:B0-----:R-:W-:Y:S01]  /*7060*/  PRMT R26, RZ, 0x7610, R26 ;  /* 0x00007610ff1a7816 */ /* 0x001fe2000000001a */
[----:B------:R-:W-:Y:S01]  /*7070*/  STL [R1+0x18], R27 ;  /* 0x0000181b01007387 */ /* 0x000fe20000100800 */
[----:B---3--:R-:W-:Y:S02]  /*7080*/  @!P1 PRMT R46, R44, 0x7610, R46 ;  /* 0x000076102c2e9816 */ /* 0x008fe4000000002e */
[----:B--2---:R-:W-:-:S04]  /*7090*/  @!P1 SHF.R.U32.HI R0, RZ, 0x10, R43 ;  /* 0x00000010ff009819 */ /* 0x004fc8000001162b */
[----:B------:R-:W-:Y:S02]  /*70a0*/  @!P1 PRMT R50, R0, 0x7610, R50 ;  /* 0x0000761000329816 */ /* 0x000fe40000000032 */
[----:B------:R-:W-:Y:S02]  /*70b0*/  @!P1 SHF.R.U32.HI R0, RZ, 0x10, R44 ;  /* 0x00000010ff009819 */ /* 0x000fe4000001162c */
[----:B----4-:R-:W-:Y:S02]  /*70c0*/  @!P2 SHF.R.U32.HI R9, RZ, 0x10, R23 ;  /* 0x00000010ff09a819 */ /* 0x010fe40000011617 */
[----:B------:R-:W-:Y:S02]  /*70d0*/  @!P1 PRMT R47, R0, 0x7610, R47 ;  /* 0x00007610002f9816 */ /* 0x000fe4000000002f */
[----:B------:R-:W-:Y:S02]  /*70e0*/  PRMT R0, RZ, 0x7610, R0 ;  /* 0x00007610ff007816 */ /* 0x000fe40000000000 */
[----:B------:R-:W-:-:S02]  /*70f0*/  @!P2 PRMT R8, R9, 0x7610, R8 ;  /* 0x000076100908a816 */ /* 0x000fc40000000008 */
[----:B------:R-:W-:Y:S02]  /*7100*/  @!P2 SHF.R.U32.HI R9, RZ, 0x10, R25 ;  /* 0x00000010ff09a819 */ /* 0x000fe40000011619 */
[----:B------:R-:W-:Y:S02]  /*7110*/  @!P1 PRMT R0, R43, 0x7610, R0 ;  /* 0x000076102b009816 */ /* 0x000fe40000000000 */
[----:B------:R-:W-:Y:S02]  /*7120*/  LOP3.LUT P1, RZ, R66, 0x8000, RZ, 0xc0, !PT ;  /* 0x0000800042ff7812 */ /* 0x000fe4000782c0ff */
[----:B------:R-:W-:-:S05]  /*7130*/  @!P2 PRMT R26, R9, 0x7610, R26 ;  /* 0x00007610091aa816 */ /* 0x000fca000000001a */
[----:B------:R0:W-:Y:S02]  /*7140*/  STL.S16 [R1+0x598], R26 ;  /* 0x0005981a01007387 */ /* 0x0001e40000100600 */
[----:B0-----:R-:W-:-:S06]  /*7150*/  CS2R R26, SRZ ;  /* 0x00000000001a7805 */ /* 0x001fcc000001ff00 */
[----:B------:R-:W2:Y:S04]  /*7160*/  @!P1 LDG.E R27, desc[UR10][R18.64] ;  /* 0x0000000a121b9981 */ /* 0x000ea8000c1e1900 */
[----:B------:R-:W3:Y:S01]  /*7170*/  @!P1 LDG.E R26, desc[UR10][R20.64] ;  /* 0x0000000a141a9981 */ /* 0x000ee2000c1e1900 */
[----:B------:R-:W-:Y:S02]  /*7180*/  PRMT R6, RZ, 0x7610, R6 ;  /* 0x00007610ff067816 */ /* 0x000fe40000000006 */
[----:B------:R-:W-:Y:S01]  /*7190*/  @!P3 SHF.R.U32.HI R7, RZ, 0x10, R24 ;  /* 0x00000010ff07b819 */ /* 0x000fe20000011618 */
[----:B------:R0:W-:Y:S01]  /*71a0*/  STL [R1+0x118], R29 ;  /* 0x0001181d01007387 */ /* 0x0001e20000100800 */
[----:B------:R-:W-:Y:S02]  /*71b0*/  PRMT R45, RZ, 0x7610, R45 ;  /* 0x00007610ff2d7816 */ /* 0x000fe4000000002d */
[----:B------:R-:W-:-:S02]  /*71c0*/  @!P3 PRMT R6, R7, 0x7610, R6 ;  /* 0x000076100706b816 */ /* 0x000fc40000000006 */
[----:B------:R-:W-:Y:S01]  /*71d0*/  @!P3 SHF.R.U32.HI R7, RZ, 0x10, R22 ;  /* 0x00000010ff07b819 */ /* 0x000fe20000011616 */
[----:B------:R1:W-:Y:S01]  /*71e0*/  STL [R1+0x1c], R28 ;  /* 0x00001c1c01007387 */ /* 0x0003e20000100800 */
[----:B0-----:R-:W-:Y:S02]  /*71f0*/  PRMT R29, RZ, 0x7610, R29 ;  /* 0x00007610ff1d7816 */ /* 0x001fe4000000001d */
[----:B------:R-:W-:Y:S02]  /*7200*/  @!P3 PRMT R45, R7, 0x7610, R45 ;  /* 0x00007610072db816 */ /* 0x000fe4000000002d */
[----:B------:R-:W-:Y:S02]  /*7210*/  PRMT R7, RZ, 0x7610, R7 ;  /* 0x00007610ff077816 */ /* 0x000fe40000000007 */
[----:B-1----:R-:W-:Y:S02]  /*7220*/  PRMT R28, RZ, 0x7610, R28 ;  /* 0x00007610ff1c7816 */ /* 0x002fe4000000001c */
[----:B------:R-:W-:-:S02]  /*7230*/  @!P3 PRMT R7, R24, 0x7610, R7 ;  /* 0x000076101807b816 */ /* 0x000fc40000000007 */
[----:B------:R-:W-:Y:S02]  /*7240*/  LOP3.LUT P3, RZ, R66, 0x4000, RZ, 0xc0, !PT ;  /* 0x0000400042ff7812 */ /* 0x000fe4000786c0ff */
[----:B--2---:R-:W-:-:S04]  /*7250*/  @!P1 SHF.R.U32.HI R11, RZ, 0x10, R27 ;  /* 0x00000010ff0b9819 */ /* 0x004fc8000001161b */
[----:B------:R-:W-:Y:S02]  /*7260*/  @!P1 PRMT R29, R11, 0x7610, R29 ;  /* 0x000076100b1d9816 */ /* 0x000fe4000000001d */
[----:B---3--:R-:W-:-:S04]  /*7270*/  @!P1 SHF.R.U32.HI R11, RZ, 0x10, R26 ;  /* 0x00000010ff0b9819 */ /* 0x008fc8000001161a */
[----:B------:R-:W-:Y:S01]  /*7280*/  @!P1 PRMT R28, R11, 0x7610, R28 ;  /* 0x000076100b1c9816 */ /* 0x000fe2000000001c */
[----:B------:R-:W-:Y:S04]  /*7290*/  STL.S16 [R1+0x5c0], R29 ;  /* 0x0005c01d01007387 */ /* 0x000fe80000100600 */
[----:B------:R0:W-:Y:S02]  /*72a0*/  STL.S16 [R1+0x5c8], R28 ;  /* 0x0005c81c01007387 */ /* 0x0001e40000100600 */
[----:B0-----:R-:W-:-:S06]  /*72b0*/  CS2R R28, SRZ ;  /* 0x00000000001c7805 */ /* 0x001fcc000001ff00 */
[----:B------:R0:W2:Y:S04]  /*72c0*/  @!P3 LDG.E R29, desc[UR10][R12.64] ;  /* 0x0000000a0c1db981 */ /* 0x0000a8000c1e1900 */
[----:B------:R-:W3:Y:S01]  /*72d0*/  @!P3 LDG.E R28, desc[UR10][R14.64] ;  /* 0x0000000a0e1cb981 */ /* 0x000ee2000c1e1900 */
[----:B------:R-:W-:Y:S02]  /*72e0*/  PRMT R3, RZ, 0x7610, R3 ;  /* 0x00007610ff037816 */ /* 0x000fe40000000003 */
[----:B0-----:R-:W-:Y:S01]  /*72f0*/  PRMT R12, RZ, 0x7610, R12 ;  /* 0x00007610ff0c7816 */ /* 0x001fe2000000000c */
[----:B------:R0:W-:Y:S01]  /*7300*/  STL.S16 [R1+0x4e0], R53 ;  /* 0x0004e03501007387 */ /* 0x0001e20000100600 */
[----:B------:R-:W-:-:S03]  /*7310*/  PRMT R2, RZ, 0x7610, R2 ;  /* 0x00007610ff027816 */ /* 0x000fc60000000002 */
[----:B------:R1:W-:Y:S01]  /*7320*/  STL.S16 [R1+0x258], R52 ;  /* 0x0002583401007387 */ /* 0x0003e20000100600 */
[----:B------:R-:W-:Y:S02]  /*7330*/  @!P1 PRMT R3, R26, 0x7610, R3 ;  /* 0x000076101a039816 */ /* 0x000fe40000000003 */
[----:B0-----:R-:W-:Y:S02]  /*7340*/  MOV R53, R49 ;  /* 0x0000003100357202 */ /* 0x001fe40000000f00 */
[----:B-1----:R-:W-:Y:S02]  /*7350*/  MOV R52, R48 ;  /* 0x0000003000347202 */ /* 0x002fe40000000f00 */
[----:B------:R-:W4:Y:S04]  /*7360*/  LDL.LU.64 R48, [R1+0x220] ;  /* 0x0002200001307983 */ /* 0x000f280000300a00 */
[----:B------:R-:W-:Y:S01]  /*7370*/  STL.S16 [R1+0x5c4], R3 ;  /* 0x0005c40301007387 */ /* 0x000fe20000100600 */
[----:B--2---:R-:W-:-:S04]  /*7380*/  @!P3 SHF.R.U32.HI R13, RZ, 0x10, R29 ;  /* 0x00000010ff0db819 */ /* 0x004fc8000001161d */
[----:B------:R-:W-:Y:S02]  /*7390*/  @!P3 PRMT R12, R13, 0x7610, R12 ;  /* 0x000076100d0cb816 */ /* 0x000fe4000000000c */
[----:B---3--:R-:W-:-:S04]  /*73a0*/  @!P3 SHF.R.U32.HI R13, RZ, 0x10, R28 ;  /* 0x00000010ff0db819 */ /* 0x008fc8000001161c */
[----:B------:R-:W-:-:S05]  /*73b0*/  @!P3 PRMT R2, R13, 0x7610, R2 ;  /* 0x000076100d02b816 */ /* 0x000fca0000000002 */
[----:B------:R0:W-:Y:S04]  /*73c0*/  STL.S16 [R1+0x5cc], R2 ;  /* 0x0005cc0201007387 */ /* 0x0001e80000100600 */
[----:B0-----:R-:W2:Y:S01]  /*73d0*/  LDL.LU.64 R2, [R1+0x5b0] ;  /* 0x0005b00001027983 */ /* 0x001ea20000300a00 */
[----:B------:R-:W-:Y:S02]  /*73e0*/  PRMT R9, RZ, 0x7610, R9 ;  /* 0x00007610ff097816 */ /* 0x000fe40000000009 */
[----:B------:R-:W-:Y:S02]  /*73f0*/  PRMT R10, RZ, 0x7610, R10 ;  /* 0x00007610ff0a7816 */ /* 0x000fe4000000000a */
[----:B------:R-:W-:Y:S02]  /*7400*/  @!P2 PRMT R9, R23, 0x7610, R9 ;  /* 0x000076101709a816 */ /* 0x000fe40000000009 */
[----:B------:R-:W-:-:S02]  /*7410*/  @!P2 PRMT R10, R25, 0x7610, R10 ;  /* 0x00007610190aa816 */ /* 0x000fc4000000000a */
[----:B------:R-:W-:Y:S01]  /*7420*/  LOP3.LUT P2, RZ, R66, 0x2000, RZ, 0xc0, !PT ;  /* 0x0000200042ff7812 */ /* 0x000fe2000784c0ff */
[----:B------:R0:W-:Y:S02]  /*7430*/  STL [R1+0x24], R34 ;  /* 0x0000242201007387 */ /* 0x0001e40000100800 */
[----:B0-----:R-:W-:Y:S02]  /*7440*/  HFMA2.MMA R34, -RZ, RZ, 0, 0 ;  /* 0x00000000ff227435 */ /* 0x001fe400000001ff */
[----:B------:R-:W-:Y:S01]  /*7450*/  STL.S16 [R1+0x23c], R47 ;  /* 0x00023c2f01007387 */ /* 0x000fe20000100600 */
[----:B------:R-:W-:-:S03]  /*7460*/  PRMT R11, RZ, 0x7610, R11 ;  /* 0x00007610ff0b7816 */ /* 0x000fc6000000000b */
[----:B------:R0:W-:Y:S01]  /*7470*/  STL.S16 [R1+0x214], R46 ;  /* 0x0002142e01007387 */ /* 0x0001e20000100600 */
[----:B------:R-:W-:-:S03]  /*7480*/  @!P1 PRMT R11, R27, 0x7610, R11 ;  /* 0x000076101b0b9816 */ /* 0x000fc6000000000b */
[----:B------:R-:W3:Y:S01]  /*7490*/  @!P2 LDG.E R34, desc[UR10][R4.64] ;  /* 0x0000000a0422a981 */ /* 0x000ee2000c1e1900 */
[----:B0-----:R-:W-:Y:S02]  /*74a0*/  CS2R R46, SRZ ;  /* 0x00000000002e7805 */ /* 0x001fe4000001ff00 */
[----:B------:R-:W-:-:S04]  /*74b0*/  LOP3.LUT P1, RZ, R66, 0x1000, RZ, 0xc0, !PT ;  /* 0x0000100042ff7812 */ /* 0x000fc8000782c0ff */
[----:B------:R-:W2:Y:S04]  /*74c0*/  @!P2 LDG.E R46, desc[UR10][R16.64] ;  /* 0x0000000a102ea981 */ /* 0x000ea8000c1e1900 */
[----:B------:R-:W-:Y:S04]  /*74d0*/  STL [R1+0x124], R40 ;  /* 0x0001242801007387 */ /* 0x000fe80000100800 */
[----:B------:R0:W-:Y:S02]  /*74e0*/  STL [R1+0x28], R41 ;  /* 0x0000282901007387 */ /* 0x0001e40000100800 */
[----:B0-----:R-:W-:-:S06]  /*74f0*/  CS2R R40, SRZ ;  /* 0x0000000000287805 */ /* 0x001fcc000001ff00 */
[----:B----4-:R0:W4:Y:S02]  /*7500*/  @!P1 LDG.E R41, desc[UR10][R48.64] ;  /* 0x0000000a30299981 */ /* 0x010124000c1e1900 */
[----:B0-----:R-:W-:Y:S02]  /*7510*/  MOV R49, RZ ;  /* 0x000000ff00317202 */ /* 0x001fe40000000f00 */
[----:B------:R0:W-:Y:S01]  /*7520*/  STL [R1+0x120], R35 ;  /* 0x0001202301007387 */ /* 0x0001e20000100800 */
[----:B------:R-:W-:Y:S02]  /*7530*/  PRMT R33, RZ, 0x7610, R33 ;  /* 0x00007610ff217816 */ /* 0x000fe40000000021 */
[----:B------:R-:W-:Y:S01]  /*7540*/  PRMT R16, RZ, 0x7610, R16 ;  /* 0x00007610ff107816 */ /* 0x000fe20000000010 */
[----:B------:R-:W-:Y:S01]  /*7550*/  STL [R1+0x710], R58 ;  /* 0x0007103a01007387 */ /* 0x000fe20000100800 */
[----:B------:R-:W-:-:S03]  /*7560*/  PRMT R5, RZ, 0x7610, R5 ;  /* 0x00007610ff057816 */ /* 0x000fc60000000005 */
[----:B------:R1:W-:Y:S01]  /*7570*/  STL.S16 [R1+0x470], R59 ;  /* 0x0004703b01007387 */ /* 0x0003e20000100600 */
[----:B---3--:R-:W-:-:S03]  /*7580*/  @!P2 SHF.R.U32.HI R4, RZ, 0x10, R34 ;  /* 0x00000010ff04a819 */ /* 0x008fc60000011622 */
[----:B--2---:R-:W2:Y:S01]  /*7590*/  @!P1 LDG.E R49, desc[UR10][R2.64] ;  /* 0x0000000a02319981 */ /* 0x004ea2000c1e1900 */
[----:B0-----:R-:W-:-:S03]  /*75a0*/  PRMT R35, RZ, 0x7610, R35 ;  /* 0x00007610ff237816 */ /* 0x001fc60000000023 */
[----:B-1----:R-:W3:Y:S01]  /*75b0*/  LDL.LU.64 R58, [R1+0x5a8] ;  /* 0x0005a800013a7983 */ /* 0x002ee20000300a00 */
[----:B------:R-:W-:Y:S02]  /*75c0*/  @!P2 PRMT R35, R4, 0x7610, R35 ;  /* 0x000076100423a816 */ /* 0x000fe40000000023 */
[----:B------:R-:W-:Y:S02]  /*75d0*/  PRMT R13, RZ, 0x7610, R13 ;  /* 0x00007610ff0d7816 */ /* 0x000fe4000000000d */
[----:B------:R-:W-:Y:S01]  /*75e0*/  PRMT R14, RZ, 0x7610, R14 ;  /* 0x00007610ff0e7816 */ /* 0x000fe2000000000e */
[----:B------:R-:W-:Y:S01]  /*75f0*/  STL [R1+0x128], R42 ;  /* 0x0001282a01007387 */ /* 0x000fe20000100800 */
[----:B------:R-:W-:-:S03]  /*7600*/  @!P2 SHF.R.U32.HI R4, RZ, 0x10, R46 ;  /* 0x00000010ff04a819 */ /* 0x000fc6000001162e */
[----:B------:R-:W-:Y:S01]  /*7610*/  STL [R1+0x2c], R43 ;  /* 0x00002c2b01007387 */ /* 0x000fe20000100800 */
[----:B------:R-:W-:Y:S02]  /*7620*/  @!P2 PRMT R33, R4, 0x7610, R33 ;  /* 0x000076100421a816 */ /* 0x000fe40000000021 */
[----:B------:R-:W-:Y:S01]  /*7630*/  PRMT R4, RZ, 0x7610, R4 ;  /* 0x00007610ff047816 */ /* 0x000fe20000000004 */
[----:B------:R-:W3:Y:S03]  /*7640*/  LDL.LU.64 R2, [R1+0x8a0] ;  /* 0x0008a00001027983 */ /* 0x000ee60000300a00 */
[----:B------:R-:W-:Y:S01]  /*7650*/  @!P2 PRMT R4, R46, 0x7610, R4 ;  /* 0x000076102e04a816 */ /* 0x000fe20000000004 */
[----:B------:R-:W-:Y:S04]  /*7660*/  STL.S16 [R1+0x584], R45 ;  /* 0x0005842d01007387 */ /* 0x000fe80000100600 */
[----:B------:R4:W-:Y:S04]  /*7670*/  STL.S16 [R1+0x5d4], R4 ;  /* 0x0005d40401007387 */ /* 0x0009e80000100600 */
[----:B------:R0:W-:Y:S01]  /*7680*/  STL [R1+0x12c], R44 ;  /* 0x00012c2c01007387 */ /* 0x0001e20000100800 */
[----:B------:R-:W-:-:S02]  /*7690*/  PRMT R15, RZ, 0x7610, R15 ;  /* 0x00007610ff0f7816 */ /* 0x000fc4000000000f */
[----:B------:R-:W-:Y:S02]  /*76a0*/  PRMT R17, RZ, 0x7610, R17 ;  /* 0x00007610ff117816 */ /* 0x000fe40000000011 */
[----:B------:R-:W-:Y:S02]  /*76b0*/  PRMT R18, RZ, 0x7610, R18 ;  /* 0x00007610ff127816 */ /* 0x000fe40000000012 */
[----:B------:R-:W-:Y:S01]  /*76c0*/  PRMT R20, RZ, 0x7610, R20 ;  /* 0x00007610ff147816 */ /* 0x000fe20000000014 */
[----:B------:R-:W-:Y:S01]  /*76d0*/  STL [R1+0x11c], R30 ;  /* 0x00011c1e01007387 */ /* 0x000fe20000100800 */
[----:B----4-:R-:W-:Y:S02]  /*76e0*/  @!P1 SHF.R.U32.HI R4, RZ, 0x10, R41 ;  /* 0x00000010ff049819 */ /* 0x010fe40000011629 */
[----:B------:R-:W-:Y:S01]  /*76f0*/  @!P3 PRMT R13, R29, 0x7610, R13 ;  /* 0x000076101d0db816 */ /* 0x000fe2000000000d */
[----:B------:R-:W-:Y:S01]  /*7700*/  STL [R1+0x20], R31 ;  /* 0x0000201f01007387 */ /* 0x000fe20000100800 */
[----:B------:R-:W-:-:S02]  /*7710*/  @!P1 PRMT R16, R4, 0x7610, R16 ;  /* 0x0000761004109816 */ /* 0x000fc40000000010 */
[----:B------:R-:W-:Y:S02]  /*7720*/  @!P3 PRMT R14, R28, 0x7610, R14 ;  /* 0x000076101c0eb816 */ /* 0x000fe4000000000e */
[----:B------:R-:W-:Y:S01]  /*7730*/  CS2R R42, SRZ ;  /* 0x00000000002a7805 */ /* 0x000fe2000001ff00 */
[----:B0-----:R-:W4:Y:S01]  /*7740*/  LDL.LU.64 R44, [R1+0x588] ;  /* 0x00058800012c7983 */ /* 0x001f220000300a00 */
[----:B------:R-:W-:-:S03]  /*7750*/  PRMT R32, RZ, 0x7610, R32 ;  /* 0x00007610ff207816 */ /* 0x000fc60000000020 */
[----:B------:R-:W-:Y:S01]  /*7760*/  STL [R1+0x34], R23 ;  /* 0x0000341701007387 */ /* 0x000fe20000100800 */
[----:B------:R-:W-:Y:S02]  /*7770*/  PRMT R19, RZ, 0x7610, R19 ;  /* 0x00007610ff137816 */ /* 0x000fe40000000013 */
[----:B------:R-:W-:Y:S01]  /*7780*/  PRMT R21, RZ, 0x7610, R21 ;  /* 0x00007610ff157816 */ /* 0x000fe20000000015 */
[----:B------:R-:W-:Y:S04]  /*7790*/  STL [R1+0x130], R22 ;  /* 0x0001301601007387 */ /* 0x000fe80000100800 */
[----:B------:R-:W-:Y:S04]  /*77a0*/  STL.S16 [R1+0x210], R50 ;  /* 0x0002103201007387 */ /* 0x000fe80000100600 */
        /* <DEDUP_REMOVED lines=8> */
[----:B------:R-:W4:Y:S01]  /*7830*/  LDL.LU R48, [R1+0x8a8] ;  /* 0x0008a80001307983 */ /* 0x000f220000300800 */
[----:B--2---:R-:W-:-:S04]  /*7840*/  @!P1 SHF.R.U32.HI R4, RZ, 0x10, R49 ;  /* 0x00000010ff049819 */ /* 0x004fc80000011631 */
[----:B------:R-:W-:-:S05]  /*7850*/  @!P1 PRMT R5, R4, 0x7610, R5 ;  /* 0x0000761004059816 */ /* 0x000fca0000000005 */
[----:B------:R0:W-:Y:S04]  /*7860*/  STL.S16 [R1+0x5b0], R5 ;  /* 0x0005b00501007387 */ /* 0x0001e80000100600 */
[----:B0-----:R-:W2:Y:S01]  /*7870*/  LDL.LU.64 R4, [R1+0x5b8] ;  /* 0x0005b80001047983 */ /* 0x001ea20000300a00 */
[----:B------:R-:W-:-:S13]  /*7880*/  LOP3.LUT P3, RZ, R66, 0x800, RZ, 0xc0, !PT ;  /* 0x0000080042ff7812 */ /* 0x000fda000786c0ff */
[----:B---3--:R-:W3:Y:S01]  /*7890*/  @!P3 LDG.E R47, desc[UR10][R58.64] ;  /* 0x0000000a3a2fb981 */ /* 0x008ee2000c1e1900 */
[----:B------:R-:W-:Y:S02]  /*78a0*/  PRMT R3, RZ, 0x7610, R3 ;  /* 0x00007610ff037816 */ /* 0x000fe40000000003 */
[----:B------:R-:W-:Y:S02]  /*78b0*/  PRMT R2, RZ, 0x7610, R2 ;  /* 0x00007610ff027816 */ /* 0x000fe40000000002 */
[----:B------:R-:W-:Y:S01]  /*78c0*/  @!P2 PRMT R15, R34, 0x7610, R15 ;  /* 0x00007610220fa816 */ /* 0x000fe2000000000f */
[----:B--2---:R-:W2:Y:S01]  /*78d0*/  @!P3 LDG.E R43, desc[UR10][R4.64] ;  /* 0x0000000a042bb981 */ /* 0x004ea2000c1e1900 */
[----:B------:R-:W-:Y:S02]  /*78e0*/  LOP3.LUT P2, RZ, R66, 0x400, RZ, 0xc0, !PT ;  /* 0x0000040042ff7812 */ /* 0x000fe4000784c0ff */
[----:B------:R-:W-:Y:S01]  /*78f0*/  @!P1 PRMT R17, R41, 0x7610, R17 ;  /* 0x0000761029119816 */ /* 0x000fe20000000011 */
[----:B------:R-:W4:Y:S01]  /*7900*/  LDL.LU.64 R58, [R1+0x578] ;  /* 0x00057800013a7983 */ /* 0x000f220000300a00 */
[----:B--2---:R-:W-:-:S04]  /*7910*/  @!P3 SHF.R.U32.HI R4, RZ, 0x10, R43 ;  /* 0x00000010ff04b819 */ /* 0x004fc8000001162b */
[----:B------:R-:W-:Y:S02]  /*7920*/  @!P3 PRMT R3, R4, 0x7610, R3 ;  /* 0x000076100403b816 */ /* 0x000fe40000000003 */
[----:B---3--:R-:W-:-:S04]  /*7930*/  @!P3 SHF.R.U32.HI R4, RZ, 0x10, R47 ;  /* 0x00000010ff04b819 */ /* 0x008fc8000001162f */
[----:B------:R-:W-:Y:S02]  /*7940*/  @!P3 PRMT R2, R4, 0x7610, R2 ;  /* 0x000076100402b816 */ /* 0x000fe40000000002 */
[----:B------:R-:W2:Y:S04]  /*7950*/  LDL.LU.64 R4, [R1+0x5a0] ;  /* 0x0005a00001047983 */ /* 0x000ea80000300a00 */
[----:B------:R-:W-:Y:S04]  /*7960*/  STL.S16 [R1+0x5a8], R3 ;  /* 0x0005a80301007387 */ /* 0x000fe80000100600 */
[----:B------:R0:W-:Y:S04]  /*7970*/  STL.S16 [R1+0x5b4], R2 ;  /* 0x0005b40201007387 */ /* 0x0001e80000100600 */
[----:B0-----:R-:W3:Y:S01]  /*7980*/  LDL.LU.64 R2, [R1+0x590] ;  /* 0x0005900001027983 */ /* 0x001ee20000300a00 */
[----:B------:R-:W-:-:S03]  /*7990*/  @!P1 PRMT R18, R49, 0x7610, R18 ;  /* 0x0000761031129816 */ /* 0x000fc60000000012 */
[----:B--2---:R0:W2:Y:S02]  /*79a0*/  @!P2 LDG.E R40, desc[UR10][R4.64] ;  /* 0x0000000a0428a981 */ /* 0x0040a4000c1e1900 */
[----:B0-----:R-:W-:-:S10]  /*79b0*/  HFMA2.MMA R4, -RZ, RZ, 0, 0 ;  /* 0x00000000ff047435 */ /* 0x001fd400000001ff */
[----:B----4-:R0:W4:Y:S01]  /*79c0*/  @!P2 LDG.E R4, desc[UR10][R44.64] ;  /* 0x0000000a2c04a981 */ /* 0x010122000c1e1900 */
[----:B------:R-:W-:Y:S01]  /*79d0*/  LOP3.LUT P1, RZ, R66, 0x200, RZ, 0xc0, !PT ;  /* 0x0000020042ff7812 */ /* 0x000fe2000782c0ff */
[----:B0-----:R-:W-:-:S12]  /*79e0*/  HFMA2.MMA R45, -RZ, RZ, 0, 0 ;  /* 0x00000000ff2d7435 */ /* 0x001fd800000001ff */
[----:B---3--:R-:W3:Y:S01]  /*79f0*/  @!P1 LDG.E R45, desc[UR10][R2.64] ;  /* 0x0000000a022d9981 */ /* 0x008ee2000c1e1900 */
[----:B------:R-:W-:Y:S02]  /*7a00*/  PRMT R31, RZ, 0x7610, R31 ;  /* 0x00007610ff1f7816 */ /* 0x000fe4000000001f */
[----:B------:R-:W-:Y:S02]  /*7a10*/  PRMT R30, RZ, 0x7610, R30 ;  /* 0x00007610ff1e7816 */ /* 0x000fe4000000001e */
[----:B------:R-:W-:-:S05]  /*7a20*/  @!P3 PRMT R31, R47, 0x7610, R31 ;  /* 0x000076102f1fb816 */ /* 0x000fca000000001f */
[----:B------:R0:W-:Y:S01]  /*7a30*/  STL.S16 [R1+0x5ac], R31 ;  /* 0x0005ac1f01007387 */ /* 0x0001e20000100600 */
[----:B------:R-:W-:-:S03]  /*7a40*/  @!P3 PRMT R19, R43, 0x7610, R19 ;  /* 0x000076102b13b816 */ /* 0x000fc60000000013 */
[----:B------:R-:W-:Y:S04]  /*7a50*/  STL.S16 [R1+0x5d8], R33 ;  /* 0x0005d82101007387 */ /* 0x000fe80000100600 */
[----:B------:R-:W3:Y:S01]  /*7a60*/  LDL.LU.64 R2, [R1+0x898] ;  /* 0x0008980001027983 */ /* 0x000ee20000300a00 */
[----:B0-----:R-:W-:Y:S02]  /*7a70*/  MOV R31, R53 ;  /* 0x00000035001f7202 */ /* 0x001fe40000000f00 */
[----:B--2---:R-:W-:-:S04]  /*7a80*/  @!P2 SHF.R.U32.HI R5, RZ, 0x10, R40 ;  /* 0x00000010ff05a819 */ /* 0x004fc80000011628 */
[----:B------:R-:W-:Y:S02]  /*7a90*/  @!P2 PRMT R20, R5, 0x7610, R20 ;  /* 0x000076100514a816 */ /* 0x000fe40000000014 */
[----:B----4-:R-:W-:-:S04]  /*7aa0*/  @!P2 SHF.R.U32.HI R5, RZ, 0x10, R4 ;  /* 0x00000010ff05a819 */ /* 0x010fc80000011604 */
[----:B------:R-:W-:-:S05]  /*7ab0*/  @!P2 PRMT R30, R5, 0x7610, R30 ;  /* 0x00007610051ea816 */ /* 0x000fca000000001e */
[----:B------:R0:W-:Y:S02]  /*7ac0*/  STL.S16 [R1+0x588], R30 ;  /* 0x0005881e01007387 */ /* 0x0001e40000100600 */
[----:B0-----:R-:W-:Y:S02]  /*7ad0*/  MOV R30, R52 ;  /* 0x00000034001e7202 */ /* 0x001fe40000000f00 */
[----:B------:R-:W2:Y:S01]  /*7ae0*/  LDL.LU.64 R52, [R1+0x560] ;  /* 0x0005600001347983 */ /* 0x000ea20000300a00 */
[----:B---3--:R-:W-:Y:S02]  /*7af0*/  @!P1 SHF.R.U32.HI R23, RZ, 0x10, R45 ;  /* 0x00000010ff179819 */ /* 0x008fe4000001162d */
[----:B------:R-:W-:Y:S02]  /*7b00*/  MOV R5, RZ ;  /* 0x000000ff00057202 */ /* 0x000fe40000000f00 */
[----:B------:R-:W-:Y:S02]  /*7b10*/  @!P1 PRMT R32, R23, 0x7610, R32 ;  /* 0x0000761017209816 */ /* 0x000fe40000000020 */
[----:B------:R-:W-:-:S02]  /*7b20*/  LOP3.LUT P3, RZ, R66, 0x100, RZ, 0xc0, !PT ;  /* 0x0000010042ff7812 */ /* 0x000fc4000786c0ff */
[----:B------:R-:W3:Y:S04]  /*7b30*/  @!P1 LDG.E R5, desc[UR10][R58.64] ;  /* 0x0000000a3a059981 */ /* 0x000ee8000c1e1900 */
[----:B------:R0:W-:Y:S04]  /*7b40*/  STL.S16 [R1+0x578], R32 ;  /* 0x0005782001007387 */ /* 0x0001e80000100600 */
[----:B------:R-:W4:Y:S04]  /*7b50*/  LDL.LU.64 R58, [R1+0x558] ;  /* 0x00055800013a7983 */ /* 0x000f280000300a00 */
[----:B0-----:R-:W4:Y:S04]  /*7b60*/  LDL.LU.64 R32, [R1+0x568] ;  /* 0x0005680001207983 */ /* 0x001f280000300a00 */
[----:B------:R0:W4:Y:S02]  /*7b70*/  @!P3 LDG.E R42, desc[UR10][R30.64] ;  /* 0x0000000a1e2ab981 */ /* 0x000124000c1e1900 */
[----:B0-----:R-:W-:-:S06]  /*7b80*/  CS2R R30, SRZ ;  /* 0x00000000001e7805 */ /* 0x001fcc000001ff00 */
[----:B--2---:R-:W2:Y:S01]  /*7b90*/  @!P3 LDG.E R30, desc[UR10][R52.64] ;  /* 0x0000000a341eb981 */ /* 0x004ea2000c1e1900 */
[----:B------:R-:W-:Y:S02]  /*7ba0*/  PRMT R22, RZ, 0x7610, R22 ;  /* 0x00007610ff167816 */ /* 0x000fe40000000016 */
[----:B------:R-:W-:Y:S02]  /*7bb0*/  @!P2 PRMT R21, R40, 0x7610, R21 ;  /* 0x000076102815a816 */ /* 0x000fe40000000015 */
[----:B------:R-:W-:Y:S02]  /*7bc0*/  @!P2 PRMT R22, R4, 0x7610, R22 ;  /* 0x000076100416a816 */ /* 0x000fe40000000016 */
[----:B------:R-:W-:Y:S01]  /*7bd0*/  LOP3.LUT P2, RZ, R66, 0x80, RZ, 0xc0, !PT ;  /* 0x0000008042ff7812 */ /* 0x000fe2000784c0ff */
[----:B------:R-:W-:Y:S01]  /*7be0*/  HFMA2.MMA R50, -RZ, RZ, 0, 0 ;  /* 0x00000000ff327435 */ /* 0x000fe200000001ff */
[----:B------:R-:W-:Y:S01]  /*7bf0*/  PRMT R25, RZ, 0x7610, R25 ;  /* 0x00007610ff197816 */ /* 0x000fe20000000019 */
[----:B------:R-:W2:Y:S01]  /*7c00*/  LDL.LU.64 R52, [R1+0x548] ;  /* 0x0005480001347983 */ /* 0x000ea20000300a00 */
[----:B---3--:R-:W-:-:S04]  /*7c10*/  @!P1 SHF.R.U32.HI R23, RZ, 0x10, R5 ;  /* 0x00000010ff179819 */ /* 0x008fc80000011605 */
[----:B------:R-:W-:-:S05]  /*7c20*/  @!P1 PRMT R25, R23, 0x7610, R25 ;  /* 0x0000761017199816 */ /* 0x000fca0000000019 */
[----:B----4-:R-:W3:Y:S04]  /*7c30*/  @!P2 LDG.E R31, desc[UR10][R58.64] ;  /* 0x0000000a3a1fa981 */ /* 0x010ee8000c1e1900 */
[----:B------:R-:W4:Y:S01]  /*7c40*/  @!P2 LDG.E R50, desc[UR10][R32.64] ;  /* 0x0000000a2032a981 */ /* 0x000f22000c1e1900 */
[----:B------:R-:W-:-:S03]  /*7c50*/  PRMT R24, RZ, 0x7610, R24 ;  /* 0x00007610ff187816 */ /* 0x000fc60000000018 */
[----:B------:R0:W-:Y:S01]  /*7c60*/  STL.S16 [R1+0x58c], R25 ;  /* 0x00058c1901007387 */ /* 0x0001e20000100600 */
[----:B------:R-:W-:Y:S02]  /*7c70*/  PRMT R3, RZ, 0x7610, R3 ;  /* 0x00007610ff037816 */ /* 0x000fe40000000003 */
[----:B------:R-:W-:Y:S01]  /*7c80*/  PRMT R2, RZ, 0x7610, R2 ;  /* 0x00007610ff027816 */ /* 0x000fe20000000002 */
[----:B------:R-:W-:Y:S04]  /*7c90*/  STL.S16 [R1+0x5d0], R35 ;  /* 0x0005d02301007387 */ /* 0x000fe80000100600 */
[----:B------:R-:W3:Y:S01]  /*7ca0*/  LDL.LU.64 R32, [R1+0x890] ;  /* 0x0008900001207983 */ /* 0x000ee20000300a00 */
[----:B0-----:R-:W-:Y:S02]  /*7cb0*/  @!P3 SHF.R.U32.HI R25, RZ, 0x10, R42 ;  /* 0x00000010ff19b819 */ /* 0x001fe4000001162a */
[----:B------:R-:W-:Y:S01]  /*7cc0*/  PRMT R23, RZ, 0x7610, R23 ;  /* 0x00007610ff177816 */ /* 0x000fe20000000017 */
[----:B------:R-:W3:Y:S01]  /*7cd0*/  LDL.LU.64 R58, [R1+0x538] ;  /* 0x00053800013a7983 */ /* 0x000ee20000300a00 */
[----:B------:R-:W-:-:S02]  /*7ce0*/  @!P3 PRMT R24, R25, 0x7610, R24 ;  /* 0x000076101918b816 */ /* 0x000fc40000000018 */
[----:B------:R-:W-:-:S05]  /*7cf0*/  @!P1 PRMT R3, R5, 0x7610, R3 ;  /* 0x0000761005039816 */ /* 0x000fca0000000003 */
[----:B------:R-:W-:Y:S01]  /*7d00*/  STL.S16 [R1+0x57c], R3 ;  /* 0x00057c0301007387 */ /* 0x000fe20000100600 */
[----:B--2---:R-:W-:-:S04]  /*7d10*/  @!P3 SHF.R.U32.HI R25, RZ, 0x10, R30 ;  /* 0x00000010ff19b819 */ /* 0x004fc8000001161e */
[----:B------:R-:W-:-:S05]  /*7d20*/  @!P3 PRMT R2, R25, 0x7610, R2 ;  /* 0x000076101902b816 */ /* 0x000fca0000000002 */
[----:B------:R0:W-:Y:S04]  /*7d30*/  STL.S16 [R1+0x560], R2 ;  /* 0x0005600201007387 */ /* 0x0001e80000100600 */
[----:B0-----:R-:W2:Y:S01]  /*7d40*/  LDL.LU.64 R2, [R1+0x550] ;  /* 0x0005500001027983 */ /* 0x001ea20000300a00 */
[----:B----4-:R-:W-:Y:S02]  /*7d50*/  @!P2 SHF.R.U32.HI R27, RZ, 0x10, R50 ;  /* 0x00000010ff1ba819 */ /* 0x010fe40000011632 */
[----:B---3--:R-:W-:Y:S02]  /*7d60*/  PRMT R33, RZ, 0x7610, R33 ;  /* 0x00007610ff217816 */ /* 0x008fe40000000021 */
[----:B------:R-:W-:Y:S02]  /*7d70*/  PRMT R32, RZ, 0x7610, R32 ;  /* 0x00007610ff207816 */ /* 0x000fe40000000020 */
[----:B------:R-:W-:-:S02]  /*7d80*/  @!P2 PRMT R33, R27, 0x7610, R33 ;  /* 0x000076101b21a816 */ /* 0x000fc40000000021 */
[----:B------:R-:W-:-:S04]  /*7d90*/  @!P2 SHF.R.U32.HI R27, RZ, 0x10, R31 ;  /* 0x00000010ff1ba819 */ /* 0x000fc8000001161f */
[----:B------:R-:W-:Y:S02]  /*7da0*/  @!P2 PRMT R32, R27, 0x7610, R32 ;  /* 0x000076101b20a816 */ /* 0x000fe40000000020 */
[----:B------:R-:W-:Y:S01]  /*7db0*/  @!P1 PRMT R23, R45, 0x7610, R23 ;  /* 0x000076102d179816 */ /* 0x000fe20000000017 */
[----:B------:R-:W-:Y:S01]  /*7dc0*/  STL.S16 [R1+0x558], R33 ;  /* 0x0005582101007387 */ /* 0x000fe20000100600 */
[----:B------:R-:W-:-:S03]  /*7dd0*/  LOP3.LUT P1, RZ, R66, 0x40, RZ, 0xc0, !PT ;  /* 0x0000004042ff7812 */ /* 0x000fc6000782c0ff */
[----:B------:R0:W-:Y:S01]  /*7de0*/  STL.S16 [R1+0x564], R32 ;  /* 0x0005642001007387 */ /* 0x0001e20000100600 */
[----:B------:R-:W-:-:S03]  /*7df0*/  CS2R R34, SRZ ;  /* 0x0000000000227805 */ /* 0x000fc6000001ff00 */
[----:B0-----:R-:W3:Y:S06]  /*7e00*/  LDL.LU.64 R32, [R1+0x540] ;  /* 0x0005400001207983 */ /* 0x001eec0000300a00 */
[----:B------:R-:W4:Y:S01]  /*7e10*/  @!P1 LDG.E R35, desc[UR10][R52.64] ;  /* 0x0000000a34239981 */ /* 0x000f22000c1e1900 */
[----:B------:R-:W-:-:S03]  /*7e20*/  PRMT R25, RZ, 0x7610, R25 ;  /* 0x00007610ff197816 */ /* 0x000fc60000000019 */
[----:B--2---:R-:W2:Y:S01]  /*7e30*/  @!P1 LDG.E R34, desc[UR10][R2.64] ;  /* 0x0000000a02229981 */ /* 0x004ea2000c1e1900 */
[----:B------:R-:W-:-:S03]  /*7e40*/  PRMT R26, RZ, 0x7610, R26 ;  /* 0x00007610ff1a7816 */ /* 0x000fc6000000001a */
[----:B------:R0:W-:Y:S01]  /*7e50*/  STL [R1+0x44], R41 ;  /* 0x0000442901007387 */ /* 0x0001e20000100800 */
[----:B------:R-:W-:Y:S01]  /*7e60*/  HFMA2.MMA R44, -RZ, RZ, 0, 0 ;  /* 0x00000000ff2c7435 */ /* 0x000fe200000001ff */
[----:B------:R-:W-:Y:S02]  /*7e70*/  PRMT R28, RZ, 0x7610, R28 ;  /* 0x00007610ff1c7816 */ /* 0x000fe4000000001c */
[----:B------:R-:W4:Y:S04]  /*7e80*/  LDL.LU.64 R52, [R1+0x228] ;  /* 0x0002280001347983 */ /* 0x000f280000300a00 */
[----:B------:R-:W4:Y:S01]  /*7e90*/  LDL.LU.64 R2, [R1+0x888] ;  /* 0x0008880001027983 */ /* 0x000f220000300a00 */
[----:B------:R-:W-:Y:S02]  /*7ea0*/  @!P3 PRMT R25, R42, 0x7610, R25 ;  /* 0x000076102a19b816 */ /* 0x000fe40000000019 */
[----:B------:R-:W-:-:S02]  /*7eb0*/  @!P3 PRMT R26, R30, 0x7610, R26 ;  /* 0x000076101e1ab816 */ /* 0x000fc4000000001a */
[----:B------:R-:W-:Y:S02]  /*7ec0*/  LOP3.LUT P3, RZ, R66, 0x20, RZ, 0xc0, !PT ;  /* 0x0000002042ff7812 */ /* 0x000fe4000786c0ff */
[----:B0-----:R-:W-:Y:S02]  /*7ed0*/  MOV R41, RZ ;  /* 0x000000ff00297202 */ /* 0x001fe40000000f00 */
[----:B------:R-:W-:-:S09]  /*7ee0*/  @!P2 PRMT R28, R31, 0x7610, R28 ;  /* 0x000076101f1ca816 */ /* 0x000fd2000000001c */
[----:B------:R-:W4:Y:S04]  /*7ef0*/  @!P3 LDG.E R44, desc[UR10][R58.64] ;  /* 0x0000000a3a2cb981 */ /* 0x000f28000c1e1900 */
[----:B---3--:R-:W3:Y:S04]  /*7f00*/  @!P3 LDG.E R41, desc[UR10][R32.64] ;  /* 0x0000000a2029b981 */ /* 0x008ee8000c1e1900 */
[----:B------:R2:W-:Y:S01]  /*7f10*/  STL.S16 [R1+0x55c], R28 ;  /* 0x00055c1c01007387 */ /* 0x0005e20000100600 */
[----:B------:R-:W-:-:S03]  /*7f20*/  PRMT R27, RZ, 0x7610, R27 ;  /* 0x00007610ff1b7816 */ /* 0x000fc6000000001b */
[----:B------:R-:W-:Y:S04]  /*7f30*/  STL [R1+0x48], R43 ;  /* 0x0000482b01007387 */ /* 0x000fe80000100800 */
[----:B------:R-:W3:Y:S04]  /*7f40*/  LDL.LU.64 R32, [R1+0x880] ;  /* 0x0008800001207983 */ /* 0x000ee80000300a00 */
[----:B------:R-:W3:Y:S01]  /*7f50*/  LDL.LU.64 R58, [R1+0x230] ;  /* 0x00023000013a7983 */ /* 0x000ee20000300a00 */
[----:B--2---:R-:W-:Y:S02]  /*7f60*/  @!P1 SHF.R.U32.HI R28, RZ, 0x10, R34 ;  /* 0x00000010ff1c9819 */ /* 0x004fe40000011622 */
[----:B----4-:R-:W-:-:S02]  /*7f70*/  PRMT R3, RZ, 0x7610, R3 ;  /* 0x00007610ff037816 */ /* 0x010fc40000000003 */
[----:B------:R-:W-:Y:S02]  /*7f80*/  PRMT R2, RZ, 0x7610, R2 ;  /* 0x00007610ff027816 */ /* 0x000fe40000000002 */
[----:B------:R-:W-:Y:S02]  /*7f90*/  @!P1 PRMT R3, R28, 0x7610, R3 ;  /* 0x000076101c039816 */ /* 0x000fe40000000003 */
[----:B------:R-:W-:-:S04]  /*7fa0*/  @!P1 SHF.R.U32.HI R28, RZ, 0x10, R35 ;  /* 0x00000010ff1c9819 */ /* 0x000fc80000011623 */
[----:B------:R-:W-:Y:S01]  /*7fb0*/  @!P1 PRMT R2, R28, 0x7610, R2 ;  /* 0x000076101c029816 */ /* 0x000fe20000000002 */
[----:B------:R-:W-:Y:S04]  /*7fc0*/  STL.S16 [R1+0x548], R3 ;  /* 0x0005480301007387 */ /* 0x000fe80000100600 */
[----:B------:R0:W-:Y:S04]  /*7fd0*/  STL.S16 [R1+0x54c], R2 ;  /* 0x00054c0201007387 */ /* 0x0001e80000100600 */
[----:B0-----:R-:W2:Y:S01]  /*7fe0*/  LDL.LU.64 R2, [R1+0x530] ;  /* 0x0005300001027983 */ /* 0x001ea20000300a00 */
[----:B------:R-:W-:-:S02]  /*7ff0*/  @!P2 PRMT R27, R50, 0x7610, R27 ;  /* 0x00007610321ba816 */ /* 0x000fc4000000001b */
[----:B------:R-:W-:Y:S01]  /*8000*/  LOP3.LUT P2, RZ, R66, 0x10, RZ, 0xc0, !PT ;  /* 0x0000001042ff7812 */ /* 0x000fe2000784c0ff */
[----:B------:R-:W-:Y:S01]  /*8010*/  HFMA2.MMA R43, -RZ, RZ, 0, 0 ;  /* 0x00000000ff2b7435 */ /* 0x000fe200000001ff */
[----:B---3--:R-:W-:-:S11]  /*8020*/  @!P3 SHF.R.U32.HI R46, RZ, 0x10, R41 ;  /* 0x00000010ff2eb819 */ /* 0x008fd60000011629 */
[----:B------:R-:W3:Y:S01]  /*8030*/  @!P2 LDG.E R43, desc[UR10][R52.64] ;  /* 0x0000000a342ba981 */ /* 0x000ee2000c1e1900 */
[----:B------:R-:W-:Y:S02]  /*8040*/  PRMT R33, RZ, 0x7610, R33 ;  /* 0x00007610ff217816 */ /* 0x000fe40000000021 */
[----:B------:R-:W-:Y:S02]  /*8050*/  PRMT R32, RZ, 0x7610, R32 ;  /* 0x00007610ff207816 */ /* 0x000fe40000000020 */
[----:B------:R-:W-:Y:S02]  /*8060*/  @!P3 PRMT R33, R46, 0x7610, R33 ;  /* 0x000076102e21b816 */ /* 0x000fe40000000021 */
[----:B------:R-:W-:Y:S01]  /*8070*/  @!P3 SHF.R.U32.HI R46, RZ, 0x10, R44 ;  /* 0x00000010ff2eb819 */ /* 0x000fe2000001162c */
[----:B------:R-:W-:Y:S03]  /*8080*/  STL [R1+0x144], R49 ;  /* 0x0001443101007387 */ /* 0x000fe60000100800 */
[----:B------:R-:W-:-:S02]  /*8090*/  @!P3 PRMT R32, R46, 0x7610, R32 ;  /* 0x000076102e20b816 */ /* 0x000fc40000000020 */
[----:B------:R-:W-:Y:S01]  /*80a0*/  PRMT R29, RZ, 0x7610, R29 ;  /* 0x00007610ff1d7816 */ /* 0x000fe2000000001d */
[----:B------:R-:W-:Y:S01]  /*80b0*/  STL [R1+0x4c], R40 ;  /* 0x00004c2801007387 */ /* 0x000fe20000100800 */
[----:B------:R-:W-:Y:S02]  /*80c0*/  PRMT R46, RZ, 0x7610, R46 ;  /* 0x00007610ff2e7816 */ /* 0x000fe4000000002e */
[----:B------:R-:W-:Y:S01]  /*80d0*/  PRMT R28, RZ, 0x7610, R28 ;  /* 0x00007610ff1c7816 */ /* 0x000fe2000000001c */
[----:B------:R-:W-:Y:S01]  /*80e0*/  STL [R1+0x148], R47 ;  /* 0x0001482f01007387 */ /* 0x000fe20000100800 */
[----:B------:R-:W-:-:S03]  /*80f0*/  @!P3 PRMT R46, R44, 0x7610, R46 ;  /* 0x000076102c2eb816 */ /* 0x000fc6000000002e */
[----:B------:R-:W-:Y:S04]  /*8100*/  STL.S16 [R1+0x538], R33 ;  /* 0x0005382101007387 */ /* 0x000fe80000100600 */
[----:B------:R0:W-:Y:S04]  /*8110*/  STL.S16 [R1+0x540], R32 ;  /* 0x0005402001007387 */ /* 0x0001e80000100600 */
[----:B------:R1:W-:Y:S04]  /*8120*/  STL.S16 [R1+0x53c], R46 ;  /* 0x00053c2e01007387 */ /* 0x0003e80000100600 */
[----:B------:R-:W4:Y:S04]  /*8130*/  LDL.LU.64 R52, [R1+0x510] ;  /* 0x0005100001347983 */ /* 0x000f280000300a00 */
[----:B0-----:R-:W4:Y:S01]  /*8140*/  LDL.LU.64 R32, [R1+0x528] ;  /* 0x0005280001207983 */ /* 0x001f220000300a00 */
[----:B-1----:R-:W-:-:S06]  /*8150*/  MOV R46, RZ ;  /* 0x000000ff002e7202 */ /* 0x002fcc0000000f00 */
[----:B--2---:R-:W2:Y:S04]  /*8160*/  @!P2 LDG.E R46, desc[UR10][R2.64] ;  /* 0x0000000a022ea981 */ /* 0x004ea8000c1e1900 */
[----:B------:R-:W2:Y:S01]  /*8170*/  LDL.LU.64 R2, [R1+0x870] ;  /* 0x0008700001027983 */ /* 0x000ea20000300a00 */
[----:B------:R-:W-:Y:S02]  /*8180*/  PRMT R49, RZ, 0x7610, R49 ;  /* 0x00007610ff317816 */ /* 0x000fe40000000031 */
[----:B------:R-:W-:Y:S02]  /*8190*/  @!P1 PRMT R28, R34, 0x7610, R28 ;  /* 0x00007610221c9816 */ /* 0x000fe4000000001c */
[----:B------:R-:W-:Y:S02]  /*81a0*/  @!P1 PRMT R29, R35, 0x7610, R29 ;  /* 0x00007610231d9816 */ /* 0x000fe4000000001d */
[----:B------:R-:W-:-:S02]  /*81b0*/  LOP3.LUT P1, RZ, R66, 0x8, RZ, 0xc0, !PT ;  /* 0x0000000842ff7812 */ /* 0x000fc4000782c0ff */
[----:B---3--:R-:W-:Y:S01]  /*81c0*/  @!P2 PRMT R49, R43, 0x7610, R49 ;  /* 0x000076102b31a816 */ /* 0x008fe20000000031 */
[----:B------:R-:W-:-:S04]  /*81d0*/  HFMA2.MMA R40, -RZ, RZ, 0, 0 ;  /* 0x00000000ff287435 */ /* 0x000fc800000001ff */
[----:B------:R0:W-:Y:S06]  /*81e0*/  STL.S16 [R1+0x22c], R49 ;  /* 0x00022c3101007387 */ /* 0x0001ec0000100600 */
[----:B------:R-:W3:Y:S01]  /*81f0*/  @!P1 LDG.E R40, desc[UR10][R58.64] ;  /* 0x0000000a3a289981 */ /* 0x000ee2000c1e1900 */
[----:B0-----:R-:W-:-:S03]  /*8200*/  MOV R49, RZ ;  /* 0x000000ff00317202 */ /* 0x001fc60000000f00 */
[----:B------:R-:W-:Y:S01]  /*8210*/  STL [R1+0x14c], R4 ;  /* 0x00014c0401007387 */ /* 0x000fe20000100800 */
[----:B------:R-:W-:-:S03]  /*8220*/  PRMT R48, RZ, 0x7610, R48 ;  /* 0x00007610ff307816 */ /* 0x000fc60000000030 */
[----:B------:R-:W3:Y:S04]  /*8230*/  LDL.LU.64 R58, [R1+0x248] ;  /* 0x00024800013a7983 */ /* 0x000ee80000300a00 */
[----:B----4-:R-:W4:Y:S04]  /*8240*/  @!P1 LDG.E R49, desc[UR10][R32.64] ;  /* 0x0000000a20319981 */ /* 0x010f28000c1e1900 */
[----:B------:R-:W4:Y:S01]  /*8250*/  LDL.LU.64 R32, [R1+0x860] ;  /* 0x0008600001207983 */ /* 0x000f220000300a00 */
[----:B--2---:R-:W-:Y:S02]  /*8260*/  @!P2 SHF.R.U32.HI R47, RZ, 0x10, R46 ;  /* 0x00000010ff2fa819 */ /* 0x004fe4000001162e */
[----:B------:R-:W-:-:S02]  /*8270*/  PRMT R3, RZ, 0x7610, R3 ;  /* 0x00007610ff037816 */ /* 0x000fc40000000003 */
[----:B------:R-:W-:Y:S02]  /*8280*/  PRMT R2, RZ, 0x7610, R2 ;  /* 0x00007610ff027816 */ /* 0x000fe40000000002 */
[----:B------:R-:W-:Y:S02]  /*8290*/  @!P2 PRMT R3, R47, 0x7610, R3 ;  /* 0x000076102f03a816 */ /* 0x000fe40000000003 */
[----:B------:R-:W-:-:S04]  /*82a0*/  @!P2 SHF.R.U32.HI R47, RZ, 0x10, R43 ;  /* 0x00000010ff2fa819 */ /* 0x000fc8000001162b */
[----:B------:R-:W-:Y:S01]  /*82b0*/  @!P2 PRMT R2, R47, 0x7610, R2 ;  /* 0x000076102f02a816 */ /* 0x000fe20000000002 */
[----:B------:R-:W-:Y:S04]  /*82c0*/  STL.S16 [R1+0x228], R3 ;  /* 0x0002280301007387 */ /* 0x000fe80000100600 */
[----:B------:R0:W-:Y:S04]  /*82d0*/  STL.S16 [R1+0x530], R2 ;  /* 0x0005300201007387 */ /* 0x0001e80000100600 */
[----:B0-----:R-:W2:Y:S01]  /*82e0*/  LDL.LU.64 R2, [R1+0x520] ;  /* 0x0005200001027983 */ /* 0x001ea20000300a00 */
[----:B------:R-:W-:-:S02]  /*82f0*/  PRMT R47, RZ, 0x7610, R47 ;  /* 0x00007610ff2f7816 */ /* 0x000fc4000000002f */
[----:B------:R-:W-:Y:S02]  /*8300*/  @!P3 PRMT R48, R41, 0x7610, R48 ;  /* 0x000076102930b816 */ /* 0x000fe40000000030 */
[----:B------:R-:W-:Y:S02]  /*8310*/  LOP3.LUT P3, RZ, R66, 0x4, RZ, 0xc0, !PT ;  /* 0x0000000442ff7812 */ /* 0x000fe4000786c0ff */
[----:B---3--:R-:W-:Y:S02]  /*8320*/  @!P1 PRMT R47, R40, 0x7610, R47 ;  /* 0x00007610282f9816 */ /* 0x008fe4000000002f */
[----:B----4-:R-:W-:Y:S02]  /*8330*/  @!P1 SHF.R.U32.HI R4, RZ, 0x10, R49 ;  /* 0x00000010ff049819 */ /* 0x010fe40000011631 */
[----:B------:R-:W-:Y:S02]  /*8340*/  PRMT R33, RZ, 0x7610, R33 ;  /* 0x00007610ff217816 */ /* 0x000fe40000000021 */
[----:B------:R-:W-:-:S02]  /*8350*/  PRMT R32, RZ, 0x7610, R32 ;  /* 0x00007610ff207816 */ /* 0x000fc40000000020 */
[----:B------:R-:W-:Y:S02]  /*8360*/  @!P1 PRMT R33, R4, 0x7610, R33 ;  /* 0x0000761004219816 */ /* 0x000fe40000000021 */
[----:B------:R-:W-:-:S04]  /*8370*/  @!P1 SHF.R.U32.HI R4, RZ, 0x10, R40 ;  /* 0x00000010ff049819 */ /* 0x000fc80000011628 */
[----:B------:R-:W-:Y:S02]  /*8380*/  @!P1 PRMT R32, R4, 0x7610, R32 ;  /* 0x0000761004209816 */ /* 0x000fe40000000020 */
[----:B------:R-:W-:Y:S01]  /*8390*/  PRMT R4, RZ, 0x7610, R4 ;  /* 0x00007610ff047816 */ /* 0x000fe20000000004 */
[----:B------:R0:W-:Y:S03]  /*83a0*/  STL.S16 [R1+0x52c], R47 ;  /* 0x00052c2f01007387 */ /* 0x0001e60000100600 */
[----:B------:R-:W-:-:S05]  /*83b0*/  @!P1 PRMT R4, R49, 0x7610, R4 ;  /* 0x0000761031049816 */ /* 0x000fca0000000004 */
[----:B------:R1:W-:Y:S01]  /*83c0*/  STL.S16 [R1+0x230], R4 ;  /* 0x0002300401007387 */ /* 0x0003e20000100600 */
[----:B0-----:R-:W-:Y:S01]  /*83d0*/  MOV R47, RZ ;  /* 0x000000ff002f7202 */ /* 0x001fe20000000f00 */
[----:B-1----:R-:W-:Y:S02]  /*83e0*/  HFMA2.MMA R4, -RZ, RZ, 0, 0 ;  /* 0x00000000ff047435 */ /* 0x002fe400000001ff */
[----:B------:R0:W-:Y:S08]  /*83f0*/  STL.S16 [R1+0x220], R48 ;  /* 0x0002203001007387 */ /* 0x0001f00000100600 */
[----:B------:R-:W3:Y:S04]  /*8400*/  @!P3 LDG.E R4, desc[UR10][R52.64] ;  /* 0x0000000a3404b981 */ /* 0x000ee8000c1e1900 */
[----:B0-----:R-:W4:Y:S04]  /*8410*/  LDL.LU R48, [R1+0x878] ;  /* 0x0008780001307983 */ /* 0x001f280000300800 */
[----:B------:R-:W-:Y:S04]  /*8420*/  STL.S16 [R1+0x528], R33 ;  /* 0x0005282101007387 */ /* 0x000fe80000100600 */
[----:B------:R0:W-:Y:S04]  /*8430*/  STL.S16 [R1+0x534], R32 ;  /* 0x0005342001007387 */ /* 0x0001e80000100600 */
[----:B------:R-:W-:Y:S04]  /*8440*/  STL [R1+0x150], R5 ;  /* 0x0001500501007387 */ /* 0x000fe80000100800 */
[----:B------:R1:W-:Y:S04]  /*8450*/  STL [R1+0x50], R45 ;  /* 0x0000502d01007387 */ /* 0x0003e80000100800 */
[----:B0-----:R-:W3:Y:S04]  /*8460*/  LDL.LU.64 R32, [R1+0x518] ;  /* 0x0005180001207983 */ /* 0x001ee80000300a00 */
[----:B------:R-:W3:Y:S04]  /*8470*/  LDL.LU.64 R52, [R1+0x250] ;  /* 0x0002500001347983 */ /* 0x000ee80000300a00 */
[----:B--2---:R-:W2:Y:S04]  /*8480*/  @!P3 LDG.E R47, desc[UR10][R2.64] ;  /* 0x0000000a022fb981 */ /* 0x004ea8000c1e1900 */
[----:B------:R-:W2:Y:S01]  /*8490*/  LDL.LU.64 R2, [R1+0x858] ;  /* 0x0008580001027983 */ /* 0x000ea20000300a00 */
[----:B-1----:R-:W-:-:S02]  /*84a0*/  PRMT R45, RZ, 0x7610, R45 ;  /* 0x00007610ff2d7816 */ /* 0x002fc4000000002d */
[----:B----4-:R-:W-:Y:S02]  /*84b0*/  PRMT R48, RZ, 0x7610, R48 ;  /* 0x00007610ff307816 */ /* 0x010fe40000000030 */
[----:B---3--:R-:W-:Y:S02]  /*84c0*/  @!P3 PRMT R45, R4, 0x7610, R45 ;  /* 0x00007610042db816 */ /* 0x008fe4000000002d */
[----:B------:R-:W-:Y:S02]  /*84d0*/  @!P2 PRMT R48, R46, 0x7610, R48 ;  /* 0x000076102e30a816 */ /* 0x000fe40000000030 */
[----:B------:R-:W-:Y:S01]  /*84e0*/  LOP3.LUT P2, RZ, R66, 0x2, RZ, 0xc0, !PT ;  /* 0x0000000242ff7812 */ /* 0x000fe2000784c0ff */
[----:B------:R0:W-:Y:S02]  /*84f0*/  STL.S16 [R1+0x238], R45 ;  /* 0x0002382d01007387 */ /* 0x0001e40000100600 */
[----:B0-----:R-:W-:-:S10]  /*8500*/  MOV R45, RZ ;  /* 0x000000ff002d7202 */ /* 0x001fd40000000f00 */
[----:B------:R-:W3:Y:S04]  /*8510*/  @!P2 LDG.E R45, desc[UR10][R32.64] ;  /* 0x0000000a202da981 */ /* 0x000ee8000c1e1900 */
[----:B------:R-:W4:Y:S01]  /*8520*/  LDL.LU.64 R32, [R1+0x850] ;  /* 0x0008500001207983 */ /* 0x000f220000300a00 */
[----:B--2---:R-:W-:Y:S02]  /*8530*/  @!P3 SHF.R.U32.HI R5, RZ, 0x10, R47 ;  /* 0x00000010ff05b819 */ /* 0x004fe4000001162f */
[----:B------:R-:W-:Y:S02]  /*8540*/  PRMT R3, RZ, 0x7610, R3 ;  /* 0x00007610ff037816 */ /* 0x000fe40000000003 */
[----:B------:R-:W-:Y:S02]  /*8550*/  PRMT R2, RZ, 0x7610, R2 ;  /* 0x00007610ff027816 */ /* 0x000fe40000000002 */
[----:B------:R-:W-:-:S02]  /*8560*/  @!P3 PRMT R3, R5, 0x7610, R3 ;  /* 0x000076100503b816 */ /* 0x000fc40000000003 */
[----:B------:R-:W-:-:S04]  /*8570*/  @!P3 SHF.R.U32.HI R5, RZ, 0x10, R4 ;  /* 0x00000010ff05b819 */ /* 0x000fc80000011604 */
[----:B------:R-:W-:Y:S02]  /*8580*/  @!P3 PRMT R2, R5, 0x7610, R2 ;  /* 0x000076100502b816 */ /* 0x000fe40000000002 */
[----:B------:R-:W-:-:S04]  /*8590*/  PRMT R5, RZ, 0x7610, R5 ;  /* 0x00007610ff057816 */ /* 0x000fc80000000005 */
[----:B------:R-:W-:-:S05]  /*85a0*/  @!P3 PRMT R5, R47, 0x7610, R5 ;  /* 0x000076102f05b816 */ /* 0x000fca0000000005 */
[----:B------:R0:W-:Y:S02]  /*85b0*/  STL.S16 [R1+0x234], R5 ;  /* 0x0002340501007387 */ /* 0x0001e40000100600 */
[----:B0-----:R-:W-:-:S10]  /*85c0*/  HFMA2.MMA R5, -RZ, RZ, 0, 0 ;  /* 0x00000000ff057435 */ /* 0x001fd400000001ff */
[----:B------:R-:W2:Y:S04]  /*85d0*/  @!P2 LDG.E R5, desc[UR10][R58.64] ;  /* 0x0000000a3a05a981 */ /* 0x000ea8000c1e1900 */
[----:B------:R-:W-:Y:S04]  /*85e0*/  STL.S16 [R1+0x4e4], R3 ;  /* 0x0004e40301007387 */ /* 0x000fe80000100600 */
[----:B------:R0:W-:Y:S04]  /*85f0*/  STL.S16 [R1+0x510], R2 ;  /* 0x0005100201007387 */ /* 0x0001e80000100600 */
[----:B------:R-:W-:Y:S04]  /*8600*/  STL [R1+0x154], R30 ;  /* 0x0001541e01007387 */ /* 0x000fe80000100800 */
[----:B------:R1:W-:Y:S04]  /*8610*/  STL [R1+0x54], R42 ;  /* 0x0000542a01007387 */ /* 0x0003e80000100800 */
[----:B0-----:R-:W2:Y:S01]  /*8620*/  LDL.LU.64 R2, [R1+0x508] ;  /* 0x0005080001027983 */ /* 0x001ea20000300a00 */
[----:B------:R-:W-:-:S03]  /*8630*/  LOP3.LUT P1, RZ, R66, 0x1, RZ, 0xc0, !PT ;  /* 0x0000000142ff7812 */ /* 0x000fc6000782c0ff */
[----:B------:R0:W-:Y:S01]  /*8640*/  STL.S16 [R1+0x224], R48 ;  /* 0x0002243001007387 */ /* 0x0001e20000100600 */
[----:B-1----:R-:W-:-:S03]  /*8650*/  PRMT R42, RZ, 0x7610, R42 ;  /* 0x00007610ff2a7816 */ /* 0x002fc6000000002a */
[----:B------:R-:W2:Y:S04]  /*8660*/  LDL.LU.64 R58, [R1+0x4f8] ;  /* 0x0004f800013a7983 */ /* 0x000ea80000300a00 */
[----:B0-----:R-:W2:Y:S01]  /*8670*/  LDL.LU R48, [R1+0x868] ;  /* 0x0008680001307983 */ /* 0x001ea20000300800 */
[----:B---3--:R-:W-:Y:S02]  /*8680*/  @!P2 SHF.R.U32.HI R30, RZ, 0x10, R45 ;  /* 0x00000010ff1ea819 */ /* 0x008fe4000001162d */
[----:B----4-:R-:W-:Y:S02]  /*8690*/  PRMT R33, RZ, 0x7610, R33 ;  /* 0x00007610ff217816 */ /* 0x010fe40000000021 */
[----:B------:R-:W-:Y:S02]  /*86a0*/  PRMT R32, RZ, 0x7610, R32 ;  /* 0x00007610ff207816 */ /* 0x000fe40000000020 */
[----:B------:R-:W-:-:S02]  /*86b0*/  @!P2 PRMT R33, R30, 0x7610, R33 ;  /* 0x000076101e21a816 */ /* 0x000fc40000000021 */
[----:B------:R-:W-:-:S05]  /*86c0*/  @!P2 PRMT R42, R45, 0x7610, R42 ;  /* 0x000076102d2aa816 */ /* 0x000fca000000002a */
[----:B------:R0:W-:Y:S02]  /*86d0*/  STL.S16 [R1+0x248], R42 ;  /* 0x0002482a01007387 */ /* 0x0001e40000100600 */
[----:B0-----:R-:W-:Y:S02]  /*86e0*/  MOV R42, RZ ;  /* 0x000000ff002a7202 */ /* 0x001fe40000000f00 */
[----:B------:R-:W-:Y:S01]  /*86f0*/  STL.S16 [R1+0x514], R33 ;  /* 0x0005142101007387 */ /* 0x000fe20000100600 */
[----:B--2---:R-:W-:-:S04]  /*8700*/  @!P2 SHF.R.U32.HI R30, RZ, 0x10, R5 ;  /* 0x00000010ff1ea819 */ /* 0x004fc80000011605 */
[----:B------:R-:W-:Y:S02]  /*8710*/  @!P2 PRMT R32, R30, 0x7610, R32 ;  /* 0x000076101e20a816 */ /* 0x000fe40000000020 */
[----:B------:R-:W-:-:S04]  /*8720*/  PRMT R30, RZ, 0x7610, R30 ;  /* 0x00007610ff1e7816 */ /* 0x000fc8000000001e */
[----:B------:R-:W-:-:S05]  /*8730*/  @!P2 PRMT R30, R5, 0x7610, R30 ;  /* 0x00007610051ea816 */ /* 0x000fca000000001e */
[----:B------:R0:W-:Y:S04]  /*8740*/  STL.S16 [R1+0x24c], R30 ;  /* 0x00024c1e01007387 */ /* 0x0001e80000100600 */
[----:B------:R-:W2:Y:S01]  /*8750*/  @!P1 LDG.E R42, desc[UR10][R2.64] ;  /* 0x0000000a022a9981 */ /* 0x000ea2000c1e1900 */
[----:B0-----:R-:W-:-:S03]  /*8760*/  HFMA2.MMA R30, -RZ, RZ, 0, 0 ;  /* 0x00000000ff1e7435 */ /* 0x001fc600000001ff */
[----:B------:R-:W3:Y:S07]  /*8770*/  LDL.LU.64 R2, [R1+0x848] ;  /* 0x0008480001027983 */ /* 0x000eee0000300a00 */
[----:B------:R-:W4:Y:S04]  /*8780*/  @!P1 LDG.E R30, desc[UR10][R52.64] ;  /* 0x0000000a341e9981 */ /* 0x000f28000c1e1900 */
[----:B------:R0:W-:Y:S04]  /*8790*/  STL.S16 [R1+0x518], R32 ;  /* 0x0005182001007387 */ /* 0x0001e80000100600 */
[----:B------:R-:W-:Y:S01]  /*87a0*/  STL [R1+0x158], R31 ;  /* 0x0001581f01007387 */ /* 0x000fe20000100800 */
[----:B------:R-:W-:-:S03]  /*87b0*/  LOP3.LUT P3, RZ, R48, 0x80000000, RZ, 0xc0, !PT ;  /* 0x8000000030ff7812 */ /* 0x000fc6000786c0ff */
[----:B------:R1:W-:Y:S04]  /*87c0*/  STL [R1+0x5c], R34 ;  /* 0x00005c2201007387 */ /* 0x0003e80000100800 */
[----:B0-----:R-:W4:Y:S04]  /*87d0*/  LDL.LU.64 R32, [R1+0x500] ;  /* 0x0005000001207983 */ /* 0x001f280000300a00 */
[----:B------:R-:W4:Y:S01]  /*87e0*/  LDL.LU.64 R52, [R1+0x4e8] ;  /* 0x0004e80001347983 */ /* 0x000f220000300a00 */
[----:B-1----:R-:W-:-:S10]  /*87f0*/  HFMA2.MMA R34, -RZ, RZ, 0, 0 ;  /* 0x00000000ff227435 */ /* 0x002fd400000001ff */
[----:B------:R-:W4:Y:S04]  /*8800*/  @!P3 LDG.E R34, desc[UR10][R58.64] ;  /* 0x0000000a3a22b981 */ /* 0x000f28000c1e1900 */
[----:B------:R-:W-:Y:S01]  /*8810*/  STL [R1+0x15c], R35 ;  /* 0x00015c2301007387 */ /* 0x000fe20000100800 */
[----:B------:R-:W-:-:S03]  /*8820*/  LOP3.LUT P2, RZ, R48, 0x40000000, RZ, 0xc0, !PT ;  /* 0x4000000030ff7812 */ /* 0x000fc6000784c0ff */
[----:B------:R-:W-:Y:S04]  /*8830*/  STL [R1+0x60], R41 ;  /* 0x0000602901007387 */ /* 0x000fe80000100800 */
[----:B------:R-:W4:Y:S01]  /*8840*/  LDL.LU.64 R58, [R1+0x4d0] ;  /* 0x0004d000013a7983 */ /* 0x000f220000300a00 */
[----:B--2---:R-:W-:Y:S02]  /*8850*/  @!P1 SHF.R.U32.HI R31, RZ, 0x10, R42 ;  /* 0x00000010ff1f9819 */ /* 0x004fe4000001162a */
[----:B---3--:R-:W-:Y:S02]  /*8860*/  PRMT R3, RZ, 0x7610, R3 ;  /* 0x00007610ff037816 */ /* 0x008fe40000000003 */
[----:B------:R-:W-:Y:S02]  /*8870*/  PRMT R2, RZ, 0x7610, R2 ;  /* 0x00007610ff027816 */ /* 0x000fe40000000002 */
[----:B------:R-:W-:-:S02]  /*8880*/  @!P1 PRMT R3, R31, 0x7610, R3 ;  /* 0x000076101f039816 */ /* 0x000fc40000000003 */
[----:B----4-:R-:W-:-:S04]  /*8890*/  @!P1 SHF.R.U32.HI R31, RZ, 0x10, R30 ;  /* 0x00000010ff1f9819 */ /* 0x010fc8000001161e */
[----:B------:R-:W-:Y:S02]  /*88a0*/  @!P1 PRMT R2, R31, 0x7610, R2 ;  /* 0x000076101f029816 */ /* 0x000fe40000000002 */
[----:B------:R-:W-:-:S04]  /*88b0*/  PRMT R31, RZ, 0x7610, R31 ;  /* 0x00007610ff1f7816 */ /* 0x000fc8000000001f */
[----:B------:R-:W-:-:S05]  /*88c0*/  @!P1 PRMT R31, R30, 0x7610, R31 ;  /* 0x000076101e1f9816 */ /* 0x000fca000000001f */
[----:B------:R0:W-:Y:S02]  /*88d0*/  STL.S16 [R1+0x254], R31 ;  /* 0x0002541f01007387 */ /* 0x0001e40000100600 */
[----:B0-----:R-:W-:-:S06]  /*88e0*/  MOV R31, RZ ;  /* 0x000000ff001f7202 */ /* 0x001fcc0000000f00 */
[----:B------:R-:W2:Y:S04]  /*88f0*/  @!P3 LDG.E R31, desc[UR10][R32.64] ;  /* 0x0000000a201fb981 */ /* 0x000ea8000c1e1900 */
[----:B------:R-:W3:Y:S04]  /*8900*/  LDL.LU.64 R32, [R1+0x838] ;  /* 0x0008380001207983 */ /* 0x000ee80000300a00 */
[----:B------:R-:W-:Y:S04]  /*8910*/  STL.S16 [R1+0x26c], R3 ;  /* 0x00026c0301007387 */ /* 0x000fe80000100600 */
[----:B------:R0:W-:Y:S04]  /*8920*/  STL.S16 [R1+0x508], R2 ;  /* 0x0005080201007387 */ /* 0x0001e80000100600 */
[----:B0-----:R-:W4:Y:S01]  /*8930*/  LDL.LU.64 R2, [R1+0x4f0] ;  /* 0x0004f00001027983 */ /* 0x001f220000300a00 */
[----:B------:R-:W-:-:S10]  /*8940*/  HFMA2.MMA R41, -RZ, RZ, 0, 0 ;  /* 0x00000000ff297435 */ /* 0x000fd400000001ff */
[----:B------:R-:W4:Y:S01]  /*8950*/  @!P2 LDG.E R41, desc[UR10][R52.64] ;  /* 0x0000000a3429a981 */ /* 0x000f22000c1e1900 */
[----:B------:R-:W-:-:S04]  /*8960*/  PRMT R67, RZ, 0x7610, R67 ;  /* 0x00007610ff437816 */ /* 0x000fc80000000043 */
[----:B------:R-:W-:-:S05]  /*8970*/  @!P1 PRMT R67, R42, 0x7610, R67 ;  /* 0x000076102a439816 */ /* 0x000fca0000000043 */
[----:B------:R0:W-:Y:S04]  /*8980*/  STL.S16 [R1+0x250], R67 ;  /* 0x0002504301007387 */ /* 0x0001e80000100600 */
[----:B------:R-:W-:Y:S04]  /*8990*/  STL [R1+0x160], R44 ;  /* 0x0001602c01007387 */ /* 0x000fe80000100800 */
[----:B------:R-:W-:Y:S04]  /*89a0*/  STL [R1+0x64], R46 ;  /* 0x0000642e01007387 */ /* 0x000fe80000100800 */
[----:B0-----:R-:W4:Y:S01]  /*89b0*/  LDL.LU R67, [R1+0x840] ;  /* 0x0008400001437983 */ /* 0x001f220000300800 */
[----:B--2---:R-:W-:-:S03]  /*89c0*/  @!P3 SHF.R.U32.HI R35, RZ, 0x10, R31 ;  /* 0x00000010ff23b819 */ /* 0x004fc6000001161f */
[----:B------:R-:W2:Y:S01]  /*89d0*/  LDL.LU.64 R52, [R1+0x4c0] ;  /* 0x0004c00001347983 */ /* 0x000ea20000300a00 */
[----:B---3--:R-:W-:Y:S02]  /*89e0*/  PRMT R33, RZ, 0x7610, R33 ;  /* 0x00007610ff217816 */ /* 0x008fe40000000021 */
[----:B------:R-:W-:Y:S02]  /*89f0*/  PRMT R32, RZ, 0x7610, R32 ;  /* 0x00007610ff207816 */ /* 0x000fe40000000020 */
[----:B------:R-:W-:Y:S02]  /*8a00*/  @!P3 PRMT R33, R35, 0x7610, R33 ;  /* 0x000076102321b816 */ /* 0x000fe40000000021 */
[----:B------:R-:W-:-:S04]  /*8a10*/  @!P3 SHF.R.U32.HI R35, RZ, 0x10, R34 ;  /* 0x00000010ff23b819 */ /* 0x000fc80000011622 */
[----:B------:R-:W-:Y:S02]  /*8a20*/  @!P3 PRMT R32, R35, 0x7610, R32 ;  /* 0x000076102320b816 */ /* 0x000fe40000000020 */
[----:B------:R-:W-:-:S04]  /*8a30*/  PRMT R35, RZ, 0x7610, R35 ;  /* 0x00007610ff237816 */ /* 0x000fc80000000023 */
[----:B------:R-:W-:-:S05]  /*8a40*/  @!P3 PRMT R35, R34, 0x7610, R35 ;  /* 0x000076102223b816 */ /* 0x000fca0000000023 */
[----:B------:R0:W-:Y:S02]  /*8a50*/  STL.S16 [R1+0x500], R35 ;  /* 0x0005002301007387 */ /* 0x0001e40000100600 */
[----:B0-----:R-:W-:-:S06]  /*8a60*/  MOV R35, RZ ;  /* 0x000000ff00237202 */ /* 0x001fcc0000000f00 */
[----:B----4-:R-:W3:Y:S04]  /*8a70*/  @!P2 LDG.E R35, desc[UR10][R2.64] ;  /* 0x0000000a0223a981 */ /* 0x010ee8000c1e1900 */
[----:B------:R-:W4:Y:S04]  /*8a80*/  LDL.LU.64 R2, [R1+0x828] ;  /* 0x0008280001027983 */ /* 0x000f280000300a00 */
[----:B------:R-:W-:Y:S04]  /*8a90*/  STL.S16 [R1+0x4fc], R33 ;  /* 0x0004fc2101007387 */ /* 0x000fe80000100600 */
[----:B------:R0:W-:Y:S04]  /*8aa0*/  STL.S16 [R1+0x504], R32 ;  /* 0x0005042001007387 */ /* 0x0001e80000100600 */
[----:B0-----:R-:W2:Y:S01]  /*8ab0*/  LDL.LU.64 R32, [R1+0x4d8] ;  /* 0x0004d80001207983 */ /* 0x001ea20000300a00 */
[----:B------:R-:W-:Y:S01]  /*8ac0*/  LOP3.LUT P1, RZ, R48, 0x20000000, RZ, 0xc0, !PT ;  /* 0x2000000030ff7812 */ /* 0x000fe2000782c0ff */
[----:B------:R-:W-:-:S12]  /*8ad0*/  HFMA2.MMA R46, -RZ, RZ, 0, 0 ;  /* 0x00000000ff2e7435 */ /* 0x000fd800000001ff */
[----:B------:R-:W2:Y:S01]  /*8ae0*/  @!P1 LDG.E R46, desc[UR10][R58.64] ;  /* 0x0000000a3a2e9981 */ /* 0x000ea2000c1e1900 */
[----:B------:R-:W-:-:S04]  /*8af0*/  PRMT R67, RZ, 0x7610, R67 ;  /* 0x00007610ff437816 */ /* 0x000fc80000000043 */
[----:B------:R-:W-:-:S05]  /*8b00*/  @!P3 PRMT R67, R31, 0x7610, R67 ;  /* 0x000076101f43b816 */ /* 0x000fca0000000043 */
[----:B------:R0:W-:Y:S04]  /*8b10*/  STL.S16 [R1+0x4f8], R67 ;  /* 0x0004f84301007387 */ /* 0x0001e80000100600 */
[----:B------:R-:W-:Y:S04]  /*8b20*/  STL [R1+0x164], R43 ;  /* 0x0001642b01007387 */ /* 0x000fe80000100800 */
[----:B------:R-:W-:Y:S04]  /*8b30*/  STL [R1+0x68], R49 ;  /* 0x0000683101007387 */ /* 0x000fe80000100800 */
[----:B0-----:R-:W2:Y:S01]  /*8b40*/  LDL.LU R67, [R1+0x830] ;  /* 0x0008300001437983 */ /* 0x001ea20000300800 */
[----:B---3--:R-:W-:-:S03]  /*8b50*/  @!P2 SHF.R.U32.HI R44, RZ, 0x10, R35 ;  /* 0x00000010ff2ca819 */ /* 0x008fc60000011623 */
[----:B------:R-:W3:Y:S01]  /*8b60*/  LDL.LU.64 R58, [R1+0x4b0] ;  /* 0x0004b000013a7983 */ /* 0x000ee20000300a00 */
[----:B----4-:R-:W-:Y:S02]  /*8b70*/  PRMT R3, RZ, 0x7610, R3 ;  /* 0x00007610ff037816 */ /* 0x010fe40000000003 */
        /* <DEDUP_REMOVED lines=8> */
[----:B--2---:R-:W2:Y:S04]  /*8c00*/  @!P1 LDG.E R44, desc[UR10][R32.64] ;  /* 0x0000000a202c9981 */ /* 0x004ea8000c1e1900 */
[----:B------:R-:W4:Y:S04]  /*8c10*/  LDL.LU.64 R32, [R1+0x818] ;  /* 0x0008180001207983 */ /* 0x000f280000300a00 */
[----:B------:R-:W-:Y:S04]  /*8c20*/  STL.S16 [R1+0x4ec], R3 ;  /* 0x0004ec0301007387 */ /* 0x000fe80000100600 */
[----:B------:R0:W-:Y:S04]  /*8c30*/  STL.S16 [R1+0x4f4], R2 ;  /* 0x0004f40201007387 */ /* 0x0001e80000100600 */
[----:B0-----:R-:W3:Y:S01]  /*8c40*/  LDL.LU.64 R2, [R1+0x4c8] ;  /* 0x0004c80001027983 */ /* 0x001ee20000300a00 */
[----:B------:R-:W-:-:S02]  /*8c50*/  LOP3.LUT P3, RZ, R48, 0x10000000, RZ, 0xc0, !PT ;  /* 0x1000000030ff7812 */ /* 0x000fc4000786c0ff */
[----:B------:R-:W-:Y:S02]  /*8c60*/  MOV R49, RZ ;  /* 0x000000ff00317202 */ /* 0x000fe40000000f00 */
[----:B------:R-:W-:-:S04]  /*8c70*/  PRMT R67, RZ, 0x7610, R67 ;  /* 0x00007610ff437816 */ /* 0x000fc80000000043 */
[----:B------:R-:W-:-:S05]  /*8c80*/  @!P2 PRMT R67, R35, 0x7610, R67 ;  /* 0x000076102343a816 */ /* 0x000fca0000000043 */
[----:B------:R0:W-:Y:S04]  /*8c90*/  STL.S16 [R1+0x4e8], R67 ;  /* 0x0004e84301007387 */ /* 0x0001e80000100600 */
[----:B0-----:R-:W3:Y:S01]  /*8ca0*/  LDL.LU R67, [R1+0x820] ;  /* 0x0008200001437983 */ /* 0x001ee20000300800 */
[----:B--2---:R-:W-:Y:S02]  /*8cb0*/  @!P1 SHF.R.U32.HI R43, RZ, 0x10, R44 ;  /* 0x00000010ff2b9819 */ /* 0x004fe4000001162c */
[----:B----4-:R-:W-:Y:S02]  /*8cc0*/  PRMT R33, RZ, 0x7610, R33 ;  /* 0x00007610ff217816 */ /* 0x010fe40000000021 */
[----:B------:R-:W-:Y:S02]  /*8cd0*/  PRMT R32, RZ, 0x7610, R32 ;  /* 0x00007610ff207816 */ /* 0x000fe40000000020 */
[----:B------:R-:W-:-:S02]  /*8ce0*/  @!P1 PRMT R33, R43, 0x7610, R33 ;  /* 0x000076102b219816 */ /* 0x000fc40000000021 */
[----:B------:R-:W-:-:S04]  /*8cf0*/  @!P1 SHF.R.U32.HI R43, RZ, 0x10, R46 ;  /* 0x00000010ff2b9819 */ /* 0x000fc8000001162e */
[----:B------:R-:W-:Y:S02]  /*8d00*/  @!P1 PRMT R32, R43, 0x7610, R32 ;  /* 0x000076102b209816 */ /* 0x000fe40000000020 */
[----:B------:R-:W-:-:S04]  /*8d10*/  PRMT R43, RZ, 0x7610, R43 ;  /* 0x00007610ff2b7816 */ /* 0x000fc8000000002b */
[----:B------:R-:W-:Y:S01]  /*8d20*/  @!P1 PRMT R43, R46, 0x7610, R43 ;  /* 0x000076102e2b9816 */ /* 0x000fe2000000002b */
[----:B---3--:R-:W2:Y:S04]  /*8d30*/  @!P3 LDG.E R49, desc[UR10][R2.64] ;  /* 0x0000000a0231b981 */ /* 0x008ea8000c1e1900 */
[----:B------:R0:W-:Y:S04]  /*8d40*/  STL.S16 [R1+0x4d8], R43 ;  /* 0x0004d82b01007387 */ /* 0x0001e80000100600 */
[----:B------:R-:W3:Y:S01]  /*8d50*/  LDL.LU.64 R2, [R1+0x808] ;  /* 0x0008080001027983 */ /* 0x000ee20000300a00 */
[----:B0-----:R-:W-:-:S10]  /*8d60*/  HFMA2.MMA R43, -RZ, RZ, 0, 0 ;  /* 0x00000000ff2b7435 */ /* 0x001fd400000001ff */
[----:B------:R-:W4:Y:S04]  /*8d70*/  @!P3 LDG.E R43, desc[UR10][R52.64] ;  /* 0x0000000a342bb981 */ /* 0x000f28000c1e1900 */
[----:B------:R-:W-:Y:S04]  /*8d80*/  STL.S16 [R1+0x4d4], R33 ;  /* 0x0004d42101007387 */ /* 0x000fe80000100600 */
[----:B------:R0:W-:Y:S04]  /*8d90*/  STL.S16 [R1+0x4dc], R32 ;  /* 0x0004dc2001007387 */ /* 0x0001e80000100600 */
[----:B------:R-:W-:Y:S01]  /*8da0*/  STL [R1+0x168], R40 ;  /* 0x0001682801007387 */ /* 0x000fe20000100800 */
[----:B------:R-:W-:-:S03]  /*8db0*/  LOP3.LUT P2, RZ, R48, 0x8000000, RZ, 0xc0, !PT ;  /* 0x0800000030ff7812 */ /* 0x000fc6000784c0ff */
[----:B------:R1:W-:Y:S04]  /*8dc0*/  STL [R1+0x6c], R47 ;  /* 0x00006c2f01007387 */ /* 0x0003e80000100800 */
[----:B0-----:R-:W4:Y:S04]  /*8dd0*/  LDL.LU.64 R32, [R1+0x4b8] ;  /* 0x0004b80001207983 */ /* 0x001f280000300a00 */
[----:B------:R-:W4:Y:S01]  /*8de0*/  LDL.LU.64 R52, [R1+0x4a0] ;  /* 0x0004a00001347983 */ /* 0x000f220000300a00 */
[----:B-1----:R-:W-:Y:S02]  /*8df0*/  MOV R47, RZ ;  /* 0x000000ff002f7202 */ /* 0x002fe40000000f00 */
[----:B------:R-:W-:-:S04]  /*8e00*/  PRMT R67, RZ, 0x7610, R67 ;  /* 0x00007610ff437816 */ /* 0x000fc80000000043 */
[----:B------:R-:W-:-:S05]  /*8e10*/  @!P1 PRMT R67, R44, 0x7610, R67 ;  /* 0x000076102c439816 */ /* 0x000fca0000000043 */
[----:B------:R0:W-:Y:S04]  /*8e20*/  STL.S16 [R1+0x4d0], R67 ;  /* 0x0004d04301007387 */ /* 0x0001e80000100600 */
[----:B0-----:R-:W4:Y:S01]  /*8e30*/  LDL.LU R67, [R1+0x810] ;  /* 0x0008100001437983 */ /* 0x001f220000300800 */
        /* <DEDUP_REMOVED lines=67> */
[----:B------:R-:W-:Y:S04]  /*9270*/  STL [R1+0x78], R31 ;  /* 0x0000781f01007387 */ /* 0x000fe80000100800 */
[----:B0-----:R-:W4:Y:S04]  /*9280*/  LDL.LU.64 R2, [R1+0x488] ;  /* 0x0004880001027983 */ /* 0x001f280000300a00 */
[----:B------:R-:W4:Y:S01]  /*9290*/  LDL.LU.64 R58, [R1+0x468] ;  /* 0x00046800013a7983 */ /* 0x000f220000300a00 */
        /* <DEDUP_REMOVED lines=13> */
[----:B0-----:R-:W-:-:S06]  /*9370*/  CS2R R30, SRZ ;  /* 0x00000000001e7805 */ /* 0x001fcc000001ff00 */
[----:B------:R-:W2:Y:S04]  /*9380*/  @!P2 LDG.E R30, desc[UR10][R2.64] ;  /* 0x0000000a021ea981 */ /* 0x000ea8000c1e1900 */
[----:B------:R-:W3:Y:S04]  /*9390*/  @!P2 LDG.E R31, desc[UR10][R52.64] ;  /* 0x0000000a341fa981 */ /* 0x000ee8000c1e1900 */
[----:B------:R-:W4:Y:S04]  /*93a0*/  LDL.LU.64 R2, [R1+0x7c8] ;  /* 0x0007c80001027983 */ /* 0x000f280000300a00 */
[----:B------:R-:W-:Y:S04]  /*93b0*/  STL.S16 [R1+0x494], R33 ;  /* 0x0004942101007387 */ /* 0x000fe80000100600 */
[----:B------:R0:W-:Y:S04]  /*93c0*/  STL.S16 [R1+0x49c], R32 ;  /* 0x00049c2001007387 */ /* 0x0001e80000100600 */
[----:B------:R-:W-:Y:S01]  /*93d0*/  STL [R1+0x178], R34 ;  /* 0x0001782201007387 */ /* 0x000fe20000100800 */
[----:B------:R-:W-:-:S03]  /*93e0*/  LOP3.LUT P1, RZ, R48, 0x800000, RZ, 0xc0, !PT ;  /* 0x0080000030ff7812 */ /* 0x000fc6000782c0ff */
[----:B------:R-:W-:Y:S04]  /*93f0*/  STL [R1+0x7c], R35 ;  /* 0x00007c2301007387 */ /* 0x000fe80000100800 */
[----:B0-----:R-:W3:Y:S01]  /*9400*/  LDL.LU.64 R32, [R1+0x478] ;  /* 0x0004780001207983 */ /* 0x001ee20000300a00 */
[----:B------:R-:W-:-:S03]  /*9410*/  PRMT R67, RZ, 0x7610, R67 ;  /* 0x00007610ff437816 */ /* 0x000fc60000000043 */
[----:B------:R-:W3:Y:S01]  /*9420*/  LDL.LU.64 R52, [R1+0x458] ;  /* 0x0004580001347983 */ /* 0x000ee20000300a00 */
[----:B------:R-:W-:-:S05]  /*9430*/  @!P3 PRMT R67, R42, 0x7610, R67 ;  /* 0x000076102a43b816 */ /* 0x000fca0000000043 */
[----:B------:R0:W-:Y:S04]  /*9440*/  STL.S16 [R1+0x490], R67 ;  /* 0x0004904301007387 */ /* 0x0001e80000100600 */
[----:B0-----:R-:W3:Y:S01]  /*9450*/  LDL.LU R67, [R1+0x7d0] ;  /* 0x0007d00001437983 */ /* 0x001ee20000300800 */
[----:B--2---:R-:W-:Y:S02]  /*9460*/  @!P2 SHF.R.U32.HI R34, RZ, 0x10, R30 ;  /* 0x00000010ff22a819 */ /* 0x004fe4000001161e */
[----:B----4-:R-:W-:Y:S02]  /*9470*/  PRMT R3, RZ, 0x7610, R3 ;  /* 0x00007610ff037816 */ /* 0x010fe40000000003 */
[----:B------:R-:W-:Y:S02]  /*9480*/  PRMT R2, RZ, 0x7610, R2 ;  /* 0x00007610ff027816 */ /* 0x000fe40000000002 */
[----:B------:R-:W-:-:S02]  /*9490*/  @!P2 PRMT R3, R34, 0x7610, R3 ;  /* 0x000076102203a816 */ /* 0x000fc40000000003 */
[----:B---3--:R-:W-:-:S04]  /*94a0*/  @!P2 SHF.R.U32.HI R34, RZ, 0x10, R31 ;  /* 0x00000010ff22a819 */ /* 0x008fc8000001161f */
        /* <DEDUP_REMOVED lines=12> */
[----:B------:R1:W-:Y:S04]  /*9570*/  STL [R1+0x80], R44 ;  /* 0x0000802c01007387 */ /* 0x0003e80000100800 */
[----:B0-----:R-:W3:Y:S01]  /*9580*/  LDL.LU.64 R2, [R1+0x460] ;  /* 0x0004600001027983 */ /* 0x001ee20000300a00 */
[----:B------:R-:W-:-:S03]  /*9590*/  PRMT R67, RZ, 0x7610, R67 ;  /* 0x00007610ff437816 */ /* 0x000fc60000000043 */
[----:B------:R-:W3:Y:S01]  /*95a0*/  LDL.LU.64 R58, [R1+0x448] ;  /* 0x00044800013a7983 */ /* 0x000ee20000300a00 */
[----:B-1----:R-:W-:-:S10]  /*95b0*/  HFMA2.MMA R44, -RZ, RZ, 0, 0 ;  /* 0x00000000ff2c7435 */ /* 0x002fd400000001ff */
[----:B------:R-:W3:Y:S01]  /*95c0*/  @!P3 LDG.E R44, desc[UR10][R52.64] ;  /* 0x0000000a342cb981 */ /* 0x000ee2000c1e1900 */
[----:B------:R-:W-:-:S05]  /*95d0*/  @!P2 PRMT R67, R30, 0x7610, R67 ;  /* 0x000076101e43a816 */ /* 0x000fca0000000043 */
[----:B------:R0:W-:Y:S04]  /*95e0*/  STL.S16 [R1+0x480], R67 ;  /* 0x0004804301007387 */ /* 0x0001e80000100600 */
[----:B------:R-:W-:Y:S04]  /*95f0*/  STL [R1+0x180], R46 ;  /* 0x0001802e01007387 */ /* 0x000fe80000100800 */
[----:B------:R-:W-:Y:S04]  /*9600*/  STL [R1+0x84], R49 ;  /* 0x0000843101007387 */ /* 0x000fe80000100800 */
[----:B0-----:R-:W3:Y:S01]  /*9610*/  LDL.LU R67, [R1+0x7c0] ;  /* 0x0007c00001437983 */ /* 0x001ee20000300800 */
[----:B--2---:R-:W-:-:S03]  /*9620*/  @!P1 SHF.R.U32.HI R41, RZ, 0x10, R34 ;  /* 0x00000010ff299819 */ /* 0x004fc60000011622 */
[----:B------:R-:W2:Y:S01]  /*9630*/  LDL.LU.64 R52, [R1+0x438] ;  /* 0x0004380001347983 */ /* 0x000ea20000300a00 */
[----:B----4-:R-:W-:Y:S02]  /*9640*/  PRMT R33, RZ, 0x7610, R33 ;  /* 0x00007610ff217816 */ /* 0x010fe40000000021 */
[----:B------:R-:W-:Y:S02]  /*9650*/  PRMT R32, RZ, 0x7610, R32 ;  /* 0x00007610ff207816 */ /* 0x000fe40000000020 */
[----:B------:R-:W-:Y:S02]  /*9660*/  @!P1 PRMT R33, R41, 0x7610, R33 ;  /* 0x0000761029219816 */ /* 0x000fe40000000021 */
[----:B---3--:R-:W-:-:S04]  /*9670*/  @!P1 SHF.R.U32.HI R41, RZ, 0x10, R35 ;  /* 0x00000010ff299819 */ /* 0x008fc80000011623 */
[----:B------:R-:W-:Y:S02]  /*9680*/  @!P1 PRMT R32, R41, 0x7610, R32 ;  /* 0x0000761029209816 */ /* 0x000fe40000000020 */
[----:B------:R-:W-:-:S04]  /*9690*/  PRMT R41, RZ, 0x7610, R41 ;  /* 0x00007610ff297816 */ /* 0x000fc80000000029 */
[----:B------:R-:W-:-:S05]  /*96a0*/  @!P1 PRMT R41, R35, 0x7610, R41 ;  /* 0x0000761023299816 */ /* 0x000fca0000000029 */
[----:B------:R0:W-:Y:S02]  /*96b0*/  STL.S16 [R1+0x478], R41 ;  /* 0x0004782901007387 */ /* 0x0001e40000100600 */
[----:B0-----:R-:W-:-:S06]  /*96c0*/  MOV R41, RZ ;  /* 0x000000ff00297202 */ /* 0x001fcc0000000f00 */
[----:B------:R-:W3:Y:S04]  /*96d0*/  @!P3 LDG.E R41, desc[UR10][R2.64] ;  /* 0x0000000a0229b981 */ /* 0x000ee8000c1e1900 */
[----:B------:R-:W4:Y:S04]  /*96e0*/  LDL.LU.64 R2, [R1+0x7a8] ;  /* 0x0007a80001027983 */ /* 0x000f280000300a00 */
[----:B------:R-:W-:Y:S04]  /*96f0*/  STL.S16 [R1+0x46c], R33 ;  /* 0x00046c2101007387 */ /* 0x000fe80000100600 */
[----:B------:R0:W-:Y:S04]  /*9700*/  STL.S16 [R1+0x47c], R32 ;  /* 0x00047c2001007387 */ /* 0x0001e80000100600 */
[----:B0-----:R-:W2:Y:S01]  /*9710*/  LDL.LU.64 R32, [R1+0x450] ;  /* 0x0004500001207983 */ /* 0x001ea20000300a00 */
[----:B------:R-:W-:-:S02]  /*9720*/  LOP3.LUT P2, RZ, R48, 0x200000, RZ, 0xc0, !PT ;  /* 0x0020000030ff7812 */ /* 0x000fc4000784c0ff */
[----:B------:R-:W-:Y:S02]  /*9730*/  MOV R49, RZ ;  /* 0x000000ff00317202 */ /* 0x000fe40000000f00 */
[----:B------:R-:W-:-:S04]  /*9740*/  PRMT R67, RZ, 0x7610, R67 ;  /* 0x00007610ff437816 */ /* 0x000fc80000000043 */
[----:B------:R-:W-:-:S05]  /*9750*/  @!P1 PRMT R67, R34, 0x7610, R67 ;  /* 0x0000761022439816 */ /* 0x000fca0000000043 */
[----:B------:R0:W-:Y:S04]  /*9760*/  STL.S16 [R1+0x468], R67 ;  /* 0x0004684301007387 */ /* 0x0001e80000100600 */
[----:B0-----:R-:W2:Y:S01]  /*9770*/  LDL.LU R67, [R1+0x7b0] ;  /* 0x0007b00001437983 */ /* 0x001ea20000300800 */
[----:B---3--:R-:W-:Y:S02]  /*9780*/  @!P3 SHF.R.U32.HI R46, RZ, 0x10, R41 ;  /* 0x00000010ff2eb819 */ /* 0x008fe40000011629 */
[----:B----4-:R-:W-:Y:S02]  /*9790*/  PRMT R3, RZ, 0x7610, R3 ;  /* 0x00007610ff037816 */ /* 0x010fe40000000003 */
[----:B------:R-:W-:Y:S02]  /*97a0*/  PRMT R2, RZ, 0x7610, R2 ;  /* 0x00007610ff027816 */ /* 0x000fe40000000002 */
[----:B------:R-:W-:-:S02]  /*97b0*/  @!P3 PRMT R3, R46, 0x7610, R3 ;  /* 0x000076102e03b816 */ /* 0x000fc40000000003 */
[----:B------:R-:W-:-:S04]  /*97c0*/  @!P3 SHF.R.U32.HI R46, RZ, 0x10, R44 ;  /* 0x00000010ff2eb819 */ /* 0x000fc8000001162c */
[----:B------:R-:W-:Y:S02]  /*97d0*/  @!P3 PRMT R2, R46, 0x7610, R2 ;  /* 0x000076102e02b816 */ /* 0x000fe40000000002 */
[----:B------:R-:W-:-:S04]  /*97e0*/  PRMT R46, RZ, 0x7610, R46 ;  /* 0x00007610ff2e7816 */ /* 0x000fc8000000002e */
[----:B------:R-:W-:Y:S01]  /*97f0*/  @!P3 PRMT R46, R44, 0x7610, R46 ;  /* 0x000076102c2eb816 */ /* 0x000fe2000000002e */
[----:B--2---:R-:W2:Y:S04]  /*9800*/  @!P2 LDG.E R49, desc[UR10][R32.64] ;  /* 0x0000000a2031a981 */ /* 0x004ea8000c1e1900 */
[----:B------:R0:W-:Y:S04]  /*9810*/  STL.S16 [R1+0x460], R46 ;  /* 0x0004602e01007387 */ /* 0x0001e80000100600 */
[----:B------:R-:W3:Y:S01]  /*9820*/  LDL.LU.64 R32, [R1+0x798] ;  /* 0x0007980001207983 */ /* 0x000ee20000300a00 */
[----:B0-----:R-:W-:-:S10]  /*9830*/  HFMA2.MMA R46, -RZ, RZ, 0, 0 ;  /* 0x00000000ff2e7435 */ /* 0x001fd400000001ff */
[----:B------:R-:W4:Y:S04]  /*9840*/  @!P2 LDG.E R46, desc[UR10][R58.64] ;  /* 0x0000000a3a2ea981 */ /* 0x000f28000c1e1900 */
[----:B------:R-:W-:Y:S04]  /*9850*/  STL.S16 [R1+0x45c], R3 ;  /* 0x00045c0301007387 */ /* 0x000fe80000100600 */
[----:B------:R0:W-:Y:S04]  /*9860*/  STL.S16 [R1+0x464], R2 ;  /* 0x0004640201007387 */ /* 0x0001e80000100600 */
[----:B0-----:R-:W4:Y:S04]  /*9870*/  LDL.LU.64 R2, [R1+0x440] ;  /* 0x0004400001027983 */ /* 0x001f280000300a00 */
[----:B------:R-:W-:Y:S01]  /*9880*/  STL [R1+0x184], R43 ;  /* 0x0001842b01007387 */ /* 0x000fe20000100800 */
[----:B------:R-:W-:-:S02]  /*9890*/  PRMT R67, RZ, 0x7610, R67 ;  /* 0x00007610ff437816 */ /* 0x000fc40000000043 */
[----:B------:R-:W-:Y:S02]  /*98a0*/  LOP3.LUT P1, RZ, R48, 0x100000, RZ, 0xc0, !PT ;  /* 0x0010000030ff7812 */ /* 0x000fe4000782c0ff */
[----:B------:R-:W-:Y:S01]  /*98b0*/  @!P3 PRMT R67, R41, 0x7610, R67 ;  /* 0x000076102943b816 */ /* 0x000fe20000000043 */
[----:B------:R-:W-:Y:S04]  /*98c0*/  STL.64 [R1+0x6a0], R6 ;  /* 0x0006a00601007387 */ /* 0x000fe80000100a00 */
[----:B------:R0:W-:Y:S04]  /*98d0*/  STL.S16 [R1+0x458], R67 ;  /* 0x0004584301007387 */ /* 0x0001e80000100600 */
[----:B------:R-:W-:Y:S04]  /*98e0*/  STL.64 [R1+0x6b8], R6 ;  /* 0x0006b80601007387 */ /* 0x000fe80000100a00 */
[----:B------:R-:W-:Y:S04]  /*98f0*/  STL.64 [R1+0x6e0], R6 ;  /* 0x0006e00601007387 */ /* 0x000fe80000100a00 */
[----:B0-----:R-:W4:Y:S04]  /*9900*/  LDL.LU R67, [R1+0x7a0] ;  /* 0x0007a00001437983 */ /* 0x001f280000300800 */
[----:B------:R0:W-:Y:S02]  /*9910*/  STL [R1+0x88], R47 ;  /* 0x0000882f01007387 */ /* 0x0001e40000100800 */
[----:B0-----:R-:W-:-:S02]  /*9920*/  MOV R47, RZ ;  /* 0x000000ff002f7202 */ /* 0x001fc40000000f00 */
[----:B--2---:R-:W-:Y:S02]  /*9930*/  @!P2 SHF.R.U32.HI R43, RZ, 0x10, R49 ;  /* 0x00000010ff2ba819 */ /* 0x004fe40000011631 */
[----:B---3--:R-:W-:Y:S02]  /*9940*/  PRMT R33, RZ, 0x7610, R33 ;  /* 0x00007610ff217816 */ /* 0x008fe40000000021 */
[----:B------:R-:W-:Y:S02]  /*9950*/  PRMT R32, RZ, 0x7610, R32 ;  /* 0x00007610ff207816 */ /* 0x000fe40000000020 */
[----:B------:R-:W-:Y:S02]  /*9960*/  @!P2 PRMT R33, R43, 0x7610, R33 ;  /* 0x000076102b21a816 */ /* 0x000fe40000000021 */
[----:B----4-:R-:W-:-:S04]  /*9970*/  @!P2 SHF.R.U32.HI R43, RZ, 0x10, R46 ;  /* 0x00000010ff2ba819 */ /* 0x010fc8000001162e */
[----:B------:R-:W-:Y:S02]  /*9980*/  @!P2 PRMT R32, R43, 0x7610, R32 ;  /* 0x000076102b20a816 */ /* 0x000fe40000000020 */
[----:B------:R-:W-:Y:S01]  /*9990*/  PRMT R43, RZ, 0x7610, R43 ;  /* 0x00007610ff2b7816 */ /* 0x000fe2000000002b */
[----:B------:R-:W-:Y:S03]  /*99a0*/  STL.S16 [R1+0x44c], R33 ;  /* 0x00044c2101007387 */ /* 0x000fe60000100600 */
[----:B------:R-:W-:Y:S01]  /*99b0*/  @!P2 PRMT R43, R46, 0x7610, R43 ;  /* 0x000076102e2ba816 */ /* 0x000fe2000000002b */
[----:B------:R0:W-:Y:S04]  /*99c0*/  STL.S16 [R1+0x454], R32 ;  /* 0x0004542001007387 */ /* 0x0001e80000100600 */
[----:B------:R-:W2:Y:S04]  /*99d0*/  @!P1 LDG.E R47, desc[UR10][R2.64] ;  /* 0x0000000a022f9981 */ /* 0x000ea8000c1e1900 */
[----:B0-----:R-:W3:Y:S04]  /*99e0*/  LDL.LU.64 R32, [R1+0x430] ;  /* 0x0004300001207983 */ /* 0x001ee80000300a00 */
[----:B------:R-:W4:Y:S04]  /*99f0*/  LDL.LU.64 R58, [R1+0x428] ;  /* 0x00042800013a7983 */ /* 0x000f280000300a00 */
[----:B------:R0:W-:Y:S04]  /*9a00*/  STL.S16 [R1+0x450], R43 ;  /* 0x0004502b01007387 */ /* 0x0001e80000100600 */
[----:B------:R-:W4:Y:S01]  /*9a10*/  LDL.LU.64 R2, [R1+0x788] ;  /* 0x0007880001027983 */ /* 0x000f220000300a00 */
[----:B0-----:R-:W-:-:S10]  /*9a20*/  HFMA2.MMA R43, -RZ, RZ, 0, 0 ;  /* 0x00000000ff2b7435 */ /* 0x001fd400000001ff */
[----:B------:R-:W4:Y:S04]  /*9a30*/  @!P1 LDG.E R43, desc[UR10][R52.64] ;  /* 0x0000000a342b9981 */ /* 0x000f28000c1e1900 */
[----:B------:R-:W-:Y:S01]  /*9a40*/  STL [R1+0x188], R40 ;  /* 0x0001882801007387 */ /* 0x000fe20000100800 */
[----:B------:R-:W-:-:S03]  /*9a50*/  LOP3.LUT P3, RZ, R48, 0x80000, RZ, 0xc0, !PT ;  /* 0x0008000030ff7812 */ /* 0x000fc6000786c0ff */
[----:B------:R0:W-:Y:S04]  /*9a60*/  STL [R1+0x8c], R45 ;  /* 0x00008c2d01007387 */ /* 0x0001e80000100800 */
[----:B------:R-:W4:Y:S01]  /*9a70*/  LDL.LU.64 R52, [R1+0x418] ;  /* 0x0004180001347983 */ /* 0x000f220000300a00 */
[----:B0-----:R-:W-:Y:S02]  /*9a80*/  MOV R45, RZ ;  /* 0x000000ff002d7202 */ /* 0x001fe40000000f00 */
[----:B--2---:R-:W-:-:S04]  /*9a90*/  @!P1 SHF.R.U32.HI R40, RZ, 0x10, R47 ;  /* 0x00000010ff289819 */ /* 0x004fc8000001162f */
[----:B---3--:R-:W2:Y:S04]  /*9aa0*/  @!P3 LDG.E R45, desc[UR10][R32.64] ;  /* 0x0000000a202db981 */ /* 0x008ea8000c1e1900 */
        /* <DEDUP_REMOVED lines=9> */
[----:B0-----:R-:W-:-:S10]  /*9b40*/  HFMA2.MMA R40, -RZ, RZ, 0, 0 ;  /* 0x00000000ff287435 */ /* 0x001fd400000001ff */
[----:B------:R-:W4:Y:S04]  /*9b50*/  @!P3 LDG.E R40, desc[UR10][R58.64] ;  /* 0x0000000a3a28b981 */ /* 0x000f28000c1e1900 */
[----:B------:R-:W-:Y:S04]  /*9b60*/  STL.S16 [R1+0x43c], R3 ;  /* 0x00043c0301007387 */ /* 0x000fe80000100600 */
[----:B------:R0:W-:Y:S01]  /*9b70*/  STL.S16 [R1+0x444], R2 ;  /* 0x0004440201007387 */ /* 0x0001e20000100600 */
[----:B------:R-:W-:-:S03]  /*9b80*/  PRMT R67, RZ, 0x7610, R67 ;  /* 0x00007610ff437816 */ /* 0x000fc60000000043 */
[----:B------:R-:W-:Y:S04]  /*9b90*/  STL [R1+0x18c], R4 ;  /* 0x00018c0401007387 */ /* 0x000fe80000100800 */
[----:B------:R1:W-:Y:S04]  /*9ba0*/  STL [R1+0x90], R42 ;  /* 0x0000902a01007387 */ /* 0x0003e80000100800 */
[----:B0-----:R-:W4:Y:S01]  /*9bb0*/  LDL.LU.64 R2, [R1+0x420] ;  /* 0x0004200001027983 */ /* 0x001f220000300a00 */
[----:B------:R-:W-:Y:S02]  /*9bc0*/  @!P2 PRMT R67, R49, 0x7610, R67 ;  /* 0x000076103143a816 */ /* 0x000fe40000000043 */
[----:B------:R-:W-:Y:S01]  /*9bd0*/  LOP3.LUT P2, RZ, R48, 0x40000, RZ, 0xc0, !PT ;  /* 0x0004000030ff7812 */ /* 0x000fe2000784c0ff */
[----:B------:R-:W4:Y:S01]  /*9be0*/  LDL.LU.64 R58, [R1+0x400] ;  /* 0x00040000013a7983 */ /* 0x000f220000300a00 */
[----:B-1----:R-:W-:-:S03]  /*9bf0*/  MOV R42, RZ ;  /* 0x000000ff002a7202 */ /* 0x002fc60000000f00 */
        /* <DEDUP_REMOVED lines=12> */
[----:B0-----:R-:W-:-:S03]  /*9cc0*/  IMAD.MOV.U32 R4, RZ, RZ, RZ ;  /* 0x000000ffff047224 */ /* 0x001fc600078e00ff */
[----:B------:R-:W3:Y:S04]  /*9cd0*/  LDL.LU.64 R2, [R1+0x768] ;  /* 0x0007680001027983 */ /* 0x000ee80000300a00 */
[----:B------:R-:W4:Y:S04]  /*9ce0*/  @!P2 LDG.E R4, desc[UR10][R52.64] ;  /* 0x0000000a3404a981 */ /* 0x000f28000c1e1900 */
[----:B------:R-:W-:Y:S04]  /*9cf0*/  STL.S16 [R1+0x42c], R33 ;  /* 0x00042c2101007387 */ /* 0x000fe80000100600 */
[----:B------:R0:W-:Y:S04]  /*9d00*/  STL.S16 [R1+0x434], R32 ;  /* 0x0004342001007387 */ /* 0x0001e80000100600 */
[----:B------:R-:W-:Y:S01]  /*9d10*/  STL [R1+0x190], R5 ;  /* 0x0001900501007387 */ /* 0x000fe20000100800 */
[----:B------:R-:W-:-:S03]  /*9d20*/  PRMT R67, RZ, 0x7610, R67 ;  /* 0x00007610ff437816 */ /* 0x000fc60000000043 */
[----:B------:R1:W-:Y:S04]  /*9d30*/  STL [R1+0x94], R30 ;  /* 0x0000941e01007387 */ /* 0x0003e80000100800 */
[----:B0-----:R-:W4:Y:S01]  /*9d40*/  LDL.LU.64 R32, [R1+0x410] ;  /* 0x0004100001207983 */ /* 0x001f220000300a00 */
[----:B------:R-:W-:Y:S02]  /*9d50*/  @!P1 PRMT R67, R47, 0x7610, R67 ;  /* 0x000076102f439816 */ /* 0x000fe40000000043 */
[----:B------:R-:W-:Y:S01]  /*9d60*/  LOP3.LUT P1, RZ, R48, 0x20000, RZ, 0xc0, !PT ;  /* 0x0002000030ff7812 */ /* 0x000fe2000782c0ff */
[----:B------:R-:W4:Y:S01]  /*9d70*/  LDL.LU.64 R52, [R1+0x3e8] ;  /* 0x0003e80001347983 */ /* 0x000f220000300a00 */
[----:B-1----:R-:W-:-:S03]  /*9d80*/  MOV R30, RZ ;  /* 0x000000ff001e7202 */ /* 0x002fc60000000f00 */
[----:B------:R0:W-:Y:S08]  /*9d90*/  STL.S16 [R1+0x438], R67 ;  /* 0x0004384301007387 */ /* 0x0001f00000100600 */
[----:B------:R-:W4:Y:S04]  /*9da0*/  @!P1 LDG.E R30, desc[UR10][R58.64] ;  /* 0x0000000a3a1e9981 */ /* 0x000f28000c1e1900 */
[----:B0-----:R-:W4:Y:S04]  /*9db0*/  LDL.LU R67, [R1+0x780] ;  /* 0x0007800001437983 */ /* 0x001f280000300800 */
[----:B------:R-:W-:Y:S04]  /*9dc0*/  STL [R1+0x194], R31 ;  /* 0x0001941f01007387 */ /* 0x000fe80000100800 */
[----:B------:R-:W-:Y:S04]  /*9dd0*/  STL [R1+0x98], R34 ;  /* 0x0000982201007387 */ /* 0x000fe80000100800 */
[----:B------:R-:W4:Y:S01]  /*9de0*/  LDL.LU.64 R58, [R1+0x3d8] ;  /* 0x0003d800013a7983 */ /* 0x000f220000300a00 */
[----:B--2---:R-:W-:-:S02]  /*9df0*/  @!P2 SHF.R.U32.HI R5, RZ, 0x10, R42 ;  /* 0x00000010ff05a819 */ /* 0x004fc4000001162a */
[----:B---3--:R-:W-:Y:S02]  /*9e00*/  PRMT R3, RZ, 0x7610, R3 ;  /* 0x00007610ff037816 */ /* 0x008fe40000000003 */
[----:B------:R-:W-:Y:S02]  /*9e10*/  PRMT R2, RZ, 0x7610, R2 ;  /* 0x00007610ff027816 */ /* 0x000fe40000000002 */
[----:B------:R-:W-:Y:S02]  /*9e20*/  @!P2 PRMT R3, R5, 0x7610, R3 ;  /* 0x000076100503a816 */ /* 0x000fe40000000003 */
[----:B----4-:R-:W-:-:S04]  /*9e30*/  @!P2 SHF.R.U32.HI R5, RZ, 0x10, R4 ;  /* 0x00000010ff05a819 */ /* 0x010fc80000011604 */
[----:B------:R-:W-:Y:S02]  /*9e40*/  @!P2 PRMT R2, R5, 0x7610, R2 ;  /* 0x000076100502a816 */ /* 0x000fe40000000002 */
[----:B------:R-:W-:-:S04]  /*9e50*/  PRMT R5, RZ, 0x7610, R5 ;  /* 0x00007610ff057816 */ /* 0x000fc80000000005 */
[----:B------:R-:W-:-:S05]  /*9e60*/  @!P2 PRMT R5, R4, 0x7610, R5 ;  /* 0x000076100405a816 */ /* 0x000fca0000000005 */
[----:B------:R0:W-:Y:S02]  /*9e70*/  STL.S16 [R1+0x420], R5 ;  /* 0x0004200501007387 */ /* 0x0001e40000100600 */
[----:B0-----:R-:W-:-:S10]  /*9e80*/  HFMA2.MMA R5, -RZ, RZ, 0, 0 ;  /* 0x00000000ff057435 */ /* 0x001fd400000001ff */
[----:B------:R-:W2:Y:S04]  /*9e90*/  @!P1 LDG.E R5, desc[UR10][R32.64] ;  /* 0x0000000a20059981 */ /* 0x000ea8000c1e1900 */
[----:B------:R-:W3:Y:S04]  /*9ea0*/  LDL.LU.64 R32, [R1+0x758] ;  /* 0x0007580001207983 */ /* 0x000ee80000300a00 */
[----:B------:R-:W-:Y:S04]  /*9eb0*/  STL.S16 [R1+0x41c], R3 ;  /* 0x00041c0301007387 */ /* 0x000fe80000100600 */
[----:B------:R0:W-:Y:S04]  /*9ec0*/  STL.S16 [R1+0x424], R2 ;  /* 0x0004240201007387 */ /* 0x0001e80000100600 */
[----:B0-----:R-:W4:Y:S01]  /*9ed0*/  LDL.LU.64 R2, [R1+0x3f8] ;  /* 0x0003f80001027983 */ /* 0x001f220000300a00 */
[----:B------:R-:W-:-:S04]  /*9ee0*/  PRMT R67, RZ, 0x7610, R67 ;  /* 0x00007610ff437816 */ /* 0x000fc80000000043 */
[----:B------:R-:W-:Y:S02]  /*9ef0*/  @!P3 PRMT R67, R45, 0x7610, R67 ;  /* 0x000076102d43b816 */ /* 0x000fe40000000043 */
[----:B------:R-:W-:Y:S02]  /*9f00*/  LOP3.LUT P3, RZ, R48, 0x10000, RZ, 0xc0, !PT ;  /* 0x0001000030ff7812 */ /* 0x000fe4000786c0ff */
[----:B------:R-:W-:Y:S01]  /*9f10*/  MOV R34, RZ ;  /* 0x000000ff00227202 */ /* 0x000fe20000000f00 */
[----:B------:R0:W-:Y:S10]  /*9f20*/  STL.S16 [R1+0x428], R67 ;  /* 0x0004284301007387 */ /* 0x0001f40000100600 */
[----:B------:R-:W4:Y:S04]  /*9f30*/  @!P3 LDG.E R34, desc[UR10][R52.64] ;  /* 0x0000000a3422b981 */ /* 0x000f28000c1e1900 */
[----:B0-----:R-:W4:Y:S04]  /*9f40*/  LDL.LU R67, [R1+0x770] ;  /* 0x0007700001437983 */ /* 0x001f280000300800 */
[----:B------:R-:W-:Y:S01]  /*9f50*/  STL [R1+0x198], R35 ;  /* 0x0001982301007387 */ /* 0x000fe20000100800 */
[----:B------:R-:W-:-:S03]  /*9f60*/  PRMT R38, RZ, 0x7610, R38 ;  /* 0x00007610ff267816 */ /* 0x000fc60000000026 */
[----:B------:R-:W-:Y:S04]  /*9f70*/  STL [R1+0x9c], R41 ;  /* 0x00009c2901007387 */ /* 0x000fe80000100800 */
[----:B------:R-:W4:Y:S01]  /*9f80*/  LDL.LU.64 R52, [R1+0x3c0] ;  /* 0x0003c00001347983 */ /* 0x000f220000300a00 */
[----:B--2---:R-:W-:Y:S02]  /*9f90*/  @!P1 SHF.R.U32.HI R31, RZ, 0x10, R5 ;  /* 0x00000010ff1f9819 */ /* 0x004fe40000011605 */
[----:B---3--:R-:W-:Y:S02]  /*9fa0*/  PRMT R33, RZ, 0x7610, R33 ;  /* 0x00007610ff217816 */ /* 0x008fe40000000021 */
        /* <DEDUP_REMOVED lines=8> */
[----:B----4-:R-:W2:Y:S04]  /*a030*/  @!P3 LDG.E R31, desc[UR10][R2.64] ;  /* 0x0000000a021fb981 */ /* 0x010ea8000c1e1900 */
        /* <DEDUP_REMOVED lines=11> */
[----:B------:R-:W-:Y:S04]  /*a0f0*/  STL [R1+0x19c], R44 ;  /* 0x00019c2c01007387 */ /* 0x000fe80000100800 */
[----:B------:R-:W-:Y:S04]  /*a100*/  STL [R1+0xa0], R49 ;  /* 0x0000a03101007387 */ /* 0x000fe80000100800 */
[----:B------:R-:W4:Y:S01]  /*a110*/  LDL.LU.64 R58, [R1+0x3b0] ;  /* 0x0003b000013a7983 */ /* 0x000f220000300a00 */
[----:B--2---:R-:W-:-:S02]  /*a120*/  @!P3 SHF.R.U32.HI R35, RZ, 0x10, R31 ;  /* 0x00000010ff23b819 */ /* 0x004fc4000001161f */
[----:B---3--:R-:W-:-:S04]  /*a130*/  PRMT R3, RZ, 0x7610, R3 ;  /* 0x00007610ff037816 */ /* 0x008fc80000000003 */
[----:B------:R-:W-:Y:S02]  /*a140*/  @!P3 PRMT R3, R35, 0x7610, R3 ;  /* 0x000076102303b816 */ /* 0x000fe40000000003 */
        /* <DEDUP_REMOVED lines=8> */
[----:B------:R0:W-:Y:S04]  /*a1d0*/  STL.S16 [R1+0x3ec], R3 ;  /* 0x0003ec0301007387 */ /* 0x0001e80000100600 */
[----:B------:R1:W-:Y:S01]  /*a1e0*/  STL.S16 [R1+0x3fc], R38 ;  /* 0x0003fc2601007387 */ /* 0x0003e20000100600 */
[----:B0-----:R-:W-:-:S03]  /*a1f0*/  MOV R3, R39 ;  /* 0x0000002700037202 */ /* 0x001fc60000000f00 */
[----:B-1----:R-:W4:Y:S01]  /*a200*/  LDL.LU.64 R38, [R1+0x3d0] ;  /* 0x0003d00001267983 */ /* 0x002f220000300a00 */
[----:B------:R-:W-:-:S04]  /*a210*/  PRMT R67, RZ, 0x7610, R67 ;  /* 0x00007610ff437816 */ /* 0x000fc80000000043 */
[----:B------:R-:W-:Y:S02]  /*a220*/  @!P1 PRMT R67, R5, 0x7610, R67 ;  /* 0x0000761005439816 */ /* 0x000fe40000000043 */
[----:B------:R-:W-:-:S03]  /*a230*/  LOP3.LUT P1, RZ, R48, 0x4000, RZ, 0xc0, !PT ;  /* 0x0000400030ff7812 */ /* 0x000fc6000782c0ff */
[----:B------:R0:W-:Y:S01]  /*a240*/  STL.S16 [R1+0x400], R67 ;  /* 0x0004004301007387 */ /* 0x0001e20000100600 */
[----:B------:R-:W-:-:S03]  /*a250*/  MOV R49, RZ ;  /* 0x000000ff00317202 */ /* 0x000fc60000000f00 */
[----:B0-----:R-:W4:Y:S06]  /*a260*/  LDL.LU R67, [R1+0x750] ;  /* 0x0007500001437983 */ /* 0x001f2c0000300800 */
[----:B------:R-:W4:Y:S01]  /*a270*/  @!P1 LDG.E R49, desc[UR10][R52.64] ;  /* 0x0000000a34319981 */ /* 0x000f22000c1e1900 */
[----:B------:R-:W-:Y:S02]  /*a280*/  PRMT R54, RZ, 0x7610, R54 ;  /* 0x00007610ff367816 */ /* 0x000fe40000000036 */
[----:B------:R-:W-:Y:S01]  /*a290*/  PRMT R51, RZ, 0x7610, R51 ;  /* 0x00007610ff337816 */ /* 0x000fe20000000033 */
[----:B------:R-:W-:Y:S04]  /*a2a0*/  STL [R1+0x1a0], R46 ;  /* 0x0001a02e01007387 */ /* 0x000fe80000100800 */
[----:B------:R-:W4:Y:S01]  /*a2b0*/  LDL.LU.64 R52, [R1+0x3a0] ;  /* 0x0003a00001347983 */ /* 0x000f220000300a00 */
[----:B--2---:R-:W-:-:S02]  /*a2c0*/  @!P2 SHF.R.U32.HI R44, RZ, 0x10, R35 ;  /* 0x00000010ff2ca819 */ /* 0x004fc40000011623 */
        /* <DEDUP_REMOVED lines=10> */
[----:B------:R-:W-:Y:S04]  /*a370*/  STL.S16 [R1+0x3dc], R33 ;  /* 0x0003dc2101007387 */ /* 0x000fe80000100600 */
[----:B------:R-:W3:Y:S04]  /*a380*/  LDL.LU.64 R38, [R1+0x728] ;  /* 0x0007280001267983 */ /* 0x000ee80000300a00 */
[----:B------:R0:W-:Y:S04]  /*a390*/  STL.S16 [R1+0x3e4], R32 ;  /* 0x0003e42001007387 */ /* 0x0001e80000100600 */
[----:B0-----:R-:W4:Y:S01]  /*a3a0*/  LDL.LU.64 R32, [R1+0x3b8] ;  /* 0x0003b80001207983 */ /* 0x001f220000300a00 */
[----:B------:R-:W-:-:S04]  /*a3b0*/  PRMT R67, RZ, 0x7610, R67 ;  /* 0x00007610ff437816 */ /* 0x000fc80000000043 */
[----:B------:R-:W-:Y:S02]  /*a3c0*/  @!P3 PRMT R67, R31, 0x7610, R67 ;  /* 0x000076101f43b816 */ /* 0x000fe40000000043 */
[----:B------:R-:W-:Y:S02]  /*a3d0*/  LOP3.LUT P3, RZ, R48, 0x2000, RZ, 0xc0, !PT ;  /* 0x0000200030ff7812 */ /* 0x000fe4000786c0ff */
[----:B------:R-:W-:Y:S01]  /*a3e0*/  @!P1 PRMT R51, R49, 0x7610, R51 ;  /* 0x0000761031339816 */ /* 0x000fe20000000033 */
[----:B------:R0:W-:Y:S04]  /*a3f0*/  STL.S16 [R1+0x3e8], R67 ;  /* 0x0003e84301007387 */ /* 0x0001e80000100600 */
[----:B------:R1:W-:Y:S04]  /*a400*/  STL.S16 [R1+0x3d0], R51 ;  /* 0x0003d03301007387 */ /* 0x0003e80000100600 */
[----:B0-----:R-:W4:Y:S01]  /*a410*/  LDL.LU R67, [R1+0x740] ;  /* 0x0007400001437983 */ /* 0x001f220000300800 */
[----:B-1----:R-:W-:Y:S01]  /*a420*/  HFMA2.MMA R51, -RZ, RZ, 0, 0 ;  /* 0x00000000ff337435 */ /* 0x002fe200000001ff */
[----:B--2---:R-:W-:-:S05]  /*a430*/  @!P1 PRMT R54, R44, 0x7610, R54 ;  /* 0x000076102c369816 */ /* 0x004fca0000000036 */
[----:B------:R0:W-:Y:S01]  /*a440*/  STL.S16 [R1+0x3c0], R54 ;  /* 0x0003c03601007387 */ /* 0x0001e20000100600 */
[----:B------:R-:W-:Y:S02]  /*a450*/  @!P1 SHF.R.U32.HI R46, RZ, 0x10, R44 ;  /* 0x00000010ff2e9819 */ /* 0x000fe4000001162c */
[----:B0-----:R-:W-:Y:S02]  /*a460*/  MOV R54, RZ ;  /* 0x000000ff00367202 */ /* 0x001fe40000000f00 */
[----:B---3--:R-:W-:-:S04]  /*a470*/  PRMT R39, RZ, 0x7610, R39 ;  /* 0x00007610ff277816 */ /* 0x008fc80000000027 */
[----:B------:R-:W2:Y:S01]  /*a480*/  @!P3 LDG.E R54, desc[UR10][R58.64] ;  /* 0x0000000a3a36b981 */ /* 0x000ea2000c1e1900 */
[----:B------:R-:W-:Y:S02]  /*a490*/  @!P1 PRMT R39, R46, 0x7610, R39 ;  /* 0x000076102e279816 */ /* 0x000fe40000000027 */
[----:B------:R-:W-:Y:S01]  /*a4a0*/  PRMT R38, RZ, 0x7610, R38 ;  /* 0x00007610ff267816 */ /* 0x000fe20000000026 */
[----:B----4-:R-:W3:Y:S01]  /*a4b0*/  @!P3 LDG.E R51, desc[UR10][R32.64] ;  /* 0x0000000a2033b981 */ /* 0x010ee2000c1e1900 */
[----:B------:R-:W-:-:S04]  /*a4c0*/  @!P1 SHF.R.U32.HI R46, RZ, 0x10, R49 ;  /* 0x00000010ff2e9819 */ /* 0x000fc80000011631 */
[----:B------:R-:W-:Y:S01]  /*a4d0*/  @!P1 PRMT R38, R46, 0x7610, R38 ;  /* 0x000076102e269816 */ /* 0x000fe20000000026 */
[----:B------:R-:W-:Y:S04]  /*a4e0*/  STL.S16 [R1+0x3c4], R39 ;  /* 0x0003c42701007387 */ /* 0x000fe80000100600 */
[----:B------:R0:W-:Y:S04]  /*a4f0*/  STL.S16 [R1+0x3d4], R38 ;  /* 0x0003d42601007387 */ /* 0x0001e80000100600 */
[----:B------:R-:W4:Y:S01]  /*a500*/  LDL.LU.64 R32, [R1+0x720] ;  /* 0x0007200001207983 */ /* 0x000f220000300a00 */
[----:B------:R-:W-:-:S02]  /*a510*/  PRMT R57, RZ, 0x7610, R57 ;  /* 0x00007610ff397816 */ /* 0x000fc40000000039 */
[----:B------:R-:W-:Y:S01]  /*a520*/  PRMT R60, RZ, 0x7610, R60 ;  /* 0x00007610ff3c7816 */ /* 0x000fe2000000003c */
[----:B------:R-:W-:Y:S04]  /*a530*/  STL [R1+0x1a4], R43 ;  /* 0x0001a42b01007387 */ /* 0x000fe80000100800 */
[----:B0-----:R-:W4:Y:S01]  /*a540*/  LDL.LU.64 R38, [R1+0x3a8] ;  /* 0x0003a80001267983 */ /* 0x001f220000300a00 */
[----:B------:R-:W-:-:S03]  /*a550*/  PRMT R67, RZ, 0x7610, R67 ;  /* 0x00007610ff437816 */ /* 0x000fc60000000043 */
[----:B------:R-:W4:Y:S01]  /*a560*/  LDL.LU.64 R58, [R1+0x398] ;  /* 0x00039800013a7983 */ /* 0x000f220000300a00 */
[----:B------:R-:W-:Y:S02]  /*a570*/  @!P2 PRMT R67, R35, 0x7610, R67 ;  /* 0x000076102343a816 */ /* 0x000fe40000000043 */
[----:B------:R-:W-:Y:S02]  /*a580*/  LOP3.LUT P2, RZ, R48, 0x1000, RZ, 0xc0, !PT ;  /* 0x0000100030ff7812 */ /* 0x000fe4000784c0ff */
[----:B--2---:R-:W-:-:S05]  /*a590*/  @!P3 PRMT R57, R54, 0x7610, R57 ;  /* 0x000076103639b816 */ /* 0x004fca0000000039 */
[----:B------:R0:W-:Y:S01]  /*a5a0*/  STL.S16 [R1+0x3b8], R57 ;  /* 0x0003b83901007387 */ /* 0x0001e20000100600 */
[----:B---3--:R-:W-:Y:S01]  /*a5b0*/  @!P3 PRMT R60, R51, 0x7610, R60 ;  /* 0x00007610333cb816 */ /* 0x008fe2000000003c */
[----:B0-----:R-:W-:-:S04]  /*a5c0*/  HFMA2.MMA R57, -RZ, RZ, 0, 0 ;  /* 0x00000000ff397435 */ /* 0x001fc800000001ff */
[----:B------:R0:W-:Y:S01]  /*a5d0*/  STL.S16 [R1+0x3b0], R60 ;  /* 0x0003b03c01007387 */ /* 0x0001e20000100600 */
[----:B------:R-:W-:Y:S02]  /*a5e0*/  @!P3 SHF.R.U32.HI R43, RZ, 0x10, R51 ;  /* 0x00000010ff2bb819 */ /* 0x000fe40000011633 */
[----:B----4-:R-:W-:Y:S02]  /*a5f0*/  PRMT R33, RZ, 0x7610, R33 ;  /* 0x00007610ff217816 */ /* 0x010fe40000000021 */
[----:B0-----:R-:W-:Y:S01]  /*a600*/  MOV R60, RZ ;  /* 0x000000ff003c7202 */ /* 0x001fe20000000f00 */
[----:B------:R-:W2:Y:S01]  /*a610*/  @!P2 LDG.E R57, desc[UR10][R38.64] ;  /* 0x0000000a2639a981 */ /* 0x000ea2000c1e1900 */
[----:B------:R-:W-:Y:S02]  /*a620*/  @!P3 PRMT R33, R43, 0x7610, R33 ;  /* 0x000076102b21b816 */ /* 0x000fe40000000021 */
[----:B------:R-:W-:Y:S02]  /*a630*/  PRMT R32, RZ, 0x7610, R32 ;  /* 0x00007610ff207816 */ /* 0x000fe40000000020 */
[----:B------:R-:W3:Y:S01]  /*a640*/  @!P2 LDG.E R60, desc[UR10][R52.64] ;  /* 0x0000000a343ca981 */ /* 0x000ee2000c1e1900 */
[----:B------:R-:W-:-:S04]  /*a650*/  @!P3 SHF.R.U32.HI R43, RZ, 0x10, R54 ;  /* 0x00000010ff2bb819 */ /* 0x000fc80000011636 */
[----:B------:R-:W-:Y:S01]  /*a660*/  @!P3 PRMT R32, R43, 0x7610, R32 ;  /* 0x000076102b20b816 */ /* 0x000fe20000000020 */
[----:B------:R-:W-:Y:S04]  /*a670*/  STL.S16 [R1+0x3b4], R33 ;  /* 0x0003b42101007387 */ /* 0x000fe80000100600 */
[----:B------:R0:W-:Y:S04]  /*a680*/  STL.S16 [R1+0x3bc], R32 ;  /* 0x0003bc2001007387 */ /* 0x0001e80000100600 */
[----:B------:R-:W4:Y:S01]  /*a690*/  LDL.LU.64 R38, [R1+0x718] ;  /* 0x0007180001267983 */ /* 0x000f220000300a00 */
[----:B------:R-:W-:-:S03]  /*a6a0*/  PRMT R63, RZ, 0x7610, R63 ;  /* 0x00007610ff3f7816 */ /* 0x000fc6000000003f */
[----:B------:R1:W-:Y:S04]  /*a6b0*/  STL [R1+0xa4], R47 ;  /* 0x0000a42f01007387 */ /* 0x0003e80000100800 */
[----:B0-----:R-:W4:Y:S01]  /*a6c0*/  LDL.LU.64 R32, [R1+0x390] ;  /* 0x0003900001207983 */ /* 0x001f220000300a00 */
[----:B------:R-:W-:-:S03]  /*a6d0*/  LOP3.LUT P1, RZ, R48, 0x800, RZ, 0xc0, !PT ;  /* 0x0000080030ff7812 */ /* 0x000fc6000782c0ff */
[----:B------:R-:W-:Y:S01]  /*a6e0*/  STL [R1+0x1a8], R40 ;  /* 0x0001a82801007387 */ /* 0x000fe20000100800 */
[----:B-1----:R-:W-:-:S03]  /*a6f0*/  PRMT R47, RZ, 0x7610, R47 ;  /* 0x00007610ff2f7816 */ /* 0x002fc6000000002f */
[----:B------:R-:W4:Y:S01]  /*a700*/  LDL.LU.64 R52, [R1+0x388] ;  /* 0x0003880001347983 */ /* 0x000f220000300a00 */
[----:B--2---:R-:W-:Y:S02]  /*a710*/  @!P2 PRMT R63, R57, 0x7610, R63 ;  /* 0x00007610393fa816 */ /* 0x004fe4000000003f */
[----:B---3--:R-:W-:-:S03]  /*a720*/  @!P2 PRMT R47, R60, 0x7610, R47 ;  /* 0x000076103c2fa816 */ /* 0x008fc6000000002f */
[----:B------:R0:W-:Y:S04]  /*a730*/  STL.S16 [R1+0x3a0], R63 ;  /* 0x0003a03f01007387 */ /* 0x0001e80000100600 */
[----:B------:R1:W-:Y:S01]  /*a740*/  STL.S16 [R1+0x3a8], R47 ;  /* 0x0003a82f01007387 */ /* 0x0003e20000100600 */
[----:B0-----:R-:W-:Y:S01]  /*a750*/  HFMA2.MMA R63, -RZ, RZ, 0, 0 ;  /* 0x00000000ff3f7435 */ /* 0x001fe200000001ff */
[----:B-1----:R-:W-:-:S09]  /*a760*/  MOV R47, RZ ;  /* 0x000000ff002f7202 */ /* 0x002fd20000000f00 */
[----:B------:R-:W2:Y:S04]  /*a770*/  @!P1 LDG.E R63, desc[UR10][R58.64] ;  /* 0x0000000a3a3f9981 */ /* 0x000ea8000c1e1900 */
[----:B----4-:R0:W3:Y:S01]  /*a780*/  @!P1 LDG.E R47, desc[UR10][R32.64] ;  /* 0x0000000a202f9981 */ /* 0x0100e2000c1e1900 */
[----:B------:R-:W-:Y:S02]  /*a790*/  PRMT R39, RZ, 0x7610, R39 ;  /* 0x00007610ff277816 */ /* 0x000fe40000000027 */
[----:B------:R-:W-:Y:S02]  /*a7a0*/  @!P2 SHF.R.U32.HI R40, RZ, 0x10, R57 ;  /* 0x00000010ff28a819 */ /* 0x000fe40000011639 */
[----:B------:R-:W-:Y:S01]  /*a7b0*/  PRMT R38, RZ, 0x7610, R38 ;  /* 0x00007610ff267816 */ /* 0x000fe20000000026 */
[----:B------:R-:W4:Y:S04]  /*a7c0*/  LDL.LU R58, [R1+0x710] ;  /* 0x00071000013a7983 */ /* 0x000f280000300800 */
[----:B------:R-:W0:Y:S01]  /*a7d0*/  LDL.LU.64 R32, [R1+0x708] ;  /* 0x0007080001207983 */ /* 0x000e220000300a00 */
[----:B------:R-:W-:-:S02]  /*a7e0*/  @!P2 PRMT R39, R40, 0x7610, R39 ;  /* 0x000076102827a816 */ /* 0x000fc40000000027 */
[----:B------:R-:W-:-:S04]  /*a7f0*/  @!P2 SHF.R.U32.HI R40, RZ, 0x10, R60 ;  /* 0x00000010ff28a819 */ /* 0x000fc8000001163c */
[----:B------:R-:W-:Y:S01]  /*a800*/  @!P2 PRMT R38, R40, 0x7610, R38 ;  /* 0x000076102826a816 */ /* 0x000fe20000000026 */
[----:B------:R-:W-:Y:S04]  /*a810*/  STL.S16 [R1+0x3a4], R39 ;  /* 0x0003a42701007387 */ /* 0x000fe80000100600 */
[----:B------:R1:W-:Y:S04]  /*a820*/  STL.S16 [R1+0x3ac], R38 ;  /* 0x0003ac2601007387 */ /* 0x0003e80000100600 */
[----:B-1----:R-:W4:Y:S04]  /*a830*/  LDL.LU.64 R38, [R1+0x380] ;  /* 0x0003800001267983 */ /* 0x002f280000300a00 */
[----:B------:R2:W-:Y:S01]  /*a840*/  STL [R1+0x1ac], R4 ;  /* 0x0001ac0401007387 */ /* 0x0005e20000100800 */
[----:B------:R-:W-:-:S03]  /*a850*/  LOP3.LUT P3, RZ, R48, 0x400, RZ, 0xc0, !PT ;  /* 0x0000040030ff7812 */ /* 0x000fc6000786c0ff */
[----:B------:R-:W-:Y:S01]  /*a860*/  STL [R1+0xb0], R5 ;  /* 0x0000b00501007387 */ /* 0x000fe20000100800 */
[----:B--2---:R-:W-:Y:S02]  /*a870*/  @!P1 SHF.R.U32.HI R4, RZ, 0x10, R63 ;  /* 0x00000010ff049819 */ /* 0x004fe4000001163f */
[----:B0-----:R-:W-:Y:S02]  /*a880*/  PRMT R33, RZ, 0x7610, R33 ;  /* 0x00007610ff217816 */ /* 0x001fe40000000021 */
[----:B------:R-:W-:Y:S02]  /*a890*/  PRMT R32, RZ, 0x7610, R32 ;  /* 0x00007610ff207816 */ /* 0x000fe40000000020 */
[----:B------:R-:W-:Y:S02]  /*a8a0*/  @!P1 PRMT R33, R4, 0x7610, R33 ;  /* 0x0000761004219816 */ /* 0x000fe40000000021 */
[----:B---3--:R-:W-:-:S04]  /*a8b0*/  @!P1 SHF.R.U32.HI R4, RZ, 0x10, R47 ;  /* 0x00000010ff049819 */ /* 0x008fc8000001162f */
[----:B------:R-:W-:Y:S02]  /*a8c0*/  @!P1 PRMT R32, R4, 0x7610, R32 ;  /* 0x0000761004209816 */ /* 0x000fe40000000020 */
[----:B------:R-:W-:-:S04]  /*a8d0*/  PRMT R4, RZ, 0x7610, R4 ;  /* 0x00007610ff047816 */ /* 0x000fc80000000004 */
[----:B------:R-:W-:-:S05]  /*a8e0*/  @!P1 PRMT R4, R47, 0x7610, R4 ;  /* 0x000076102f049816 */ /* 0x000fca0000000004 */
[----:B------:R0:W-:Y:S02]  /*a8f0*/  STL.S16 [R1+0x398], R4 ;  /* 0x0003980401007387 */ /* 0x0001e40000100600 */
[----:B0-----:R-:W-:-:S06]  /*a900*/  CS2R R4, SRZ ;  /* 0x0000000000047805 */ /* 0x001fcc000001ff00 */
[----:B------:R-:W2:Y:S04]  /*a910*/  @!P3 LDG.E R4, desc[UR10][R52.64] ;  /* 0x0000000a3404b981 */ /* 0x000ea8000c1e1900 */
[----:B----4-:R-:W3:Y:S01]  /*a920*/  @!P3 LDG.E R5, desc[UR10][R38.64] ;  /* 0x0000000a2605b981 */ /* 0x010ee2000c1e1900 */
[----:B------:R-:W-:-:S03]  /*a930*/  PRMT R58, RZ, 0x7610, R58 ;  /* 0x00007610ff3a7816 */ /* 0x000fc6000000003a */
[----:B------:R-:W-:Y:S01]  /*a940*/  STL.S16 [R1+0x394], R33 ;  /* 0x0003942101007387 */ /* 0x000fe20000100600 */
[----:B------:R-:W-:-:S03]  /*a950*/  @!P1 PRMT R58, R63, 0x7610, R58 ;  /* 0x000076103f3a9816 */ /* 0x000fc6000000003a */
[----:B------:R0:W-:Y:S04]  /*a960*/  STL.S16 [R1+0x39c], R32 ;  /* 0x00039c2001007387 */ /* 0x0001e80000100600 */
[----:B------:R1:W-:Y:S04]  /*a970*/  STL.S16 [R1+0x390], R58 ;  /* 0x0003903a01007387 */ /* 0x0003e80000100600 */
[----:B------:R-:W4:Y:S04]  /*a980*/  LDL.LU.64 R38, [R1+0x6f8] ;  /* 0x0006f80001267983 */ /* 0x000f280000300a00 */
[----:B0-----:R-:W4:Y:S04]  /*a990*/  LDL.LU.64 R32, [R1+0x378] ;  /* 0x0003780001207983 */ /* 0x001f280000300a00 */
[----:B-1----:R-:W4:Y:S01]  /*a9a0*/  LDL.LU.64 R58, [R1+0x370] ;  /* 0x00037000013a7983 */ /* 0x002f220000300a00 */
[----:B------:R-:W-:-:S03]  /*a9b0*/  PRMT R7, RZ, 0x7610, R7 ;  /* 0x00007610ff077816 */ /* 0x000fc60000000007 */
[----:B------:R2:W-:Y:S01]  /*a9c0*/  STL [R1+0x1b0], R30 ;  /* 0x0001b01e01007387 */ /* 0x0005e20000100800 */
[----:B------:R-:W-:Y:S02]  /*a9d0*/  LOP3.LUT P2, RZ, R48, 0x200, RZ, 0xc0, !PT ;  /* 0x0000020030ff7812 */ /* 0x000fe4000784c0ff */
[----:B------:R-:W-:Y:S01]  /*a9e0*/  PRMT R6, RZ, 0x7610, R6 ;  /* 0x00007610ff067816 */ /* 0x000fe20000000006 */
[----:B------:R0:W-:Y:S04]  /*a9f0*/  STL [R1+0xb4], R31 ;  /* 0x0000b41f01007387 */ /* 0x0001e80000100800 */
[----:B------:R-:W4:Y:S01]  /*aa00*/  LDL.LU.64 R52, [R1+0x700] ;  /* 0x0007000001347983 */ /* 0x000f220000300a00 */
[----:B--2---:R-:W-:-:S04]  /*aa10*/  @!P3 SHF.R.U32.HI R30, RZ, 0x10, R4 ;  /* 0x00000010ff1eb819 */ /* 0x004fc80000011604 */
[----:B------:R-:W-:Y:S02]  /*aa20*/  @!P3 PRMT R7, R30, 0x7610, R7 ;  /* 0x000076101e07b816 */ /* 0x000fe40000000007 */
[----:B---3--:R-:W-:-:S04]  /*aa30*/  @!P3 SHF.R.U32.HI R30, RZ, 0x10, R5 ;  /* 0x00000010ff1eb819 */ /* 0x008fc80000011605 */
[----:B------:R-:W-:Y:S02]  /*aa40*/  @!P3 PRMT R6, R30, 0x7610, R6 ;  /* 0x000076101e06b816 */ /* 0x000fe40000000006 */
[----:B0-----:R-:W-:-:S06]  /*aa50*/  CS2R R30, SRZ ;  /* 0x00000000001e7805 */ /* 0x001fcc000001ff00 */
[----:B----4-:R-:W2:Y:S04]  /*aa60*/  @!P2 LDG.E R30, desc[UR10][R32.64] ;  /* 0x0000000a201ea981 */ /* 0x010ea8000c1e1900 */
[----:B------:R-:W3:Y:S01]  /*aa70*/  @!P2 LDG.E R31, desc[UR10][R58.64] ;  /* 0x0000000a3a1fa981 */ /* 0x000ee2000c1e1900 */
[----:B------:R-:W-:Y:S02]  /*aa80*/  PRMT R39, RZ, 0x7610, R39 ;  /* 0x00007610ff277816 */ /* 0x000fe40000000027 */
[----:B------:R-:W-:Y:S01]  /*aa90*/  PRMT R38, RZ, 0x7610, R38 ;  /* 0x00007610ff267816 */ /* 0x000fe20000000026 */
[----:B------:R-:W-:Y:S01]  /*aaa0*/  STL.S16 [R1+0x384], R7 ;  /* 0x0003840701007387 */ /* 0x000fe20000100600 */
[----:B------:R-:W-:Y:S02]  /*aab0*/  @!P3 PRMT R39, R4, 0x7610, R39 ;  /* 0x000076100427b816 */ /* 0x000fe40000000027 */
[----:B------:R-:W-:Y:S01]  /*aac0*/  @!P3 PRMT R38, R5, 0x7610, R38 ;  /* 0x000076100526b816 */ /* 0x000fe20000000026 */
[----:B------:R0:W-:Y:S04]  /*aad0*/  STL.S16 [R1+0x38c], R6 ;  /* 0x00038c0601007387 */ /* 0x0001e80000100600 */
[----:B------:R-:W-:Y:S01]  /*aae0*/  STL.S16 [R1+0x388], R38 ;  /* 0x0003882601007387 */ /* 0x000fe20000100600 */
[----:B------:R-:W-:-:S03]  /*aaf0*/  PRMT R53, RZ, 0x7610, R53 ;  /* 0x00007610ff357816 */ /* 0x000fc60000000035 */
[----:B------:R-:W-:Y:S04]  /*ab00*/  STL [R1+0x1b4], R34 ;  /* 0x0001b42201007387 */ /* 0x000fe80000100800 */
[----:B0-----:R-:W4:Y:S04]  /*ab10*/  LDL.LU.64 R6, [R1+0x368] ;  /* 0x0003680001067983 */ /* 0x001f280000300a00 */
[----:B------:R0:W-:Y:S01]  /*ab20*/  STL.S16 [R1+0x380], R39 ;  /* 0x0003802701007387 */ /* 0x0001e20000100600 */
[----:B------:R-:W-:Y:S02]  /*ab30*/  LOP3.LUT P1, RZ, R48, 0x100, RZ, 0xc0, !PT ;  /* 0x0000010030ff7812 */ /* 0x000fe4000782c0ff */
[----:B------:R-:W-:Y:S01]  /*ab40*/  PRMT R52, RZ, 0x7610, R52 ;  /* 0x00007610ff347816 */ /* 0x000fe20000000034 */
[----:B------:R1:W-:Y:S04]  /*ab50*/  STL [R1+0xb8], R35 ;  /* 0x0000b82301007387 */ /* 0x0003e80000100800 */
[----:B------:R-:W4:Y:S04]  /*ab60*/  LDL.LU.64 R58, [R1+0x358] ;  /* 0x00035800013a7983 */ /* 0x000f280000300a00 */
[----:B0-----:R-:W4:Y:S04]  /*ab70*/  LDL.LU.64 R38, [R1+0x360] ;  /* 0x0003600001267983 */ /* 0x001f280000300a00 */
[----:B------:R-:W4:Y:S01]  /*ab80*/  LDL.LU.64 R32, [R1+0x6f0] ;  /* 0x0006f00001207983 */ /* 0x000f220000300a00 */
[----:B--2---:R-:W-:-:S04]  /*ab90*/  @!P2 SHF.R.U32.HI R34, RZ, 0x10, R30 ;  /* 0x00000010ff22a819 */ /* 0x004fc8000001161e */
[----:B------:R-:W-:Y:S02]  /*aba0*/  @!P2 PRMT R53, R34, 0x7610, R53 ;  /* 0x000076102235a816 */ /* 0x000fe40000000035 */
[----:B---3--:R-:W-:-:S04]  /*abb0*/  @!P2 SHF.R.U32.HI R34, RZ, 0x10, R31 ;  /* 0x00000010ff22a819 */ /* 0x008fc8000001161f */
[----:B------:R-:W-:Y:S02]  /*abc0*/  @!P2 PRMT R52, R34, 0x7610, R52 ;  /* 0x000076102234a816 */ /* 0x000fe40000000034 */
[----:B-1----:R-:W-:-:S06]  /*abd0*/  CS2R R34, SRZ ;  /* 0x0000000000227805 */ /* 0x002fcc000001ff00 */
[----:B----4-:R-:W2:Y:S04]  /*abe0*/  @!P1 LDG.E R34, desc[UR10][R6.64] ;  /* 0x0000000a06229981 */ /* 0x010ea8000c1e1900 */
[----:B------:R-:W-:Y:S04]  /*abf0*/  STL.S16 [R1+0x374], R53 ;  /* 0x0003743501007387 */ /* 0x000fe80000100600 */
[----:B------:R0:W-:Y:S01]  /*ac00*/  STL.S16 [R1+0x37c], R52 ;  /* 0x00037c3401007387 */ /* 0x0001e20000100600 */
[----:B------:R-:W-:Y:S02]  /*ac10*/  PRMT R40, RZ, 0x7610, R40 ;  /* 0x00007610ff287816 */ /* 0x000fe40000000028 */
[----:B------:R-:W-:Y:S01]  /*ac20*/  PRMT R2, RZ, 0x7610, R2 ;  /* 0x00007610ff027816 */ /* 0x000fe20000000002 */
[----:B------:R1:W-:Y:S04]  /*ac30*/  STL [R1+0xac], R42 ;  /* 0x0000ac2a01007387 */ /* 0x0003e80000100800 */
[----:B------:R-:W3:Y:S04]  /*ac40*/  @!P1 LDG.E R35, desc[UR10][R38.64] ;  /* 0x0000000a26239981 */ /* 0x000ee8000c1e1900 */
[----:B0-----:R-:W4:Y:S01]  /*ac50*/  LDL.LU.64 R52, [R1+0x350] ;  /* 0x0003500001347983 */ /* 0x001f220000300a00 */
[----:B------:R-:W-:-:S02]  /*ac60*/  @!P2 PRMT R40, R30, 0x7610, R40 ;  /* 0x000076101e28a816 */ /* 0x000fc40000000028 */
[----:B------:R-:W-:Y:S01]  /*ac70*/  LOP3.LUT P3, RZ, R48, 0x80, RZ, 0xc0, !PT ;  /* 0x0000008030ff7812 */ /* 0x000fe2000786c0ff */
[----:B------:R0:W-:Y:S04]  /*ac80*/  STL [R1+0x1b8], R41 ;  /* 0x0001b82901007387 */ /* 0x0001e80000100800 */
[----:B------:R-:W-:Y:S01]  /*ac90*/  STL.S16 [R1+0x370], R40 ;  /* 0x0003702801007387 */ /* 0x000fe20000100600 */
[----:B-1----:R-:W-:Y:S02]  /*aca0*/  PRMT R42, RZ, 0x7610, R42 ;  /* 0x00007610ff2a7816 */ /* 0x002fe4000000002a */
[----:B------:R-:W-:Y:S01]  /*acb0*/  PRMT R33, RZ, 0x7610, R33 ;  /* 0x00007610ff217816 */ /* 0x000fe20000000021 */
[----:B------:R-:W4:Y:S01]  /*acc0*/  LDL.LU.64 R6, [R1+0x348] ;  /* 0x0003480001067983 */ /* 0x000f220000300a00 */
[----:B0-----:R-:W-:-:S02]  /*acd0*/  HFMA2.MMA R41, -RZ, RZ, 0, 0 ;  /* 0x00000000ff297435 */ /* 0x001fc400000001ff */
[----:B------:R-:W-:Y:S01]  /*ace0*/  @!P2 PRMT R33, R31, 0x7610, R33 ;  /* 0x000076101f21a816 */ /* 0x000fe20000000021 */
[----:B------:R-:W4:Y:S04]  /*acf0*/  LDL.LU.64 R38, [R1+0x6e8] ;  /* 0x0006e80001267983 */ /* 0x000f280000300a00 */
[----:B------:R0:W-:Y:S02]  /*ad00*/  STL.S16 [R1+0x378], R33 ;  /* 0x0003782101007387 */ /* 0x0001e40000100600 */
[----:B0-----:R-:W-:Y:S02]  /*ad10*/  MOV R33, R3 ;  /* 0x0000000300217202 */ /* 0x001fe40000000f00 */
[----:B--2---:R-:W-:-:S04]  /*ad20*/  @!P1 SHF.R.U32.HI R40, RZ, 0x10, R34 ;  /* 0x00000010ff289819 */ /* 0x004fc80000011622 */
[----:B------:R-:W-:Y:S02]  /*ad30*/  @!P1 PRMT R2, R40, 0x7610, R2 ;  /* 0x0000761028029816 */ /* 0x000fe40000000002 */
[----:B---3--:R-:W-:-:S04]  /*ad40*/  @!P1 SHF.R.U32.HI R40, RZ, 0x10, R35 ;  /* 0x00000010ff289819 */ /* 0x008fc80000011623 */
[----:B------:R-:W-:Y:S01]  /*ad50*/  @!P1 PRMT R42, R40, 0x7610, R42 ;  /* 0x00007610282a9816 */ /* 0x000fe2000000002a */
[----:B------:R-:W-:Y:S01]  /*ad60*/  HFMA2.MMA R40, -RZ, RZ, 0, 0 ;  /* 0x00000000ff287435 */ /* 0x000fe200000001ff */
[----:B----4-:R-:W2:Y:S09]  /*ad70*/  @!P3 LDG.E R41, desc[UR10][R52.64] ;  /* 0x0000000a3429b981 */ /* 0x010eb2000c1e1900 */
[----:B------:R-:W3:Y:S04]  /*ad80*/  @!P3 LDG.E R40, desc[UR10][R58.64] ;  /* 0x0000000a3a28b981 */ /* 0x000ee8000c1e1900 */
[----:B------:R0:W-:Y:S01]  /*ad90*/  STL.S16 [R1+0x360], R2 ;  /* 0x0003600201007387 */ /* 0x0001e20000100600 */
[----:B------:R-:W-:-:S03]  /*ada0*/  PRMT R43, RZ, 0x7610, R43 ;  /* 0x00007610ff2b7816 */ /* 0x000fc6000000002b */
[----:B------:R-:W-:Y:S01]  /*adb0*/  STL.S16 [R1+0x364], R42 ;  /* 0x0003642a01007387 */ /* 0x000fe20000100600 */
[----:B------:R-:W-:-:S03]  /*adc0*/  LOP3.LUT P4, RZ, R48, 0x40, RZ, 0xc0, !PT ;  /* 0x0000004030ff7812 */ /* 0x000fc6000788c0ff */
[----:B------:R1:W-:Y:S04]  /*add0*/  STL [R1+0xa8], R45 ;  /* 0x0000a82d01007387 */ /* 0x0003e80000100800 */
[----:B0-----:R-:W4:Y:S04]  /*ade0*/  LDL.LU.64 R2, [R1+0x340] ;  /* 0x0003400001027983 */ /* 0x001f280000300a00 */
[----:B------:R-:W4:Y:S01]  /*adf0*/  LDL.LU.64 R58, [R1+0x338] ;  /* 0x00033800013a7983 */ /* 0x000f220000300a00 */
[----:B-1----:R-:W-:-:S03]  /*ae00*/  PRMT R45, RZ, 0x7610, R45 ;  /* 0x00007610ff2d7816 */ /* 0x002fc6000000002d */
[----:B------:R0:W-:Y:S01]  /*ae10*/  STL.S16 [R1+0x3d8], R67 ;  /* 0x0003d84301007387 */ /* 0x0001e20000100600 */
[----:B------:R-:W-:Y:S02]  /*ae20*/  PRMT R39, RZ, 0x7610, R39 ;  /* 0x00007610ff277816 */ /* 0x000fe40000000027 */
[----:B------:R-:W-:Y:S02]  /*ae30*/  PRMT R38, RZ, 0x7610, R38 ;  /* 0x00007610ff267816 */ /* 0x000fe40000000026 */
[----:B------:R-:W-:Y:S01]  /*ae40*/  LOP3.LUT P5, RZ, R48, 0x20, RZ, 0xc0, !PT ;  /* 0x0000002030ff7812 */ /* 0x000fe200078ac0ff */
[----:B------:R-:W-:Y:S01]  /*ae50*/  STL [R1+0xbc], R44 ;  /* 0x0000bc2c01007387 */ /* 0x000fe20000100800 */
[----:B------:R-:W-:-:S03]  /*ae60*/  @!P1 PRMT R39, R34, 0x7610, R39 ;  /* 0x0000761022279816 */ /* 0x000fc60000000027 */
[----:B0-----:R-:W4:Y:S01]  /*ae70*/  LDL.LU R67, [R1+0x730] ;  /* 0x0007300001437983 */ /* 0x001f220000300800 */
[----:B------:R-:W-:-:S03]  /*ae80*/  @!P1 PRMT R38, R35, 0x7610, R38 ;  /* 0x0000761023269816 */ /* 0x000fc60000000026 */
[----:B------:R0:W-:Y:S04]  /*ae90*/  STL.S16 [R1+0x358], R39 ;  /* 0x0003582701007387 */ /* 0x0001e80000100600 */
[----:B------:R1:W-:Y:S01]  /*aea0*/  STL.S16 [R1+0x35c], R38 ;  /* 0x00035c2601007387 */ /* 0x0003e20000100600 */
[----:B------:R-:W-:-:S03]  /*aeb0*/  PRMT R46, RZ, 0x7610, R46 ;  /* 0x00007610ff2e7816 */ /* 0x000fc6000000002e */
[----:B------:R-:W4:Y:S01]  /*aec0*/  LDL.LU.64 R52, [R1+0x328] ;  /* 0x0003280001347983 */ /* 0x000f220000300a00 */
[----:B0-----:R-:W-:Y:S02]  /*aed0*/  MOV R39, R69 ;  /* 0x0000004500277202 */ /* 0x001fe40000000f00 */
[----:B-1----:R-:W-:Y:S02]  /*aee0*/  MOV R38, R68 ;  /* 0x0000004400267202 */ /* 0x002fe40000000f00 */
[----:B------:R-:W4:Y:S01]  /*aef0*/  LDL.LU.64 R68, [R1+0x330] ;  /* 0x0003300001447983 */ /* 0x000f220000300a00 */
[----:B---3--:R-:W-:-:S04]  /*af00*/  @!P3 SHF.R.U32.HI R42, RZ, 0x10, R40 ;  /* 0x00000010ff2ab819 */ /* 0x008fc80000011628 */
[----:B------:R-:W-:-:S05]  /*af10*/  @!P3 PRMT R43, R42, 0x7610, R43 ;  /* 0x000076102a2bb816 */ /* 0x000fca000000002b */
[----:B------:R2:W-:Y:S01]  /*af20*/  STL.S16 [R1+0x350], R43 ;  /* 0x0003502b01007387 */ /* 0x0005e20000100600 */
[----:B------:R-:W-:-:S06]  /*af30*/  MOV R42, RZ ;  /* 0x000000ff002a7202 */ /* 0x000fcc0000000f00 */
[----:B------:R-:W3:Y:S01]  /*af40*/  @!P4 LDG.E R42, desc[UR10][R6.64] ;  /* 0x0000000a062ac981 */ /* 0x000ee2000c1e1900 */
[----:B--2---:R-:W-:-:S04]  /*af50*/  @!P3 SHF.R.U32.HI R43, RZ, 0x10, R41 ;  /* 0x00000010ff2bb819 */ /* 0x004fc80000011629 */
[----:B------:R-:W-:Y:S01]  /*af60*/  @!P3 PRMT R45, R43, 0x7610, R45 ;  /* 0x000076102b2db816 */ /* 0x000fe2000000002d */
[----:B------:R-:W-:Y:S01]  /*af70*/  HFMA2.MMA R43, -RZ, RZ, 0, 0 ;  /* 0x00000000ff2b7435 */ /* 0x000fe200000001ff */
[----:B------:R-:W2:Y:S09]  /*af80*/  LDL.LU.64 R6, [R1+0x6e0] ;  /* 0x0006e00001067983 */ /* 0x000eb20000300a00 */
[----:B----4-:R-:W4:Y:S04]  /*af90*/  @!P4 LDG.E R43, desc[UR10][R2.64] ;  /* 0x0000000a022bc981 */ /* 0x010f28000c1e1900 */
[----:B------:R-:W2:Y:S01]  /*afa0*/  LDL.LU.64 R2, [R1+0x6d8] ;  /* 0x0006d80001027983 */ /* 0x000ea20000300a00 */
[----:B------:R-:W-:-:S03]  /*afb0*/  MOV R44, RZ ;  /* 0x000000ff002c7202 */ /* 0x000fc60000000f00 */
[----:B------:R3:W-:Y:S04]  /*afc0*/  STL.S16 [R1+0x348], R45 ;  /* 0x0003482d01007387 */ /* 0x0007e80000100600 */
[----:B------:R-:W2:Y:S01]  /*afd0*/  @!P5 LDG.E R44, desc[UR10][R58.64] ;  /* 0x0000000a3a2cd981 */ /* 0x000ea2000c1e1900 */
[----:B------:R-:W-:-:S03]  /*afe0*/  PRMT R67, RZ, 0x7610, R67 ;  /* 0x00007610ff437816 */ /* 0x000fc60000000043 */
[----:B------:R-:W2:Y:S01]  /*aff0*/  LDL.LU.64 R58, [R1+0x310] ;  /* 0x00031000013a7983 */ /* 0x000ea20000300a00 */
[----:B---3--:R-:W-:-:S04]  /*b000*/  @!P4 SHF.R.U32.HI R45, RZ, 0x10, R42 ;  /* 0x00000010ff2dc819 */ /* 0x008fc8000001162a */
[----:B------:R-:W-:Y:S01]  /*b010*/  @!P4 PRMT R46, R45, 0x7610, R46 ;  /* 0x000076102d2ec816 */ /* 0x000fe2000000002e */
[----:B------:R-:W-:-:S04]  /*b020*/  HFMA2.MMA R45, -RZ, RZ, 0, 0 ;  /* 0x00000000ff2d7435 */ /* 0x000fc800000001ff */
[----:B------:R4:W-:Y:S06]  /*b030*/  STL.S16 [R1+0x368], R46 ;  /* 0x0003682e01007387 */ /* 0x0009ec0000100600 */
[----:B------:R-:W3:Y:S01]  /*b040*/  @!P5 LDG.E R45, desc[UR10][R68.64] ;  /* 0x0000000a442dd981 */ /* 0x000ee2000c1e1900 */
[----:B----4-:R-:W-:Y:S02]  /*b050*/  @!P4 SHF.R.U32.HI R46, RZ, 0x10, R43 ;  /* 0x00000010ff2ec819 */ /* 0x010fe4000001162b */
[----:B--2---:R-:W-:Y:S01]  /*b060*/  PRMT R3, RZ, 0x7610, R3 ;  /* 0x00007610ff037816 */ /* 0x004fe20000000003 */
[----:B------:R-:W2:Y:S01]  /*b070*/  LDL.LU.64 R68, [R1+0x308] ;  /* 0x0003080001447983 */ /* 0x000ea20000300a00 */
[----:B------:R-:W-:-:S02]  /*b080*/  PRMT R2, RZ, 0x7610, R2 ;  /* 0x00007610ff027816 */ /* 0x000fc40000000002 */
[----:B------:R-:W-:Y:S02]  /*b090*/  @!P3 PRMT R3, R40, 0x7610, R3 ;  /* 0x000076102803b816 */ /* 0x000fe40000000003 */
[----:B------:R-:W-:-:S03]  /*b0a0*/  @!P3 PRMT R2, R41, 0x7610, R2 ;  /* 0x000076102902b816 */ /* 0x000fc60000000002 */
[----:B------:R-:W-:Y:S04]  /*b0b0*/  STL.S16 [R1+0x340], R3 ;  /* 0x0003400301007387 */ /* 0x000fe80000100600 */
[----:B------:R0:W-:Y:S01]  /*b0c0*/  STL.S16 [R1+0x344], R2 ;  /* 0x0003440201007387 */ /* 0x0001e20000100600 */
[----:B------:R-:W-:-:S03]  /*b0d0*/  @!P4 PRMT R67, R46, 0x7610, R67 ;  /* 0x000076102e43c816 */ /* 0x000fc60000000043 */
[----:B0-----:R-:W4:Y:S04]  /*b0e0*/  LDL.LU.64 R2, [R1+0x318] ;  /* 0x0003180001027983 */ /* 0x001f280000300a00 */
[----:B------:R0:W-:Y:S04]  /*b0f0*/  STL.S16 [R1+0x36c], R67 ;  /* 0x00036c4301007387 */ /* 0x0001e80000100600 */
[----:B0-----:R-:W2:Y:S01]  /*b100*/  LDL.LU R67, [R1+0x6d0] ;  /* 0x0006d00001437983 */ /* 0x001ea20000300800 */
[----:B------:R-:W-:Y:S02]  /*b110*/  PRMT R7, RZ, 0x7610, R7 ;  /* 0x00007610ff077816 */ /* 0x000fe40000000007 */
[----:B------:R-:W-:-:S02]  /*b120*/  PRMT R6, RZ, 0x7610, R6 ;  /* 0x00007610ff067816 */ /* 0x000fc40000000006 */
[----:B------:R-:W-:Y:S02]  /*b130*/  LOP3.LUT P2, RZ, R48, 0x10, RZ, 0xc0, !PT ;  /* 0x0000001030ff7812 */ /* 0x000fe4000784c0ff */
[----:B------:R-:W-:Y:S02]  /*b140*/  @!P4 PRMT R7, R42, 0x7610, R7 ;  /* 0x000076102a07c816 */ /* 0x000fe40000000007 */
[----:B------:R-:W-:Y:S02]  /*b150*/  @!P4 PRMT R6, R43, 0x7610, R6 ;  /* 0x000076102b06c816 */ /* 0x000fe40000000006 */
[C---:B------:R-:W-:Y:S02]  /*b160*/  LOP3.LUT P1, RZ, R48.reuse, 0x8, RZ, 0xc0, !PT ;  /* 0x0000000830ff7812 */ /* 0x040fe4000782c0ff */
[C---:B------:R-:W-:Y:S02]  /*b170*/  LOP3.LUT P3, RZ, R48.reuse, 0x4, RZ, 0xc0, !PT ;  /* 0x0000000430ff7812 */ /* 0x040fe4000786c0ff */
[----:B------:R-:W-:-:S02]  /*b180*/  LOP3.LUT P4, RZ, R48, 0x2, RZ, 0xc0, !PT ;  /* 0x0000000230ff7812 */ /* 0x000fc4000788c0ff */
[----:B------:R-:W-:Y:S01]  /*b190*/  LOP3.LUT P0, RZ, R48, 0x1, RZ, 0xc0, !PT ;  /* 0x0000000130ff7812 */ /* 0x000fe2000780c0ff */
[----:B------:R-:W-:Y:S01]  /*b1a0*/  HFMA2.MMA R48, -RZ, RZ, 0, 0 ;  /* 0x00000000ff307435 */ /* 0x000fe200000001ff */
[----:B------:R0:W-:Y:S01]  /*b1b0*/  STL [R1+0x58], R50 ;  /* 0x0000583201007387 */ /* 0x0001e20000100800 */
[----:B------:R-:W-:-:S03]  /*b1c0*/  MOV R46, RZ ;  /* 0x000000ff002e7202 */ /* 0x000fc60000000f00 */
[----:B------:R1:W-:Y:S04]  /*b1d0*/  STL [R1+0x1bc], R49 ;  /* 0x0001bc3101007387 */ /* 0x0003e80000100800 */
[----:B------:R-:W2:Y:S01]  /*b1e0*/  @!P2 LDG.E R46, desc[UR10][R52.64] ;  /* 0x0000000a342ea981 */ /* 0x000ea2000c1e1900 */
[----:B0-----:R-:W-:Y:S02]  /*b1f0*/  PRMT R50, RZ, 0x7610, R50 ;  /* 0x00007610ff327816 */ /* 0x001fe40000000032 */
[----:B-1----:R-:W-:-:S04]  /*b200*/  @!P5 SHF.R.U32.HI R49, RZ, 0x10, R44 ;  /* 0x00000010ff31d819 */ /* 0x002fc8000001162c */
[----:B------:R-:W-:Y:S01]  /*b210*/  @!P5 PRMT R50, R49, 0x7610, R50 ;  /* 0x000076103132d816 */ /* 0x000fe20000000032 */
[----:B------:R-:W-:Y:S01]  /*b220*/  HFMA2.MMA R49, -RZ, RZ, 0, 0 ;  /* 0x00000000ff317435 */ /* 0x000fe200000001ff */
[----:B------:R-:W2:Y:S04]  /*b230*/  LDL.LU.64 R52, [R1+0x300] ;  /* 0x0003000001347983 */ /* 0x000ea80000300a00 */
[----:B------:R3:W-:Y:S05]  /*b240*/  STL.S16 [R1+0x51c], R50 ;  /* 0x00051c3201007387 */ /* 0x0007ea0000100600 */
[----:B------:R0:W2:Y:S04]  /*b250*/  @!P1 LDG.E R49, desc[UR10][R58.64] ;  /* 0x0000000a3a319981 */ /* 0x0000a8000c1e1900 */
[----:B------:R-:W0:Y:S01]  /*b260*/  LDL.LU.64 R58, [R1+0x6c8] ;  /* 0x0006c800013a7983 */ /* 0x000e220000300a00 */
[----:B---3--:R-:W-:-:S03]  /*b270*/  @!P5 SHF.R.U32.HI R50, RZ, 0x10, R45 ;  /* 0x00000010ff32d819 */ /* 0x008fc6000001162d */
[----:B----4-:R1:W3:Y:S01]  /*b280*/  @!P2 LDG.E R48, desc[UR10][R2.64] ;  /* 0x0000000a0230a981 */ /* 0x0102e2000c1e1900 */
[----:B--2---:R-:W-:-:S04]  /*b290*/  PRMT R67, RZ, 0x7610, R67 ;  /* 0x00007610ff437816 */ /* 0x004fc80000000043 */
[----:B------:R-:W-:Y:S02]  /*b2a0*/  @!P5 PRMT R67, R50, 0x7610, R67 ;  /* 0x000076103243d816 */ /* 0x000fe40000000043 */
[----:B------:R-:W-:-:S03]  /*b2b0*/  MOV R50, RZ ;  /* 0x000000ff00327202 */ /* 0x000fc60000000f00 */
[----:B------:R2:W-:Y:S04]  /*b2c0*/  STL.S16 [R1+0x524], R67 ;  /* 0x0005244301007387 */ /* 0x0005e80000100600 */
[----:B------:R-:W4:Y:S04]  /*b2d0*/  @!P1 LDG.E R50, desc[UR10][R68.64] ;  /* 0x0000000a44329981 */ /* 0x000f28000c1e1900 */
[----:B--2---:R-:W2:Y:S04]  /*b2e0*/  LDL.LU R67, [R1+0x6c0] ;  /* 0x0006c00001437983 */ /* 0x004ea80000300800 */
[----:B------:R1:W-:Y:S01]  /*b2f0*/  STL [R1+0xc0], R51 ;  /* 0x0000c03301007387 */ /* 0x0003e20000100800 */
[----:B------:R-:W-:-:S02]  /*b300*/  PRMT R55, RZ, 0x7610, R55 ;  /* 0x00007610ff377816 */ /* 0x000fc40000000037 */
[----:B------:R-:W-:Y:S01]  /*b310*/  PRMT R56, RZ, 0x7610, R56 ;  /* 0x00007610ff387816 */ /* 0x000fe20000000038 */
[----:B------:R-:W-:Y:S01]  /*b320*/  STL.S16 [R1+0x354], R6 ;  /* 0x0003540601007387 */ /* 0x000fe20000100600 */
[----:B0-----:R-:W-:Y:S01]  /*b330*/  PRMT R59, RZ, 0x7610, R59 ;  /* 0x00007610ff3b7816 */ /* 0x001fe2000000003b */
[----:B-1----:R-:W-:Y:S01]  /*b340*/  HFMA2.MMA R51, -RZ, RZ, 0, 0 ;  /* 0x00000000ff337435 */ /* 0x002fe200000001ff */
[----:B------:R-:W-:Y:S01]  /*b350*/  PRMT R58, RZ, 0x7610, R58 ;  /* 0x00007610ff3a7816 */ /* 0x000fe2000000003a */
[----:B------:R0:W-:Y:S01]  /*b360*/  STL.S16 [R1+0x34c], R7 ;  /* 0x00034c0701007387 */ /* 0x0001e20000100600 */
[----:B------:R-:W-:Y:S02]  /*b370*/  PRMT R32, RZ, 0x7610, R32 ;  /* 0x00007610ff207816 */ /* 0x000fe40000000020 */
[----:B------:R-:W-:Y:S01]  /*b380*/  MOV R2, R64 ;  /* 0x0000004000027202 */ /* 0x000fe20000000f00 */
[----:B------:R-:W4:Y:S04]  /*b390*/  LDL.LU.64 R68, [R1+0x2e0] ;  /* 0x0002e00001447983 */ /* 0x000f280000300a00 */
[----:B------:R3:W4:Y:S01]  /*b3a0*/  @!P3 LDG.E R51, desc[UR10][R52.64] ;  /* 0x0000000a3433b981 */ /* 0x000722000c1e1900 */
[----:B------:R-:W-:-:S02]  /*b3b0*/  @!P5 PRMT R59, R44, 0x7610, R59 ;  /* 0x000076102c3bd816 */ /* 0x000fc4000000003b */
[----:B------:R-:W-:Y:S01]  /*b3c0*/  @!P5 PRMT R58, R45, 0x7610, R58 ;  /* 0x000076102d3ad816 */ /* 0x000fe2000000003a */
[----:B0-----:R-:W4:Y:S04]  /*b3d0*/  LDL.LU.64 R6, [R1+0x2f8] ;  /* 0x0002f80001067983 */ /* 0x001f280000300a00 */
[----:B------:R-:W-:Y:S04]  /*b3e0*/  STL.S16 [R1+0x520], R58 ;  /* 0x0005203a01007387 */ /* 0x000fe80000100600 */
[----:B------:R0:W-:Y:S04]  /*b3f0*/  STL.S16 [R1+0x50c], R59 ;  /* 0x00050c3b01007387 */ /* 0x0001e80000100600 */
[----:B0-----:R-:W4:Y:S01]  /*b400*/  LDL.LU.64 R58, [R1+0x2d8] ;  /* 0x0002d800013a7983 */ /* 0x001f220000300a00 */
[----:B---3--:R-:W-:-:S04]  /*b410*/  @!P2 SHF.R.U32.HI R53, RZ, 0x10, R48 ;  /* 0x00000010ff35a819 */ /* 0x008fc80000011630 */
[----:B------:R-:W-:-:S05]  /*b420*/  @!P2 PRMT R55, R53, 0x7610, R55 ;  /* 0x000076103537a816 */ /* 0x000fca0000000037 */
[----:B------:R0:W-:Y:S02]  /*b430*/  STL.S16 [R1+0x568], R55 ;  /* 0x0005683701007387 */ /* 0x0001e40000100600 */
[----:B0-----:R-:W-:-:S04]  /*b440*/  @!P1 SHF.R.U32.HI R55, RZ, 0x10, R49 ;  /* 0x00000010ff379819 */ /* 0x001fc80000011631 */
[----:B------:R-:W-:-:S05]  /*b450*/  @!P1 PRMT R56, R55, 0x7610, R56 ;  /* 0x0000761037389816 */ /* 0x000fca0000000038 */
[----:B------:R4:W-:Y:S01]  /*b460*/  STL.S16 [R1+0x570], R56 ;  /* 0x0005703801007387 */ /* 0x0009e20000100600 */
[----:B--2---:R-:W-:Y:S02]  /*b470*/  PRMT R67, RZ, 0x7610, R67 ;  /* 0x00007610ff437816 */ /* 0x004fe40000000043 */
[----:B----4-:R-:W-:-:S04]  /*b480*/  @!P1 SHF.R.U32.HI R56, RZ, 0x10, R50 ;  /* 0x00000010ff389819 */ /* 0x010fc80000011632 */
[----:B------:R-:W-:-:S05]  /*b490*/  @!P1 PRMT R67, R56, 0x7610, R67 ;  /* 0x0000761038439816 */ /* 0x000fca0000000043 */
[----:B------:R0:W-:Y:S04]  /*b4a0*/  STL.S16 [R1+0x590], R67 ;  /* 0x0005904301007387 */ /* 0x0001e80000100600 */
[----:B0-----:R-:W2:Y:S01]  /*b4b0*/  LDL.LU R67, [R1+0x6ac] ;  /* 0x0006ac0001437983 */ /* 0x001ea20000300800 */
[----:B------:R-:W-:Y:S01]  /*b4c0*/  HFMA2.MMA R55, -RZ, RZ, 0, 0 ;  /* 0x00000000ff377435 */ /* 0x000fe200000001ff */
[----:B------:R-:W-:-:S04]  /*b4d0*/  @!P2 SHF.R.U32.HI R52, RZ, 0x10, R46 ;  /* 0x00000010ff34a819 */ /* 0x000fc8000001162e */
[----:B------:R-:W-:Y:S02]  /*b4e0*/  @!P2 PRMT R32, R52, 0x7610, R32 ;  /* 0x000076103420a816 */ /* 0x000fe40000000020 */
[----:B------:R-:W-:-:S06]  /*b4f0*/  MOV R52, RZ ;  /* 0x000000ff00347202 */ /* 0x000fcc0000000f00 */
[----:B------:R-:W3:Y:S01]  /*b500*/  @!P3 LDG.E R52, desc[UR10][R6.64] ;  /* 0x0000000a0634b981 */ /* 0x000ee2000c1e1900 */
[----:B------:R-:W-:-:S03]  /*b510*/  MOV R3, R65 ;  /* 0x0000004100037202 */ /* 0x000fc60000000f00 */
[----:B------:R-:W4:Y:S01]  /*b520*/  LDL.LU.64 R64, [R1+0x2f0] ;  /* 0x0002f00001407983 */ /* 0x000f220000300a00 */
[----:B------:R-:W-:-:S03]  /*b530*/  HFMA2.MMA R53, -RZ, RZ, 0, 0 ;  /* 0x00000000ff357435 */ /* 0x000fc600000001ff */
[----:B------:R-:W-:Y:S04]  /*b540*/  STL [R1+0x1c0], R54 ;  /* 0x0001c03601007387 */ /* 0x000fe80000100800 */
[----:B------:R-:W-:Y:S04]  /*b550*/  STL [R1+0xc4], R57 ;  /* 0x0000c43901007387 */ /* 0x000fe80000100800 */
[----:B------:R-:W3:Y:S04]  /*b560*/  LDL.LU.64 R6, [R1+0x6b8] ;  /* 0x0006b80001067983 */ /* 0x000ee80000300a00 */
[----:B------:R0:W3:Y:S04]  /*b570*/  @!P0 LDG.E R55, desc[UR10][R58.64] ;  /* 0x0000000a3a378981 */ /* 0x0000e8000c1e1900 */
[----:B------:R-:W0:Y:S01]  /*b580*/  LDL.LU.64 R58, [R1+0x6b0] ;  /* 0x0006b000013a7983 */ /* 0x000e220000300a00 */
[----:B--2---:R-:W-:-:S04]  /*b590*/  PRMT R67, RZ, 0x7610, R67 ;  /* 0x00007610ff437816 */ /* 0x004fc80000000043 */
[----:B------:R-:W-:-:S05]  /*b5a0*/  @!P1 PRMT R67, R49, 0x7610, R67 ;  /* 0x0000761031439816 */ /* 0x000fca0000000043 */
[----:B------:R1:W-:Y:S04]  /*b5b0*/  STL.S16 [R1+0x56c], R67 ;  /* 0x00056c4301007387 */ /* 0x0003e80000100600 */
[----:B-1----:R-:W2:Y:S04]  /*b5c0*/  LDL.LU R67, [R1+0x6a8] ;  /* 0x0006a80001437983 */ /* 0x002ea80000300800 */
[----:B----4-:R-:W4:Y:S04]  /*b5d0*/  @!P4 LDG.E R53, desc[UR10][R64.64] ;  /* 0x0000000a4035c981 */ /* 0x010f28000c1e1900 */
[----:B------:R-:W4:Y:S01]  /*b5e0*/  LDL.LU.64 R64, [R1+0x2b8] ;  /* 0x0002b80001407983 */ /* 0x000f220000300a00 */
[----:B0-----:R-:W-:-:S04]  /*b5f0*/  PRMT R58, RZ, 0x7610, R58 ;  /* 0x00007610ff3a7816 */ /* 0x001fc8000000003a */
[----:B------:R-:W-:Y:S02]  /*b600*/  @!P1 PRMT R58, R50, 0x7610, R58 ;  /* 0x00007610323a9816 */ /* 0x000fe4000000003a */
[----:B------:R-:W-:-:S03]  /*b610*/  PRMT R59, RZ, 0x7610, R59 ;  /* 0x00007610ff3b7816 */ /* 0x000fc6000000003b */
[----:B------:R0:W-:Y:S02]  /*b620*/  STL.S16 [R1+0x574], R58 ;  /* 0x0005743a01007387 */ /* 0x0001e40000100600 */
[----:B0-----:R-:W-:-:S04]  /*b630*/  @!P3 SHF.R.U32.HI R58, RZ, 0x10, R51 ;  /* 0x00000010ff3ab819 */ /* 0x001fc80000011633 */
[----:B------:R-:W-:-:S05]  /*b640*/  @!P3 PRMT R59, R58, 0x7610, R59 ;  /* 0x000076103a3bb816 */ /* 0x000fca000000003b */
[----:B------:R3:W-:Y:S02]  /*b650*/  STL.S16 [R1+0x5a0], R59 ;  /* 0x0005a03b01007387 */ /* 0x0007e40000100600 */
[----:B---3--:R-:W-:Y:S02]  /*b660*/  @!P3 SHF.R.U32.HI R59, RZ, 0x10, R52 ;  /* 0x00000010ff3bb819 */ /* 0x008fe40000011634 */
[----:B--2---:R-:W-:-:S04]  /*b670*/  PRMT R67, RZ, 0x7610, R67 ;  /* 0x00007610ff437816 */ /* 0x004fc80000000043 */
[----:B------:R-:W-:-:S05]  /*b680*/  @!P3 PRMT R67, R59, 0x7610, R67 ;  /* 0x000076103b43b816 */ /* 0x000fca0000000043 */
[----:B------:R0:W-:Y:S04]  /*b690*/  STL.S16 [R1+0x5a4], R67 ;  /* 0x0005a44301007387 */ /* 0x0001e80000100600 */
[----:B0-----:R-:W2:Y:S01]  /*b6a0*/  LDL.LU R67, [R1+0x69c] ;  /* 0x00069c0001437983 */ /* 0x001ea20000300800 */
[----:B------:R-:W-:Y:S02]  /*b6b0*/  MOV R54, RZ ;  /* 0x000000ff00367202 */ /* 0x000fe40000000f00 */
[----:B------:R-:W-:Y:S01]  /*b6c0*/  LOP3.LUT P1, RZ, R66, 0x40000000, RZ, 0xc0, !PT ;  /* 0x4000000042ff7812 */ /* 0x000fe2000782c0ff */
[----:B------:R-:W-:-:S03]  /*b6d0*/  HFMA2.MMA R57, -RZ, RZ, 0, 0 ;  /* 0x00000000ff397435 */ /* 0x000fc600000001ff */
[----:B------:R-:W3:Y:S09]  /*b6e0*/  @!P4 LDG.E R54, desc[UR10][R68.64] ;  /* 0x0000000a4436c981 */ /* 0x000ef2000c1e1900 */
[----:B----4-:R-:W4:Y:S04]  /*b6f0*/  @!P1 LDG.E R57, desc[UR10][R64.64] ;  /* 0x0000000a40399981 */ /* 0x010f28000c1e1900 */
[----:B------:R-:W4:Y:S04]  /*b700*/  LDL.LU.64 R68, [R1+0x2a0] ;  /* 0x0002a00001447983 */ /* 0x000f280000300a00 */
[----:B------:R-:W4:Y:S01]  /*b710*/  LDL.LU.64 R64, [R1+0x280] ;  /* 0x0002800001407983 */ /* 0x000f220000300a00 */
[----:B--2---:R-:W-:-:S04]  /*b720*/  PRMT R67, RZ, 0x7610, R67 ;  /* 0x00007610ff437816 */ /* 0x004fc80000000043 */
[----:B------:R-:W-:-:S05]  /*b730*/  @!P3 PRMT R67, R51, 0x7610, R67 ;  /* 0x000076103343b816 */ /* 0x000fca0000000043 */
[----:B------:R0:W-:Y:S04]  /*b740*/  STL.S16 [R1+0x594], R67 ;  /* 0x0005944301007387 */ /* 0x0001e80000100600 */
[----:B0-----:R-:W2:Y:S01]  /*b750*/  LDL.LU R67, [R1+0x698] ;  /* 0x0006980001437983 */ /* 0x001ea20000300800 */
[----:B------:R-:W-:-:S04]  /*b760*/  PRMT R61, RZ, 0x7610, R61 ;  /* 0x00007610ff3d7816 */ /* 0x000fc8000000003d */
[----:B------:R-:W-:Y:S02]  /*b770*/  @!P3 PRMT R61, R52, 0x7610, R61 ;  /* 0x00007610343db816 */ /* 0x000fe4000000003d */
[----:B------:R-:W-:-:S03]  /*b780*/  PRMT R62, RZ, 0x7610, R62 ;  /* 0x00007610ff3e7816 */ /* 0x000fc6000000003e */
[----:B------:R0:W-:Y:S01]  /*b790*/  STL.S16 [R1+0x59c], R61 ;  /* 0x00059c3d01007387 */ /* 0x0001e20000100600 */
[----:B------:R-:W-:Y:S02]  /*b7a0*/  LOP3.LUT P3, RZ, R66, 0x20000000, RZ, 0xc0, !PT ;  /* 0x2000000042ff7812 */ /* 0x000fe4000786c0ff */
[----:B0-----:R-:W-:-:S04]  /*b7b0*/  @!P4 SHF.R.U32.HI R61, RZ, 0x10, R53 ;  /* 0x00000010ff3dc819 */ /* 0x001fc80000011635 */
[----:B------:R-:W-:-:S05]  /*b7c0*/  @!P4 PRMT R62, R61, 0x7610, R62 ;  /* 0x000076103d3ec816 */ /* 0x000fca000000003e */
[----:B------:R3:W-:Y:S02]  /*b7d0*/  STL.S16 [R1+0x5b8], R62 ;  /* 0x0005b83e01007387 */ /* 0x0007e40000100600 */
[----:B---3--:R-:W-:Y:S02]  /*b7e0*/  @!P4 SHF.R.U32.HI R62, RZ, 0x10, R54 ;  /* 0x00000010ff3ec819 */ /* 0x008fe40000011636 */
[----:B------:R-:W-:Y:S02]  /*b7f0*/  PRMT R7, RZ, 0x7610, R7 ;  /* 0x00007610ff077816 */ /* 0x000fe40000000007 */
[----:B------:R-:W-:Y:S02]  /*b800*/  PRMT R6, RZ, 0x7610, R6 ;  /* 0x00007610ff067816 */ /* 0x000fe40000000006 */
[----:B------:R-:W-:Y:S02]  /*b810*/  @!P2 PRMT R7, R46, 0x7610, R7 ;  /* 0x000076102e07a816 */ /* 0x000fe40000000007 */
[----:B------:R-:W-:-:S02]  /*b820*/  @!P2 PRMT R6, R48, 0x7610, R6 ;  /* 0x000076103006a816 */ /* 0x000fc40000000006 */
[----:B------:R-:W-:Y:S01]  /*b830*/  LOP3.LUT P2, RZ, R66, 0x80000000, RZ, 0xc0, !PT ;  /* 0x8000000042ff7812 */ /* 0x000fe2000784c0ff */
[----:B------:R-:W-:Y:S01]  /*b840*/  HFMA2.MMA R59, -RZ, RZ, 0, 0 ;  /* 0x00000000ff3b7435 */ /* 0x000fe200000001ff */
[----:B------:R-:W-:Y:S01]  /*b850*/  LOP3.LUT P5, RZ, R33, 0x1, RZ, 0xc0, !PT ;  /* 0x0000000121ff7812 */ /* 0x000fe200078ac0ff */
[----:B------:R0:W-:Y:S10]  /*b860*/  STL.S16 [R1+0x554], R32 ;  /* 0x0005542001007387 */ /* 0x0001f40000100600 */
[----:B----4-:R-:W3:Y:S04]  /*b870*/  @!P2 LDG.E R59, desc[UR10][R68.64] ;  /* 0x0000000a443ba981 */ /* 0x010ee8000c1e1900 */
[----:B0-----:R-:W4:Y:S04]  /*b880*/  LDL.LU.64 R32, [R1+0x2c8] ;  /* 0x0002c80001207983 */ /* 0x001f280000300a00 */
[----:B------:R-:W3:Y:S01]  /*b890*/  LDL.LU.64 R68, [R1+0x240] ;  /* 0x0002400001447983 */ /* 0x000ee20000300a00 */
[----:B--2---:R-:W-:-:S04]  /*b8a0*/  PRMT R67, RZ, 0x7610, R67 ;  /* 0x00007610ff437816 */ /* 0x004fc80000000043 */
[----:B------:R-:W-:Y:S02]  /*b8b0*/  @!P4 PRMT R67, R62, 0x7610, R67 ;  /* 0x000076103e43c816 */ /* 0x000fe40000000043 */
[----:B------:R-:W-:-:S03]  /*b8c0*/  MOV R62, RZ ;  /* 0x000000ff003e7202 */ /* 0x000fc60000000f00 */
[----:B------:R0:W-:Y:S04]  /*b8d0*/  STL.S16 [R1+0x5e0], R67 ;  /* 0x0005e04301007387 */ /* 0x0001e80000100600 */
[----:B------:R1:W2:Y:S04]  /*b8e0*/  @!P3 LDG.E R62, desc[UR10][R64.64] ;  /* 0x0000000a403eb981 */ /* 0x0002a8000c1e1900 */
[----:B0-----:R-:W3:Y:S04]  /*b8f0*/  LDL.LU R67, [R1+0x680] ;  /* 0x0006800001437983 */ /* 0x001ee80000300800 */
[----:B------:R-:W1:Y:S01]  /*b900*/  LDL.LU.64 R64, [R1+0x678] ;  /* 0x0006780001407983 */ /* 0x000e620000300a00 */
[----:B------:R-:W-:-:S06]  /*b910*/  MOV R56, RZ ;  /* 0x000000ff00387202 */ /* 0x000fcc0000000f00 */
[----:B----4-:R-:W4:Y:S04]  /*b920*/  @!P0 LDG.E R56, desc[UR10][R32.64] ;  /* 0x0000000a20388981 */ /* 0x010f28000c1e1900 */
[----:B------:R-:W2:Y:S01]  /*b930*/  LDL.LU.64 R32, [R1+0x290] ;  /* 0x0002900001207983 */ /* 0x000ea20000300a00 */
[----:B---3--:R-:W-:Y:S02]  /*b940*/  PRMT R67, RZ, 0x7610, R67 ;  /* 0x00007610ff437816 */ /* 0x008fe40000000043 */
[----:B-1----:R-:W-:-:S04]  /*b950*/  PRMT R64, RZ, 0x7610, R64 ;  /* 0x00007610ff407816 */ /* 0x002fc80000000040 */
[----:B------:R-:W-:Y:S02]  /*b960*/  @!P4 PRMT R64, R54, 0x7610, R64 ;  /* 0x000076103640c816 */ /* 0x000fe40000000040 */
[----:B------:R-:W-:Y:S02]  /*b970*/  @!P4 PRMT R67, R53, 0x7610, R67 ;  /* 0x000076103543c816 */ /* 0x000fe40000000043 */
[----:B------:R-:W-:Y:S01]  /*b980*/  LOP3.LUT P4, RZ, R66, 0x10000000, RZ, 0xc0, !PT ;  /* 0x1000000042ff7812 */ /* 0x000fe2000788c0ff */
[----:B------:R0:W-:Y:S01]  /*b990*/  STL.S16 [R1+0x5bc], R64 ;  /* 0x0005bc4001007387 */ /* 0x0001e20000100600 */
[----:B------:R-:W-:Y:S02]  /*b9a0*/  PRMT R65, RZ, 0x7610, R65 ;  /* 0x00007610ff417816 */ /* 0x000fe40000000041 */
[----:B0-----:R-:W-:-:S04]  /*b9b0*/  @!P0 SHF.R.U32.HI R64, RZ, 0x10, R55 ;  /* 0x00000010ff408819 */ /* 0x001fc80000011637 */
[----:B------:R-:W-:Y:S02]  /*b9c0*/  @!P0 PRMT R65, R64, 0x7610, R65 ;  /* 0x0000761040418816 */ /* 0x000fe40000000041 */
[----:B------:R-:W-:-:S06]  /*b9d0*/  MOV R64, RZ ;  /* 0x000000ff00407202 */ /* 0x000fcc0000000f00 */
[----:B------:R0:W3:Y:S04]  /*b9e0*/  @!P4 LDG.E R64, desc[UR10][R68.64] ;  /* 0x0000000a4440c981 */ /* 0x0000e8000c1e1900 */
[----:B------:R-:W0:Y:S04]  /*b9f0*/  LDL.LU.64 R68, [R1+0x660] ;  /* 0x0006600001447983 */ /* 0x000e280000300a00 */
[----:B------:R4:W-:Y:S02]  /*ba00*/  STL.S16 [R1+0x5e4], R65 ;  /* 0x0005e44101007387 */ /* 0x0009e40000100600 */
[----:B----4-:R-:W-:-:S02]  /*ba10*/  @!P0 SHF.R.U32.HI R65, RZ, 0x10, R56 ;  /* 0x00000010ff418819 */ /* 0x010fc40000011638 */
[----:B------:R1:W-:Y:S01]  /*ba20*/  STL.S16 [R1+0x280], R67 ;  /* 0x0002804301007387 */ /* 0x0003e20000100600 */
[----:B------:R-:W-:-:S03]  /*ba30*/  HFMA2.MMA R61, -RZ, RZ, 0, 0 ;  /* 0x00000000ff3d7435 */ /* 0x000fc600000001ff */
[----:B-1----:R-:W4:Y:S07]  /*ba40*/  LDL.LU R67, [R1+0x670] ;  /* 0x0006700001437983 */ /* 0x002f2e0000300800 */
[----:B------:R-:W3:Y:S04]  /*ba50*/  @!P3 LDG.E R61, desc[UR10][R2.64] ;  /* 0x0000000a023db981 */ /* 0x000ee8000c1e1900 */
[----:B------:R-:W3:Y:S04]  /*ba60*/  LDL.LU.64 R2, [R1+0x688] ;  /* 0x0006880001027983 */ /* 0x000ee80000300a00 */
[----:B------:R-:W-:Y:S04]  /*ba70*/  STL.S16 [R1+0x550], R6 ;  /* 0x0005500601007387 */ /* 0x000fe80000100600 */
[----:B------:R1:W-:Y:S04]  /*ba80*/  STL.S16 [R1+0x544], R7 ;  /* 0x0005440701007387 */ /* 0x0003e80000100600 */
[----:B-1----:R-:W3:Y:S04]  /*ba90*/  LDL.LU.64 R6, [R1+0x2a8] ;  /* 0x0002a80001067983 */ /* 0x002ee80000300a00 */
[----:B------:R1:W-:Y:S02]  /*baa0*/  STL [R1+0x1c4], R60 ;  /* 0x0001c43c01007387 */ /* 0x0003e40000100800 */
[----:B-1----:R-:W-:-:S06]  /*bab0*/  MOV R60, RZ ;  /* 0x000000ff003c7202 */ /* 0x002fcc0000000f00 */
[----:B--2---:R-:W2:Y:S04]  /*bac0*/  @!P2 LDG.E R60, desc[UR10][R32.64] ;  /* 0x0000000a203ca981 */ /* 0x004ea8000c1e1900 */
[----:B------:R-:W2:Y:S01]  /*bad0*/  LDL.LU.64 R32, [R1+0x690] ;  /* 0x0006900001207983 */ /* 0x000ea20000300a00 */
[----:B0-----:R-:W-:-:S04]  /*bae0*/  PRMT R69, RZ, 0x7610, R69 ;  /* 0x00007610ff457816 */ /* 0x001fc80000000045 */
[----:B------:R-:W-:-:S05]  /*baf0*/  @!P0 PRMT R69, R65, 0x7610, R69 ;  /* 0x0000761041458816 */ /* 0x000fca0000000045 */
[----:B------:R0:W-:Y:S04]  /*bb00*/  STL.S16 [R1+0x5f0], R69 ;  /* 0x0005f04501007387 */ /* 0x0001e80000100600 */
[----:B0-----:R-:W2:Y:S01]  /*bb10*/  LDL.LU R69, [R1+0x65c] ;  /* 0x00065c0001457983 */ /* 0x001ea20000300800 */
[----:B------:R-:W-:Y:S01]  /*bb20*/  HFMA2.MMA R65, -RZ, RZ, 0, 0 ;  /* 0x00000000ff417435 */ /* 0x000fe200000001ff */
[----:B----4-:R-:W-:-:S04]  /*bb30*/  PRMT R67, RZ, 0x7610, R67 ;  /* 0x00007610ff437816 */ /* 0x010fc80000000043 */
[----:B------:R-:W-:Y:S01]  /*bb40*/  @!P0 PRMT R67, R55, 0x7610, R67 ;  /* 0x0000761037438816 */ /* 0x000fe20000000043 */
[----:B------:R-:W-:Y:S01]  /*bb50*/  UIMAD.WIDE UR6, UR5, 0x8, UR6 ;  /* 0x00000008050678a5 */ /* 0x000fe2000f8e0206 */
[----:B------:R-:W-:-:S06]  /*bb60*/  MOV R58, RZ ;  /* 0x000000ff003a7202 */ /* 0x000fcc0000000f00 */
[----:B---3--:R-:W3:Y:S04]  /*bb70*/  @!P1 LDG.E R58, desc[UR10][R6.64] ;  /* 0x0000000a063a9981 */ /* 0x008ee8000c1e1900 */
[----:B------:R0:W-:Y:S04]  /*bb80*/  STL [R1+0xc8], R63 ;  /* 0x0000c83f01007387 */ /* 0x0001e80000100800 */
[----:B------:R1:W-:Y:S04]  /*bb90*/  STL [R1+0x1c8], R47 ;  /* 0x0001c82f01007387 */ /* 0x0003e80000100800 */
[----:B------:R4:W-:Y:S01]  /*bba0*/  STL.S16 [R1+0x240], R67 ;  /* 0x0002404301007387 */ /* 0x0009e20000100600 */
[----:B0-----:R-:W-:-:S03]  /*bbb0*/  HFMA2.MMA R63, -RZ, RZ, 0, 0 ;  /* 0x00000000ff3f7435 */ /* 0x001fc600000001ff */
[----:B------:R-:W5:Y:S01]  /*bbc0*/  LDL.LU.64 R6, [R1+0x6a0] ;  /* 0x0006a00001067983 */ /* 0x000f620000300a00 */
[----:B-1----:R-:W-:-:S03]  /*bbd0*/  MOV R47, RZ ;  /* 0x000000ff002f7202 */ /* 0x002fc60000000f00 */
[----:B----4-:R-:W5:Y:S04]  /*bbe0*/  LDL.LU R67, [R1+0x658] ;  /* 0x0006580001437983 */ /* 0x010f680000300800 */
[----:B------:R-:W4:Y:S04]  /*bbf0*/  @!P4 LDG.E R63, desc[UR10][R38.64] ;  /* 0x0000000a263fc981 */ /* 0x000f28000c1e1900 */
[----:B------:R-:W4:Y:S04]  /*bc00*/  @!P5 LDG.E R47, desc[UR10][R36.64] ;  /* 0x0000000a242fd981 */ /* 0x000f28000c1e1900 */
[----:B------:R-:W5:Y:S04]  /*bc10*/  LDL.LU.64 R38, [R1+0x668] ;  /* 0x0006680001267983 */ /* 0x000f680000300a00 */
[----:B------:R-:W5:Y:S04]  /*bc20*/  LDL.LU.64 R36, [R1+0x650] ;  /* 0x0006500001247983 */ /* 0x000f680000300a00 */
[----:B--2---:R0:W2:Y:S02]  /*bc30*/  @!P5 LDG.E R65, desc[UR10][R68.64] ;  /* 0x0000000a4441d981 */ /* 0x0040a4000c1e1900 */
[----:B0-----:R-:W-:-:S04]  /*bc40*/  PRMT R68, RZ, 0x7610, R68 ;  /* 0x00007610ff447816 */ /* 0x001fc80000000044 */
[----:B------:R-:W-:Y:S02]  /*bc50*/  @!P0 PRMT R68, R56, 0x7610, R68 ;  /* 0x0000761038448816 */ /* 0x000fe40000000044 */
[----:B------:R-:W-:Y:S01]  /*bc60*/  LOP3.LUT P0, RZ, R66, 0x8000000, RZ, 0xc0, !PT ;  /* 0x0800000042ff7812 */ /* 0x000fe2000780c0ff */
[----:B------:R-:W-:-:S10]  /*bc70*/  HFMA2.MMA R66, -RZ, RZ, 0, 0 ;  /* 0x00000000ff427435 */ /* 0x000fd400000001ff */
[----:B------:R0:W2:Y:S02]  /*bc80*/  @!P6 LDG.E R66, desc[UR10][R2.64] ;  /* 0x0000000a0242e981 */ /* 0x0000a4000c1e1900 */
[----:B0-----:R-:W-:Y:S01]  /*bc90*/  IMAD.U32 R2, RZ, RZ, UR6 ;  /* 0x00000006ff027e24 */ /* 0x001fe2000f8e00ff */
[----:B------:R-:W-:-:S06]  /*bca0*/  MOV R3, UR7 ;  /* 0x0000000700037c02 */ /* 0x000fcc0008000f00 */
[----:B------:R-:W2:Y:S04]  /*bcb0*/  LDG.E.64 R2, desc[UR10][R2.64] ;  /* 0x0000000a02027981 */ /* 0x000ea8000c1e1b00 */
[----:B------:R0:W-:Y:S02]  /*bcc0*/  STL.S16 [R1+0x264], R68 ;  /* 0x0002644401007387 */ /* 0x0001e40000100600 */
[----:B0-----:R-:W-:-:S06]  /*bcd0*/  MOV R68, RZ ;  /* 0x000000ff00447202 */ /* 0x001fcc0000000f00 */
[----:B------:R0:W2:Y:S04]  /*bce0*/  @!P6 LDG.E R68, desc[UR10][R32.64] ;  /* 0x0000000a2044e981 */ /* 0x0000a8000c1e1900 */
[----:B------:R1:W-:Y:S04]  /*bcf0*/  STL [R1+0xe0], R44 ;  /* 0x0000e02c01007387 */ /* 0x0003e80000100800 */
[----:B------:R3:W-:Y:S01]  /*bd00*/  STL [R1+0xdc], R42 ;  /* 0x0000dc2a01007387 */ /* 0x0007e20000100800 */
[----:B-1----:R-:W-:Y:S02]  /*bd10*/  PRMT R44, RZ, 0x7610, R44 ;  /* 0x00007610ff2c7816 */ /* 0x002fe4000000002c */
[----:B---3--:R-:W-:-:S02]  /*bd20*/  PRMT R42, RZ, 0x7610, R42 ;  /* 0x00007610ff2a7816 */ /* 0x008fc4000000002a */
[----:B------:R-:W-:Y:S01]  /*bd30*/  PRMT R69, RZ, 0x7610, R69 ;  /* 0x00007610ff457816 */ /* 0x000fe20000000045 */
[----:B------:R1:W-:Y:S03]  /*bd40*/  STL [R1+0xcc], R4 ;  /* 0x0000cc0401007387 */ /* 0x0003e60000100800 */
[----:B------:R-:W-:Y:S01]  /*bd50*/  @!P1 PRMT R69, R58, 0x7610, R69 ;  /* 0x000076103a459816 */ /* 0x000fe20000000045 */
[----:B------:R3:W-:Y:S04]  /*bd60*/  STL [R1+0xec], R51 ;  /* 0x0000ec3301007387 */ /* 0x0007e80000100800 */
[----:B------:R4:W-:Y:S01]  /*bd70*/  STL [R1+0x1ec], R52 ;  /* 0x0001ec3401007387 */ /* 0x0009e20000100800 */
[----:B-1----:R-:W-:-:S03]  /*bd80*/  @!P1 SHF.R.U32.HI R4, RZ, 0x10, R57 ;  /* 0x00000010ff049819 */ /* 0x002fc60000011639 */
[----:B------:R1:W-:Y:S01]  /*bd90*/  STL [R1+0xf0], R53 ;  /* 0x0000f03501007387 */ /* 0x0003e20000100800 */
[----:B---3--:R-:W-:-:S03]  /*bda0*/  PRMT R51, RZ, 0x7610, R51 ;  /* 0x00007610ff337816 */ /* 0x008fc60000000033 */
[----:B------:R3:W-:Y:S01]  /*bdb0*/  STL [R1+0x1f8], R58 ;  /* 0x0001f83a01007387 */ /* 0x0007e20000100800 */
[----:B----4-:R-:W-:Y:S02]  /*bdc0*/  PRMT R52, RZ, 0x7610, R52 ;  /* 0x00007610ff347816 */ /* 0x010fe40000000034 */
[----:B-1----:R-:W-:Y:S02]  /*bdd0*/  PRMT R53, RZ, 0x7610, R53 ;  /* 0x00007610ff357816 */ /* 0x002fe40000000035 */
[----:B---3--:R-:W-:Y:S02]  /*bde0*/  @!P1 SHF.R.U32.HI R58, RZ, 0x10, R58 ;  /* 0x00000010ff3a9819 */ /* 0x008fe4000001163a */
[----:B------:R-:W-:Y:S02]  /*bdf0*/  @!P1 PRMT R53, R57, 0x7610, R53 ;  /* 0x0000761039359816 */ /* 0x000fe40000000035 */
[----:B------:R-:W-:Y:S02]  /*be00*/  @!P1 PRMT R52, R4, 0x7610, R52 ;  /* 0x0000761004349816 */ /* 0x000fe40000000034 */
[----:B------:R-:W-:Y:S01]  /*be10*/  @!P1 PRMT R51, R58, 0x7610, R51 ;  /* 0x000076103a339816 */ /* 0x000fe20000000033 */
[----:B------:R1:W-:Y:S01]  /*be20*/  STL [R1+0x1d0], R31 ;  /* 0x0001d01f01007387 */ /* 0x0003e20000100800 */
[----:B------:R-:W-:-:S02]  /*be30*/  @!P2 SHF.R.U32.HI R4, RZ, 0x10, R59 ;  /* 0x00000010ff04a819 */ /* 0x000fc4000001163b */
[----:B0-----:R-:W-:Y:S01]  /*be40*/  PRMT R33, RZ, 0x7610, R33 ;  /* 0x00007610ff217816 */ /* 0x001fe20000000021 */
[----:B------:R0:W-:Y:S04]  /*be50*/  STL [R1+0x1d4], R35 ;  /* 0x0001d42301007387 */ /* 0x0001e80000100800 */
[----:B------:R3:W-:Y:S01]  /*be60*/  STL [R1+0x1d8], R41 ;  /* 0x0001d82901007387 */ /* 0x0007e20000100800 */
[----:B-1----:R-:W-:-:S03]  /*be70*/  PRMT R31, RZ, 0x7610, R31 ;  /* 0x00007610ff1f7816 */ /* 0x002fc6000000001f */
[----:B------:R1:W-:Y:S01]  /*be80*/  STL [R1+0xe8], R49 ;  /* 0x0000e83101007387 */ /* 0x0003e20000100800 */
[----:B0-----:R-:W-:Y:S02]  /*be90*/  PRMT R35, RZ, 0x7610, R35 ;  /* 0x00007610ff237816 */ /* 0x001fe40000000023 */
[----:B---3--:R-:W-:Y:S02]  /*bea0*/  PRMT R41, RZ, 0x7610, R41 ;  /* 0x00007610ff297816 */ /* 0x008fe40000000029 */
[----:B-1----:R-:W-:Y:S01]  /*beb0*/  PRMT R49, RZ, 0x7610, R49 ;  /* 0x00007610ff317816 */ /* 0x002fe20000000031 */
[----:B------:R0:W-:Y:S01]  /*bec0*/  STL [R1+0xd0], R30 ;  /* 0x0000d01e01007387 */ /* 0x0001e20000100800 */
[----:B------:R-:W-:Y:S02]  /*bed0*/  @!P4 PRMT R41, R63, 0x7610, R41 ;  /* 0x000076103f29c816 */ /* 0x000fe40000000029 */
[----:B------:R-:W-:Y:S01]  /*bee0*/  @!P2 PRMT R49, R4, 0x7610, R49 ;  /* 0x000076100431a816 */ /* 0x000fe20000000031 */
[----:B------:R1:W-:Y:S01]  /*bef0*/  STL [R1+0xd4], R34 ;  /* 0x0000d42201007387 */ /* 0x0003e20000100800 */
[----:B------:R-:W-:-:S02]  /*bf00*/  @!P4 PRMT R35, R64, 0x7610, R35 ;  /* 0x000076104023c816 */ /* 0x000fc40000000023 */
[----:B------:R-:W-:Y:S01]  /*bf10*/  @!P5 PRMT R31, R47, 0x7610, R31 ;  /* 0x000076102f1fd816 */ /* 0x000fe2000000001f */
[----:B------:R3:W-:Y:S01]  /*bf20*/  STL [R1+0xd8], R40 ;  /* 0x0000d82801007387 */ /* 0x0007e20000100800 */
[----:B------:R-:W-:Y:S02]  /*bf30*/  @!P2 SHF.R.U32.HI R4, RZ, 0x10, R60 ;  /* 0x00000010ff04a819 */ /* 0x000fe4000001163c */
[----:B------:R-:W-:Y:S01]  /*bf40*/  PRMT R32, RZ, 0x7610, R32 ;  /* 0x00007610ff207816 */ /* 0x000fe20000000020 */
[----:B------:R4:W-:Y:S01]  /*bf50*/  STL [R1+0x1dc], R43 ;  /* 0x0001dc2b01007387 */ /* 0x0009e20000100800 */
[----:B0-----:R-:W-:Y:S02]  /*bf60*/  PRMT R30, RZ, 0x7610, R30 ;  /* 0x00007610ff1e7816 */ /* 0x001fe4000000001e */
[----:B-1----:R-:W-:Y:S01]  /*bf70*/  PRMT R34, RZ, 0x7610, R34 ;  /* 0x00007610ff227816 */ /* 0x002fe20000000022 */
[----:B------:R0:W-:Y:S01]  /*bf80*/  STL [R1+0x1e0], R45 ;  /* 0x0001e02d01007387 */ /* 0x0001e20000100800 */
[----:B---3--:R-:W-:-:S03]  /*bf90*/  PRMT R40, RZ, 0x7610, R40 ;  /* 0x00007610ff287816 */ /* 0x008fc60000000028 */
[----:B------:R1:W-:Y:S01]  /*bfa0*/  STL [R1+0xe4], R46 ;  /* 0x0000e42e01007387 */ /* 0x0003e20000100800 */
[----:B----4-:R-:W-:-:S03]  /*bfb0*/  PRMT R43, RZ, 0x7610, R43 ;  /* 0x00007610ff2b7816 */ /* 0x010fc6000000002b */
[----:B------:R3:W-:Y:S01]  /*bfc0*/  STL [R1+0x1e4], R48 ;  /* 0x0001e43001007387 */ /* 0x0007e20000100800 */
[----:B0-----:R-:W-:-:S03]  /*bfd0*/  PRMT R45, RZ, 0x7610, R45 ;  /* 0x00007610ff2d7816 */ /* 0x001fc6000000002d */
[----:B------:R0:W-:Y:S01]  /*bfe0*/  STL [R1+0x1e8], R50 ;  /* 0x0001e83201007387 */ /* 0x0001e20000100800 */
[----:B-1----:R-:W-:-:S03]  /*bff0*/  PRMT R46, RZ, 0x7610, R46 ;  /* 0x00007610ff2e7816 */ /* 0x002fc6000000002e */
[----:B------:R1:W-:Y:S01]  /*c000*/  STL [R1+0x104], R63 ;  /* 0x0001043f01007387 */ /* 0x0003e20000100800 */
[----:B---3--:R-:W-:-:S03]  /*c010*/  PRMT R48, RZ, 0x7610, R48 ;  /* 0x00007610ff307816 */ /* 0x008fc60000000030 */
[----:B------:R3:W-:Y:S01]  /*c020*/  STL [R1+0x204], R64 ;  /* 0x0002044001007387 */ /* 0x0007e20000100800 */
[----:B0-----:R-:W-:-:S03]  /*c030*/  PRMT R50, RZ, 0x7610, R50 ;  /* 0x00007610ff327816 */ /* 0x001fc60000000032 */
[----:B------:R0:W-:Y:S01]  /*c040*/  STL [R1+0x208], R47 ;  /* 0x0002082f01007387 */ /* 0x0001e20000100800 */
[----:B-1----:R-:W-:Y:S02]  /*c050*/  @!P4 SHF.R.U32.HI R63, RZ, 0x10, R63 ;  /* 0x00000010ff3fc819 */ /* 0x002fe4000001163f */
[----:B---3--:R-:W-:Y:S02]  /*c060*/  @!P4 SHF.R.U32.HI R64, RZ, 0x10, R64 ;  /* 0x00000010ff40c819 */ /* 0x008fe40000011640 */
[----:B0-----:R-:W-:Y:S02]  /*c070*/  @!P5 SHF.R.U32.HI R47, RZ, 0x10, R47 ;  /* 0x00000010ff2fd819 */ /* 0x001fe4000001162f */
[----:B------:R-:W-:Y:S02]  /*c080*/  @!P2 PRMT R50, R59, 0x7610, R50 ;  /* 0x000076103b32a816 */ /* 0x000fe40000000032 */
[----:B------:R-:W-:Y:S02]  /*c090*/  @!P2 PRMT R48, R60, 0x7610, R48 ;  /* 0x000076103c30a816 */ /* 0x000fe40000000030 */
[----:B------:R-:W-:-:S02]  /*c0a0*/  @!P2 PRMT R46, R4, 0x7610, R46 ;  /* 0x00007610042ea816 */ /* 0x000fc4000000002e */
[----:B------:R-:W-:Y:S02]  /*c0b0*/  @!P3 PRMT R45, R61, 0x7610, R45 ;  /* 0x000076103d2db816 */ /* 0x000fe4000000002d */
[----:B------:R-:W-:Y:S02]  /*c0c0*/  @!P3 PRMT R43, R62, 0x7610, R43 ;  /* 0x000076103e2bb816 */ /* 0x000fe4000000002b */
[----:B------:R-:W-:Y:S02]  /*c0d0*/  @!P4 PRMT R40, R63, 0x7610, R40 ;  /* 0x000076103f28c816 */ /* 0x000fe40000000028 */
[----:B------:R-:W-:Y:S02]  /*c0e0*/  @!P4 PRMT R34, R64, 0x7610, R34 ;  /* 0x000076104022c816 */ /* 0x000fe40000000022 */
[----:B------:R-:W-:Y:S01]  /*c0f0*/  @!P5 PRMT R30, R47, 0x7610, R30 ;  /* 0x000076102f1ed816 */ /* 0x000fe2000000001e */
[----:B------:R-:W-:Y:S04]  /*c100*/  STL [R1+0x1f0], R54 ;  /* 0x0001f03601007387 */ /* 0x000fe80000100800 */
[----:B------:R-:W-:Y:S04]  /*c110*/  STL [R1+0xf4], R55 ;  /* 0x0000f43701007387 */ /* 0x000fe80000100800 */
[----:B------:R-:W-:Y:S04]  /*c120*/  STL [R1+0x1f4], R56 ;  /* 0x0001f43801007387 */ /* 0x000fe80000100800 */
[----:B------:R-:W-:Y:S04]  /*c130*/  STL [R1+0xf8], R57 ;  /* 0x0000f83901007387 */ /* 0x000fe80000100800 */
[----:B------:R-:W-:Y:S04]  /*c140*/  STL.S16 [R1+0x244], R53 ;  /* 0x0002443501007387 */ /* 0x000fe80000100600 */
[----:B------:R-:W-:Y:S04]  /*c150*/  STL.S16 [R1+0x260], R52 ;  /* 0x0002603401007387 */ /* 0x000fe80000100600 */
[----:B------:R-:W-:Y:S04]  /*c160*/  STL.S16 [R1+0x5ec], R69 ;  /* 0x0005ec4501007387 */ /* 0x000fe80000100600 */
[----:B------:R-:W-:Y:S04]  /*c170*/  STL [R1+0xfc], R59 ;  /* 0x0000fc3b01007387 */ /* 0x000fe80000100800 */
[----:B------:R-:W-:Y:S04]  /*c180*/  STL.S16 [R1+0x5e8], R51 ;  /* 0x0005e83301007387 */ /* 0x000fe80000100600 */
[----:B------:R-:W-:Y:S04]  /*c190*/  STL.S16 [R1+0x5f4], R50 ;  /* 0x0005f43201007387 */ /* 0x000fe80000100600 */
[----:B------:R-:W-:Y:S04]  /*c1a0*/  STL.S16 [R1+0x5f8], R49 ;  /* 0x0005f83101007387 */ /* 0x000fe80000100600 */
[----:B------:R-:W-:Y:S04]  /*c1b0*/  STL [R1+0x1fc], R60 ;  /* 0x0001fc3c01007387 */ /* 0x000fe80000100800 */
[----:B------:R-:W-:Y:S04]  /*c1c0*/  STL.S16 [R1+0x5fc], R48 ;  /* 0x0005fc3001007387 */ /* 0x000fe80000100600 */
[----:B------:R-:W-:Y:S04]  /*c1d0*/  STL.S16 [R1+0x600], R46 ;  /* 0x0006002e01007387 */ /* 0x000fe80000100600 */
[----:B------:R-:W-:Y:S04]  /*c1e0*/  STL [R1+0x100], R61 ;  /* 0x0001003d01007387 */ /* 0x000fe80000100800 */
[----:B------:R-:W-:Y:S04]  /*c1f0*/  STL.S16 [R1+0x604], R45 ;  /* 0x0006042d01007387 */ /* 0x000fe80000100600 */
[----:B------:R-:W-:Y:S01]  /*c200*/  STL [R1+0x200], R62 ;  /* 0x0002003e01007387 */ /* 0x000fe20000100800 */
[----:B--2---:R-:W-:-:S02]  /*c210*/  R2UR UR16, R2 ;  /* 0x00000000021072ca */ /* 0x004fc400000e0000 */
[----:B------:R-:W-:-:S04]  /*c220*/  @!P3 SHF.R.U32.HI R2, RZ, 0x10, R61 ;  /* 0x00000010ff02b819 */ /* 0x000fc8000001163d */
[----:B------:R-:W-:Y:S02]  /*c230*/  @!P3 PRMT R44, R2, 0x7610, R44 ;  /* 0x00007610022cb816 */ /* 0x000fe4000000002c */
[----:B------:R-:W-:-:S04]  /*c240*/  @!P3 SHF.R.U32.HI R2, RZ, 0x10, R62 ;  /* 0x00000010ff02b819 */ /* 0x000fc8000001163e */
[----:B------:R-:W-:Y:S02]  /*c250*/  @!P3 PRMT R42, R2, 0x7610, R42 ;  /* 0x00007610022ab816 */ /* 0x000fe4000000002a */
[----:B------:R-:W-:-:S05]  /*c260*/  MOV R2, UR16 ;  /* 0x0000001000027c02 */ /* 0x000fca0008000f00 */
[----:B------:R-:W-:-:S05]  /*c270*/  FFMA.FTZ R2, -R2, UR16, R3 ;  /* 0x0000001002027c23 */ /* 0x000fca0008010103 */
[----:B------:R-:W-:-:S13]  /*c280*/  FSETP.GTU.FTZ.AND P1, PT, R2, RZ, PT ;  /* 0x000000ff0200720b */ /* 0x000fda0003f3c000 */
[----:B------:R-:W-:Y:S01]  /*c290*/  VOTEU.ANY UP0, P1 ;  /* 0x00000000003f7886 */ /* 0x000fe20000800100 */
[----:B------:R-:W-:-:S04]  /*c2a0*/  PLOP3.LUT P1, PT, PT, PT, UP0, 0x80, 0x0 ;  /* 0x000000000000781c */ /* 0x000fc80003f2f008 */
[----:B------:R-:W-:-:S09]  /*c2b0*/  @UP0 ULDC UR6, c[0x0][0x250] ;  /* 0x0000940000060ab9 */ /* 0x000fd20000000800 */
[----:B------:R-:W-:Y:S01]  /*c2c0*/  @P1 FADD.FTZ R2, R2, UR6 ;  /* 0x0000000602021e21 */ /* 0x000fe20008010000 */
[----:B------:R-:W-:Y:S01]  /*c2d0*/  @!P5 PRMT R33, R65, 0x7610, R33 ;  /* 0x000076104121d816 */ /* 0x000fe20000000021 */
[----:B------:R0:W-:Y:S04]  /*c2e0*/  STL [R1+0x108], R65 ;  /* 0x0001084101007387 */ /* 0x0001e80000100800 */
[----:B------:R-:W1:Y:S01]  /*c2f0*/  @P1 MUFU.RSQ R2, R2 ;  /* 0x0000000200021308 */ /* 0x000e620000001400 */
[----:B0-----:R-:W-:-:S04]  /*c300*/  @!P5 SHF.R.U32.HI R65, RZ, 0x10, R65 ;  /* 0x00000010ff41d819 */ /* 0x001fc80000011641 */
[----:B------:R-:W-:Y:S01]  /*c310*/  @!P5 PRMT R32, R65, 0x7610, R32 ;  /* 0x000076104120d816 */ /* 0x000fe20000000020 */
[----:B------:R-:W-:Y:S04]  /*c320*/  STL.S16 [R1+0x608], R44 ;  /* 0x0006082c01007387 */ /* 0x000fe80000100600 */
        /* <DEDUP_REMOVED lines=9> */
[----:B------:R-:W-:Y:S01]  /*c3c0*/  STL.S16 [R1+0x62c], R30 ;  /* 0x00062c1e01007387 */ /* 0x000fe20000100600 */
[----:B-1----:R-:W-:-:S02]  /*c3d0*/  @P1 R2UR UR6, R2 ;  /* 0x00000000020612ca */ /* 0x002fc400000e0000 */
[----:B------:R-:W-:Y:S01]  /*c3e0*/  PRMT R3, RZ, 0x7610, R3 ;  /* 0x00007610ff037816 */ /* 0x000fe20000000003 */
[----:B------:R0:W-:Y:S01]  /*c3f0*/  STL [R1+0x1cc], R5 ;  /* 0x0001cc0501007387 */ /* 0x0001e20000100800 */
[----:B------:R-:W-:Y:S02]  /*c400*/  PRMT R4, RZ, 0x7610, R4 ;  /* 0x00007610ff047816 */ /* 0x000fe40000000004 */
[----:B------:R-:W-:Y:S01]  /*c410*/  @!P6 PRMT R3, R68, 0x7610, R3 ;  /* 0x000076104403e816 */ /* 0x000fe20000000003 */
[----:B------:R1:W-:Y:S01]  /*c420*/  STL [R1+0x10c], R66 ;  /* 0x00010c4201007387 */ /* 0x0003e20000100800 */
[----:B------:R-:W-:Y:S02]  /*c430*/  PRMT R2, RZ, 0x7610, R2 ;  /* 0x00007610ff027816 */ /* 0x000fe40000000002 */
[----:B0-----:R-:W-:Y:S01]  /*c440*/  PRMT R5, RZ, 0x7610, R5 ;  /* 0x00007610ff057816 */ /* 0x001fe20000000005 */
[----:B------:R0:W-:Y:S03]  /*c450*/  STL [R1+0x20c], R68 ;  /* 0x00020c4401007387 */ /* 0x0001e60000100800 */
[----:B------:R-:W-:-:S02]  /*c460*/  @!P6 PRMT R5, R66, 0x7610, R5 ;  /* 0x000076104205e816 */ /* 0x000fc40000000005 */
[----:B-1----:R-:W-:Y:S02]  /*c470*/  @!P6 SHF.R.U32.HI R66, RZ, 0x10, R66 ;  /* 0x00000010ff42e819 */ /* 0x002fe40000011642 */
[----:B0-----:R-:W-:Y:S02]  /*c480*/  @!P6 SHF.R.U32.HI R68, RZ, 0x10, R68 ;  /* 0x00000010ff44e819 */ /* 0x001fe40000011644 */
[----:B------:R-:W-:Y:S02]  /*c490*/  @!P6 PRMT R4, R66, 0x7610, R4 ;  /* 0x000076104204e816 */ /* 0x000fe40000000004 */
[----:B------:R-:W-:Y:S01]  /*c4a0*/  @!P6 PRMT R2, R68, 0x7610, R2 ;  /* 0x000076104402e816 */ /* 0x000fe20000000002 */
[----:B------:R-:W-:Y:S01]  /*c4b0*/  UMOV UR12, 0x3f800000 ;  /* 0x3f800000000c7882 */ /* 0x000fe20000000000 */
[----:B------:R-:W-:Y:S01]  /*c4c0*/  @UP0 UMOV UR12, UR6 ;  /* 0x00000006000c0c82 */ /* 0x000fe20008000000 */
[----:B------:R-:W-:Y:S01]  /*c4d0*/  BSSY B0, `(.L_x_304) ;  /* 0x0000014000007945 */ /* 0x000fe20003800000 */
[----:B------:R-:W-:Y:S04]  /*c4e0*/  STL.S16 [R1+0x634], R5 ;  /* 0x0006340501007387 */ /* 0x000fe80000100600 */
[----:B------:R0:W-:Y:S04]  /*c4f0*/  STL.S16 [R1+0x638], R4 ;  /* 0x0006380401007387 */ /* 0x0001e80000100600 */
[----:B------:R-:W-:Y:S04]  /*c500*/  STL.S16 [R1+0x63c], R3 ;  /* 0x00063c0301007387 */ /* 0x000fe80000100600 */
[----:B------:R1:W-:Y:S01]  /*c510*/  STL.S16 [R1+0x640], R2 ;  /* 0x0006400201007387 */ /* 0x0003e20000100600 */
[----:B0-----:R-:W-:-:S02]  /*c520*/  CS2R R4, SRZ ;  /* 0x0000000000047805 */ /* 0x001fc4000001ff00 */
[----:B-1----:R-:W-:Y:S01]  /*c530*/  CS2R R2, SRZ ;  /* 0x0000000000027805 */ /* 0x002fe2000001ff00 */
[----:B------:R-:W-:Y:S06]  /*c540*/  @P0 BRA `(.L_x_305) ;  /* 0x0000000000300947 */ /* 0x000fec0003800000 */
[----:B------:R-:W2:Y:S01]  /*c550*/  LDL R69, [R1+0x644] ;  /* 0x0006440001457983 */ /* 0x000ea20000100800 */
[----:B------:R-:W-:Y:S01]  /*c560*/  ISETP.NE.AND P1, PT, RZ, UR15, PT ;  /* 0x0000000fff007c0c */ /* 0x000fe2000bf25270 */
[----:B------:R-:W0:Y:S01]  /*c570*/  LDC.64 R30, c[0x0][0x238] ;  /* 0x00008e00ff1e7b82 */ /* 0x000e220000000a00 */
[----:B------:R-:W-:-:S11]  /*c580*/  MOV R32, UR9 ;  /* 0x0000000900207c02 */ /* 0x000fd60008000f00 */
[----:B------:R-:W1:Y:S01]  /*c590*/  @P1 LDC.64 R4, c[0x0][0x240] ;  /* 0x00009000ff041b82 */ /* 0x000e620000000a00 */
[----:B--2---:R-:W-:-:S04]  /*c5a0*/  IMAD R32, R32, 0x70, R69 ;  /* 0x0000007020207824 */ /* 0x004fc800078e0245 */
[C---:B0-----:R-:W-:Y:S01]  /*c5b0*/  IMAD.WIDE R30, R32.reuse, 0x4, R30 ;  /* 0x00000004201e7825 */ /* 0x041fe200078e021e */
[----:B-1----:R-:W-:Y:S02]  /*c5c0*/  @P1 LEA R4, P2, R32, R4, 0x2 ;  /* 0x0000000420041211 */ /* 0x002fe400078410ff */
[----:B------:R-:W-:-:S04]  /*c5d0*/  @P1 SHF.R.S32.HI R33, RZ, 0x1f, R32 ;  /* 0x0000001fff211819 */ /* 0x000fc80000011420 */
[----:B------:R-:W-:-:S05]  /*c5e0*/  @P1 LEA.HI.X R5, R32, R5, R33, 0x2, P2 ;  /* 0x0000000520051211 */ /* 0x000fca00010f1421 */
[----:B------:R0:W5:Y:S04]  /*c5f0*/  @P1 LDG.E.64 R2, desc[UR10][R4.64] ;  /* 0x0000000a04021981 */ /* 0x000168000c1e1b00 */
[----:B------:R0:W5:Y:S02]  /*c600*/  LDG.E.64 R4, desc[UR10][R30.64] ;  /* 0x0000000a1e047981 */ /* 0x000164000c1e1b00 */
.L_x_305:
[----:B------:R-:W-:Y:S05]  /*c610*/  BSYNC B0 ;  /* 0x0000000000007941 */ /* 0x000fea0003800000 */
.L_x_304:
[----:B------:R-:W2:Y:S01]  /*c620*/  LDL.LU R32, [R1+0x2d0] ;  /* 0x0002d00001207983 */ /* 0x000ea20000300800 */
[----:B------:R-:W-:-:S03]  /*c630*/  ULDC.U8 UR15, c[0x0][0x2a4] ;  /* 0x0000a900000f7ab9 */ /* 0x000fc60000000000 */
[----:B0-----:R-:W3:Y:S04]  /*c640*/  LDL.LU R31, [R1+0x2ec] ;  /* 0x0002ec00011f7983 */ /* 0x001ee80000300800 */
[----:B------:R-:W4:Y:S04]  /*c650*/  LDL.LU R30, [R1+0x2d4] ;  /* 0x0002d400011e7983 */ /* 0x000f280000300800 */
[----:B------:R-:W4:Y:S01]  /*c660*/  LDL.LU R33, [R1+0x2e8] ;  /* 0x0002e80001217983 */ /* 0x000f220000300800 */
[----:B------:R-:W-:Y:S02]  /*c670*/  ISETP.NE.AND P1, PT, RZ, UR15, PT ;  /* 0x0000000fff007c0c */ /* 0x000fe4000bf25270 */
[----:B--2---:R-:W-:-:S02]  /*c680*/  SHF.L.U32 R32, R32, 0x10, RZ ;  /* 0x0000001020207819 */ /* 0x004fc400000006ff */
[----:B---3--:R-:W-:-:S03]  /*c690*/  SHF.L.U32 R31, R31, 0x10, RZ ;  /* 0x000000101f1f7819 */ /* 0x008fc600000006ff */
[----:B------:R-:W-:Y:S01]  /*c6a0*/  FADD.FTZ R32, R32, -UR16 ;  /* 0x8000001020207e21 */ /* 0x000fe20008010000 */
[----:B----4-:R-:W-:Y:S01]  /*c6b0*/  SHF.L.U32 R30, R30, 0x10, RZ ;  /* 0x000000101e1e7819 */ /* 0x010fe200000006ff */
[----:B------:R-:W-:Y:S02]  /*c6c0*/  FADD.FTZ R31, R31, -UR16 ;  /* 0x800000101f1f7e21 */ /* 0x000fe40008010000 */
[----:B------:R-:W-:Y:S01]  /*c6d0*/  FMUL.FTZ R32, R32, UR12 ;  /* 0x0000000c20207c20 */ /* 0x000fe20008410000 */
[----:B------:R-:W-:Y:S01]  /*c6e0*/  SHF.L.U32 R33, R33, 0x10, RZ ;  /* 0x0000001021217819 */ /* 0x000fe200000006ff */
[----:B------:R-:W-:Y:S01]  /*c6f0*/  FMUL.FTZ R31, R31, UR12 ;  /* 0x0000000c1f1f7c20 */ /* 0x000fe20008410000 */
[----:B------:R-:W-:Y:S06]  /*c700*/  @!P1 BRA `(.L_x_306) ;  /* 0x0000000000489947 */ /* 0x000fec0003800000 */
[----:B-----5:R-:W-:-:S04]  /*c710*/  FFMA.FTZ R34, R32, R4, R2 ;  /* 0x0000000420227223 */ /* 0x020fc80000010002 */
        /* <DEDUP_REMOVED lines=17> */
.L_x_306:
[----:B------:R-:W2:Y:S04]  /*c830*/  LDL.LU R35, [R1+0x2b0] ;  /* 0x0002b00001237983 */ /* 0x000ea80000300800 */
[----:B------:R-:W3:Y:S04]  /*c840*/  LDL.LU R40, [R1+0x2c4] ;  /* 0x0002c40001287983 */ /* 0x000ee80000300800 */
[----:B------:R-:W4:Y:S04]  /*c850*/  LDL.LU R43, [R1+0x2b4] ;  /* 0x0002b400012b7983 */ /* 0x000f280000300800 */
[----:B------:R-:W4:Y:S01]  /*c860*/  LDL.LU R41, [R1+0x2c0] ;  /* 0x0002c00001297983 */ /* 0x000f220000300800 */
[----:B-----5:R-:W-:-:S04]  /*c870*/  FMUL.FTZ R34, R30, R4 ;  /* 0x000000041e227220 */ /* 0x020fc80000410000 */
[C---:B------:R-:W-:Y:S01]  /*c880*/  FFMA.FTZ R34, R32.reuse, R34, RZ ;  /* 0x0000002220227223 */ /* 0x040fe200000100ff */
[----:B------:R-:W-:Y:S01]  /*c890*/  FFMA.FTZ R32, R32, R30, RZ ;  /* 0x0000001e20207223 */ /* 0x000fe200000100ff */
[----:B--2---:R-:W-:Y:S01]  /*c8a0*/  SHF.L.U32 R42, R35, 0x10, RZ ;  /* 0x00000010232a7819 */ /* 0x004fe200000006ff */
[----:B------:R-:W-:Y:S01]  /*c8b0*/  FMUL.FTZ R35, R33, R5 ;  /* 0x0000000521237220 */ /* 0x000fe20000410000 */
[----:B---3--:R-:W-:-:S03]  /*c8c0*/  SHF.L.U32 R40, R40, 0x10, RZ ;  /* 0x0000001028287819 */ /* 0x008fc600000006ff */
[----:B------:R-:W-:Y:S01]  /*c8d0*/  FADD.FTZ R42, R42, -UR16 ;  /* 0x800000102a2a7e21 */ /* 0x000fe20008010000 */
[----:B------:R-:W-:Y:S01]  /*c8e0*/  FFMA.FTZ R34, R31, R35, R34 ;  /* 0x000000231f227223 */ /* 0x000fe20000010022 */
[----:B----4-:R-:W-:Y:S01]  /*c8f0*/  SHF.L.U32 R35, R43, 0x10, RZ ;  /* 0x000000102b237819 */ /* 0x010fe200000006ff */
[----:B------:R-:W-:Y:S01]  /*c900*/  FADD.FTZ R40, R40, -UR16 ;  /* 0x8000001028287e21 */ /* 0x000fe20008010000 */
[----:B------:R-:W-:Y:S01]  /*c910*/  FMUL.FTZ R42, R42, UR12 ;  /* 0x0000000c2a2a7c20 */ /* 0x000fe20008410000 */
[----:B------:R-:W-:Y:S02]  /*c920*/  SHF.L.U32 R41, R41, 0x10, RZ ;  /* 0x0000001029297819 */ /* 0x000fe400000006ff */
        /* <DEDUP_REMOVED lines=20> */
.L_x_307:
[----:B------:R-:W2:Y:S04]  /*ca70*/  LDL.LU R47, [R1+0x298] ;  /* 0x00029800012f7983 */ /* 0x000ea80000300800 */
[----:B------:R-:W3:Y:S04]  /*ca80*/  LDL.LU R44, [R1+0x320] ;  /* 0x00032000012c7983 */ /* 0x000ee80000300800 */
[----:B------:R-:W4:Y:S04]  /*ca90*/  LDL.LU R46, [R1+0x29c] ;  /* 0x00029c00012e7983 */ /* 0x000f280000300800 */
[----:B------:R-:W5:Y:S01]  /*caa0*/  LDL.LU R45, [R1+0x324] ;  /* 0x00032400012d7983 */ /* 0x000f620000300800 */
[----:B------:R-:W-:Y:S01]  /*cab0*/  FMUL.FTZ R43, R35, R4 ;  /* 0x00000004232b7220 */ /* 0x000fe20000410000 */
[----:B------:R-:W-:Y:S01]  /*cac0*/  FFMA.FTZ R32, R42, R35, R32 ;  /* 0x000000232a207223 */ /* 0x000fe20000010020 */
[----:B------:R-:W-:-:S02]  /*cad0*/  FFMA.FTZ R31, R31, R33, RZ ;  /* 0x000000211f1f7223 */ /* 0x000fc400000100ff */
[----:B------:R-:W-:Y:S01]  /*cae0*/  FFMA.FTZ R34, R42, R43, R34 ;  /* 0x0000002b2a227223 */ /* 0x000fe20000010022 */
[----:B------:R-:W-:Y:S01]  /*caf0*/  FADD.FTZ R42, RZ, R30 ;  /* 0x0000001eff2a7221 */ /* 0x000fe20000010000 */
[----:B------:R-:W-:Y:S01]  /*cb00*/  FFMA.FTZ R30, R30, R4, RZ ;  /* 0x000000041e1e7223 */ /* 0x000fe200000100ff */
[----:B------:R-:W-:Y:S02]  /*cb10*/  FFMA.FTZ R31, R40, R41, R31 ;  /* 0x00000029281f7223 */ /* 0x000fe4000001001f */
[----:B------:R-:W-:Y:S01]  /*cb20*/  FADD.FTZ R35, R42, R35 ;  /* 0x000000232a237221 */ /* 0x000fe20000010000 */
[-C--:B------:R-:W-:Y:S01]  /*cb30*/  FFMA.FTZ R30, R33, R5.reuse, R30 ;  /* 0x00000005211e7223 */ /* 0x080fe2000001001e */
[----:B------:R-:W-:Y:S01]  /*cb40*/  FADD.FTZ R42, RZ, R33 ;  /* 0x00000021ff2a7221 */ /* 0x000fe20000010000 */
[----:B------:R-:W-:Y:S02]  /*cb50*/  FMUL.FTZ R33, R41, R5 ;  /* 0x0000000529217220 */ /* 0x000fe40000410000 */
[----:B------:R-:W-:Y:S01]  /*cb60*/  FADD.FTZ R43, R30, R43 ;  /* 0x0000002b1e2b7221 */ /* 0x000fe20000010000 */
[----:B------:R-:W-:Y:S01]  /*cb70*/  FADD.FTZ R42, R42, R41 ;  /* 0x000000292a2a7221 */ /* 0x000fe20000010000 */
[----:B------:R-:W-:Y:S01]  /*cb80*/  FFMA.FTZ R34, R40, R33, R34 ;  /* 0x0000002128227223 */ /* 0x000fe20000010022 */
[----:B--2---:R-:W-:-:S02]  /*cb90*/  SHF.L.U32 R40, R47, 0x10, RZ ;  /* 0x000000102f287819 */ /* 0x004fc400000006ff */
[----:B---3--:R-:W-:-:S03]  /*cba0*/  SHF.L.U32 R41, R44, 0x10, RZ ;  /* 0x000000102c297819 */ /* 0x008fc600000006ff */
[----:B------:R-:W-:Y:S01]  /*cbb0*/  FADD.FTZ R30, R40, -UR16 ;  /* 0x80000010281e7e21 */ /* 0x000fe20008010000 */
[----:B----4-:R-:W-:Y:S01]  /*cbc0*/  SHF.L.U32 R40, R46, 0x10, RZ ;  /* 0x000000102e287819 */ /* 0x010fe200000006ff */
[----:B------:R-:W-:Y:S02]  /*cbd0*/  FADD.FTZ R44, R41, -UR16 ;  /* 0x80000010292c7e21 */ /* 0x000fe40008010000 */
[----:B------:R-:W-:Y:S01]  /*cbe0*/  FMUL.FTZ R41, R30, UR12 ;  /* 0x0000000c1e297c20 */ /* 0x000fe20008410000 */
[----:B-----5:R-:W-:Y:S01]  /*cbf0*/  SHF.L.U32 R46, R45, 0x10, RZ ;  /* 0x000000102d2e7819 */ /* 0x020fe200000006ff */
        /* <DEDUP_REMOVED lines=20> */
.L_x_308:
[----:B------:R-:W2:Y:S04]  /*cd40*/  LDL.LU R50, [R1+0x3c8] ;  /* 0x0003c80001327983 */ /* 0x000ea80000300800 */
[----:B------:R-:W3:Y:S04]  /*cd50*/  LDL.LU R49, [R1+0x3f4] ;  /* 0x0003f40001317983 */ /* 0x000ee80000300800 */
[----:B------:R-:W4:Y:S04]  /*cd60*/  LDL.LU R48, [R1+0x3cc] ;  /* 0x0003cc0001307983 */ /* 0x000f280000300800 */
[----:B------:R-:W5:Y:S01]  /*cd70*/  LDL.LU R45, [R1+0x3f0] ;  /* 0x0003f000012d7983 */ /* 0x000f620000300800 */
[----:B------:R-:W-:Y:S01]  /*cd80*/  FADD.FTZ R35, R35, R40 ;  /* 0x0000002823237221 */ /* 0x000fe20000010000 */
[----:B------:R-:W-:Y:S01]  /*cd90*/  FFMA.FTZ R47, R41, R40, R32 ;  /* 0x00000028292f7223 */ /* 0x000fe20000010020 */
[----:B------:R-:W-:Y:S01]  /*cda0*/  FMUL.FTZ R40, R40, R4 ;  /* 0x0000000428287220 */ /* 0x000fe20000410000 */
[----:B------:R-:W-:Y:S01]  /*cdb0*/  FMUL.FTZ R32, R46, R5 ;  /* 0x000000052e207220 */ /* 0x000fe20000410000 */
[----:B------:R-:W-:Y:S01]  /*cdc0*/  FADD.FTZ R43, R33, R43 ;  /* 0x0000002b212b7221 */ /* 0x000fe20000010000 */
[----:B------:R-:W-:Y:S01]  /*cdd0*/  FADD.FTZ R44, R42, R46 ;  /* 0x0000002e2a2c7221 */ /* 0x000fe20000010000 */
[----:B------:R-:W-:Y:S01]  /*cde0*/  FFMA.FTZ R34, R41, R40, R34 ;  /* 0x0000002829227223 */ /* 0x000fe20000010022 */
[----:B------:R-:W-:Y:S01]  /*cdf0*/  FFMA.FTZ R46, R30, R46, R31 ;  /* 0x0000002e1e2e7223 */ /* 0x000fe2000001001f */
[----:B------:R-:W-:-:S02]  /*ce00*/  FADD.FTZ R33, R43, R40 ;  /* 0x000000282b217221 */ /* 0x000fc40000010000 */
[----:B------:R-:W-:Y:S02]  /*ce10*/  FFMA.FTZ R31, R30, R32, R34 ;  /* 0x000000201e1f7223 */ /* 0x000fe40000010022 */
[----:B------:R-:W-:Y:S01]  /*ce20*/  FADD.FTZ R33, R32, R33 ;  /* 0x0000002120217221 */ /* 0x000fe20000010000 */
[----:B--2---:R-:W-:Y:S02]  /*ce30*/  SHF.L.U32 R30, R50, 0x10, RZ ;  /* 0x00000010321e7819 */ /* 0x004fe400000006ff */
[----:B---3--:R-:W-:-:S03]  /*ce40*/  SHF.L.U32 R34, R49, 0x10, RZ ;  /* 0x0000001031227819 */ /* 0x008fc600000006ff */
[----:B------:R-:W-:Y:S02]  /*ce50*/  FADD.FTZ R40, R30, -UR16 ;  /* 0x800000101e287e21 */ /* 0x000fe40008010000 */
[----:B------:R-:W-:Y:S01]  /*ce60*/  FADD.FTZ R32, R34, -UR16 ;  /* 0x8000001022207e21 */ /* 0x000fe20008010000 */
[----:B----4-:R-:W-:Y:S01]  /*ce70*/  SHF.L.U32 R34, R48, 0x10, RZ ;  /* 0x0000001030227819 */ /* 0x010fe200000006ff */
        /* <DEDUP_REMOVED lines=22> */
.L_x_309:
[----:B------:R-:W2:Y:S04]  /*cfe0*/  LDL.LU R49, [R1+0x274] ;  /* 0x0002740001317983 */ /* 0x000ea80000300800 */
[----:B------:R-:W3:Y:S04]  /*cff0*/  LDL.LU R48, [R1+0x278] ;  /* 0x0002780001307983 */ /* 0x000ee80000300800 */
[----:B------:R-:W4:Y:S04]  /*d000*/  LDL.LU R42, [R1+0x408] ;  /* 0x00040800012a7983 */ /* 0x000f280000300800 */
[----:B------:R-:W5:Y:S01]  /*d010*/  LDL.LU R45, [R1+0x27c] ;  /* 0x00027c00012d7983 */ /* 0x000f620000300800 */
[----:B------:R-:W-:Y:S01]  /*d020*/  FMUL.FTZ R41, R34, R4 ;  /* 0x0000000422297220 */ /* 0x000fe20000410000 */
[----:B------:R-:W-:Y:S01]  /*d030*/  FADD.FTZ R43, R35, R34 ;  /* 0x00000022232b7221 */ /* 0x000fe20000010000 */
[----:B------:R-:W-:Y:S01]  /*d040*/  FFMA.FTZ R47, R40, R34, R47 ;  /* 0x00000022282f7223 */ /* 0x000fe2000001002f */
[----:B------:R-:W-:Y:S01]  /*d050*/  FMUL.FTZ R34, R30, R5 ;  /* 0x000000051e227220 */ /* 0x000fe20000410000 */
[----:B------:R-:W-:Y:S01]  /*d060*/  FFMA.FTZ R31, R40, R41, R31 ;  /* 0x00000029281f7223 */ /* 0x000fe2000001001f */
[----:B------:R-:W-:-:S03]  /*d070*/  FADD.FTZ R33, R33, R41 ;  /* 0x0000002921217221 */ /* 0x000fc60000010000 */
[----:B------:R-:W-:Y:S01]  /*d080*/  FFMA.FTZ R31, R32, R34, R31 ;  /* 0x00000022201f7223 */ /* 0x000fe2000001001f */
        /* <DEDUP_REMOVED lines=28> */
.L_x_310:
[----:B------:R-:W2:Y:S04]  /*d250*/  LDL.LU R52, [R1+0x25c] ;  /* 0x00025c0001347983 */ /* 0x000ea80000300800 */
[----:B------:R-:W3:Y:S04]  /*d260*/  LDL.LU R45, [R1+0x268] ;  /* 0x00026800012d7983 */ /* 0x000ee80000300800 */
[----:B------:R-:W4:Y:S04]  /*d270*/  LDL.LU R51, [R1+0x270] ;  /* 0x0002700001337983 */ /* 0x000f280000300800 */
[----:B------:R-:W5:Y:S01]  /*d280*/  LDL.LU R50, [R1+0x40c] ;  /* 0x00040c0001327983 */ /* 0x000f620000300800 */
[----:B------:R-:W-:Y:S01]  /*d290*/  FMUL.FTZ R40, R48, R4 ;  /* 0x0000000430287220 */ /* 0x000fe20000410000 */
[----:B------:R-:W-:-:S03]  /*d2a0*/  FMUL.FTZ R49, R41, R5 ;  /* 0x0000000529317220 */ /* 0x000fc60000410000 */
        /* <DEDUP_REMOVED lines=31> */
.L_x_311:
[----:B------:R-:W2:Y:S04]  /*d4a0*/  LDL.LU R54, [R1+0x258] ;  /* 0x0002580001367983 */ /* 0x000ea80000300800 */
[----:B------:R-:W3:Y:S04]  /*d4b0*/  LDL.LU R51, [R1+0x470] ;  /* 0x0004700001337983 */ /* 0x000ee80000300800 */
[----:B------:R-:W4:Y:S04]  /*d4c0*/  LDL.LU R53, [R1+0x474] ;  /* 0x0004740001357983 */ /* 0x000f280000300800 */
[----:B------:R-:W5:Y:S01]  /*d4d0*/  LDL.LU R52, [R1+0x4e0] ;  /* 0x0004e00001347983 */ /* 0x000f620000300800 */
[----:B------:R-:W-:Y:S01]  /*d4e0*/  FMUL.FTZ R50, R40, R4 ;  /* 0x0000000428327220 */ /* 0x000fe20000410000 */
[----:B------:R-:W-:Y:S01]  /*d4f0*/  FFMA.FTZ R46, R32, R30, R46 ;  /* 0x0000001e202e7223 */ /* 0x000fe2000001002e */
[----:B------:R-:W-:Y:S01]  /*d500*/  FADD.FTZ R44, R44, R30 ;  /* 0x0000001e2c2c7221 */ /* 0x000fe20000010000 */
[----:B------:R-:W-:Y:S01]  /*d510*/  FMUL.FTZ R30, R31, R5 ;  /* 0x000000051f1e7220 */ /* 0x000fe20000410000 */
[----:B------:R-:W-:Y:S01]  /*d520*/  FFMA.FTZ R35, R45, R50, R35 ;  /* 0x000000322d237223 */ /* 0x000fe20000010023 */
[----:B------:R-:W-:Y:S01]  /*d530*/  FADD.FTZ R50, R49, R50 ;  /* 0x0000003231327221 */ /* 0x000fe20000010000 */
[----:B------:R-:W-:-:S02]  /*d540*/  FFMA.FTZ R47, R33, R48, R47 ;  /* 0x00000030212f7223 */ /* 0x000fc4000001002f */
[----:B------:R-:W-:Y:S01]  /*d550*/  FFMA.FTZ R49, R34, R30, R35 ;  /* 0x0000001e22317223 */ /* 0x000fe20000010023 */
[----:B------:R-:W-:Y:S01]  /*d560*/  FADD.FTZ R50, R30, R50 ;  /* 0x000000321e327221 */ /* 0x000fe20000010000 */
[----:B--2---:R-:W-:Y:S02]  /*d570*/  SHF.L.U32 R32, R54, 0x10, RZ ;  /* 0x0000001036207819 */ /* 0x004fe400000006ff */
        /* <DEDUP_REMOVED lines=26> */
.L_x_312:
[----:B------:R-:W2:Y:S04]  /*d720*/  LDL.LU R55, [R1+0x210] ;  /* 0x0002100001377983 */ /* 0x000ea80000300800 */
[----:B------:R-:W3:Y:S04]  /*d730*/  LDL.LU R54, [R1+0x214] ;  /* 0x0002140001367983 */ /* 0x000ee80000300800 */
[----:B------:R-:W4:Y:S01]  /*d740*/  LDL.LU R53, [R1+0x23c] ;  /* 0x00023c0001357983 */ /* 0x000f220000300800 */
[----:B------:R-:W-:Y:S01]  /*d750*/  FADD.FTZ R43, R43, R48 ;  /* 0x000000302b2b7221 */ /* 0x000fe20000010000 */
[----:B------:R-:W-:Y:S01]  /*d760*/  SHF.L.U32 R52, R0, 0x10, RZ ;  /* 0x0000001000347819 */ /* 0x000fe200000006ff */
[----:B------:R-:W-:-:S04]  /*d770*/  FMUL.FTZ R51, R30, R4 ;  /* 0x000000041e337220 */ /* 0x000fc80000410000 */
[----:B------:R-:W-:Y:S01]  /*d780*/  FADD.FTZ R52, R52, -UR16 ;  /* 0x8000001034347e21 */ /* 0x000fe20008010000 */
[----:B------:R-:W-:Y:S01]  /*d790*/  FFMA.FTZ R0, R35, R51, R49 ;  /* 0x0000003323007223 */ /* 0x000fe20000010031 */
[----:B------:R-:W-:Y:S02]  /*d7a0*/  FADD.FTZ R50, R50, R51 ;  /* 0x0000003332327221 */ /* 0x000fe40000010000 */
[----:B------:R-:W-:Y:S01]  /*d7b0*/  FMUL.FTZ R52, R52, UR12 ;  /* 0x0000000c34347c20 */ /* 0x000fe20008410000 */
[----:B--2---:R-:W-:Y:S02]  /*d7c0*/  SHF.L.U32 R48, R55, 0x10, RZ ;  /* 0x0000001037307819 */ /* 0x004fe400000006ff */
[----:B---3--:R-:W-:-:S03]  /*d7d0*/  SHF.L.U32 R51, R54, 0x10, RZ ;  /* 0x0000001036337819 */ /* 0x008fc600000006ff */
[----:B------:R-:W-:Y:S01]  /*d7e0*/  FADD.FTZ R48, R48, -UR16 ;  /* 0x8000001030307e21 */ /* 0x000fe20008010000 */
[----:B------:R-:W-:Y:S01]  /*d7f0*/  FMUL.FTZ R54, R32, R5 ;  /* 0x0000000520367220 */ /* 0x000fe20000410000 */
[----:B----4-:R-:W-:Y:S02]  /*d800*/  SHF.L.U32 R49, R53, 0x10, RZ ;  /* 0x0000001035317819 */ /* 0x010fe400000006ff */
        /* <DEDUP_REMOVED lines=20> */
.L_x_313:
[----:B------:R-:W2:Y:S04]  /*d950*/  LDL.LU R56, [R1+0x580] ;  /* 0x0005800001387983 */ /* 0x000ea80000300800 */
[----:B------:R-:W3:Y:S01]  /*d960*/  LDL.LU R55, [R1+0x584] ;  /* 0x0005840001377983 */ /* 0x000ee20000300800 */
[----:B------:R-:W-:Y:S01]  /*d970*/  FFMA.FTZ R0, R33, R54, R0 ;  /* 0x0000003621007223 */ /* 0x000fe20000010000 */
[----:B------:R-:W-:Y:S01]  /*d980*/  FMUL.FTZ R53, R51, R4 ;  /* 0x0000000433357220 */ /* 0x000fe20000410000 */
[----:B------:R-:W-:Y:S01]  /*d990*/  FADD.FTZ R50, R54, R50 ;  /* 0x0000003236327221 */ /* 0x000fe20000010000 */
[----:B------:R-:W-:Y:S01]  /*d9a0*/  FFMA.FTZ R42, R42, R41, R46 ;  /* 0x000000292a2a7223 */ /* 0x000fe2000001002e */
[----:B------:R-:W-:Y:S01]  /*d9b0*/  FMUL.FTZ R46, R49, R5 ;  /* 0x00000005312e7220 */ /* 0x000fe20000410000 */
[----:B------:R-:W-:Y:S01]  /*d9c0*/  FFMA.FTZ R0, R52, R53, R0 ;  /* 0x0000003534007223 */ /* 0x000fe20000010000 */
[----:B------:R-:W-:Y:S01]  /*d9d0*/  FADD.FTZ R50, R50, R53 ;  /* 0x0000003532327221 */ /* 0x000fe20000010000 */
[----:B------:R-:W-:Y:S01]  /*d9e0*/  SHF.L.U32 R7, R7, 0x10, RZ ;  /* 0x0000001007077819 */ /* 0x000fe200000006ff */
[----:B------:R-:W-:Y:S01]  /*d9f0*/  FADD.FTZ R41, R44, R41 ;  /* 0x000000292c297221 */ /* 0x000fe20000010000 */
[----:B------:R-:W-:Y:S01]  /*da00*/  SHF.L.U32 R6, R6, 0x10, RZ ;  /* 0x0000001006067819 */ /* 0x000fe200000006ff */
[----:B------:R-:W-:Y:S01]  /*da10*/  FFMA.FTZ R44, R48, R46, R0 ;  /* 0x0000002e302c7223 */ /* 0x000fe20000010000 */
[----:B------:R-:W-:Y:S01]  /*da20*/  FADD.FTZ R46, R46, R50 ;  /* 0x000000322e2e7221 */ /* 0x000fe20000010000 */
[----:B------:R-:W-:Y:S01]  /*da30*/  FADD.FTZ R50, R7, -UR16 ;  /* 0x8000001007327e21 */ /* 0x000fe20008010000 */
[----:B------:R-:W-:Y:S01]  /*da40*/  FFMA.FTZ R45, R45, R40, R47 ;  /* 0x000000282d2d7223 */ /* 0x000fe2000001002f */
[----:B------:R-:W-:-:S02]  /*da50*/  FADD.FTZ R6, R6, -UR16 ;  /* 0x8000001006067e21 */ /* 0x000fc40008010000 */
[----:B------:R-:W-:Y:S02]  /*da60*/  FMUL.FTZ R50, R50, UR12 ;  /* 0x0000000c32327c20 */ /* 0x000fe40008410000 */
[----:B------:R-:W-:Y:S01]  /*da70*/  FMUL.FTZ R6, R6, UR12 ;  /* 0x0000000c06067c20 */ /* 0x000fe20008410000 */
[----:B--2---:R-:W-:Y:S02]  /*da80*/  SHF.L.U32 R7, R56, 0x10, RZ ;  /* 0x0000001038077819 */ /* 0x004fe400000006ff */
[----:B---3--:R-:W-:Y:S01]  /*da90*/  SHF.L.U32 R0, R55, 0x10, RZ ;  /* 0x0000001037007819 */ /* 0x008fe200000006ff */
        /* <DEDUP_REMOVED lines=19> */
.L_x_314:
[----:B------:R-:W2:Y:S01]  /*dbd0*/  LDL.LU R54, [R1+0x598] ;  /* 0x0005980001367983 */ /* 0x000ea20000300800 */
[----:B------:R-:W-:Y:S01]  /*dbe0*/  SHF.L.U32 R53, R9, 0x10, RZ ;  /* 0x0000001009357819 */ /* 0x000fe200000006ff */
[----:B------:R-:W-:Y:S01]  /*dbf0*/  FADD.FTZ R9, R43, R40 ;  /* 0x000000282b097221 */ /* 0x000fe20000010000 */
[----:B------:R-:W-:Y:S01]  /*dc00*/  FMUL.FTZ R47, R7, R4 ;  /* 0x00000004072f7220 */ /* 0x000fe20000410000 */
[----:B------:R-:W-:-:S03]  /*dc10*/  SHF.L.U32 R43, R8, 0x10, RZ ;  /* 0x00000010082b7819 */ /* 0x000fc600000006ff */
[----:B------:R-:W-:Y:S01]  /*dc20*/  FFMA.FTZ R8, R50, R47, R44 ;  /* 0x0000002f32087223 */ /* 0x000fe2000001002c */
[----:B------:R-:W-:Y:S01]  /*dc30*/  FADD.FTZ R40, R46, R47 ;  /* 0x0000002f2e287221 */ /* 0x000fe20000010000 */
[----:B------:R-:W-:Y:S01]  /*dc40*/  FADD.FTZ R47, R53, -UR16 ;  /* 0x80000010352f7e21 */ /* 0x000fe20008010000 */
[----:B------:R-:W-:Y:S01]  /*dc50*/  FADD.FTZ R43, R43, -UR16 ;  /* 0x800000102b2b7e21 */ /* 0x000fe20008010000 */
[----:B------:R-:W-:Y:S01]  /*dc60*/  SHF.L.U32 R46, R10, 0x10, RZ ;  /* 0x000000100a2e7819 */ /* 0x000fe200000006ff */
[----:B------:R-:W-:Y:S01]  /*dc70*/  FMUL.FTZ R10, R0, R5 ;  /* 0x00000005000a7220 */ /* 0x000fe20000410000 */
[----:B------:R-:W-:Y:S01]  /*dc80*/  FMUL.FTZ R47, R47, UR12 ;  /* 0x0000000c2f2f7c20 */ /* 0x000fe20008410000 */
        /* <DEDUP_REMOVED lines=21> */
.L_x_315:
[----:B------:R-:W2:Y:S04]  /*dde0*/  LDL.LU R57, [R1+0x5c0] ;  /* 0x0005c00001397983 */ /* 0x000ea80000300800 */
[----:B------:R-:W3:Y:S04]  /*ddf0*/  LDL.LU R56, [R1+0x5c4] ;  /* 0x0005c40001387983 */ /* 0x000ee80000300800 */
[----:B------:R-:W4:Y:S01]  /*de00*/  LDL.LU R55, [R1+0x5c8] ;  /* 0x0005c80001377983 */ /* 0x000f220000300800 */
[----:B------:R-:W-:Y:S01]  /*de10*/  FFMA.FTZ R53, R6, R10, R8 ;  /* 0x0000000a06357223 */ /* 0x000fe20000010008 */
[----:B------:R-:W-:Y:S01]  /*de20*/  FMUL.FTZ R54, R46, R4 ;  /* 0x000000042e367220 */ /* 0x000fe20000410000 */
[----:B------:R-:W-:Y:S01]  /*de30*/  FADD.FTZ R40, R10, R40 ;  /* 0x000000280a287221 */ /* 0x000fe20000010000 */
[----:B------:R-:W-:Y:S01]  /*de40*/  FFMA.FTZ R8, R34, R31, R42 ;  /* 0x0000001f22087223 */ /* 0x000fe2000001002a */
[----:B------:R-:W-:Y:S01]  /*de50*/  FADD.FTZ R10, R41, R31 ;  /* 0x0000001f290a7221 */ /* 0x000fe20000010000 */
[----:B------:R-:W-:Y:S01]  /*de60*/  FFMA.FTZ R53, R47, R54, R53 ;  /* 0x000000362f357223 */ /* 0x000fe20000010035 */
[----:B------:R-:W-:Y:S01]  /*de70*/  FMUL.FTZ R31, R44, R5 ;  /* 0x000000052c1f7220 */ /* 0x000fe20000410000 */
[----:B------:R-:W-:Y:S01]  /*de80*/  FADD.FTZ R40, R40, R54 ;  /* 0x0000003628287221 */ /* 0x000fe20000010000 */
[----:B------:R-:W-:Y:S01]  /*de90*/  SHF.L.U32 R34, R11, 0x10, RZ ;  /* 0x000000100b227819 */ /* 0x000fe200000006ff */
[----:B------:R-:W-:Y:S01]  /*dea0*/  FFMA.FTZ R11, R35, R30, R45 ;  /* 0x0000001e230b7223 */ /* 0x000fe2000001002d */
[----:B------:R-:W-:Y:S01]  /*deb0*/  FFMA.FTZ R53, R43, R31, R53 ;  /* 0x0000001f2b357223 */ /* 0x000fe20000010035 */
[----:B------:R-:W-:-:S02]  /*dec0*/  FADD.FTZ R31, R31, R40 ;  /* 0x000000281f1f7221 */ /* 0x000fc40000010000 */
[----:B------:R-:W-:-:S04]  /*ded0*/  FADD.FTZ R34, R34, -UR16 ;  /* 0x8000001022227e21 */ /* 0x000fc80008010000 */
[----:B------:R-:W-:Y:S01]  /*dee0*/  FMUL.FTZ R45, R34, UR12 ;  /* 0x0000000c222d7c20 */ /* 0x000fe20008410000 */
[----:B--2---:R-:W-:Y:S02]  /*def0*/  SHF.L.U32 R41, R57, 0x10, RZ ;  /* 0x0000001039297819 */ /* 0x004fe400000006ff */
[----:B---3--:R-:W-:-:S03]  /*df00*/  SHF.L.U32 R42, R56, 0x10, RZ ;  /* 0x00000010382a7819 */ /* 0x008fc600000006ff */
[----:B------:R-:W-:Y:S01]  /*df10*/  FADD.FTZ R40, R41, -UR16 ;  /* 0x8000001029287e21 */ /* 0x000fe20008010000 */
[----:B----4-:R-:W-:-:S03]  /*df20*/  IMAD.U32 R35, R55, 0x10000, RZ ;  /* 0x0001000037237824 */ /* 0x010fc600078e00ff */
        /* <DEDUP_REMOVED lines=20> */
.L_x_316:
[----:B------:R-:W2:Y:S01]  /*e070*/  LDL.LU R41, [R1+0x5cc] ;  /* 0x0005cc0001297983 */ /* 0x000ea20000300800 */
[----:B------:R-:W-:Y:S01]  /*e080*/  FADD.FTZ R9, R9, R30 ;  /* 0x0000001e09097221 */ /* 0x000fe20000010000 */
[----:B------:R-:W-:Y:S01]  /*e090*/  SHF.L.U32 R13, R13, 0x10, RZ ;  /* 0x000000100d0d7819 */ /* 0x000fe200000006ff */
[----:B------:R-:W-:Y:S01]  /*e0a0*/  FMUL.FTZ R34, R42, R4 ;  /* 0x000000042a227220 */ /* 0x000fe20000410000 */
[----:B------:R-:W-:-:S03]  /*e0b0*/  SHF.L.U32 R30, R12, 0x10, RZ ;  /* 0x000000100c1e7819 */ /* 0x000fc600000006ff */
[----:B------:R-:W-:Y:S01]  /*e0c0*/  FADD.FTZ R13, R13, -UR16 ;  /* 0x800000100d0d7e21 */ /* 0x000fe20008010000 */
[----:B------:R-:W-:Y:S01]  /*e0d0*/  FFMA.FTZ R53, R45, R34, R53 ;  /* 0x000000222d357223 */ /* 0x000fe20000010035 */
[----:B------:R-:W-:Y:S01]  /*e0e0*/  FADD.FTZ R30, R30, -UR16 ;  /* 0x800000101e1e7e21 */ /* 0x000fe20008010000 */
[----:B------:R-:W-:Y:S01]  /*e0f0*/  FADD.FTZ R12, R31, R34 ;  /* 0x000000221f0c7221 */ /* 0x000fe20000010000 */
[----:B------:R-:W-:Y:S01]  /*e100*/  SHF.L.U32 R34, R14, 0x10, RZ ;  /* 0x000000100e227819 */ /* 0x000fe200000006ff */
[----:B------:R-:W-:Y:S01]  /*e110*/  FMUL.FTZ R14, R35, R5 ;  /* 0x00000005230e7220 */ /* 0x000fe20000410000 */
[----:B------:R-:W-:Y:S01]  /*e120*/  FMUL.FTZ R30, R30, UR12 ;  /* 0x0000000c1e1e7c20 */ /* 0x000fe20008410000 */
[----:B--2---:R-:W-:Y:S01]  /*e130*/  SHF.L.U32 R31, R41, 0x10, RZ ;  /* 0x00000010291f7819 */ /* 0x004fe200000006ff */
        /* <DEDUP_REMOVED lines=20> */
.L_x_317:
[----:B------:R-:W2:Y:S04]  /*e280*/  LDL.LU R56, [R1+0x5d0] ;  /* 0x0005d00001387983 */ /* 0x000ea80000300800 */
[----:B------:R-:W3:Y:S04]  /*e290*/  LDL.LU R55, [R1+0x5d4] ;  /* 0x0005d40001377983 */ /* 0x000ee80000300800 */
[----:B------:R-:W4:Y:S01]  /*e2a0*/  LDL.LU R54, [R1+0x5d8] ;  /* 0x0005d80001367983 */ /* 0x000f220000300800 */
[----:B------:R-:W-:Y:S01]  /*e2b0*/  FFMA.FTZ R53, R40, R14, R53 ;  /* 0x0000000e28357223 */ /* 0x000fe20000010035 */
[----:B------:R-:W-:Y:S01]  /*e2c0*/  FADD.FTZ R12, R14, R12 ;  /* 0x0000000c0e0c7221 */ /* 0x000fe20000010000 */
[----:B------:R-:W-:Y:S01]  /*e2d0*/  FMUL.FTZ R13, R34, R4 ;  /* 0x00000004220d7220 */ /* 0x000fe20000410000 */
[----:B------:R-:W-:Y:S01]  /*e2e0*/  SHF.L.U32 R15, R15, 0x10, RZ ;  /* 0x000000100f0f7819 */ /* 0x000fe200000006ff */
[----:B------:R-:W-:Y:S01]  /*e2f0*/  FFMA.FTZ R8, R33, R32, R8 ;  /* 0x0000002021087223 */ /* 0x000fe20000010008 */
[----:B------:R-:W-:Y:S01]  /*e300*/  FADD.FTZ R10, R10, R32 ;  /* 0x000000200a0a7221 */ /* 0x000fe20000010000 */
[----:B------:R-:W-:Y:S01]  /*e310*/  FFMA.FTZ R53, R41, R13, R53 ;  /* 0x0000000d29357223 */ /* 0x000fe20000010035 */
[----:B------:R-:W-:Y:S01]  /*e320*/  FADD.FTZ R12, R12, R13 ;  /* 0x0000000d0c0c7221 */ /* 0x000fe20000010000 */
[----:B------:R-:W-:Y:S01]  /*e330*/  FMUL.FTZ R13, R31, R5 ;  /* 0x000000051f0d7220 */ /* 0x000fe20000410000 */
[----:B------:R-:W-:Y:S01]  /*e340*/  FADD.FTZ R15, R15, -UR16 ;  /* 0x800000100f0f7e21 */ /* 0x000fe20008010000 */
[----:B------:R-:W-:-:S02]  /*e350*/  FFMA.FTZ R11, R52, R51, R11 ;  /* 0x00000033340b7223 */ /* 0x000fc4000001000b */
[----:B------:R-:W-:Y:S01]  /*e360*/  FFMA.FTZ R53, R30, R13, R53 ;  /* 0x0000000d1e357223 */ /* 0x000fe20000010035 */
[----:B------:R-:W-:Y:S01]  /*e370*/  FADD.FTZ R12, R13, R12 ;  /* 0x0000000c0d0c7221 */ /* 0x000fe20000010000 */
[----:B------:R-:W-:Y:S01]  /*e380*/  FMUL.FTZ R33, R15, UR12 ;  /* 0x0000000c0f217c20 */ /* 0x000fe20008410000 */
[----:B--2---:R-:W-:Y:S02]  /*e390*/  SHF.L.U32 R14, R56, 0x10, RZ ;  /* 0x00000010380e7819 */ /* 0x004fe400000006ff */
[----:B---3--:R-:W-:-:S03]  /*e3a0*/  SHF.L.U32 R32, R55, 0x10, RZ ;  /* 0x0000001037207819 */ /* 0x008fc600000006ff */
[----:B------:R-:W-:Y:S01]  /*e3b0*/  FADD.FTZ R14, R14, -UR16 ;  /* 0x800000100e0e7e21 */ /* 0x000fe20008010000 */
[----:B----4-:R-:W-:-:S03]  /*e3c0*/  SHF.L.U32 R61, R54, 0x10, RZ ;  /* 0x00000010363d7819 */ /* 0x010fc600000006ff */
        /* <DEDUP_REMOVED lines=20> */
.L_x_318:
[----:B------:R-:W2:Y:S01]  /*e510*/  LDL.LU R15, [R1+0x5b0] ;  /* 0x0005b000010f7983 */ /* 0x000ea20000300800 */
[----:B------:R-:W-:Y:S01]  /*e520*/  SHF.L.U32 R17, R17, 0x10, RZ ;  /* 0x0000001011117819 */ /* 0x000fe200000006ff */
[----:B------:R-:W-:Y:S01]  /*e530*/  FMUL.FTZ R13, R32, R4 ;  /* 0x00000004200d7220 */ /* 0x000fe20000410000 */
[----:B------:R-:W-:Y:S01]  /*e540*/  SHF.L.U32 R16, R16, 0x10, RZ ;  /* 0x0000001010107819 */ /* 0x000fe200000006ff */
[----:B------:R-:W-:Y:S01]  /*e550*/  FADD.FTZ R51, R9, R51 ;  /* 0x0000003309337221 */ /* 0x000fe20000010000 */
[----:B------:R-:W-:Y:S01]  /*e560*/  SHF.L.U32 R18, R18, 0x10, RZ ;  /* 0x0000001012127819 */ /* 0x000fe200000006ff */
[----:B------:R-:W-:Y:S01]  /*e570*/  FADD.FTZ R17, R17, -UR16 ;  /* 0x8000001011117e21 */ /* 0x000fe20008010000 */
[----:B------:R-:W-:Y:S01]  /*e580*/  FFMA.FTZ R53, R33, R13, R53 ;  /* 0x0000000d21357223 */ /* 0x000fe20000010035 */
[----:B------:R-:W-:Y:S01]  /*e590*/  FADD.FTZ R14, R16, -UR16 ;  /* 0x80000010100e7e21 */ /* 0x000fe20008010000 */
[----:B------:R-:W-:Y:S01]  /*e5a0*/  FADD.FTZ R12, R12, R13 ;  /* 0x0000000d0c0c7221 */ /* 0x000fe20000010000 */
[----:B------:R-:W-:Y:S01]  /*e5b0*/  FMUL.FTZ R17, R17, UR12 ;  /* 0x0000000c11117c20 */ /* 0x000fe20008410000 */
[----:B------:R-:W-:Y:S01]  /*e5c0*/  FMUL.FTZ R13, R61, R5 ;  /* 0x000000053d0d7220 */ /* 0x000fe20000410000 */
        /* <DEDUP_REMOVED lines=21> */
.L_x_319:
[----:B------:R-:W2:Y:S04]  /*e720*/  LDL.LU R16, [R1+0x5a8] ;  /* 0x0005a80001107983 */ /* 0x000ea80000300800 */
[----:B------:R-:W3:Y:S04]  /*e730*/  LDL.LU R54, [R1+0x5ac] ;  /* 0x0005ac0001367983 */ /* 0x000ee80000300800 */
[----:B------:R-:W4:Y:S01]  /*e740*/  LDL.LU R52, [R1+0x5b4] ;  /* 0x0005b40001347983 */ /* 0x000f220000300800 */
[----:B------:R-:W-:Y:S01]  /*e750*/  FFMA.FTZ R53, R62, R13, R53 ;  /* 0x0000000d3e357223 */ /* 0x000fe20000010035 */
[----:B------:R-:W-:Y:S01]  /*e760*/  FMUL.FTZ R9, R18, R4 ;  /* 0x0000000412097220 */ /* 0x000fe20000410000 */
[----:B------:R-:W-:Y:S01]  /*e770*/  FADD.FTZ R12, R13, R12 ;  /* 0x0000000c0d0c7221 */ /* 0x000fe20000010000 */
[----:B------:R-:W-:Y:S01]  /*e780*/  SHF.L.U32 R19, R19, 0x10, RZ ;  /* 0x0000001013137819 */ /* 0x000fe200000006ff */
[----:B------:R-:W-:Y:S01]  /*e790*/  FFMA.FTZ R48, R48, R49, R8 ;  /* 0x0000003130307223 */ /* 0x000fe20000010008 */
[----:B------:R-:W-:Y:S01]  /*e7a0*/  FFMA.FTZ R53, R17, R9, R53 ;  /* 0x0000000911357223 */ /* 0x000fe20000010035 */
[----:B------:R-:W-:Y:S01]  /*e7b0*/  FADD.FTZ R12, R12, R9 ;  /* 0x000000090c0c7221 */ /* 0x000fe20000010000 */
[----:B------:R-:W-:Y:S01]  /*e7c0*/  FMUL.FTZ R8, R15, R5 ;  /* 0x000000050f087220 */ /* 0x000fe20000410000 */
[----:B------:R-:W-:Y:S01]  /*e7d0*/  FADD.FTZ R49, R10, R49 ;  /* 0x000000310a317221 */ /* 0x000fe20000010000 */
[----:B------:R-:W-:-:S02]  /*e7e0*/  FFMA.FTZ R50, R50, R7, R11 ;  /* 0x0000000732327223 */ /* 0x000fc4000001000b */
[----:B------:R-:W-:Y:S01]  /*e7f0*/  FFMA.FTZ R53, R14, R8, R53 ;  /* 0x000000080e357223 */ /* 0x000fe20000010035 */
[----:B------:R-:W-:Y:S01]  /*e800*/  FADD.FTZ R8, R8, R12 ;  /* 0x0000000c08087221 */ /* 0x000fe20000010000 */
[----:B--2---:R-:W-:Y:S01]  /*e810*/  SHF.L.U32 R9, R16, 0x10, RZ ;  /* 0x0000001010097819 */ /* 0x004fe200000006ff */
[----:B------:R-:W-:Y:S01]  /*e820*/  FADD.FTZ R16, R19, -UR16 ;  /* 0x8000001013107e21 */ /* 0x000fe20008010000 */
[----:B---3--:R-:W-:-:S03]  /*e830*/  SHF.L.U32 R12, R54, 0x10, RZ ;  /* 0x00000010360c7819 */ /* 0x008fc600000006ff */
[----:B------:R-:W-:Y:S01]  /*e840*/  FADD.FTZ R10, R9, -UR16 ;  /* 0x80000010090a7e21 */ /* 0x000fe20008010000 */
[----:B------:R-:W-:Y:S01]  /*e850*/  FMUL.FTZ R16, R16, UR12 ;  /* 0x0000000c10107c20 */ /* 0x000fe20008410000 */
        /* <DEDUP_REMOVED lines=21> */
.L_x_320:
[----:B------:R-:W2:Y:S01]  /*e9b0*/  LDL.LU R52, [R1+0x588] ;  /* 0x0005880001347983 */ /* 0x000ea20000300800 */
[----:B------:R-:W-:Y:S01]  /*e9c0*/  FMUL.FTZ R11, R12, R4 ;  /* 0x000000040c0b7220 */ /* 0x000fe20000410000 */
[----:B------:R-:W-:Y:S01]  /*e9d0*/  SHF.L.U32 R21, R21, 0x10, RZ ;  /* 0x0000001015157819 */ /* 0x000fe200000006ff */
[----:B------:R-:W-:Y:S01]  /*e9e0*/  FADD.FTZ R51, R51, R7 ;  /* 0x0000000733337221 */ /* 0x000fe20000010000 */
[----:B------:R-:W-:Y:S01]  /*e9f0*/  SHF.L.U32 R20, R20, 0x10, RZ ;  /* 0x0000001014147819 */ /* 0x000fe200000006ff */
[----:B------:R-:W-:Y:S01]  /*ea00*/  FADD.FTZ R19, R8, R11 ;  /* 0x0000000b08137221 */ /* 0x000fe20000010000 */
[----:B------:R-:W-:Y:S01]  /*ea10*/  FFMA.FTZ R53, R16, R11, R53 ;  /* 0x0000000b10357223 */ /* 0x000fe20000010035 */
[----:B------:R-:W-:Y:S01]  /*ea20*/  FADD.FTZ R13, R21, -UR16 ;  /* 0x80000010150d7e21 */ /* 0x000fe20008010000 */
[----:B------:R-:W-:Y:S01]  /*ea30*/  SHF.L.U32 R11, R22, 0x10, RZ ;  /* 0x00000010160b7819 */ /* 0x000fe200000006ff */
[----:B------:R-:W-:Y:S01]  /*ea40*/  FADD.FTZ R8, R20, -UR16 ;  /* 0x8000001014087e21 */ /* 0x000fe20008010000 */
[----:B------:R-:W-:Y:S01]  /*ea50*/  FMUL.FTZ R21, R9, R5 ;  /* 0x0000000509157220 */ /* 0x000fe20000410000 */
        /* <DEDUP_REMOVED lines=22> */
.L_x_321:
[----:B------:R-:W2:Y:S04]  /*ebc0*/  LDL.LU R54, [R1+0x578] ;  /* 0x0005780001367983 */ /* 0x000ea80000300800 */
[----:B------:R-:W3:Y:S04]  /*ebd0*/  LDL.LU R52, [R1+0x57c] ;  /* 0x00057c0001347983 */ /* 0x000ee80000300800 */
[----:B------:R-:W4:Y:S01]  /*ebe0*/  LDL.LU R22, [R1+0x58c] ;  /* 0x00058c0001167983 */ /* 0x000f220000300800 */
[----:B------:R-:W-:Y:S01]  /*ebf0*/  FFMA.FTZ R48, R6, R0, R48 ;  /* 0x0000000006307223 */ /* 0x000fe20000010030 */
[----:B------:R-:W-:Y:S01]  /*ec00*/  FFMA.FTZ R53, R10, R21, R53 ;  /* 0x000000150a357223 */ /* 0x000fe20000010035 */
[----:B------:R-:W-:Y:S01]  /*ec10*/  FMUL.FTZ R20, R11, R4 ;  /* 0x000000040b147220 */ /* 0x000fe20000410000 */
[----:B------:R-:W-:Y:S01]  /*ec20*/  FADD.FTZ R19, R21, R19 ;  /* 0x0000001315137221 */ /* 0x000fe20000010000 */
[----:B------:R-:W-:Y:S01]  /*ec30*/  SHF.L.U32 R23, R23, 0x10, RZ ;  /* 0x0000001017177819 */ /* 0x000fe200000006ff */
        /* <DEDUP_REMOVED lines=9> */
[----:B--2---:R-:W-:-:S05]  /*ecd0*/  SHF.L.U32 R6, R54, 0x10, RZ ;  /* 0x0000001036067819 */ /* 0x004fca00000006ff */
[----:B------:R-:W-:Y:S01]  /*ece0*/  FADD.FTZ R56, R6, -UR16 ;  /* 0x8000001006387e21 */ /* 0x000fe20008010000 */
[----:B---3--:R-:W-:Y:S02]  /*ecf0*/  SHF.L.U32 R6, R52, 0x10, RZ ;  /* 0x0000001034067819 */ /* 0x008fe400000006ff */
[----:B----4-:R-:W-:Y:S01]  /*ed00*/  SHF.L.U32 R0, R22, 0x10, RZ ;  /* 0x0000001016007819 */ /* 0x010fe200000006ff */
        /* <DEDUP_REMOVED lines=20> */
.L_x_322:
        /* <DEDUP_REMOVED lines=33> */
.L_x_323:
[----:B------:R-:W2:Y:S04]  /*f060*/  LDL.LU R24, [R1+0x558] ;  /* 0x0005580001187983 */ /* 0x000ea80000300800 */
[----:B------:R-:W3:Y:S04]  /*f070*/  LDL.LU R26, [R1+0x55c] ;  /* 0x00055c00011a7983 */ /* 0x000ee80000300800 */
[----:B------:R-:W4:Y:S01]  /*f080*/  LDL.LU R25, [R1+0x564] ;  /* 0x0005640001197983 */ /* 0x000f220000300800 */
[----:B------:R-:W-:Y:S01]  /*f090*/  SHF.L.U32 R27, R27, 0x10, RZ ;  /* 0x000000101b1b7819 */ /* 0x000fe200000006ff */
[----:B------:R-:W-:Y:S01]  /*f0a0*/  FFMA.FTZ R53, R56, R20, R53 ;  /* 0x0000001438357223 */ /* 0x000fe20000010035 */
[----:B------:R-:W-:Y:S01]  /*f0b0*/  FMUL.FTZ R21, R58, R4 ;  /* 0x000000043a157220 */ /* 0x000fe20000410000 */
[----:B------:R-:W-:Y:S01]  /*f0c0*/  FADD.FTZ R22, R20, R19 ;  /* 0x0000001314167221 */ /* 0x000fe20000010000 */
[----:B------:R-:W-:Y:S01]  /*f0d0*/  FMUL.FTZ R23, R54, R5 ;  /* 0x0000000536177220 */ /* 0x000fe20000410000 */
[----:B------:R-:W-:Y:S01]  /*f0e0*/  FADD.FTZ R27, R27, -UR16 ;  /* 0x800000101b1b7e21 */ /* 0x000fe20008010000 */
[----:B------:R-:W-:Y:S01]  /*f0f0*/  FFMA.FTZ R53, R59, R21, R53 ;  /* 0x000000153b357223 */ /* 0x000fe20000010035 */
[----:B------:R-:W-:Y:S01]  /*f100*/  FADD.FTZ R22, R22, R21 ;  /* 0x0000001516167221 */ /* 0x000fe20000010000 */
[----:B------:R-:W-:Y:S01]  /*f110*/  FADD.FTZ R19, R49, R44 ;  /* 0x0000002c31137221 */ /* 0x000fe20000010000 */
[----:B------:R-:W-:Y:S01]  /*f120*/  FFMA.FTZ R21, R45, R42, R50 ;  /* 0x0000002a2d157223 */ /* 0x000fe20000010032 */
[----:B------:R-:W-:Y:S01]  /*f130*/  FFMA.FTZ R20, R43, R44, R48 ;  /* 0x0000002c2b147223 */ /* 0x000fe20000010030 */
[----:B------:R-:W-:Y:S01]  /*f140*/  FFMA.FTZ R53, R55, R23, R53 ;  /* 0x0000001737357223 */ /* 0x000fe20000010035 */
[----:B------:R-:W-:Y:S01]  /*f150*/  FADD.FTZ R22, R23, R22 ;  /* 0x0000001617167221 */ /* 0x000fe20000010000 */
[----:B------:R-:W-:Y:S01]  /*f160*/  FMUL.FTZ R57, R27, UR12 ;  /* 0x0000000c1b397c20 */ /* 0x000fe20008410000 */
[----:B--2---:R-:W-:-:S02]  /*f170*/  SHF.L.U32 R24, R24, 0x10, RZ ;  /* 0x0000001018187819 */ /* 0x004fc400000006ff */
        /* <DEDUP_REMOVED lines=23> */
.L_x_324:
[----:B------:R-:W2:Y:S04]  /*f2f0*/  LDL.LU R24, [R1+0x548] ;  /* 0x0005480001187983 */ /* 0x000ea80000300800 */
[----:B------:R-:W3:Y:S01]  /*f300*/  LDL.LU R26, [R1+0x54c] ;  /* 0x00054c00011a7983 */ /* 0x000ee20000300800 */
[----:B------:R-:W-:Y:S01]  /*f310*/  SHF.L.U32 R28, R28, 0x10, RZ ;  /* 0x000000101c1c7819 */ /* 0x000fe200000006ff */
[----:B------:R-:W-:Y:S01]  /*f320*/  FMUL.FTZ R23, R52, R4 ;  /* 0x0000000434177220 */ /* 0x000fe20000410000 */
[----:B------:R-:W-:Y:S01]  /*f330*/  FADD.FTZ R63, R51, R42 ;  /* 0x0000002a333f7221 */ /* 0x000fe20000010000 */
[----:B------:R-:W-:Y:S02]  /*f340*/  SHF.L.U32 R51, R29, 0x10, RZ ;  /* 0x000000101d337819 */ /* 0x000fe400000006ff */
[----:B------:R-:W-:Y:S01]  /*f350*/  FADD.FTZ R28, R28, -UR16 ;  /* 0x800000101c1c7e21 */ /* 0x000fe20008010000 */
[----:B------:R-:W-:Y:S01]  /*f360*/  FADD.FTZ R22, R22, R23 ;  /* 0x0000001716167221 */ /* 0x000fe20000010000 */
[----:B--2---:R-:W-:Y:S01]  /*f370*/  SHF.L.U32 R25, R24, 0x10, RZ ;  /* 0x0000001018197819 */ /* 0x004fe200000006ff */
[----:B------:R-:W-:Y:S01]  /*f380*/  FFMA.FTZ R24, R57, R23, R53 ;  /* 0x0000001739187223 */ /* 0x000fe20000010035 */
[----:B------:R-:W-:Y:S01]  /*f390*/  FMUL.FTZ R53, R28, UR12 ;  /* 0x0000000c1c357c20 */ /* 0x000fe20008410000 */
[----:B---3--:R-:W-:-:S02]  /*f3a0*/  SHF.L.U32 R46, R26, 0x10, RZ ;  /* 0x000000101a2e7819 */ /* 0x008fc400000006ff */
[----:B------:R-:W-:Y:S01]  /*f3b0*/  FADD.FTZ R47, R25, -UR16 ;  /* 0x80000010192f7e21 */ /* 0x000fe20008010000 */
[----:B------:R-:W-:-:S03]  /*f3c0*/  FMUL.FTZ R25, R49, R5 ;  /* 0x0000000531197220 */ /* 0x000fc60000410000 */
        /* <DEDUP_REMOVED lines=20> */
.L_x_325:
[----:B------:R-:W2:Y:S04]  /*f510*/  LDL.LU R29, [R1+0x220] ;  /* 0x00022000011d7983 */ /* 0x000ea80000300800 */
[----:B------:R-:W3:Y:S04]  /*f520*/  LDL.LU R26, [R1+0x538] ;  /* 0x00053800011a7983 */ /* 0x000ee80000300800 */
[----:B------:R-:W4:Y:S04]  /*f530*/  LDL.LU R28, [R1+0x53c] ;  /* 0x00053c00011c7983 */ /* 0x000f280000300800 */
[----:B------:R-:W5:Y:S01]  /*f540*/  LDL.LU R27, [R1+0x540] ;  /* 0x00054000011b7983 */ /* 0x000f620000300800 */
[----:B------:R-:W-:Y:S01]  /*f550*/  FFMA.FTZ R24, R50, R25, R24 ;  /* 0x0000001932187223 */ /* 0x000fe20000010018 */
[----:B------:R-:W-:Y:S01]  /*f560*/  FADD.FTZ R22, R25, R22 ;  /* 0x0000001619167221 */ /* 0x000fe20000010000 */
[----:B------:R-:W-:Y:S01]  /*f570*/  FMUL.FTZ R23, R51, R4 ;  /* 0x0000000433177220 */ /* 0x000fe20000410000 */
[----:B------:R-:W-:Y:S01]  /*f580*/  FFMA.FTZ R20, R40, R35, R20 ;  /* 0x0000002328147223 */ /* 0x000fe20000010014 */
[----:B------:R-:W-:Y:S01]  /*f590*/  FADD.FTZ R19, R19, R35 ;  /* 0x0000002313137221 */ /* 0x000fe20000010000 */
[----:B------:R-:W-:Y:S01]  /*f5a0*/  FFMA.FTZ R21, R41, R34, R21 ;  /* 0x0000002229157223 */ /* 0x000fe20000010015 */
[----:B------:R-:W-:Y:S01]  /*f5b0*/  FFMA.FTZ R24, R53, R23, R24 ;  /* 0x0000001735187223 */ /* 0x000fe20000010018 */
[----:B------:R-:W-:Y:S01]  /*f5c0*/  FADD.FTZ R22, R22, R23 ;  /* 0x0000001716167221 */ /* 0x000fe20000010000 */
[----:B------:R-:W-:-:S04]  /*f5d0*/  FMUL.FTZ R23, R46, R5 ;  /* 0x000000052e177220 */ /* 0x000fc80000410000 */
        /* <DEDUP_REMOVED lines=29> */
.L_x_326:
[----:B------:R-:W2:Y:S04]  /*f7b0*/  LDL.LU R25, [R1+0x224] ;  /* 0x0002240001197983 */ /* 0x000ea80000300800 */
[----:B------:R-:W3:Y:S04]  /*f7c0*/  LDL.LU R26, [R1+0x228] ;  /* 0x00022800011a7983 */ /* 0x000ee80000300800 */
[----:B------:R-:W4:Y:S04]  /*f7d0*/  LDL.LU R28, [R1+0x22c] ;  /* 0x00022c00011c7983 */ /* 0x000f280000300800 */
[----:B------:R-:W5:Y:S01]  /*f7e0*/  LDL.LU R27, [R1+0x530] ;  /* 0x00053000011b7983 */ /* 0x000f620000300800 */
[----:B------:R-:W-:Y:S01]  /*f7f0*/  FMUL.FTZ R23, R45, R4 ;  /* 0x000000042d177220 */ /* 0x000fe20000410000 */
[----:B------:R-:W-:-:S03]  /*f800*/  FADD.FTZ R63, R63, R34 ;  /* 0x000000223f3f7221 */ /* 0x000fc60000010000 */
        /* <DEDUP_REMOVED lines=8> */
[----:B------:R-:W-:Y:S01]  /*f890*/  FMUL.FTZ R25, R42, R5 ;  /* 0x000000052a197220 */ /* 0x000fe20000410000 */
        /* <DEDUP_REMOVED lines=21> */
.L_x_327:
        /* <DEDUP_REMOVED lines=21> */
[----:B-----5:R-:W-:Y:S02]  /*fb40*/  IMAD.U32 R30, R27, 0x10000, RZ ;  /* 0x000100001b1e7824 */ /* 0x020fe400078e00ff */
        /* <DEDUP_REMOVED lines=20> */
.L_x_328:
        /* <DEDUP_REMOVED lines=36> */
.L_x_329:
[----:B------:R-:W2:Y:S04]  /*fed0*/  LDL.LU R66, [R1+0x248] ;  /* 0x0002480001427983 */ /* 0x000ea80000300800 */
[----:B------:R-:W3:Y:S04]  /*fee0*/  LDL.LU R65, [R1+0x514] ;  /* 0x0005140001417983 */ /* 0x000ee80000300800 */
[----:B------:R-:W4:Y:S04]  /*fef0*/  LDL.LU R28, [R1+0x518] ;  /* 0x00051800011c7983 */ /* 0x000f280000300800 */
[----:B------:R-:W5:Y:S01]  /*ff00*/  LDL.LU R64, [R1+0x24c] ;  /* 0x00024c0001407983 */ /* 0x000f620000300800 */
[----:B------:R-:W-:Y:S01]  /*ff10*/  FFMA.FTZ R24, R31, R25, R24 ;  /* 0x000000191f187223 */ /* 0x000fe20000010018 */
[----:B------:R-:W-:Y:S01]  /*ff20*/  FMUL.FTZ R23, R29, R4 ;  /* 0x000000041d177220 */ /* 0x000fe20000410000 */
[----:B------:R-:W-:Y:S01]  /*ff30*/  FADD.FTZ R22, R25, R22 ;  /* 0x0000001619167221 */ /* 0x000fe20000010000 */
[----:B------:R-:W-:-:S02]  /*ff40*/  FFMA.FTZ R62, R62, R61, R20 ;  /* 0x0000003d3e3e7223 */ /* 0x000fc40000010014 */
[----:B------:R-:W-:Y:S01]  /*ff50*/  FFMA.FTZ R24, R32, R23, R24 ;  /* 0x0000001720187223 */ /* 0x000fe20000010018 */
[----:B------:R-:W-:Y:S01]  /*ff60*/  FADD.FTZ R22, R22, R23 ;  /* 0x0000001716167221 */ /* 0x000fe20000010000 */
[----:B------:R-:W-:Y:S01]  /*ff70*/  FADD.FTZ R61, R19, R61 ;  /* 0x0000003d133d7221 */ /* 0x000fe20000010000 */
[----:B------:R-:W-:Y:S01]  /*ff80*/  FMUL.FTZ R19, R26, R5 ;  /* 0x000000051a137220 */ /* 0x000fe20000410000 */
[----:B------:R-:W-:-:S03]  /*ff90*/  FFMA.FTZ R17, R17, R18, R21 ;  /* 0x0000001211117223 */ /* 0x000fc60000010015 */
        /* <DEDUP_REMOVED lines=29> */
.L_x_330:
[----:B------:R-:W2:Y:S04]  /*10170*/  LDL.LU R21, [R1+0x250] ;  /* 0x0002500001157983 */ /* 0x000ea80000300800 */
[----:B------:R-:W3:Y:S04]  /*10180*/  LDL.LU R64, [R1+0x26c] ;  /* 0x00026c0001407983 */ /* 0x000ee80000300800 */
[----:B------:R-:W4:Y:S04]  /*10190*/  LDL.LU R66, [R1+0x254] ;  /* 0x0002540001427983 */ /* 0x000f280000300800 */
[----:B------:R-:W5:Y:S01]  /*101a0*/  LDL.LU R65, [R1+0x508] ;  /* 0x0005080001417983 */ /* 0x000f620000300800 */
[----:B------:R-:W-:Y:S01]  /*101b0*/  FMUL.FTZ R20, R25, R4 ;  /* 0x0000000419147220 */ /* 0x000fe20000410000 */
[----:B------:R-:W-:Y:S01]  /*101c0*/  FADD.FTZ R63, R63, R18 ;  /* 0x000000123f3f7221 */ /* 0x000fe20000010000 */
[----:B--2---:R-:W-:-:S02]  /*101d0*/  SHF.L.U32 R21, R21, 0x10, RZ ;  /* 0x0000001015157819 */ /* 0x004fc400000006ff */
[----:B---3--:R-:W-:Y:S01]  /*101e0*/  SHF.L.U32 R18, R64, 0x10, RZ ;  /* 0x0000001040127819 */ /* 0x008fe200000006ff */
[----:B------:R-:W-:Y:S01]  /*101f0*/  FFMA.FTZ R64, R28, R20, R24 ;  /* 0x000000141c407223 */ /* 0x000fe20000010018 */
[----:B------:R-:W-:Y:S01]  /*10200*/  FADD.FTZ R20, R19, R20 ;  /* 0x0000001413147221 */ /* 0x000fe20000010000 */
[----:B------:R-:W-:Y:S01]  /*10210*/  FADD.FTZ R24, R21, -UR16 ;  /* 0x8000001015187e21 */ /* 0x000fe20008010000 */
[----:B----4-:R-:W-:Y:S01]  /*10220*/  SHF.L.U32 R21, R66, 0x10, RZ ;  /* 0x0000001042157819 */ /* 0x010fe200000006ff */
[----:B------:R-:W-:Y:S01]  /*10230*/  FADD.FTZ R19, R18, -UR16 ;  /* 0x8000001012137e21 */ /* 0x000fe20008010000 */
[----:B------:R-:W-:Y:S01]  /*10240*/  FMUL.FTZ R66, R22, R5 ;  /* 0x0000000516427220 */ /* 0x000fe20000410000 */
        /* <DEDUP_REMOVED lines=22> */
.L_x_331:
[----:B------:R-:W-:Y:S01]  /*103b0*/  FFMA.FTZ R62, R14, R15, R62 ;  /* 0x0000000f0e3e7223 */ /* 0x000fe2000001003e */
[----:B------:R-:W-:Y:S01]  /*103c0*/  FADD.FTZ R61, R61, R15 ;  /* 0x0000000f3d3d7221 */ /* 0x000fe20000010000 */
[----:B------:R-:W-:Y:S01]  /*103d0*/  FMUL.FTZ R65, R21, R4 ;  /* 0x0000000415417220 */ /* 0x000fe20000410000 */
[----:B------:R-:W2:Y:S01]  /*103e0*/  LDL.LU R15, [R1+0x4fc] ;  /* 0x0004fc00010f7983 */ /* 0x000ea20000300800 */
[----:B------:R-:W-:Y:S01]  /*103f0*/  FFMA.FTZ R64, R23, R66, R64 ;  /* 0x0000004217407223 */ /* 0x000fe20000010040 */
[----:B------:R-:W-:Y:S02]  /*10400*/  FADD.FTZ R20, R66, R20 ;  /* 0x0000001442147221 */ /* 0x000fe40000010000 */
[----:B------:R-:W3:Y:S01]  /*10410*/  LDL.LU R14, [R1+0x4f8] ;  /* 0x0004f800010e7983 */ /* 0x000ee20000300800 */
[----:B------:R-:W-:Y:S01]  /*10420*/  FFMA.FTZ R68, R24, R65, R64 ;  /* 0x0000004118447223 */ /* 0x000fe20000010040 */
[----:B------:R-:W-:Y:S02]  /*10430*/  FADD.FTZ R20, R20, R65 ;  /* 0x0000004114147221 */ /* 0x000fe40000010000 */
[----:B------:R-:W4:Y:S04]  /*10440*/  LDL.LU R65, [R1+0x500] ;  /* 0x0005000001417983 */ /* 0x000f280000300800 */
[----:B------:R-:W5:Y:S01]  /*10450*/  LDL.LU R69, [R1+0x504] ;  /* 0x0005040001457983 */ /* 0x000f620000300800 */
[----:B------:R-:W-:Y:S01]  /*10460*/  FFMA.FTZ R64, R16, R12, R17 ;  /* 0x0000000c10407223 */ /* 0x000fe20000010011 */
[----:B------:R-:W-:-:S04]  /*10470*/  FMUL.FTZ R66, R18, R5 ;  /* 0x0000000512427220 */ /* 0x000fc80000410000 */
[----:B------:R-:W-:Y:S01]  /*10480*/  FFMA.FTZ R68, R19, R66, R68 ;  /* 0x0000004213447223 */ /* 0x000fe20000010044 */
[----:B------:R-:W-:Y:S01]  /*10490*/  FADD.FTZ R66, R66, R20 ;  /* 0x0000001442427221 */ /* 0x000fe20000010000 */
[----:B--2---:R-:W-:-:S05]  /*104a0*/  SHF.L.U32 R15, R15, 0x10, RZ ;  /* 0x000000100f0f7819 */ /* 0x004fca00000006ff */
[----:B------:R-:W-:Y:S01]  /*104b0*/  FADD.FTZ R15, R15, -UR16 ;  /* 0x800000100f0f7e21 */ /* 0x000fe20008010000 */
[----:B----4-:R-:W-:-:S03]  /*104c0*/  SHF.L.U32 R17, R65, 0x10, RZ ;  /* 0x0000001041117819 */ /* 0x010fc600000006ff */
[----:B------:R-:W-:-:S05]  /*104d0*/  FMUL.FTZ R65, R15, UR12 ;  /* 0x0000000c0f417c20 */ /* 0x000fca0008410000 */
[----:B------:R0:W-:Y:S01]  /*104e0*/  STL [R1+0x214], R65 ;  /* 0x0002144101007387 */ /* 0x0001e20000100800 */
[----:B---3--:R-:W-:-:S05]  /*104f0*/  SHF.L.U32 R14, R14, 0x10, RZ ;  /* 0x000000100e0e7819 */ /* 0x008fca00000006ff */
[----:B------:R-:W-:Y:S01]  /*10500*/  FADD.FTZ R14, R14, -UR16 ;  /* 0x800000100e0e7e21 */ /* 0x000fe20008010000 */
[----:B-----5:R-:W-:-:S03]  /*10510*/  SHF.L.U32 R16, R69, 0x10, RZ ;  /* 0x0000001045107819 */ /* 0x020fc600000006ff */
[----:B------:R-:W-:Y:S01]  /*10520*/  FMUL.FTZ R20, R14, UR12 ;  /* 0x0000000c0e147c20 */ /* 0x000fe20008410000 */
[----:B0-----:R-:W-:Y:S06]  /*10530*/  @!P1 BRA `(.L_x_332) ;  /* 0x0000000000489947 */ /* 0x001fec0003800000 */
        /* <DEDUP_REMOVED lines=18> */
.L_x_332:
[----:B------:R-:W2:Y:S04]  /*10660*/  LDL.LU R14, [R1+0x4e8] ;  /* 0x0004e800010e7983 */ /* 0x000ea80000300800 */
[----:B------:R-:W3:Y:S04]  /*10670*/  LDL.LU R65, [R1+0x4ec] ;  /* 0x0004ec0001417983 */ /* 0x000ee80000300800 */
[----:B------:R-:W4:Y:S01]  /*10680*/  LDL.LU R69, [R1+0x4f4] ;  /* 0x0004f40001457983 */ /* 0x000f220000300800 */
[----:B------:R-:W-:Y:S01]  /*10690*/  FMUL.FTZ R15, R17, R4 ;  /* 0x00000004110f7220 */ /* 0x000fe20000410000 */
[----:B------:R-:W-:-:S03]  /*106a0*/  FADD.FTZ R63, R63, R12 ;  /* 0x0000000c3f3f7221 */ /* 0x000fc60000010000 */
[----:B------:R-:W-:Y:S01]  /*106b0*/  FFMA.FTZ R12, R20, R15, R68 ;  /* 0x0000000f140c7223 */ /* 0x000fe20000010044 */
[----:B------:R-:W-:Y:S02]  /*106c0*/  FADD.FTZ R66, R66, R15 ;  /* 0x0000000f42427221 */ /* 0x000fe40000010000 */
[----:B------:R-:W5:Y:S01]  /*106d0*/  LDL.LU R15, [R1+0x4f0] ;  /* 0x0004f000010f7983 */ /* 0x000f620000300800 */
[----:B--2---:R-:W-:Y:S02]  /*106e0*/  SHF.L.U32 R14, R14, 0x10, RZ ;  /* 0x000000100e0e7819 */ /* 0x004fe400000006ff */
[----:B---3--:R-:W-:-:S03]  /*106f0*/  SHF.L.U32 R65, R65, 0x10, RZ ;  /* 0x0000001041417819 */ /* 0x008fc600000006ff */
[----:B------:R-:W-:Y:S02]  /*10700*/  FADD.FTZ R68, R14, -UR16 ;  /* 0x800000100e447e21 */ /* 0x000fe40008010000 */
[----:B------:R-:W-:Y:S01]  /*10710*/  FADD.FTZ R65, R65, -UR16 ;  /* 0x8000001041417e21 */ /* 0x000fe20008010000 */
[----:B----4-:R-:W-:Y:S01]  /*10720*/  SHF.L.U32 R14, R69, 0x10, RZ ;  /* 0x00000010450e7819 */ /* 0x010fe200000006ff */
[----:B------:R-:W-:Y:S02]  /*10730*/  FMUL.FTZ R69, R68, UR12 ;  /* 0x0000000c44457c20 */ /* 0x000fe40008410000 */
[----:B------:R-:W-:-:S03]  /*10740*/  FMUL.FTZ R65, R65, UR12 ;  /* 0x0000000c41417c20 */ /* 0x000fc60008410000 */
[----:B------:R0:W-:Y:S04]  /*10750*/  STL [R1+0x210], R69 ;  /* 0x0002104501007387 */ /* 0x0001e80000100800 */
[----:B------:R0:W-:Y:S01]  /*10760*/  STL [R1+0x21c], R65 ;  /* 0x00021c4101007387 */ /* 0x0001e20000100800 */
[----:B-----5:R-:W-:Y:S01]  /*10770*/  SHF.L.U32 R15, R15, 0x10, RZ ;  /* 0x000000100f0f7819 */ /* 0x020fe200000006ff */
[----:B------:R-:W-:Y:S01]  /*10780*/  FMUL.FTZ R68, R16, R5 ;  /* 0x0000000510447220 */ /* 0x000fe20000410000 */
[----:B------:R-:W-:Y:S06]  /*10790*/  @!P1 BRA `(.L_x_333) ;  /* 0x00000000004c9947 */ /* 0x000fec0003800000 */
[----:B0-----:R-:W-:-:S04]  /*107a0*/  FFMA.FTZ R65, R69, R4, R2 ;  /* 0x0000000445417223 */ /* 0x001fc80000010002 */
[----:B------:R-:W-:-:S06]  /*107b0*/  FMUL.FTZ R69, R65, -1.4426950216293334961 ;  /* 0xbfb8aa3b41457820 */ /* 0x000fcc0000410000 */
[----:B------:R-:W0:Y:S02]  /*107c0*/  MUFU.EX2 R69, R69 ;  /* 0x0000004500457308 */ /* 0x000e240000000800 */
[----:B0-----:R-:W-:-:S06]  /*107d0*/  FADD.FTZ R69, R69, 1 ;  /* 0x3f80000045457421 */ /* 0x001fcc0000010000 */
[----:B------:R-:W0:Y:S02]  /*107e0*/  MUFU.RCP R69, R69 ;  /* 0x0000004500457308 */ /* 0x000e240000001000 */
[----:B0-----:R-:W-:Y:S01]  /*107f0*/  FMUL.FTZ R15, R15, R69 ;  /* 0x000000450f0f7220 */ /* 0x001fe20000410000 */
[----:B------:R-:W-:-:S04]  /*10800*/  FADD.FTZ R69, -R69, 1 ;  /* 0x3f80000045457421 */ /* 0x000fc80000010100 */
[----:B------:R-:W-:Y:S02]  /*10810*/  FFMA.FTZ R69, R65, R69, 1 ;  /* 0x3f80000041457423 */ /* 0x000fe40000010045 */
[----:B------:R-:W2:Y:S02]  /*10820*/  LDL R65, [R1+0x21c] ;  /* 0x00021c0001417983 */ /* 0x000ea40000100800 */
[----:B------:R-:W-:Y:S01]  /*10830*/  FMUL.FTZ R15, R15, R69 ;  /* 0x000000450f0f7220 */ /* 0x000fe20000410000 */
[----:B--2---:R-:W-:-:S04]  /*10840*/  FFMA.FTZ R65, R65, R5, R3 ;  /* 0x0000000541417223 */ /* 0x004fc80000010003 */
        /* <DEDUP_REMOVED lines=8> */
.L_x_333:
[----:B0-----:R-:W2:Y:S01]  /*108d0*/  LDL R65, [R1+0x214] ;  /* 0x0002140001417983 */ /* 0x001ea20000100800 */
[----:B------:R-:W-:Y:S01]  /*108e0*/  FFMA.FTZ R62, R10, R9, R62 ;  /* 0x000000090a3e7223 */ /* 0x000fe2000001003e */
[----:B------:R-:W-:Y:S02]  /*108f0*/  FADD.FTZ R61, R61, R9 ;  /* 0x000000093d3d7221 */ /* 0x000fe40000010000 */
[----:B------:R-:W3:Y:S01]  /*10900*/  LDL R9, [R1+0x210] ;  /* 0x0002100001097983 */ /* 0x000ee20000100800 */
[----:B------:R-:W-:-:S03]  /*10910*/  FFMA.FTZ R64, R13, R11, R64 ;  /* 0x0000000b0d407223 */ /* 0x000fc60000010040 */
[----:B------:R-:W4:Y:S01]  /*10920*/  LDL.LU R10, [R1+0x4d0] ;  /* 0x0004d000010a7983 */ /* 0x000f220000300800 */
[----:B------:R-:W-:-:S03]  /*10930*/  FADD.FTZ R66, R68, R66 ;  /* 0x0000004244427221 */ /* 0x000fc60000010000 */
[----:B------:R-:W5:Y:S04]  /*10940*/  LDL R13, [R1+0x21c] ;  /* 0x00021c00010d7983 */ /* 0x000f680000100800 */
[----:B------:R-:W5:Y:S01]  /*10950*/  LDL.LU R69, [R1+0x4dc] ;  /* 0x0004dc0001457983 */ /* 0x000f620000300800 */
[----:B--2---:R-:W-:Y:S01]  /*10960*/  FFMA.FTZ R12, R65, R68, R12 ;  /* 0x00000044410c7223 */ /* 0x004fe2000001000c */
[----:B------:R-:W-:Y:S02]  /*10970*/  FMUL.FTZ R65, R15, R4 ;  /* 0x000000040f417220 */ /* 0x000fe40000410000 */
[----:B------:R-:W2:Y:S02]  /*10980*/  LDL.LU R68, [R1+0x4d8] ;  /* 0x0004d80001447983 */ /* 0x000ea40000300800 */
[----:B---3--:R-:W-:-:S02]  /*10990*/  FFMA.FTZ R9, R9, R65, R12 ;  /* 0x0000004109097223 */ /* 0x008fc4000001000c */
[----:B------:R-:W3:Y:S01]  /*109a0*/  LDL.LU R12, [R1+0x4d4] ;  /* 0x0004d400010c7983 */ /* 0x000ee20000300800 */
[----:B------:R-:W-:Y:S01]  /*109b0*/  FADD.FTZ R66, R66, R65 ;  /* 0x0000004142427221 */ /* 0x000fe20000010000 */
[----:B------:R-:W-:Y:S01]  /*109c0*/  FMUL.FTZ R65, R14, R5 ;  /* 0x000000050e417220 */ /* 0x000fe20000410000 */
[----:B----4-:R-:W-:-:S03]  /*109d0*/  SHF.L.U32 R10, R10, 0x10, RZ ;  /* 0x000000100a0a7819 */ /* 0x010fc600000006ff */
[----:B-----5:R-:W-:Y:S01]  /*109e0*/  FFMA.FTZ R9, R13, R65, R9 ;  /* 0x000000410d097223 */ /* 0x020fe20000010009 */
[----:B------:R-:W-:Y:S01]  /*109f0*/  FADD.FTZ R66, R65, R66 ;  /* 0x0000004241427221 */ /* 0x000fe20000010000 */
[----:B------:R-:W-:-:S04]  /*10a00*/  FADD.FTZ R10, R10, -UR16 ;  /* 0x800000100a0a7e21 */ /* 0x000fc80008010000 */
[----:B------:R-:W-:-:S05]  /*10a10*/  FMUL.FTZ R10, R10, UR12 ;  /* 0x0000000c0a0a7c20 */ /* 0x000fca0008410000 */
[----:B------:R0:W-:Y:S01]  /*10a20*/  STL [R1+0x218], R10 ;  /* 0x0002180a01007387 */ /* 0x0001e20000100800 */
[----:B---3--:R-:W-:Y:S02]  /*10a30*/  SHF.L.U32 R12, R12, 0x10, RZ ;  /* 0x000000100c0c7819 */ /* 0x008fe400000006ff */
[----:B--2---:R-:W-:-:S03]  /*10a40*/  SHF.L.U32 R13, R68, 0x10, RZ ;  /* 0x00000010440d7819 */ /* 0x004fc600000006ff */
[----:B------:R-:W-:-:S04]  /*10a50*/  FADD.FTZ R65, R12, -UR16 ;  /* 0x800000100c417e21 */ /* 0x000fc80008010000 */
[----:B------:R-:W-:-:S05]  /*10a60*/  FMUL.FTZ R68, R65, UR12 ;  /* 0x0000000c41447c20 */ /* 0x000fca0008410000 */
[----:B------:R0:W-:Y:S01]  /*10a70*/  STL [R1+0x224], R68 ;  /* 0x0002244401007387 */ /* 0x0001e20000100800 */
[----:B------:R-:W-:Y:S01]  /*10a80*/  SHF.L.U32 R12, R69, 0x10, RZ ;  /* 0x00000010450c7819 */ /* 0x000fe200000006ff */
        /* <DEDUP_REMOVED lines=19> */
.L_x_334:
[----:B0-----:R-:W2:Y:S01]  /*10bc0*/  LDL.LU R10, [R1+0x4c0] ;  /* 0x0004c000010a7983 */ /* 0x001ea20000300800 */
[----:B------:R-:W-:-:S03]  /*10bd0*/  FADD.FTZ R63, R63, R11 ;  /* 0x0000000b3f3f7221 */ /* 0x000fc60000010000 */
[----:B------:R-:W3:Y:S04]  /*10be0*/  LDL R11, [R1+0x218] ;  /* 0x00021800010b7983 */ /* 0x000ee80000100800 */
[----:B------:R-:W4:Y:S04]  /*10bf0*/  LDL.LU R68, [R1+0x4c4] ;  /* 0x0004c40001447983 */ /* 0x000f280000300800 */
[----:B------:R-:W5:Y:S01]  /*10c00*/  LDL.LU R69, [R1+0x4c8] ;  /* 0x0004c80001457983 */ /* 0x000f620000300800 */
[----:B------:R-:W-:-:S04]  /*10c10*/  FMUL.FTZ R65, R13, R4 ;  /* 0x000000040d417220 */ /* 0x000fc80000410000 */
[----:B------:R-:W-:Y:S01]  /*10c20*/  FADD.FTZ R66, R66, R65 ;  /* 0x0000004142427221 */ /* 0x000fe20000010000 */
[----:B--2---:R-:W-:Y:S01]  /*10c30*/  SHF.L.U32 R10, R10, 0x10, RZ ;  /* 0x000000100a0a7819 */ /* 0x004fe200000006ff */
[----:B---3--:R-:W-:-:S04]  /*10c40*/  FFMA.FTZ R9, R11, R65, R9 ;  /* 0x000000410b097223 */ /* 0x008fc80000010009 */
[----:B------:R-:W-:Y:S02]  /*10c50*/  FADD.FTZ R65, R10, -UR16 ;  /* 0x800000100a417e21 */ /* 0x000fe40008010000 */
[----:B------:R-:W2:Y:S01]  /*10c60*/  LDL.LU R10, [R1+0x4cc] ;  /* 0x0004cc00010a7983 */ /* 0x000ea20000300800 */
[----:B----4-:R-:W-:Y:S02]  /*10c70*/  SHF.L.U32 R68, R68, 0x10, RZ ;  /* 0x0000001044447819 */ /* 0x010fe400000006ff */
[----:B-----5:R-:W-:-:S03]  /*10c80*/  SHF.L.U32 R11, R69, 0x10, RZ ;  /* 0x00000010450b7819 */ /* 0x020fc600000006ff */
[----:B------:R-:W-:Y:S01]  /*10c90*/  FADD.FTZ R69, R68, -UR16 ;  /* 0x8000001044457e21 */ /* 0x000fe20008010000 */
[----:B------:R-:W-:-:S03]  /*10ca0*/  FMUL.FTZ R65, R65, UR12 ;  /* 0x0000000c41417c20 */ /* 0x000fc60008410000 */
[----:B------:R-:W-:Y:S02]  /*10cb0*/  FMUL.FTZ R69, R69, UR12 ;  /* 0x0000000c45457c20 */ /* 0x000fe40008410000 */
[----:B------:R0:W-:Y:S04]  /*10cc0*/  STL [R1+0x220], R65 ;  /* 0x0002204101007387 */ /* 0x0001e80000100800 */
[----:B------:R0:W-:Y:S01]  /*10cd0*/  STL [R1+0x22c], R69 ;  /* 0x00022c4501007387 */ /* 0x0001e20000100800 */
[----:B------:R-:W-:Y:S01]  /*10ce0*/  FMUL.FTZ R68, R12, R5 ;  /* 0x000000050c447220 */ /* 0x000fe20000410000 */
[----:B--2---:R-:W-:Y:S01]  /*10cf0*/  SHF.L.U32 R10, R10, 0x10, RZ ;  /* 0x000000100a0a7819 */ /* 0x004fe200000006ff */
        /* <DEDUP_REMOVED lines=20> */
.L_x_335:
[----:B------:R-:W2:Y:S04]  /*10e40*/  LDL R65, [R1+0x224] ;  /* 0x0002240001417983 */ /* 0x000ea80000100800 */
[----:B------:R0:W-:Y:S04]  /*10e50*/  STL [R1+0x64c], R0 ;  /* 0x00064c0001007387 */ /* 0x0001e80000100800 */
[----:B------:R-:W3:Y:S04]  /*10e60*/  LDL.LU R69, [R1+0x4bc] ;  /* 0x0004bc0001457983 */ /* 0x000ee80000300800 */
[----:B0-----:R-:W4:Y:S01]  /*10e70*/  LDL R0, [R1+0x220] ;  /* 0x0002200001007983 */ /* 0x001f220000100800 */
[----:B------:R-:W-:Y:S01]  /*10e80*/  FFMA.FTZ R62, R8, R7, R62 ;  /* 0x00000007083e7223 */ /* 0x000fe2000001003e */
[----:B------:R-:W-:-:S02]  /*10e90*/  FADD.FTZ R61, R61, R7 ;  /* 0x000000073d3d7221 */ /* 0x000fc40000010000 */
[----:B------:R-:W3:Y:S01]  /*10ea0*/  LDL.LU R8, [R1+0x4b4] ;  /* 0x0004b40001087983 */ /* 0x000ee20000300800 */
[----:B------:R-:W-:-:S03]  /*10eb0*/  FFMA.FTZ R64, R60, R6, R64 ;  /* 0x000000063c407223 */ /* 0x000fc60000010040 */
[----:B------:R-:W3:Y:S01]  /*10ec0*/  LDL.LU R7, [R1+0x4b0] ;  /* 0x0004b00001077983 */ /* 0x000ee20000300800 */
[----:B------:R-:W-:-:S03]  /*10ed0*/  FADD.FTZ R66, R68, R66 ;  /* 0x0000004244427221 */ /* 0x000fc60000010000 */
[----:B------:R-:W3:Y:S01]  /*10ee0*/  LDL R60, [R1+0x22c] ;  /* 0x00022c00013c7983 */ /* 0x000ee20000100800 */
[----:B--2---:R-:W-:-:S03]  /*10ef0*/  FFMA.FTZ R9, R65, R68, R9 ;  /* 0x0000004441097223 */ /* 0x004fc60000010009 */
[----:B------:R-:W2:Y:S01]  /*10f00*/  LDL.LU R68, [R1+0x4b8] ;  /* 0x0004b80001447983 */ /* 0x000ea20000300800 */
[----:B------:R-:W-:-:S04]  /*10f10*/  FMUL.FTZ R65, R11, R4 ;  /* 0x000000040b417220 */ /* 0x000fc80000410000 */
[----:B----4-:R-:W-:Y:S02]  /*10f20*/  FFMA.FTZ R9, R0, R65, R9 ;  /* 0x0000004100097223 */ /* 0x010fe40000010009 */
[----:B------:R0:W5:Y:S01]  /*10f30*/  LDL.LU R0, [R1+0x64c] ;  /* 0x00064c0001007983 */ /* 0x0001620000300800 */
[----:B------:R-:W-:Y:S01]  /*10f40*/  FADD.FTZ R66, R66, R65 ;  /* 0x0000004142427221 */ /* 0x000fe20000010000 */
[----:B------:R-:W-:Y:S01]  /*10f50*/  FMUL.FTZ R65, R10, R5 ;  /* 0x000000050a417220 */ /* 0x000fe20000410000 */
[----:B---3--:R-:W-:Y:S02]  /*10f60*/  SHF.L.U32 R8, R8, 0x10, RZ ;  /* 0x0000001008087819 */ /* 0x008fe400000006ff */
[----:B------:R-:W-:Y:S01]  /*10f70*/  SHF.L.U32 R7, R7, 0x10, RZ ;  /* 0x0000001007077819 */ /* 0x000fe200000006ff */
[----:B------:R-:W-:Y:S01]  /*10f80*/  FADD.FTZ R66, R65, R66 ;  /* 0x0000004241427221 */ /* 0x000fe20000010000 */
[----:B------:R-:W-:-:S03]  /*10f90*/  FFMA.FTZ R60, R60, R65, R9 ;  /* 0x000000413c3c7223 */ /* 0x000fc60000010009 */
[----:B------:R-:W-:Y:S01]  /*10fa0*/  FADD.FTZ R7, R7, -UR16 ;  /* 0x8000001007077e21 */ /* 0x000fe20008010000 */
[----:B------:R-:W-:-:S03]  /*10fb0*/  FADD.FTZ R65, R8, -UR16 ;  /* 0x8000001008417e21 */ /* 0x000fc60008010000 */
[----:B------:R-:W-:-:S05]  /*10fc0*/  FMUL.FTZ R7, R7, UR12 ;  /* 0x0000000c07077c20 */ /* 0x000fca0008410000 */
[----:B------:R0:W-:Y:S01]  /*10fd0*/  STL [R1+0x228], R7 ;  /* 0x0002280701007387 */ /* 0x0001e20000100800 */
[----:B------:R-:W-:Y:S02]  /*10fe0*/  SHF.L.U32 R8, R69, 0x10, RZ ;  /* 0x0000001045087819 */ /* 0x000fe400000006ff */
[----:B--2---:R-:W-:Y:S01]  /*10ff0*/  SHF.L.U32 R9, R68, 0x10, RZ ;  /* 0x0000001044097819 */ /* 0x004fe200000006ff */
[----:B------:R-:W-:-:S05]  /*11000*/  FMUL.FTZ R68, R65, UR12 ;  /* 0x0000000c41447c20 */ /* 0x000fca0008410000 */
[----:B------:R0:W-:Y:S01]  /*11010*/  STL [R1+0x234], R68 ;  /* 0x0002344401007387 */ /* 0x0001e20000100800 */
[----:B------:R-:W-:Y:S05]  /*11020*/  @!P1 BRA `(.L_x_336) ;  /* 0x0000000000489947 */ /* 0x000fea0003800000 */
        /* <DEDUP_REMOVED lines=18> */
.L_x_336:
[----:B-----5:R1:W-:Y:S04]  /*11150*/  STL [R1+0x64c], R0 ;  /* 0x00064c0001007387 */ /* 0x0203e80000100800 */
[----:B0-----:R-:W2:Y:S04]  /*11160*/  LDL.LU R7, [R1+0x4a0] ;  /* 0x0004a00001077983 */ /* 0x001ea80000300800 */
[----:B------:R-:W3:Y:S04]  /*11170*/  LDL.LU R69, [R1+0x4a8] ;  /* 0x0004a80001457983 */ /* 0x000ee80000300800 */
[----:B-1----:R-:W4:Y:S01]  /*11180*/  LDL R0, [R1+0x228] ;  /* 0x0002280001007983 */ /* 0x002f220000100800 */
[----:B------:R-:W-:-:S03]  /*11190*/  FADD.FTZ R63, R63, R6 ;  /* 0x000000063f3f7221 */ /* 0x000fc60000010000 */
[----:B------:R-:W3:Y:S01]  /*111a0*/  LDL.LU R6, [R1+0x4a4] ;  /* 0x0004a40001067983 */ /* 0x000ee20000300800 */
[----:B------:R-:W-:-:S03]  /*111b0*/  FMUL.FTZ R65, R9, R4 ;  /* 0x0000000409417220 */ /* 0x000fc60000410000 */
[----:B------:R-:W3:Y:S01]  /*111c0*/  LDL.LU R68, [R1+0x4ac] ;  /* 0x0004ac0001447983 */ /* 0x000ee20000300800 */
[----:B------:R-:W-:Y:S01]  /*111d0*/  FADD.FTZ R66, R66, R65 ;  /* 0x0000004142427221 */ /* 0x000fe20000010000 */
[----:B----4-:R-:W-:Y:S02]  /*111e0*/  FFMA.FTZ R60, R0, R65, R60 ;  /* 0x00000041003c7223 */ /* 0x010fe4000001003c */
[----:B------:R0:W5:Y:S01]  /*111f0*/  LDL.LU R0, [R1+0x64c] ;  /* 0x00064c0001007983 */ /* 0x0001620000300800 */
[----:B--2---:R-:W-:Y:S02]  /*11200*/  SHF.L.U32 R7, R7, 0x10, RZ ;  /* 0x0000001007077819 */ /* 0x004fe400000006ff */
[----:B---3--:R-:W-:-:S03]  /*11210*/  SHF.L.U32 R6, R6, 0x10, RZ ;  /* 0x0000001006067819 */ /* 0x008fc600000006ff */
[----:B------:R-:W-:Y:S01]  /*11220*/  FADD.FTZ R65, R7, -UR16 ;  /* 0x8000001007417e21 */ /* 0x000fe20008010000 */
[----:B------:R-:W-:Y:S01]  /*11230*/  SHF.L.U32 R7, R69, 0x10, RZ ;  /* 0x0000001045077819 */ /* 0x000fe200000006ff */
[----:B------:R-:W-:Y:S02]  /*11240*/  FADD.FTZ R69, R6, -UR16 ;  /* 0x8000001006457e21 */ /* 0x000fe40008010000 */
[----:B------:R-:W-:Y:S02]  /*11250*/  FMUL.FTZ R65, R65, UR12 ;  /* 0x0000000c41417c20 */ /* 0x000fe40008410000 */
[----:B------:R-:W-:-:S03]  /*11260*/  FMUL.FTZ R69, R69, UR12 ;  /* 0x0000000c45457c20 */ /* 0x000fc60008410000 */
[----:B------:R0:W-:Y:S04]  /*11270*/  STL [R1+0x230], R65 ;  /* 0x0002304101007387 */ /* 0x0001e80000100800 */
[----:B------:R0:W-:Y:S01]  /*11280*/  STL [R1+0x23c], R69 ;  /* 0x00023c4501007387 */ /* 0x0001e20000100800 */
[----:B------:R-:W-:Y:S01]  /*11290*/  SHF.L.U32 R6, R68, 0x10, RZ ;  /* 0x0000001044067819 */ /* 0x000fe200000006ff */
        /* <DEDUP_REMOVED lines=21> */
.L_x_337:
[----:B0-----:R-:W2:Y:S01]  /*113f0*/  LDL R65, [R1+0x234] ;  /* 0x0002340001417983 */ /* 0x001ea20000100800 */
[----:B-----5:R-:W-:-:S03]  /*11400*/  FFMA.FTZ R62, R56, R0, R62 ;  /* 0x00000000383e7223 */ /* 0x020fc6000001003e */
[----:B------:R-:W3:Y:S01]  /*11410*/  LDL R56, [R1+0x230] ;  /* 0x0002300001387983 */ /* 0x000ee20000100800 */
[----:B------:R-:W-:Y:S01]  /*11420*/  FADD.FTZ R66, R68, R66 ;  /* 0x0000004244427221 */ /* 0x000fe20000010000 */
[----:B------:R-:W-:Y:S02]  /*11430*/  FADD.FTZ R61, R61, R0 ;  /* 0x000000003d3d7221 */ /* 0x000fe40000010000 */
[----:B------:R-:W4:Y:S01]  /*11440*/  LDL.LU R0, [R1+0x490] ;  /* 0x0004900001007983 */ /* 0x000f220000300800 */
[----:B------:R-:W-:-:S03]  /*11450*/  FFMA.FTZ R64, R59, R58, R64 ;  /* 0x0000003a3b407223 */ /* 0x000fc60000010040 */
[----:B------:R-:W4:Y:S04]  /*11460*/  LDL R59, [R1+0x23c] ;  /* 0x00023c00013b7983 */ /* 0x000f280000100800 */
[----:B------:R-:W4:Y:S01]  /*11470*/  LDL.LU R69, [R1+0x49c] ;  /* 0x00049c0001457983 */ /* 0x000f220000300800 */
[----:B--2---:R-:W-:Y:S01]  /*11480*/  FFMA.FTZ R60, R65, R68, R60 ;  /* 0x00000044413c7223 */ /* 0x004fe2000001003c */
[----:B------:R-:W-:Y:S02]  /*11490*/  FMUL.FTZ R65, R7, R4 ;  /* 0x0000000407417220 */ /* 0x000fe40000410000 */
[----:B------:R-:W2:Y:S02]  /*114a0*/  LDL.LU R68, [R1+0x498] ;  /* 0x0004980001447983 */ /* 0x000ea40000300800 */
[----:B---3--:R-:W-:Y:S01]  /*114b0*/  FFMA.FTZ R56, R56, R65, R60 ;  /* 0x0000004138387223 */ /* 0x008fe2000001003c */
[----:B------:R-:W-:-:S02]  /*114c0*/  FADD.FTZ R60, R66, R65 ;  /* 0x00000041423c7221 */ /* 0x000fc40000010000 */
[----:B------:R-:W3:Y:S01]  /*114d0*/  LDL.LU R65, [R1+0x494] ;  /* 0x0004940001417983 */ /* 0x000ee20000300800 */
[----:B------:R-:W-:Y:S01]  /*114e0*/  FMUL.FTZ R66, R6, R5 ;  /* 0x0000000506427220 */ /* 0x000fe20000410000 */
[----:B----4-:R-:W-:-:S03]  /*114f0*/  SHF.L.U32 R0, R0, 0x10, RZ ;  /* 0x0000001000007819 */ /* 0x010fc600000006ff */
[----:B------:R-:W-:Y:S02]  /*11500*/  FFMA.FTZ R56, R59, R66, R56 ;  /* 0x000000423b387223 */ /* 0x000fe40000010038 */
[----:B------:R-:W-:Y:S01]  /*11510*/  FADD.FTZ R59, R0, -UR16 ;  /* 0x80000010003b7e21 */ /* 0x000fe20008010000 */
[----:B------:R-:W-:Y:S01]  /*11520*/  FADD.FTZ R60, R66, R60 ;  /* 0x0000003c423c7221 */ /* 0x000fe20000010000 */
[----:B---3--:R-:W-:Y:S02]  /*11530*/  SHF.L.U32 R65, R65, 0x10, RZ ;  /* 0x0000001041417819 */ /* 0x008fe400000006ff */
[----:B--2---:R-:W-:-:S03]  /*11540*/  SHF.L.U32 R0, R68, 0x10, RZ ;  /* 0x0000001044007819 */ /* 0x004fc600000006ff */
[----:B------:R-:W-:Y:S01]  /*11550*/  FADD.FTZ R65, R65, -UR16 ;  /* 0x8000001041417e21 */ /* 0x000fe20008010000 */
[----:B------:R-:W-:Y:S01]  /*11560*/  SHF.L.U32 R68, R69, 0x10, RZ ;  /* 0x0000001045447819 */ /* 0x000fe200000006ff */
[----:B------:R-:W-:Y:S02]  /*11570*/  FMUL.FTZ R69, R59, UR12 ;  /* 0x0000000c3b457c20 */ /* 0x000fe40008410000 */
[----:B------:R-:W-:-:S03]  /*11580*/  FMUL.FTZ R66, R65, UR12 ;  /* 0x0000000c41427c20 */ /* 0x000fc60008410000 */
[----:B------:R0:W-:Y:S04]  /*11590*/  STL [R1+0x238], R69 ;  /* 0x0002384501007387 */ /* 0x0001e80000100800 */
        /* <DEDUP_REMOVED lines=20> */
.L_x_338:
[----:B------:R-:W-:Y:S01]  /*116e0*/  FADD.FTZ R58, R63, R58 ;  /* 0x0000003a3f3a7221 */ /* 0x000fe20000010000 */
[----:B------:R-:W2:Y:S04]  /*116f0*/  LDL.LU R59, [R1+0x480] ;  /* 0x00048000013b7983 */ /* 0x000ea80000300800 */
[----:B------:R-:W3:Y:S01]  /*11700*/  LDL.LU R63, [R1+0x484] ;  /* 0x00048400013f7983 */ /* 0x000ee20000300800 */
[----:B------:R-:W-:-:S03]  /*11710*/  FMUL.FTZ R65, R0, R4 ;  /* 0x0000000400417220 */ /* 0x000fc60000410000 */
[----:B0-----:R-:W4:Y:S01]  /*11720*/  LDL.LU R66, [R1+0x488] ;  /* 0x0004880001427983 */ /* 0x001f220000300800 */
[----:B------:R-:W-:Y:S01]  /*11730*/  FFMA.FTZ R56, R69, R65, R56 ;  /* 0x0000004145387223 */ /* 0x000fe20000010038 */
[----:B------:R-:W-:Y:S02]  /*11740*/  FADD.FTZ R60, R60, R65 ;  /* 0x000000413c3c7221 */ /* 0x000fe40000010000 */
[----:B------:R-:W5:Y:S01]  /*11750*/  LDL.LU R65, [R1+0x48c] ;  /* 0x00048c0001417983 */ /* 0x000f620000300800 */
[----:B--2---:R-:W-:Y:S02]  /*11760*/  SHF.L.U32 R59, R59, 0x10, RZ ;  /* 0x000000103b3b7819 */ /* 0x004fe400000006ff */
[----:B---3--:R-:W-:-:S03]  /*11770*/  SHF.L.U32 R63, R63, 0x10, RZ ;  /* 0x000000103f3f7819 */ /* 0x008fc600000006ff */
[----:B------:R-:W-:Y:S02]  /*11780*/  FADD.FTZ R59, R59, -UR16 ;  /* 0x800000103b3b7e21 */ /* 0x000fe40008010000 */
[----:B------:R-:W-:Y:S02]  /*11790*/  FADD.FTZ R69, R63, -UR16 ;  /* 0x800000103f457e21 */ /* 0x000fe40008010000 */
[----:B------:R-:W-:Y:S02]  /*117a0*/  FMUL.FTZ R59, R59, UR12 ;  /* 0x0000000c3b3b7c20 */ /* 0x000fe40008410000 */
[----:B------:R-:W-:-:S03]  /*117b0*/  FMUL.FTZ R69, R69, UR12 ;  /* 0x0000000c45457c20 */ /* 0x000fc60008410000 */
[----:B------:R0:W-:Y:S04]  /*117c0*/  STL [R1+0x334], R59 ;  /* 0x0003343b01007387 */ /* 0x0001e80000100800 */
[----:B------:R0:W-:Y:S01]  /*117d0*/  STL [R1+0x338], R69 ;  /* 0x0003384501007387 */ /* 0x0001e20000100800 */
[----:B----4-:R-:W-:Y:S01]  /*117e0*/  SHF.L.U32 R66, R66, 0x10, RZ ;  /* 0x0000001042427819 */ /* 0x010fe200000006ff */
[----:B------:R-:W-:Y:S01]  /*117f0*/  FMUL.FTZ R63, R68, R5 ;  /* 0x00000005443f7220 */ /* 0x000fe20000410000 */
[----:B-----5:R-:W-:Y:S01]  /*11800*/  SHF.L.U32 R65, R65, 0x10, RZ ;  /* 0x0000001041417819 */ /* 0x020fe200000006ff */
        /* <DEDUP_REMOVED lines=20> */
.L_x_339:
[----:B0-----:R-:W2:Y:S01]  /*11950*/  LDL R59, [R1+0x33c] ;  /* 0x00033c00013b7983 */ /* 0x001ea20000100800 */
[----:B------:R-:W-:-:S03]  /*11960*/  FADD.FTZ R60, R63, R60 ;  /* 0x0000003c3f3c7221 */ /* 0x000fc60000010000 */
[----:B------:R-:W3:Y:S01]  /*11970*/  LDL.LU R69, [R1+0x47c] ;  /* 0x00047c0001457983 */ /* 0x000ee20000300800 */
[----:B--2---:R-:W-:Y:S01]  /*11980*/  FFMA.FTZ R56, R59, R63, R56 ;  /* 0x0000003f3b387223 */ /* 0x004fe20000010038 */
[----:B------:R-:W-:Y:S02]  /*11990*/  FMUL.FTZ R59, R66, R4 ;  /* 0x00000004423b7220 */ /* 0x000fe40000410000 */
[----:B------:R-:W2:Y:S01]  /*119a0*/  LDL R63, [R1+0x334] ;  /* 0x00033400013f7983 */ /* 0x000ea20000100800 */
[----:B------:R-:W-:Y:S01]  /*119b0*/  FFMA.FTZ R55, R55, R54, R62 ;  /* 0x0000003637377223 */ /* 0x000fe2000001003e */
[----:B------:R-:W-:Y:S02]  /*119c0*/  FADD.FTZ R54, R61, R54 ;  /* 0x000000363d367221 */ /* 0x000fe40000010000 */
[----:B------:R-:W4:Y:S04]  /*119d0*/  LDL.LU R61, [R1+0x46c] ;  /* 0x00046c00013d7983 */ /* 0x000f280000300800 */
[----:B------:R-:W5:Y:S01]  /*119e0*/  LDL R62, [R1+0x338] ;  /* 0x00033800013e7983 */ /* 0x000f620000100800 */
[----:B------:R-:W-:-:S03]  /*119f0*/  FFMA.FTZ R57, R57, R52, R64 ;  /* 0x0000003439397223 */ /* 0x000fc60000010040 */
[----:B------:R-:W3:Y:S01]  /*11a00*/  LDL.LU R64, [R1+0x478] ;  /* 0x0004780001407983 */ /* 0x000ee20000300800 */
[----:B--2---:R-:W-:Y:S01]  /*11a10*/  FFMA.FTZ R56, R63, R59, R56 ;  /* 0x0000003b3f387223 */ /* 0x004fe20000010038 */
[----:B------:R-:W-:Y:S02]  /*11a20*/  FADD.FTZ R59, R60, R59 ;  /* 0x0000003b3c3b7221 */ /* 0x000fe40000010000 */
[----:B------:R-:W2:Y:S01]  /*11a30*/  LDL.LU R60, [R1+0x468] ;  /* 0x00046800013c7983 */ /* 0x000ea20000300800 */
[----:B----4-:R-:W-:Y:S01]  /*11a40*/  SHF.L.U32 R61, R61, 0x10, RZ ;  /* 0x000000103d3d7819 */ /* 0x010fe200000006ff */
[----:B------:R-:W-:-:S04]  /*11a50*/  FMUL.FTZ R63, R65, R5 ;  /* 0x00000005413f7220 */ /* 0x000fc80000410000 */
[----:B------:R-:W-:Y:S01]  /*11a60*/  FADD.FTZ R61, R61, -UR16 ;  /* 0x800000103d3d7e21 */ /* 0x000fe20008010000 */
[----:B-----5:R-:W-:-:S03]  /*11a70*/  FFMA.FTZ R62, R62, R63, R56 ;  /* 0x0000003f3e3e7223 */ /* 0x020fc60000010038 */
[----:B------:R-:W-:-:S05]  /*11a80*/  FMUL.FTZ R61, R61, UR12 ;  /* 0x0000000c3d3d7c20 */ /* 0x000fca0008410000 */
[----:B------:R0:W-:Y:S01]  /*11a90*/  STL [R1+0x330], R61 ;  /* 0x0003303d01007387 */ /* 0x0001e20000100800 */
[----:B------:R-:W-:Y:S01]  /*11aa0*/  FADD.FTZ R59, R63, R59 ;  /* 0x0000003b3f3b7221 */ /* 0x000fe20000010000 */
[----:B---3--:R-:W-:Y:S02]  /*11ab0*/  SHF.L.U32 R64, R64, 0x10, RZ ;  /* 0x0000001040407819 */ /* 0x008fe400000006ff */
[----:B------:R-:W-:Y:S02]  /*11ac0*/  SHF.L.U32 R63, R69, 0x10, RZ ;  /* 0x00000010453f7819 */ /* 0x000fe400000006ff */
[----:B--2---:R-:W-:-:S05]  /*11ad0*/  SHF.L.U32 R60, R60, 0x10, RZ ;  /* 0x000000103c3c7819 */ /* 0x004fca00000006ff */
[----:B------:R-:W-:-:S04]  /*11ae0*/  FADD.FTZ R60, R60, -UR16 ;  /* 0x800000103c3c7e21 */ /* 0x000fc80008010000 */
        /* <DEDUP_REMOVED lines=21> */
.L_x_340:
[----:B------:R-:W-:Y:S01]  /*11c40*/  FADD.FTZ R58, R58, R52 ;  /* 0x000000343a3a7221 */ /* 0x000fe20000010000 */
[----:B0-----:R-:W2:Y:S04]  /*11c50*/  LDL.LU R61, [R1+0x45c] ;  /* 0x00045c00013d7983 */ /* 0x001ea80000300800 */
[----:B------:R-:W3:Y:S04]  /*11c60*/  LDL R52, [R1+0x32c] ;  /* 0x00032c0001347983 */ /* 0x000ee80000100800 */
[----:B------:R-:W4:Y:S04]  /*11c70*/  LDL.LU R56, [R1+0x458] ;  /* 0x0004580001387983 */ /* 0x000f280000300800 */
[----:B------:R-:W5:Y:S01]  /*11c80*/  LDL.LU R69, [R1+0x460] ;  /* 0x0004600001457983 */ /* 0x000f620000300800 */
[----:B------:R-:W-:-:S04]  /*11c90*/  FMUL.FTZ R60, R64, R4 ;  /* 0x00000004403c7220 */ /* 0x000fc80000410000 */
[----:B------:R-:W-:Y:S01]  /*11ca0*/  FADD.FTZ R59, R59, R60 ;  /* 0x0000003c3b3b7221 */ /* 0x000fe20000010000 */
[----:B---3--:R-:W-:Y:S02]  /*11cb0*/  FFMA.FTZ R52, R52, R60, R62 ;  /* 0x0000003c34347223 */ /* 0x008fe4000001003e */
[----:B------:R-:W3:Y:S01]  /*11cc0*/  LDL.LU R60, [R1+0x464] ;  /* 0x00046400013c7983 */ /* 0x000ee20000300800 */
[----:B--2---:R-:W-:Y:S01]  /*11cd0*/  SHF.L.U32 R61, R61, 0x10, RZ ;  /* 0x000000103d3d7819 */ /* 0x004fe200000006ff */
[----:B----4-:R-:W-:Y:S01]  /*11ce0*/  IMAD.U32 R56, R56, 0x10000, RZ ;  /* 0x0001000038387824 */ /* 0x010fe200078e00ff */
[----:B-----5:R-:W-:-:S03]  /*11cf0*/  SHF.L.U32 R62, R69, 0x10, RZ ;  /* 0x00000010453e7819 */ /* 0x020fc600000006ff */
[----:B------:R-:W-:Y:S01]  /*11d00*/  FADD.FTZ R56, R56, -UR16 ;  /* 0x8000001038387e21 */ /* 0x000fe20008010000 */
[----:B------:R-:W-:-:S03]  /*11d10*/  FADD.FTZ R69, R61, -UR16 ;  /* 0x800000103d457e21 */ /* 0x000fc60008010000 */
[----:B------:R-:W-:Y:S01]  /*11d20*/  FMUL.FTZ R56, R56, UR12 ;  /* 0x0000000c38387c20 */ /* 0x000fe20008410000 */
[----:B------:R-:W-:-:S04]  /*11d30*/  FMUL.FTZ R69, R69, UR12 ;  /* 0x0000000c45457c20 */ /* 0x000fc80008410000 */
[----:B------:R0:W-:Y:S04]  /*11d40*/  STL [R1+0x324], R56 ;  /* 0x0003243801007387 */ /* 0x0001e80000100800 */
[----:B------:R0:W-:Y:S01]  /*11d50*/  STL [R1+0x328], R69 ;  /* 0x0003284501007387 */ /* 0x0001e20000100800 */
[----:B---3--:R-:W-:Y:S01]  /*11d60*/  SHF.L.U32 R61, R60, 0x10, RZ ;  /* 0x000000103c3d7819 */ /* 0x008fe200000006ff */
[----:B------:R-:W-:Y:S01]  /*11d70*/  FMUL.FTZ R60, R63, R5 ;  /* 0x000000053f3c7220 */ /* 0x000fe20000410000 */
        /* <DEDUP_REMOVED lines=20> */
.L_x_341:
[----:B------:R-:W2:Y:S01]  /*11ec0*/  LDL R56, [R1+0x330] ;  /* 0x0003300001387983 */ /* 0x000ea20000100800 */
[----:B------:R-:W-:Y:S01]  /*11ed0*/  FFMA.FTZ R55, R50, R49, R55 ;  /* 0x0000003132377223 */ /* 0x000fe20000010037 */
[----:B------:R-:W-:Y:S02]  /*11ee0*/  FADD.FTZ R54, R54, R49 ;  /* 0x0000003136367221 */ /* 0x000fe40000010000 */
[----:B------:R-:W3:Y:S01]  /*11ef0*/  LDL R49, [R1+0x324] ;  /* 0x0003240001317983 */ /* 0x000ee20000100800 */
[----:B------:R-:W-:-:S03]  /*11f00*/  FADD.FTZ R59, R60, R59 ;  /* 0x0000003b3c3b7221 */ /* 0x000fc60000010000 */
[----:B------:R-:W4:Y:S01]  /*11f10*/  LDL.LU R50, [R1+0x448] ;  /* 0x0004480001327983 */ /* 0x000f220000300800 */
[----:B------:R-:W-:-:S03]  /*11f20*/  FFMA.FTZ R53, R53, R51, R57 ;  /* 0x0000003335357223 */ /* 0x000fc60000010039 */
[----:B------:R-:W5:Y:S04]  /*11f30*/  LDL R57, [R1+0x328] ;  /* 0x0003280001397983 */ /* 0x000f680000100800 */
[----:B------:R-:W5:Y:S01]  /*11f40*/  LDL.LU R69, [R1+0x454] ;  /* 0x0004540001457983 */ /* 0x000f620000300800 */
[----:B--2---:R-:W-:Y:S01]  /*11f50*/  FFMA.FTZ R52, R56, R60, R52 ;  /* 0x0000003c38347223 */ /* 0x004fe20000010034 */
[----:B------:R-:W-:Y:S02]  /*11f60*/  FMUL.FTZ R56, R62, R4 ;  /* 0x000000043e387220 */ /* 0x000fe40000410000 */
[----:B------:R-:W2:Y:S02]  /*11f70*/  LDL.LU R60, [R1+0x450] ;  /* 0x00045000013c7983 */ /* 0x000ea40000300800 */
[----:B---3--:R-:W-:Y:S01]  /*11f80*/  FFMA.FTZ R49, R49, R56, R52 ;  /* 0x0000003831317223 */ /* 0x008fe20000010034 */
[----:B------:R-:W-:-:S02]  /*11f90*/  FADD.FTZ R52, R59, R56 ;  /* 0x000000383b347221 */ /* 0x000fc40000010000 */
[----:B------:R-:W3:Y:S01]  /*11fa0*/  LDL.LU R56, [R1+0x44c] ;  /* 0x00044c0001387983 */ /* 0x000ee20000300800 */
[----:B----4-:R-:W-:Y:S01]  /*11fb0*/  SHF.L.U32 R50, R50, 0x10, RZ ;  /* 0x0000001032327819 */ /* 0x010fe200000006ff */
[----:B------:R-:W-:-:S04]  /*11fc0*/  FMUL.FTZ R59, R61, R5 ;  /* 0x000000053d3b7220 */ /* 0x000fc80000410000 */
[----:B------:R-:W-:Y:S01]  /*11fd0*/  FADD.FTZ R50, R50, -UR16 ;  /* 0x8000001032327e21 */ /* 0x000fe20008010000 */
[----:B-----5:R-:W-:-:S03]  /*11fe0*/  FFMA.FTZ R49, R57, R59, R49 ;  /* 0x0000003b39317223 */ /* 0x020fc60000010031 */
[----:B------:R-:W-:-:S05]  /*11ff0*/  FMUL.FTZ R50, R50, UR12 ;  /* 0x0000000c32327c20 */ /* 0x000fca0008410000 */
[----:B------:R0:W-:Y:S01]  /*12000*/  STL [R1+0x31c], R50 ;  /* 0x00031c3201007387 */ /* 0x0001e20000100800 */
[----:B------:R-:W-:Y:S01]  /*12010*/  FADD.FTZ R52, R59, R52 ;  /* 0x000000343b347221 */ /* 0x000fe20000010000 */
[----:B------:R-:W-:Y:S02]  /*12020*/  SHF.L.U32 R59, R69, 0x10, RZ ;  /* 0x00000010453b7819 */ /* 0x000fe400000006ff */
[----:B---3--:R-:W-:-:S05]  /*12030*/  SHF.L.U32 R56, R56, 0x10, RZ ;  /* 0x0000001038387819 */ /* 0x008fca00000006ff */
[----:B------:R-:W-:-:S04]  /*12040*/  FADD.FTZ R56, R56, -UR16 ;  /* 0x8000001038387e21 */ /* 0x000fc80008010000 */
[----:B------:R-:W-:-:S05]  /*12050*/  FMUL.FTZ R57, R56, UR12 ;  /* 0x0000000c38397c20 */ /* 0x000fca0008410000 */
[----:B------:R0:W-:Y:S01]  /*12060*/  STL [R1+0x320], R57 ;  /* 0x0003203901007387 */ /* 0x0001e20000100800 */
[----:B--2---:R-:W-:Y:S01]  /*12070*/  SHF.L.U32 R60, R60, 0x10, RZ ;  /* 0x000000103c3c7819 */ /* 0x004fe200000006ff */
        /* <DEDUP_REMOVED lines=19> */
.L_x_342:
[----:B------:R-:W-:Y:S01]  /*121b0*/  FADD.FTZ R51, R58, R51 ;  /* 0x000000333a337221 */ /* 0x000fe20000010000 */
[----:B0-----:R-:W2:Y:S04]  /*121c0*/  LDL.LU R50, [R1+0x438] ;  /* 0x0004380001327983 */ /* 0x001ea80000300800 */
[----:B------:R-:W3:Y:S04]  /*121d0*/  LDL R58, [R1+0x31c] ;  /* 0x00031c00013a7983 */ /* 0x000ee80000100800 */
[----:B------:R-:W4:Y:S04]  /*121e0*/  LDL.LU R57, [R1+0x43c] ;  /* 0x00043c0001397983 */ /* 0x000f280000300800 */
[----:B------:R-:W5:Y:S01]  /*121f0*/  LDL.LU R69, [R1+0x440] ;  /* 0x0004400001457983 */ /* 0x000f620000300800 */
[----:B------:R-:W-:-:S04]  /*12200*/  FMUL.FTZ R56, R60, R4 ;  /* 0x000000043c387220 */ /* 0x000fc80000410000 */
[----:B------:R-:W-:Y:S01]  /*12210*/  FADD.FTZ R52, R52, R56 ;  /* 0x0000003834347221 */ /* 0x000fe20000010000 */
[----:B--2---:R-:W-:Y:S01]  /*12220*/  SHF.L.U32 R50, R50, 0x10, RZ ;  /* 0x0000001032327819 */ /* 0x004fe200000006ff */
[----:B---3--:R-:W-:Y:S02]  /*12230*/  FFMA.FTZ R49, R58, R56, R49 ;  /* 0x000000383a317223 */ /* 0x008fe40000010031 */
[----:B------:R-:W2:Y:S01]  /*12240*/  LDL.LU R56, [R1+0x444] ;  /* 0x0004440001387983 */ /* 0x000ea20000300800 */
[----:B----4-:R-:W-:Y:S01]  /*12250*/  SHF.L.U32 R57, R57, 0x10, RZ ;  /* 0x0000001039397819 */ /* 0x010fe200000006ff */
[----:B------:R-:W-:Y:S01]  /*12260*/  FADD.FTZ R50, R50, -UR16 ;  /* 0x8000001032327e21 */ /* 0x000fe20008010000 */
[----:B-----5:R-:W-:-:S03]  /*12270*/  SHF.L.U32 R58, R69, 0x10, RZ ;  /* 0x00000010453a7819 */ /* 0x020fc600000006ff */
[----:B------:R-:W-:Y:S01]  /*12280*/  FADD.FTZ R69, R57, -UR16 ;  /* 0x8000001039457e21 */ /* 0x000fe20008010000 */
[----:B------:R-:W-:-:S03]  /*12290*/  FMUL.FTZ R50, R50, UR12 ;  /* 0x0000000c32327c20 */ /* 0x000fc60008410000 */
[----:B------:R-:W-:Y:S02]  /*122a0*/  FMUL.FTZ R69, R69, UR12 ;  /* 0x0000000c45457c20 */ /* 0x000fe40008410000 */
[----:B------:R0:W-:Y:S04]  /*122b0*/  STL [R1+0x314], R50 ;  /* 0x0003143201007387 */ /* 0x0001e80000100800 */
[----:B------:R0:W-:Y:S01]  /*122c0*/  STL [R1+0x318], R69 ;  /* 0x0003184501007387 */ /* 0x0001e20000100800 */
[----:B--2---:R-:W-:Y:S01]  /*122d0*/  SHF.L.U32 R57, R56, 0x10, RZ ;  /* 0x0000001038397819 */ /* 0x004fe200000006ff */
        /* <DEDUP_REMOVED lines=21> */
.L_x_343:
[----:B------:R-:W2:Y:S01]  /*12430*/  LDL R50, [R1+0x320] ;  /* 0x0003200001327983 */ /* 0x000ea20000100800 */
[----:B------:R-:W-:-:S03]  /*12440*/  FADD.FTZ R52, R56, R52 ;  /* 0x0000003438347221 */ /* 0x000fc60000010000 */
[----:B------:R-:W3:Y:S01]  /*12450*/  LDL.LU R69, [R1+0x434] ;  /* 0x0004340001457983 */ /* 0x000ee20000300800 */
[----:B--2---:R-:W-:Y:S01]  /*12460*/  FFMA.FTZ R49, R50, R56, R49 ;  /* 0x0000003832317223 */ /* 0x004fe20000010031 */
[----:B------:R-:W-:Y:S02]  /*12470*/  FMUL.FTZ R50, R58, R4 ;  /* 0x000000043a327220 */ /* 0x000fe40000410000 */
[----:B------:R-:W2:Y:S01]  /*12480*/  LDL R56, [R1+0x314] ;  /* 0x0003140001387983 */ /* 0x000ea20000100800 */
[----:B------:R-:W-:-:S03]  /*12490*/  FFMA.FTZ R47, R47, R46, R55 ;  /* 0x0000002e2f2f7223 */ /* 0x000fc60000010037 */
[----:B------:R-:W4:Y:S01]  /*124a0*/  LDL.LU R55, [R1+0x42c] ;  /* 0x00042c0001377983 */ /* 0x000f220000300800 */
[----:B------:R-:W-:-:S03]  /*124b0*/  FADD.FTZ R46, R54, R46 ;  /* 0x0000002e362e7221 */ /* 0x000fc60000010000 */
[----:B------:R-:W5:Y:S01]  /*124c0*/  LDL R54, [R1+0x318] ;  /* 0x0003180001367983 */ /* 0x000f620000100800 */
[----:B------:R-:W-:-:S03]  /*124d0*/  FFMA.FTZ R48, R48, R45, R53 ;  /* 0x0000002d30307223 */ /* 0x000fc60000010035 */
[----:B------:R-:W3:Y:S01]  /*124e0*/  LDL.LU R53, [R1+0x430] ;  /* 0x0004300001357983 */ /* 0x000ee20000300800 */
[----:B--2---:R-:W-:Y:S01]  /*124f0*/  FFMA.FTZ R49, R56, R50, R49 ;  /* 0x0000003238317223 */ /* 0x004fe20000010031 */
[----:B------:R-:W-:Y:S02]  /*12500*/  FADD.FTZ R50, R52, R50 ;  /* 0x0000003234327221 */ /* 0x000fe40000010000 */
[----:B------:R-:W2:Y:S01]  /*12510*/  LDL.LU R52, [R1+0x428] ;  /* 0x0004280001347983 */ /* 0x000ea20000300800 */
[----:B------:R-:W-:Y:S01]  /*12520*/  FMUL.FTZ R56, R57, R5 ;  /* 0x0000000539387220 */ /* 0x000fe20000410000 */
[----:B----4-:R-:W-:-:S03]  /*12530*/  SHF.L.U32 R55, R55, 0x10, RZ ;  /* 0x0000001037377819 */ /* 0x010fc600000006ff */
[----:B-----5:R-:W-:Y:S02]  /*12540*/  FFMA.FTZ R54, R54, R56, R49 ;  /* 0x0000003836367223 */ /* 0x020fe40000010031 */
[----:B------:R-:W-:Y:S01]  /*12550*/  FADD.FTZ R49, R55, -UR16 ;  /* 0x8000001037317e21 */ /* 0x000fe20008010000 */
[----:B------:R-:W-:Y:S01]  /*12560*/  FADD.FTZ R50, R56, R50 ;  /* 0x0000003238327221 */ /* 0x000fe20000010000 */
[----:B---3--:R-:W-:Y:S02]  /*12570*/  SHF.L.U32 R56, R53, 0x10, RZ ;  /* 0x0000001035387819 */ /* 0x008fe400000006ff */
[----:B------:R-:W-:-:S05]  /*12580*/  FMUL.FTZ R53, R49, UR12 ;  /* 0x0000000c31357c20 */ /* 0x000fca0008410000 */
[----:B------:R0:W-:Y:S01]  /*12590*/  STL [R1+0x310], R53 ;  /* 0x0003103501007387 */ /* 0x0001e20000100800 */
[----:B------:R-:W-:Y:S02]  /*125a0*/  SHF.L.U32 R55, R69, 0x10, RZ ;  /* 0x0000001045377819 */ /* 0x000fe400000006ff */
[----:B--2---:R-:W-:-:S05]  /*125b0*/  SHF.L.U32 R52, R52, 0x10, RZ ;  /* 0x0000001034347819 */ /* 0x004fca00000006ff */
[----:B------:R-:W-:-:S04]  /*125c0*/  FADD.FTZ R52, R52, -UR16 ;  /* 0x8000001034347e21 */ /* 0x000fc80008010000 */
[----:B------:R-:W-:-:S05]  /*125d0*/  FMUL.FTZ R52, R52, UR12 ;  /* 0x0000000c34347c20 */ /* 0x000fca0008410000 */
        /* <DEDUP_REMOVED lines=20> */
.L_x_344:
[----:B------:R-:W-:Y:S01]  /*12720*/  FADD.FTZ R51, R51, R45 ;  /* 0x0000002d33337221 */ /* 0x000fe20000010000 */
[----:B------:R-:W2:Y:S04]  /*12730*/  LDL.LU R49, [R1+0x418] ;  /* 0x0004180001317983 */ /* 0x000ea80000300800 */
[----:B------:R-:W3:Y:S04]  /*12740*/  LDL R45, [R1+0x30c] ;  /* 0x00030c00012d7983 */ /* 0x000ee80000100800 */
[----:B0-----:R-:W4:Y:S04]  /*12750*/  LDL.LU R53, [R1+0x41c] ;  /* 0x00041c0001357983 */ /* 0x001f280000300800 */
        /* <DEDUP_REMOVED lines=36> */
.L_x_345:
[----:B------:R-:W2:Y:S01]  /*129a0*/  LDL R49, [R1+0x310] ;  /* 0x0003100001317983 */ /* 0x000ea20000100800 */
[----:B------:R-:W-:Y:S01]  /*129b0*/  FFMA.FTZ R47, R43, R42, R47 ;  /* 0x0000002a2b2f7223 */ /* 0x000fe2000001002f */
[----:B------:R-:W-:Y:S02]  /*129c0*/  FADD.FTZ R46, R46, R42 ;  /* 0x0000002a2e2e7221 */ /* 0x000fe40000010000 */
[----:B------:R-:W3:Y:S01]  /*129d0*/  LDL R42, [R1+0x304] ;  /* 0x00030400012a7983 */ /* 0x000ee20000100800 */
[----:B------:R-:W-:-:S03]  /*129e0*/  FFMA.FTZ R48, R44, R41, R48 ;  /* 0x000000292c307223 */ /* 0x000fc60000010030 */
[----:B------:R-:W4:Y:S04]  /*129f0*/  LDL R44, [R1+0x308] ;  /* 0x00030800012c7983 */ /* 0x000f280000100800 */
[----:B------:R-:W4:Y:S01]  /*12a00*/  LDL.LU R69, [R1+0x414] ;  /* 0x0004140001457983 */ /* 0x000f220000300800 */
[----:B------:R-:W-:-:S03]  /*12a10*/  FADD.FTZ R50, R52, R50 ;  /* 0x0000003234327221 */ /* 0x000fc60000010000 */
[----:B------:R-:W4:Y:S01]  /*12a20*/  LDL.LU R43, [R1+0x400] ;  /* 0x00040000012b7983 */ /* 0x000f220000300800 */
[----:B--2---:R-:W-:Y:S01]  /*12a30*/  FFMA.FTZ R45, R49, R52, R45 ;  /* 0x00000034312d7223 */ /* 0x004fe2000001002d */
[----:B------:R-:W-:Y:S02]  /*12a40*/  FMUL.FTZ R49, R54, R4 ;  /* 0x0000000436317220 */ /* 0x000fe40000410000 */
[----:B------:R-:W2:Y:S02]  /*12a50*/  LDL.LU R52, [R1+0x410] ;  /* 0x0004100001347983 */ /* 0x000ea40000300800 */
[----:B---3--:R-:W-:Y:S02]  /*12a60*/  FFMA.FTZ R42, R42, R49, R45 ;  /* 0x000000312a2a7223 */ /* 0x008fe4000001002d */
[----:B------:R-:W3:Y:S01]  /*12a70*/  LDL.LU R45, [R1+0x404] ;  /* 0x00040400012d7983 */ /* 0x000ee20000300800 */
[----:B------:R-:W-:Y:S01]  /*12a80*/  FADD.FTZ R50, R50, R49 ;  /* 0x0000003132327221 */ /* 0x000fe20000010000 */
[----:B------:R-:W-:-:S04]  /*12a90*/  FMUL.FTZ R49, R53, R5 ;  /* 0x0000000535317220 */ /* 0x000fc80000410000 */
[----:B----4-:R-:W-:Y:S01]  /*12aa0*/  FFMA.FTZ R42, R44, R49, R42 ;  /* 0x000000312c2a7223 */ /* 0x010fe2000001002a */
[----:B------:R-:W-:Y:S01]  /*12ab0*/  FADD.FTZ R44, R49, R50 ;  /* 0x00000032312c7221 */ /* 0x000fe20000010000 */
[----:B------:R-:W-:-:S05]  /*12ac0*/  SHF.L.U32 R49, R69, 0x10, RZ ;  /* 0x0000001045317819 */ /* 0x000fca00000006ff */
[----:B------:R0:W-:Y:S04]  /*12ad0*/  STL [R1+0x254], R49 ;  /* 0x0002543101007387 */ /* 0x0001e80000100800 */
[----:B------:R1:W5:Y:S01]  /*12ae0*/  LDL R69, [R1+0x254] ;  /* 0x0002540001457983 */ /* 0x0003620000100800 */
[----:B------:R-:W-:-:S05]  /*12af0*/  SHF.L.U32 R43, R43, 0x10, RZ ;  /* 0x000000102b2b7819 */ /* 0x000fca00000006ff */
[----:B------:R-:W-:-:S04]  /*12b00*/  FADD.FTZ R43, R43, -UR16 ;  /* 0x800000102b2b7e21 */ /* 0x000fc80008010000 */
[----:B------:R-:W-:-:S05]  /*12b10*/  FMUL.FTZ R43, R43, UR12 ;  /* 0x0000000c2b2b7c20 */ /* 0x000fca0008410000 */
[----:B------:R1:W-:Y:S01]  /*12b20*/  STL [R1+0x2fc], R43 ;  /* 0x0002fc2b01007387 */ /* 0x0003e20000100800 */
[----:B---3--:R-:W-:-:S05]  /*12b30*/  SHF.L.U32 R45, R45, 0x10, RZ ;  /* 0x000000102d2d7819 */ /* 0x008fca00000006ff */
[----:B------:R-:W-:-:S04]  /*12b40*/  FADD.FTZ R45, R45, -UR16 ;  /* 0x800000102d2d7e21 */ /* 0x000fc80008010000 */
[----:B0-----:R-:W-:-:S05]  /*12b50*/  FMUL.FTZ R49, R45, UR12 ;  /* 0x0000000c2d317c20 */ /* 0x001fca0008410000 */
[----:B------:R1:W-:Y:S01]  /*12b60*/  STL [R1+0x300], R49 ;  /* 0x0003003101007387 */ /* 0x0003e20000100800 */
[----:B--2---:R-:W-:Y:S01]  /*12b70*/  SHF.L.U32 R52, R52, 0x10, RZ ;  /* 0x0000001034347819 */ /* 0x004fe200000006ff */
[----:B------:R-:W-:Y:S06]  /*12b80*/  @!P1 BRA `(.L_x_346) ;  /* 0x00000000004c9947 */ /* 0x000fec0003800000 */
[----:B-1----:R-:W-:-:S04]  /*12b90*/  FFMA.FTZ R43, R43, R4, R2 ;  /* 0x000000042b2b7223 */ /* 0x002fc80000010002 */
        /* <DEDUP_REMOVED lines=13> */
[----:B0----5:R-:W-:Y:S01]  /*12c70*/  FMUL.FTZ R49, R69, R45 ;  /* 0x0000002d45317220 */ /* 0x021fe20000410000 */
[----:B------:R-:W-:-:S04]  /*12c80*/  FADD.FTZ R45, -R45, 1 ;  /* 0x3f8000002d2d7421 */ /* 0x000fc80000010100 */
[----:B------:R-:W-:-:S04]  /*12c90*/  FFMA.FTZ R45, R43, R45, 1 ;  /* 0x3f8000002b2d7423 */ /* 0x000fc8000001002d */
[----:B------:R-:W-:-:S05]  /*12ca0*/  FMUL.FTZ R69, R49, R45 ;  /* 0x0000002d31457220 */ /* 0x000fca0000410000 */
[----:B------:R0:W-:Y:S02]  /*12cb0*/  STL [R1+0x254], R69 ;  /* 0x0002544501007387 */ /* 0x0001e40000100800 */
.L_x_346:
[----:B------:R2:W-:Y:S04]  /*12cc0*/  STL [R1+0x64c], R0 ;  /* 0x00064c0001007387 */ /* 0x0005e80000100800 */
[----:B-1----:R-:W3:Y:S04]  /*12cd0*/  LDL.LU R43, [R1+0x3e8] ;  /* 0x0003e800012b7983 */ /* 0x002ee80000300800 */
[----:B------:R-:W4:Y:S04]  /*12ce0*/  LDL.LU R49, [R1+0x3ec] ;  /* 0x0003ec0001317983 */ /* 0x000f280000300800 */
[----:B--2---:R-:W2:Y:S04]  /*12cf0*/  LDL R0, [R1+0x2fc] ;  /* 0x0002fc0001007983 */ /* 0x004ea80000100800 */
[----:B------:R-:W4:Y:S01]  /*12d00*/  LDL.LU R50, [R1+0x3fc] ;  /* 0x0003fc0001327983 */ /* 0x000f220000300800 */
[----:B------:R-:W-:Y:S01]  /*12d10*/  FMUL.FTZ R45, R52, R4 ;  /* 0x00000004342d7220 */ /* 0x000fe20000410000 */
[----:B------:R-:W-:-:S02]  /*12d20*/  FADD.FTZ R41, R51, R41 ;  /* 0x0000002933297221 */ /* 0x000fc40000010000 */
[----:B------:R-:W4:Y:S01]  /*12d30*/  LDL.LU R51, [R1+0x3f8] ;  /* 0x0003f80001337983 */ /* 0x000f220000300800 */
[----:B------:R-:W-:Y:S01]  /*12d40*/  FADD.FTZ R44, R44, R45 ;  /* 0x0000002d2c2c7221 */ /* 0x000fe20000010000 */
[----:B---3--:R-:W-:Y:S01]  /*12d50*/  SHF.L.U32 R43, R43, 0x10, RZ ;  /* 0x000000102b2b7819 */ /* 0x008fe200000006ff */
[----:B--2---:R-:W-:Y:S02]  /*12d60*/  FFMA.FTZ R42, R0, R45, R42 ;  /* 0x0000002d002a7223 */ /* 0x004fe4000001002a */
[----:B------:R1:W5:Y:S01]  /*12d70*/  LDL.LU R0, [R1+0x64c] ;  /* 0x00064c0001007983 */ /* 0x0003620000300800 */
[----:B----4-:R-:W-:Y:S01]  /*12d80*/  SHF.L.U32 R49, R49, 0x10, RZ ;  /* 0x0000001031317819 */ /* 0x010fe200000006ff */
[----:B------:R-:W-:Y:S01]  /*12d90*/  FADD.FTZ R43, R43, -UR16 ;  /* 0x800000102b2b7e21 */ /* 0x000fe20008010000 */
[----:B-----5:R-:W-:-:S03]  /*12da0*/  FMUL.FTZ R45, R69, R5 ;  /* 0x00000005452d7220 */ /* 0x020fc60000410000 */
[----:B------:R-:W-:Y:S01]  /*12db0*/  FADD.FTZ R49, R49, -UR16 ;  /* 0x8000001031317e21 */ /* 0x000fe20008010000 */
[----:B------:R-:W-:Y:S01]  /*12dc0*/  SHF.L.U32 R50, R50, 0x10, RZ ;  /* 0x0000001032327819 */ /* 0x000fe200000006ff */
[----:B------:R-:W-:Y:S02]  /*12dd0*/  FMUL.FTZ R43, R43, UR12 ;  /* 0x0000000c2b2b7c20 */ /* 0x000fe40008410000 */
[----:B0-----:R-:W-:Y:S02]  /*12de0*/  FMUL.FTZ R69, R49, UR12 ;  /* 0x0000000c31457c20 */ /* 0x001fe40008410000 */
[----:B------:R1:W-:Y:S04]  /*12df0*/  STL [R1+0x250], R50 ;  /* 0x0002503201007387 */ /* 0x0003e80000100800 */
[----:B------:R1:W-:Y:S04]  /*12e00*/  STL [R1+0x2f4], R43 ;  /* 0x0002f42b01007387 */ /* 0x0003e80000100800 */
[----:B------:R1:W-:Y:S01]  /*12e10*/  STL [R1+0x2f8], R69 ;  /* 0x0002f84501007387 */ /* 0x0003e20000100800 */
[----:B------:R-:W-:Y:S01]  /*12e20*/  SHF.L.U32 R51, R51, 0x10, RZ ;  /* 0x0000001033337819 */ /* 0x000fe200000006ff */
        /* <DEDUP_REMOVED lines=18> */
[----:B------:R-:W-:-:S05]  /*12f50*/  FMUL.FTZ R43, R50, R49 ;  /* 0x00000031322b7220 */ /* 0x000fca0000410000 */
[----:B------:R0:W-:Y:S02]  /*12f60*/  STL [R1+0x250], R43 ;  /* 0x0002502b01007387 */ /* 0x0001e40000100800 */
.L_x_347:
[----:B01----:R-:W2:Y:S01]  /*12f70*/  LDL R43, [R1+0x300] ;  /* 0x00030000012b7983 */ /* 0x003ea20000100800 */
[----:B------:R-:W-:-:S03]  /*12f80*/  FFMA.FTZ R47, R35, R34, R47 ;  /* 0x00000022232f7223 */ /* 0x000fc6000001002f */
[----:B------:R-:W3:Y:S01]  /*12f90*/  LDL R35, [R1+0x2f4] ;  /* 0x0002f40001237983 */ /* 0x000ee20000100800 */
[----:B------:R-:W-:-:S03]  /*12fa0*/  FADD.FTZ R44, R45, R44 ;  /* 0x0000002c2d2c7221 */ /* 0x000fc60000010000 */
[----:B------:R-:W4:Y:S01]  /*12fb0*/  LDL.LU R49, [R1+0x3e4] ;  /* 0x0003e40001317983 */ /* 0x000f220000300800 */
[----:B------:R-:W-:-:S03]  /*12fc0*/  FADD.FTZ R46, R46, R34 ;  /* 0x000000222e2e7221 */ /* 0x000fc60000010000 */
[----:B------:R-:W4:Y:S04]  /*12fd0*/  LDL.LU R34, [R1+0x3d8] ;  /* 0x0003d80001227983 */ /* 0x000f280000300800 */
[----:B------:R-:W4:Y:S01]  /*12fe0*/  LDL.LU R50, [R1+0x3e0] ;  /* 0x0003e00001327983 */ /* 0x000f220000300800 */
[----:B--2---:R-:W-:-:S03]  /*12ff0*/  FFMA.FTZ R42, R43, R45, R42 ;  /* 0x0000002d2b2a7223 */ /* 0x004fc6000001002a */
[----:B------:R-:W2:Y:S01]  /*13000*/  LDL R45, [R1+0x250] ;  /* 0x00025000012d7983 */ /* 0x000ea20000100800 */
[----:B------:R-:W-:-:S04]  /*13010*/  FMUL.FTZ R43, R51, R4 ;  /* 0x00000004332b7220 */ /* 0x000fc80000410000 */
[----:B---3--:R-:W-:Y:S01]  /*13020*/  FFMA.FTZ R42, R35, R43, R42 ;  /* 0x0000002b232a7223 */ /* 0x008fe2000001002a */
[----:B------:R-:W-:Y:S02]  /*13030*/  FADD.FTZ R35, R44, R43 ;  /* 0x0000002b2c237221 */ /* 0x000fe40000010000 */
[----:B------:R-:W3:Y:S01]  /*13040*/  LDL.LU R43, [R1+0x3dc] ;  /* 0x0003dc00012b7983 */ /* 0x000ee20000300800 */
[----:B----4-:R-:W-:-:S05]  /*13050*/  SHF.L.U32 R34, R34, 0x10, RZ ;  /* 0x0000001022227819 */ /* 0x010fca00000006ff */
[----:B------:R-:W-:Y:S01]  /*13060*/  FADD.FTZ R34, R34, -UR16 ;  /* 0x8000001022227e21 */ /* 0x000fe20008010000 */
[----:B--2---:R-:W-:-:S04]  /*13070*/  FMUL.FTZ R45, R45, R5 ;  /* 0x000000052d2d7220 */ /* 0x004fc80000410000 */
[----:B------:R-:W-:Y:S01]  /*13080*/  FFMA.FTZ R44, R69, R45, R42 ;  /* 0x0000002d452c7223 */ /* 0x000fe2000001002a */
[----:B------:R-:W-:Y:S01]  /*13090*/  SHF.L.U32 R42, R49, 0x10, RZ ;  /* 0x00000010312a7819 */ /* 0x000fe200000006ff */
[----:B------:R-:W-:-:S04]  /*130a0*/  FADD.FTZ R35, R45, R35 ;  /* 0x000000232d237221 */ /* 0x000fc80000010000 */
[----:B------:R0:W-:Y:S04]  /*130b0*/  STL [R1+0x270], R42 ;  /* 0x0002702a01007387 */ /* 0x0001e80000100800 */
[----:B------:R0:W5:Y:S01]  /*130c0*/  LDL R45, [R1+0x270] ;  /* 0x00027000012d7983 */ /* 0x0001620000100800 */
[----:B---3--:R-:W-:Y:S01]  /*130d0*/  SHF.L.U32 R43, R43, 0x10, RZ ;  /* 0x000000102b2b7819 */ /* 0x008fe200000006ff */
[----:B------:R-:W-:-:S04]  /*130e0*/  FMUL.FTZ R69, R34, UR12 ;  /* 0x0000000c22457c20 */ /* 0x000fc80008410000 */
[----:B------:R-:W-:-:S04]  /*130f0*/  FADD.FTZ R43, R43, -UR16 ;  /* 0x800000102b2b7e21 */ /* 0x000fc80008010000 */
[----:B------:R-:W-:Y:S01]  /*13100*/  FMUL.FTZ R43, R43, UR12 ;  /* 0x0000000c2b2b7c20 */ /* 0x000fe20008410000 */
[----:B------:R0:W-:Y:S04]  /*13110*/  STL [R1+0x2ec], R69 ;  /* 0x0002ec4501007387 */ /* 0x0001e80000100800 */
[----:B------:R0:W-:Y:S01]  /*13120*/  STL [R1+0x2f0], R43 ;  /* 0x0002f02b01007387 */ /* 0x0001e20000100800 */
[----:B------:R-:W-:Y:S01]  /*13130*/  FFMA.FTZ R40, R40, R33, R48 ;  /* 0x0000002128287223 */ /* 0x000fe20000010030 */
[----:B------:R-:W-:Y:S01]  /*13140*/  SHF.L.U32 R50, R50, 0x10, RZ ;  /* 0x0000001032327819 */ /* 0x000fe200000006ff */
        /* <DEDUP_REMOVED lines=20> */
.L_x_348:
[----:B------:R-:W2:Y:S04]  /*13290*/  LDL.LU R34, [R1+0x3c0] ;  /* 0x0003c00001227983 */ /* 0x000ea80000300800 */
[----:B0-----:R-:W3:Y:S04]  /*132a0*/  LDL.LU R43, [R1+0x3c4] ;  /* 0x0003c400012b7983 */ /* 0x001ee80000300800 */
[----:B------:R-:W4:Y:S04]  /*132b0*/  LDL.LU R49, [R1+0x3d0] ;  /* 0x0003d00001317983 */ /* 0x000f280000300800 */
[----:B------:R-:W4:Y:S01]  /*132c0*/  LDL.LU R48, [R1+0x3d4] ;  /* 0x0003d40001307983 */ /* 0x000f220000300800 */
[----:B------:R-:W-:Y:S01]  /*132d0*/  FMUL.FTZ R42, R50, R4 ;  /* 0x00000004322a7220 */ /* 0x000fe20000410000 */
[----:B------:R-:W-:-:S03]  /*132e0*/  FADD.FTZ R41, R41, R33 ;  /* 0x0000002129297221 */ /* 0x000fc60000010000 */
[----:B------:R-:W-:Y:S01]  /*132f0*/  FFMA.FTZ R33, R69, R42, R44 ;  /* 0x0000002a45217223 */ /* 0x000fe2000001002c */
[----:B------:R-:W-:Y:S01]  /*13300*/  FADD.FTZ R35, R35, R42 ;  /* 0x0000002a23237221 */ /* 0x000fe20000010000 */
[----:B-----5:R-:W-:Y:S01]  /*13310*/  FMUL.FTZ R42, R45, R5 ;  /* 0x000000052d2a7220 */ /* 0x020fe20000410000 */
[----:B--2---:R-:W-:Y:S02]  /*13320*/  SHF.L.U32 R34, R34, 0x10, RZ ;  /* 0x0000001022227819 */ /* 0x004fe400000006ff */
[----:B---3--:R-:W-:-:S03]  /*13330*/  SHF.L.U32 R43, R43, 0x10, RZ ;  /* 0x000000102b2b7819 */ /* 0x008fc600000006ff */
[----:B------:R-:W-:Y:S01]  /*13340*/  FADD.FTZ R34, R34, -UR16 ;  /* 0x8000001022227e21 */ /* 0x000fe20008010000 */
[----:B----4-:R-:W-:Y:S01]  /*13350*/  SHF.L.U32 R49, R49, 0x10, RZ ;  /* 0x0000001031317819 */ /* 0x010fe200000006ff */
[----:B------:R-:W-:Y:S02]  /*13360*/  FADD.FTZ R43, R43, -UR16 ;  /* 0x800000102b2b7e21 */ /* 0x000fe40008010000 */
[----:B------:R-:W-:Y:S01]  /*13370*/  FMUL.FTZ R44, R34, UR12 ;  /* 0x0000000c222c7c20 */ /* 0x000fe20008410000 */
[----:B------:R-:W-:Y:S01]  /*13380*/  SHF.L.U32 R48, R48, 0x10, RZ ;  /* 0x0000001030307819 */ /* 0x000fe200000006ff */
[----:B-1----:R-:W-:-:S03]  /*13390*/  FMUL.FTZ R45, R43, UR12 ;  /* 0x0000000c2b2d7c20 */ /* 0x002fc60008410000 */
        /* <DEDUP_REMOVED lines=21> */
.L_x_349:
[----:B------:R-:W2:Y:S01]  /*134f0*/  LDL R34, [R1+0x2f0] ;  /* 0x0002f00001227983 */ /* 0x000ea20000100800 */
[----:B------:R-:W-:Y:S01]  /*13500*/  FFMA.FTZ R31, R31, R30, R47 ;  /* 0x0000001e1f1f7223 */ /* 0x000fe2000001002f */
[----:B------:R-:W-:Y:S02]  /*13510*/  FADD.FTZ R30, R46, R30 ;  /* 0x0000001e2e1e7221 */ /* 0x000fe40000010000 */
[----:B------:R-:W3:Y:S04]  /*13520*/  LDL.LU R47, [R1+0x3b4] ;  /* 0x0003b400012f7983 */ /* 0x000ee80000300800 */
[----:B------:R-:W4:Y:S04]  /*13530*/  LDL.LU R46, [R1+0x3b0] ;  /* 0x0003b000012e7983 */ /* 0x000f280000300800 */
[----:B0-----:R-:W5:Y:S01]  /*13540*/  LDL.LU R45, [R1+0x3bc] ;  /* 0x0003bc00012d7983 */ /* 0x001f620000300800 */
[----:B------:R-:W-:-:S03]  /*13550*/  FADD.FTZ R35, R42, R35 ;  /* 0x000000232a237221 */ /* 0x000fc60000010000 */
[----:B------:R-:W5:Y:S01]  /*13560*/  LDL.LU R69, [R1+0x3b8] ;  /* 0x0003b80001457983 */ /* 0x000f620000300800 */
[----:B------:R-:W-:Y:S01]  /*13570*/  FFMA.FTZ R40, R32, R29, R40 ;  /* 0x0000001d20287223 */ /* 0x000fe20000010028 */
[----:B--2---:R-:W-:Y:S02]  /*13580*/  FFMA.FTZ R33, R34, R42, R33 ;  /* 0x0000002a22217223 */ /* 0x004fe40000010021 */
[----:B------:R-:W2:Y:S01]  /*13590*/  LDL R42, [R1+0x2e8] ;  /* 0x0002e800012a7983 */ /* 0x000ea20000100800 */
[----:B------:R-:W-:-:S04]  /*135a0*/  FMUL.FTZ R34, R49, R4 ;  /* 0x0000000431227220 */ /* 0x000fc80000410000 */
[----:B------:R-:W-:Y:S01]  /*135b0*/  FFMA.FTZ R33, R44, R34, R33 ;  /* 0x000000222c217223 */ /* 0x000fe20000010021 */
[----:B------:R-:W-:Y:S01]  /*135c0*/  FADD.FTZ R43, R35, R34 ;  /* 0x00000022232b7221 */ /* 0x000fe20000010000 */
[----:B----4-:R-:W-:Y:S02]  /*135d0*/  SHF.L.U32 R34, R46, 0x10, RZ ;  /* 0x000000102e227819 */ /* 0x010fe400000006ff */
[----:B---3--:R-:W-:-:S03]  /*135e0*/  SHF.L.U32 R35, R47, 0x10, RZ ;  /* 0x000000102f237819 */ /* 0x008fc600000006ff */
[----:B------:R-:W-:Y:S02]  /*135f0*/  FADD.FTZ R34, R34, -UR16 ;  /* 0x8000001022227e21 */ /* 0x000fe40008010000 */
[----:B------:R-:W-:Y:S01]  /*13600*/  FADD.FTZ R35, R35, -UR16 ;  /* 0x8000001023237e21 */ /* 0x000fe20008010000 */
[----:B-----5:R-:W-:Y:S01]  /*13610*/  SHF.L.U32 R32, R45, 0x10, RZ ;  /* 0x000000102d207819 */ /* 0x020fe200000006ff */
[----:B------:R-:W-:Y:S02]  /*13620*/  FMUL.FTZ R46, R34, UR12 ;  /* 0x0000000c222e7c20 */ /* 0x000fe40008410000 */
[----:B------:R-:W-:Y:S02]  /*13630*/  FMUL.FTZ R35, R35, UR12 ;  /* 0x0000000c23237c20 */ /* 0x000fe40008410000 */
[----:B------:R0:W-:Y:S04]  /*13640*/  STL [R1+0x26c], R32 ;  /* 0x00026c2001007387 */ /* 0x0001e80000100800 */
[----:B------:R0:W-:Y:S04]  /*13650*/  STL [R1+0x2dc], R46 ;  /* 0x0002dc2e01007387 */ /* 0x0001e80000100800 */
[----:B------:R0:W-:Y:S01]  /*13660*/  STL [R1+0x2e0], R35 ;  /* 0x0002e02301007387 */ /* 0x0001e20000100800 */
[----:B------:R-:W-:Y:S01]  /*13670*/  FMUL.FTZ R44, R48, R5 ;  /* 0x00000005302c7220 */ /* 0x000fe20000410000 */
[----:B------:R-:W-:-:S03]  /*13680*/  SHF.L.U32 R47, R69, 0x10, RZ ;  /* 0x00000010452f7819 */ /* 0x000fc600000006ff */
[----:B--2---:R-:W-:Y:S01]  /*13690*/  FFMA.FTZ R42, R42, R44, R33 ;  /* 0x0000002c2a2a7223 */ /* 0x004fe20000010021 */
[----:B------:R-:W-:Y:S01]  /*136a0*/  FADD.FTZ R33, R44, R43 ;  /* 0x0000002b2c217221 */ /* 0x000fe20000010000 */
[----:B------:R-:W-:Y:S01]  /*136b0*/  MOV R43, R32 ;  /* 0x00000020002b7202 */ /* 0x000fe20000000f00 */
        /* <DEDUP_REMOVED lines=20> */
.L_x_350:
        /* <DEDUP_REMOVED lines=8> */
[----:B------:R-:W-:Y:S01]  /*13880*/  FMUL.FTZ R34, R43, R5 ;  /* 0x000000052b227220 */ /* 0x000fe20000410000 */
[----:B--2---:R-:W-:Y:S02]  /*13890*/  SHF.L.U32 R32, R32, 0x10, RZ ;  /* 0x0000001020207819 */ /* 0x004fe400000006ff */
[----:B---3--:R-:W-:-:S03]  /*138a0*/  SHF.L.U32 R35, R35, 0x10, RZ ;  /* 0x0000001023237819 */ /* 0x008fc600000006ff */
[----:B------:R-:W-:Y:S01]  /*138b0*/  FADD.FTZ R32, R32, -UR16 ;  /* 0x8000001020207e21 */ /* 0x000fe20008010000 */
[----:B----4-:R-:W-:Y:S01]  /*138c0*/  SHF.L.U32 R46, R45, 0x10, RZ ;  /* 0x000000102d2e7819 */ /* 0x010fe200000006ff */
[----:B------:R-:W-:Y:S02]  /*138d0*/  FADD.FTZ R35, R35, -UR16 ;  /* 0x8000001023237e21 */ /* 0x000fe40008010000 */
[----:B------:R-:W-:Y:S01]  /*138e0*/  FMUL.FTZ R32, R32, UR12 ;  /* 0x0000000c20207c20 */ /* 0x000fe20008410000 */
[----:B-----5:R-:W-:Y:S01]  /*138f0*/  SHF.L.U32 R45, R44, 0x10, RZ ;  /* 0x000000102c2d7819 */ /* 0x020fe200000006ff */
[----:B0-----:R-:W-:-:S03]  /*13900*/  FMUL.FTZ R43, R35, UR12 ;  /* 0x0000000c232b7c20 */ /* 0x001fc60008410000 */
[----:B------:R0:W-:Y:S04]  /*13910*/  STL [R1+0x2d4], R32 ;  /* 0x0002d42001007387 */ /* 0x0001e80000100800 */
        /* <DEDUP_REMOVED lines=20> */
.L_x_351:
[----:B0-----:R-:W2:Y:S01]  /*13a60*/  LDL R32, [R1+0x2e0] ;  /* 0x0002e00001207983 */ /* 0x001ea20000100800 */
[----:B------:R-:W-:-:S03]  /*13a70*/  FADD.FTZ R33, R34, R33 ;  /* 0x0000002122217221 */ /* 0x000fc60000010000 */
[----:B------:R-:W3:Y:S04]  /*13a80*/  LDL.LU R69, [R1+0x390] ;  /* 0x0003900001457983 */ /* 0x000ee80000300800 */
[----:B------:R-:W4:Y:S04]  /*13a90*/  LDL.LU R44, [R1+0x394] ;  /* 0x00039400012c7983 */ /* 0x000f280000300800 */
[----:B------:R-:W5:Y:S04]  /*13aa0*/  LDL.LU R35, [R1+0x39c] ;  /* 0x00039c0001237983 */ /* 0x000f680000300800 */
[----:B------:R-:W5:Y:S01]  /*13ab0*/  LDL.LU R42, [R1+0x398] ;  /* 0x00039800012a7983 */ /* 0x000f620000300800 */
[----:B--2---:R-:W-:-:S03]  /*13ac0*/  FFMA.FTZ R29, R32, R34, R29 ;  /* 0x00000022201d7223 */ /* 0x004fc6000001001d */
[----:B------:R-:W2:Y:S01]  /*13ad0*/  LDL R34, [R1+0x2d4] ;  /* 0x0002d40001227983 */ /* 0x000ea20000100800 */
[----:B------:R-:W-:Y:S01]  /*13ae0*/  FMUL.FTZ R32, R46, R4 ;  /* 0x000000042e207220 */ /* 0x000fe20000410000 */
[----:B------:R-:W-:Y:S01]  /*13af0*/  FFMA.FTZ R31, R27, R26, R31 ;  /* 0x0000001a1b1f7223 */ /* 0x000fe2000001001f */
[----:B------:R-:W-:Y:S01]  /*13b00*/  FADD.FTZ R30, R30, R26 ;  /* 0x0000001a1e1e7221 */ /* 0x000fe20000010000 */
[----:B---3--:R-:W-:Y:S01]  /*13b10*/  SHF.L.U32 R27, R69, 0x10, RZ ;  /* 0x00000010451b7819 */ /* 0x008fe200000006ff */
[----:B------:R-:W-:Y:S01]  /*13b20*/  FADD.FTZ R33, R33, R32 ;  /* 0x0000002021217221 */ /* 0x000fe20000010000 */
[----:B------:R-:W-:-:S03]  /*13b30*/  FFMA.FTZ R40, R28, R25, R40 ;  /* 0x000000191c287223 */ /* 0x000fc60000010028 */
[----:B------:R-:W-:Y:S01]  /*13b40*/  FADD.FTZ R27, R27, -UR16 ;  /* 0x800000101b1b7e21 */ /* 0x000fe20008010000 */
[----:B--2---:R-:W-:Y:S01]  /*13b50*/  FFMA.FTZ R26, R34, R32, R29 ;  /* 0x00000020221a7223 */ /* 0x004fe2000001001d */
[----:B----4-:R-:W-:Y:S01]  /*13b60*/  SHF.L.U32 R29, R44, 0x10, RZ ;  /* 0x000000102c1d7819 */ /* 0x010fe200000006ff */
[----:B------:R-:W-:-:S04]  /*13b70*/  FMUL.FTZ R32, R45, R5 ;  /* 0x000000052d207220 */ /* 0x000fc80000410000 */
[----:B------:R-:W-:Y:S01]  /*13b80*/  FADD.FTZ R29, R29, -UR16 ;  /* 0x800000101d1d7e21 */ /* 0x000fe20008010000 */
[----:B------:R-:W-:Y:S01]  /*13b90*/  FFMA.FTZ R26, R43, R32, R26 ;  /* 0x000000202b1a7223 */ /* 0x000fe2000001001a */
[----:B------:R-:W-:Y:S01]  /*13ba0*/  FADD.FTZ R28, R32, R33 ;  /* 0x00000021201c7221 */ /* 0x000fe20000010000 */
[----:B-----5:R-:W-:Y:S01]  /*13bb0*/  SHF.L.U32 R43, R35, 0x10, RZ ;  /* 0x00000010232b7819 */ /* 0x020fe200000006ff */
[----:B------:R-:W-:Y:S01]  /*13bc0*/  FMUL.FTZ R35, R27, UR12 ;  /* 0x0000000c1b237c20 */ /* 0x000fe20008410000 */
[----:B------:R-:W-:-:S04]  /*13bd0*/  FMUL.FTZ R32, R29, UR12 ;  /* 0x0000000c1d207c20 */ /* 0x000fc80008410000 */
[----:B------:R0:W-:Y:S04]  /*13be0*/  STL [R1+0x2cc], R35 ;  /* 0x0002cc2301007387 */ /* 0x0001e80000100800 */
[----:B------:R0:W-:Y:S01]  /*13bf0*/  STL [R1+0x2d0], R32 ;  /* 0x0002d02001007387 */ /* 0x0001e20000100800 */
[----:B------:R-:W-:Y:S01]  /*13c00*/  SHF.L.U32 R44, R42, 0x10, RZ ;  /* 0x000000102a2c7819 */ /* 0x000fe200000006ff */
        /* <DEDUP_REMOVED lines=19> */
.L_x_352:
[----:B0-----:R-:W2:Y:S04]  /*13d40*/  LDL.LU R32, [R1+0x384] ;  /* 0x0003840001207983 */ /* 0x001ea80000300800 */
        /* <DEDUP_REMOVED lines=8> */
[----:B--2---:R-:W-:Y:S01]  /*13dd0*/  SHF.L.U32 R32, R32, 0x10, RZ ;  /* 0x0000001020207819 */ /* 0x004fe200000006ff */
[----:B---3--:R-:W-:-:S04]  /*13de0*/  IMAD.U32 R27, R27, 0x10000, RZ ;  /* 0x000100001b1b7824 */ /* 0x008fc800078e00ff */
[----:B------:R-:W-:Y:S01]  /*13df0*/  FADD.FTZ R32, R32, -UR16 ;  /* 0x8000001020207e21 */ /* 0x000fe20008010000 */
[----:B------:R-:W-:Y:S01]  /*13e00*/  FADD.FTZ R27, R27, -UR16 ;  /* 0x800000101b1b7e21 */ /* 0x000fe20008010000 */
[----:B----4-:R-:W-:Y:S02]  /*13e10*/  SHF.L.U32 R42, R34, 0x10, RZ ;  /* 0x00000010222a7819 */ /* 0x010fe400000006ff */
[----:B------:R-:W-:Y:S01]  /*13e20*/  FMUL.FTZ R34, R32, UR12 ;  /* 0x0000000c20227c20 */ /* 0x000fe20008410000 */
[----:B------:R-:W-:-:S04]  /*13e30*/  FMUL.FTZ R27, R27, UR12 ;  /* 0x0000000c1b1b7c20 */ /* 0x000fc80008410000 */
[----:B------:R0:W-:Y:S04]  /*13e40*/  STL [R1+0x2c8], R34 ;  /* 0x0002c82201007387 */ /* 0x0001e80000100800 */
[----:B------:R0:W-:Y:S01]  /*13e50*/  STL [R1+0x2c4], R27 ;  /* 0x0002c41b01007387 */ /* 0x0001e20000100800 */
        /* <DEDUP_REMOVED lines=20> */
.L_x_353:
[----:B0-----:R-:W2:Y:S01]  /*13fa0*/  LDL R27, [R1+0x2d0] ;  /* 0x0002d000011b7983 */ /* 0x001ea20000100800 */
[----:B------:R-:W-:-:S03]  /*13fb0*/  FADD.FTZ R28, R29, R28 ;  /* 0x0000001c1d1c7221 */ /* 0x000fc60000010000 */
[----:B------:R-:W3:Y:S04]  /*13fc0*/  LDL.LU R69, [R1+0x370] ;  /* 0x0003700001457983 */ /* 0x000ee80000300800 */
[----:B------:R-:W4:Y:S04]  /*13fd0*/  LDL.LU R35, [R1+0x374] ;  /* 0x0003740001237983 */ /* 0x000f280000300800 */
[----:B------:R-:W5:Y:S04]  /*13fe0*/  LDL.LU R33, [R1+0x378] ;  /* 0x0003780001217983 */ /* 0x000f680000300800 */
[----:B------:R-:W4:Y:S01]  /*13ff0*/  LDL.LU R32, [R1+0x37c] ;  /* 0x00037c0001207983 */ /* 0x000f220000300800 */
[----:B--2---:R-:W-:Y:S01]  /*14000*/  FFMA.FTZ R26, R27, R29, R26 ;  /* 0x0000001d1b1a7223 */ /* 0x004fe2000001001a */
[----:B------:R-:W-:-:S02]  /*14010*/  FMUL.FTZ R27, R42, R4 ;  /* 0x000000042a1b7220 */ /* 0x000fc40000410000 */
[----:B------:R-:W2:Y:S01]  /*14020*/  LDL R29, [R1+0x2c4] ;  /* 0x0002c400011d7983 */ /* 0x000ea20000100800 */
[----:B------:R-:W-:Y:S01]  /*14030*/  FFMA.FTZ R31, R23, R22, R31 ;  /* 0x00000016171f7223 */ /* 0x000fe2000001001f */
[----:B------:R-:W-:Y:S01]  /*14040*/  FADD.FTZ R30, R30, R22 ;  /* 0x000000161e1e7221 */ /* 0x000fe20000010000 */
[----:B------:R-:W-:Y:S01]  /*14050*/  FFMA.FTZ R22, R24, R21, R40 ;  /* 0x0000001518167223 */ /* 0x000fe20000010028 */
[----:B-----5:R-:W-:Y:S01]  /*14060*/  SHF.L.U32 R40, R33, 0x10, RZ ;  /* 0x0000001021287819 */ /* 0x020fe200000006ff */
[----:B--2---:R-:W-:Y:S01]  /*14070*/  FFMA.FTZ R23, R29, R27, R26 ;  /* 0x0000001b1d177223 */ /* 0x004fe2000001001a */
[----:B------:R-:W-:Y:S01]  /*14080*/  FADD.FTZ R27, R28, R27 ;  /* 0x0000001b1c1b7221 */ /* 0x000fe20000010000 */
[----:B---3--:R-:W-:Y:S01]  /*14090*/  SHF.L.U32 R26, R69, 0x10, RZ ;  /* 0x00000010451a7819 */ /* 0x008fe200000006ff */
[----:B------:R-:W-:Y:S01]  /*140a0*/  FMUL.FTZ R29, R41, R5 ;  /* 0x00000005291d7220 */ /* 0x000fe20000410000 */
[----:B----4-:R-:W-:Y:S02]  /*140b0*/  SHF.L.U32 R28, R35, 0x10, RZ ;  /* 0x00000010231c7819 */ /* 0x010fe400000006ff */
[----:B------:R-:W-:Y:S01]  /*140c0*/  SHF.L.U32 R35, R32, 0x10, RZ ;  /* 0x0000001020237819 */ /* 0x000fe200000006ff */
[----:B------:R-:W-:Y:S01]  /*140d0*/  FADD.FTZ R26, R26, -UR16 ;  /* 0x800000101a1a7e21 */ /* 0x000fe20008010000 */
[----:B------:R-:W-:Y:S01]  /*140e0*/  FFMA.FTZ R23, R34, R29, R23 ;  /* 0x0000001d22177223 */ /* 0x000fe20000010017 */
[----:B------:R-:W-:Y:S01]  /*140f0*/  FADD.FTZ R28, R28, -UR16 ;  /* 0x800000101c1c7e21 */ /* 0x000fe20008010000 */
[----:B------:R-:W-:Y:S01]  /*14100*/  FADD.FTZ R27, R29, R27 ;  /* 0x0000001b1d1b7221 */ /* 0x000fe20000010000 */
[----:B------:R-:W-:-:S02]  /*14110*/  FMUL.FTZ R33, R26, UR12 ;  /* 0x0000000c1a217c20 */ /* 0x000fc40008410000 */
        /* <DEDUP_REMOVED lines=22> */
.L_x_354:
[----:B------:R-:W2:Y:S04]  /*14280*/  LDL.LU R24, [R1+0x358] ;  /* 0x0003580001187983 */ /* 0x000ea80000300800 */
[----:B------:R-:W3:Y:S04]  /*14290*/  LDL.LU R34, [R1+0x360] ;  /* 0x0003600001227983 */ /* 0x000ee80000300800 */
[----:B------:R-:W4:Y:S04]  /*142a0*/  LDL.LU R32, [R1+0x35c] ;  /* 0x00035c0001207983 */ /* 0x000f280000300800 */
[----:B------:R-:W5:Y:S01]  /*142b0*/  LDL.LU R29, [R1+0x364] ;  /* 0x00036400011d7983 */ /* 0x000f620000300800 */
[----:B0-----:R-:W-:-:S04]  /*142c0*/  FMUL.FTZ R28, R40, R4 ;  /* 0x00000004281c7220 */ /* 0x001fc80000410000 */
[----:B------:R-:W-:Y:S01]  /*142d0*/  FFMA.FTZ R23, R33, R28, R23 ;  /* 0x0000001c21177223 */ /* 0x000fe20000010017 */
[----:B--2---:R-:W-:Y:S01]  /*142e0*/  SHF.L.U32 R26, R24, 0x10, RZ ;  /* 0x00000010181a7819 */ /* 0x004fe200000006ff */
[----:B------:R-:W-:Y:S01]  /*142f0*/  FADD.FTZ R24, R25, R21 ;  /* 0x0000001519187221 */ /* 0x000fe20000010000 */
[----:B------:R-:W-:Y:S01]  /*14300*/  FADD.FTZ R21, R27, R28 ;  /* 0x0000001c1b157221 */ /* 0x000fe20000010000 */
[----:B---3--:R-:W-:Y:S02]  /*14310*/  SHF.L.U32 R25, R34, 0x10, RZ ;  /* 0x0000001022197819 */ /* 0x008fe400000006ff */
[----:B------:R-:W-:Y:S01]  /*14320*/  FADD.FTZ R26, R26, -UR16 ;  /* 0x800000101a1a7e21 */ /* 0x000fe20008010000 */
[----:B----4-:R-:W-:Y:S02]  /*14330*/  SHF.L.U32 R34, R32, 0x10, RZ ;  /* 0x0000001020227819 */ /* 0x010fe400000006ff */
[----:B------:R-:W-:Y:S01]  /*14340*/  FADD.FTZ R25, R25, -UR16 ;  /* 0x8000001019197e21 */ /* 0x000fe20008010000 */
[----:B------:R-:W-:Y:S01]  /*14350*/  FMUL.FTZ R27, R26, UR12 ;  /* 0x0000000c1a1b7c20 */ /* 0x000fe20008410000 */
[----:B------:R-:W-:Y:S01]  /*14360*/  FMUL.FTZ R26, R35, R5 ;  /* 0x00000005231a7220 */ /* 0x000fe20000410000 */
[----:B-----5:R-:W-:Y:S01]  /*14370*/  SHF.L.U32 R33, R29, 0x10, RZ ;  /* 0x000000101d217819 */ /* 0x020fe200000006ff */
[----:B------:R-:W-:-:S02]  /*14380*/  FMUL.FTZ R32, R25, UR12 ;  /* 0x0000000c19207c20 */ /* 0x000fc40008410000 */
[----:B------:R0:W-:Y:S04]  /*14390*/  STL [R1+0x2b4], R27 ;  /* 0x0002b41b01007387 */ /* 0x0001e80000100800 */
        /* <DEDUP_REMOVED lines=20> */
.L_x_355:
[----:B------:R-:W2:Y:S01]  /*144e0*/  LDL R25, [R1+0x2c0] ;  /* 0x0002c00001197983 */ /* 0x000ea20000100800 */
[----:B------:R-:W-:-:S03]  /*144f0*/  FFMA.FTZ R19, R19, R18, R31 ;  /* 0x0000001213137223 */ /* 0x000fc6000001001f */
[----:B0-----:R-:W3:Y:S04]  /*14500*/  LDL R27, [R1+0x2b4] ;  /* 0x0002b400011b7983 */ /* 0x001ee80000100800 */
[----:B------:R-:W4:Y:S04]  /*14510*/  LDL.LU R69, [R1+0x350] ;  /* 0x0003500001457983 */ /* 0x000f280000300800 */
[----:B------:R-:W5:Y:S04]  /*14520*/  LDL.LU R31, [R1+0x340] ;  /* 0x00034000011f7983 */ /* 0x000f680000300800 */
[----:B------:R-:W5:Y:S04]  /*14530*/  LDL.LU R28, [R1+0x348] ;  /* 0x00034800011c7983 */ /* 0x000f680000300800 */
[----:B------:R-:W5:Y:S01]  /*14540*/  LDL.LU R29, [R1+0x344] ;  /* 0x00034400011d7983 */ /* 0x000f620000300800 */
[----:B------:R-:W-:Y:S01]  /*14550*/  FFMA.FTZ R20, R20, R17, R22 ;  /* 0x0000001114147223 */ /* 0x000fe20000010016 */
[----:B--2---:R-:W-:Y:S01]  /*14560*/  FFMA.FTZ R23, R25, R26, R23 ;  /* 0x0000001a19177223 */ /* 0x004fe20000010017 */
[----:B------:R-:W-:Y:S01]  /*14570*/  FMUL.FTZ R25, R34, R4 ;  /* 0x0000000422197220 */ /* 0x000fe20000410000 */
[----:B------:R-:W-:Y:S01]  /*14580*/  FADD.FTZ R26, R26, R21 ;  /* 0x000000151a1a7221 */ /* 0x000fe20000010000 */
[----:B------:R-:W-:-:S02]  /*14590*/  FADD.FTZ R21, R30, R18 ;  /* 0x000000121e157221 */ /* 0x000fc40000010000 */
[----:B---3--:R-:W-:Y:S01]  /*145a0*/  FFMA.FTZ R23, R27, R25, R23 ;  /* 0x000000191b177223 */ /* 0x008fe20000010017 */
[----:B------:R-:W-:Y:S01]  /*145b0*/  FADD.FTZ R25, R26, R25 ;  /* 0x000000191a197221 */ /* 0x000fe20000010000 */
[----:B----4-:R-:W-:Y:S02]  /*145c0*/  SHF.L.U32 R26, R69, 0x10, RZ ;  /* 0x00000010451a7819 */ /* 0x010fe400000006ff */
[----:B-----5:R-:W-:-:S03]  /*145d0*/  SHF.L.U32 R18, R31, 0x10, RZ ;  /* 0x000000101f127819 */ /* 0x020fc600000006ff */
[----:B------:R-:W-:Y:S02]  /*145e0*/  FADD.FTZ R26, R26, -UR16 ;  /* 0x800000101a1a7e21 */ /* 0x000fe40008010000 */
[----:B------:R-:W-:Y:S01]  /*145f0*/  FADD.FTZ R18, R18, -UR16 ;  /* 0x8000001012127e21 */ /* 0x000fe20008010000 */
[----:B------:R-:W-:Y:S01]  /*14600*/  SHF.L.U32 R31, R28, 0x10, RZ ;  /* 0x000000101c1f7819 */ /* 0x000fe200000006ff */
[----:B------:R-:W-:Y:S02]  /*14610*/  FMUL.FTZ R26, R26, UR12 ;  /* 0x0000000c1a1a7c20 */ /* 0x000fe40008410000 */
[----:B------:R-:W-:-:S03]  /*14620*/  FMUL.FTZ R28, R18, UR12 ;  /* 0x0000000c121c7c20 */ /* 0x000fc60008410000 */
[----:B------:R0:W-:Y:S04]  /*14630*/  STL [R1+0x2b0], R26 ;  /* 0x0002b01a01007387 */ /* 0x0001e80000100800 */
[----:B------:R0:W-:Y:S01]  /*14640*/  STL [R1+0x2ac], R28 ;  /* 0x0002ac1c01007387 */ /* 0x0001e20000100800 */
[----:B------:R-:W-:-:S04]  /*14650*/  FMUL.FTZ R27, R33, R5 ;  /* 0x00000005211b7220 */ /* 0x000fc80000410000 */
[----:B------:R-:W-:Y:S01]  /*14660*/  FFMA.FTZ R23, R32, R27, R23 ;  /* 0x0000001b20177223 */ /* 0x000fe20000010017 */
[----:B------:R-:W-:Y:S01]  /*14670*/  FADD.FTZ R25, R27, R25 ;  /* 0x000000191b197221 */ /* 0x000fe20000010000 */
        /* <DEDUP_REMOVED lines=20> */
.L_x_356:
[----:B------:R-:W2:Y:S04]  /*147c0*/  LDL.LU R18, [R1+0x34c] ;  /* 0x00034c0001127983 */ /* 0x000ea80000300800 */
[----:B------:R-:W3:Y:S04]  /*147d0*/  LDL.LU R29, [R1+0x368] ;  /* 0x00036800011d7983 */ /* 0x000ee80000300800 */
[----:B------:R-:W4:Y:S04]  /*147e0*/  LDL.LU R27, [R1+0x354] ;  /* 0x00035400011b7983 */ /* 0x000f280000300800 */
[----:B0-----:R-:W5:Y:S01]  /*147f0*/  LDL.LU R26, [R1+0x36c] ;  /* 0x00036c00011a7983 */ /* 0x001f620000300800 */
        /* <DEDUP_REMOVED lines=12> */
[----:B------:R-:W-:Y:S02]  /*148c0*/  FMUL.FTZ R28, R18, UR12 ;  /* 0x0000000c121c7c20 */ /* 0x000fe40008410000 */
        /* <DEDUP_REMOVED lines=21> */
.L_x_357:
[----:B0-----:R-:W2:Y:S04]  /*14a20*/  LDL R22, [R1+0x2b0] ;  /* 0x0002b00001167983 */ /* 0x001ea80000100800 */
[----:B------:R-:W3:Y:S01]  /*14a30*/  LDL.LU R18, [R1+0x214] ;  /* 0x0002140001127983 */ /* 0x000ee20000300800 */
[----:B------:R-:W-:-:S03]  /*14a40*/  FADD.FTZ R25, R17, R25 ;  /* 0x0000001911197221 */ /* 0x000fc60000010000 */
[----:B------:R-:W4:Y:S04]  /*14a50*/  LDL.LU R69, [R1+0x210] ;  /* 0x0002100001457983 */ /* 0x000f280000300800 */
[----:B------:R-:W5:Y:S04]  /*14a60*/  LDL.LU R27, [R1+0x520] ;  /* 0x00052000011b7983 */ /* 0x000f680000300800 */
[----:B------:R-:W5:Y:S01]  /*14a70*/  LDL.LU R26, [R1+0x524] ;  /* 0x00052400011a7983 */ /* 0x000f620000300800 */
[----:B--2---:R-:W-:Y:S01]  /*14a80*/  FFMA.FTZ R23, R22, R17, R23 ;  /* 0x0000001116177223 */ /* 0x004fe20000010017 */
[----:B------:R-:W-:Y:S01]  /*14a90*/  FADD.FTZ R17, R21, R16 ;  /* 0x0000001015117221 */ /* 0x000fe20000010000 */
[----:B------:R-:W-:Y:S01]  /*14aa0*/  FMUL.FTZ R22, R30, R4 ;  /* 0x000000041e167220 */ /* 0x000fe20000410000 */
[----:B------:R-:W2:Y:S01]  /*14ab0*/  LDL.LU R21, [R1+0x50c] ;  /* 0x00050c0001157983 */ /* 0x000ea20000300800 */
[----:B---3--:R-:W-:-:S03]  /*14ac0*/  FFMA.FTZ R18, R18, R16, R19 ;  /* 0x0000001012127223 */ /* 0x008fc60000010013 */
[----:B------:R-:W3:Y:S04]  /*14ad0*/  LDL.LU R16, [R1+0x51c] ;  /* 0x00051c0001107983 */ /* 0x000ee80000300800 */
[----:B------:R-:W5:Y:S01]  /*14ae0*/  LDL R19, [R1+0x2a8] ;  /* 0x0002a80001137983 */ /* 0x000f620000100800 */
[----:B----4-:R-:W-:Y:S01]  /*14af0*/  FFMA.FTZ R20, R69, R15, R20 ;  /* 0x0000000f45147223 */ /* 0x010fe20000010014 */
[----:B--2---:R-:W-:Y:S02]  /*14b00*/  SHF.L.U32 R21, R21, 0x10, RZ ;  /* 0x0000001015157819 */ /* 0x004fe400000006ff */
[----:B---3--:R-:W-:-:S03]  /*14b10*/  SHF.L.U32 R16, R16, 0x10, RZ ;  /* 0x0000001010107819 */ /* 0x008fc600000006ff */
[----:B------:R-:W-:Y:S01]  /*14b20*/  FADD.FTZ R21, R21, -UR16 ;  /* 0x8000001015157e21 */ /* 0x000fe20008010000 */
[----:B-----5:R-:W-:Y:S01]  /*14b30*/  FFMA.FTZ R23, R19, R22, R23 ;  /* 0x0000001613177223 */ /* 0x020fe20000010017 */
[----:B------:R-:W-:Y:S01]  /*14b40*/  FADD.FTZ R19, R25, R22 ;  /* 0x0000001619137221 */ /* 0x000fe20000010000 */
[----:B------:R-:W-:Y:S01]  /*14b50*/  FMUL.FTZ R22, R29, R5 ;  /* 0x000000051d167220 */ /* 0x000fe20000410000 */
[----:B------:R-:W-:Y:S01]  /*14b60*/  FADD.FTZ R16, R16, -UR16 ;  /* 0x8000001010107e21 */ /* 0x000fe20008010000 */
[----:B------:R-:W-:Y:S02]  /*14b70*/  FMUL.FTZ R69, R21, UR12 ;  /* 0x0000000c15457c20 */ /* 0x000fe40008410000 */
[----:B------:R-:W-:Y:S01]  /*14b80*/  FFMA.FTZ R23, R28, R22, R23 ;  /* 0x000000161c177223 */ /* 0x000fe20000010017 */
[----:B------:R-:W-:Y:S01]  /*14b90*/  FADD.FTZ R19, R22, R19 ;  /* 0x0000001316137221 */ /* 0x000fe20000010000 */
[----:B------:R-:W-:Y:S01]  /*14ba0*/  FMUL.FTZ R22, R16, UR12 ;  /* 0x0000000c10167c20 */ /* 0x000fe20008410000 */
[----:B------:R0:W-:Y:S04]  /*14bb0*/  STL [R1+0x2a0], R69 ;  /* 0x0002a04501007387 */ /* 0x0001e80000100800 */
[----:B------:R0:W-:Y:S01]  /*14bc0*/  STL [R1+0x29c], R22 ;  /* 0x00029c1601007387 */ /* 0x0001e20000100800 */
[----:B------:R-:W-:-:S02]  /*14bd0*/  SHF.L.U32 R28, R27, 0x10, RZ ;  /* 0x000000101b1c7819 */ /* 0x000fc400000006ff */
        /* <DEDUP_REMOVED lines=20> */
.L_x_358:
[----:B------:R-:W2:Y:S04]  /*14d20*/  LDL.LU R16, [R1+0x544] ;  /* 0x0005440001107983 */ /* 0x000ea80000300800 */
[----:B------:R-:W3:Y:S04]  /*14d30*/  LDL.LU R26, [R1+0x550] ;  /* 0x00055000011a7983 */ /* 0x000ee80000300800 */
[----:B------:R-:W4:Y:S01]  /*14d40*/  LDL.LU R25, [R1+0x568] ;  /* 0x0005680001197983 */ /* 0x000f220000300800 */
[----:B0-----:R-:W-:Y:S01]  /*14d50*/  FMUL.FTZ R22, R28, R4 ;  /* 0x000000041c167220 */ /* 0x001fe20000410000 */
[----:B--2---:R-:W-:Y:S01]  /*14d60*/  SHF.L.U32 R21, R16, 0x10, RZ ;  /* 0x0000001010157819 */ /* 0x004fe200000006ff */
[----:B------:R-:W-:-:S02]  /*14d70*/  FADD.FTZ R16, R24, R15 ;  /* 0x0000000f18107221 */ /* 0x000fc40000010000 */
[----:B------:R-:W2:Y:S01]  /*14d80*/  LDL.LU R15, [R1+0x554] ;  /* 0x00055400010f7983 */ /* 0x000ea20000300800 */
[----:B------:R-:W-:Y:S01]  /*14d90*/  FFMA.FTZ R23, R69, R22, R23 ;  /* 0x0000001645177223 */ /* 0x000fe20000010017 */
[----:B------:R-:W-:Y:S01]  /*14da0*/  FADD.FTZ R21, R21, -UR16 ;  /* 0x8000001015157e21 */ /* 0x000fe20008010000 */
[----:B------:R-:W-:Y:S01]  /*14db0*/  FADD.FTZ R19, R19, R22 ;  /* 0x0000001613137221 */ /* 0x000fe20000010000 */
[----:B---3--:R-:W-:Y:S02]  /*14dc0*/  SHF.L.U32 R26, R26, 0x10, RZ ;  /* 0x000000101a1a7819 */ /* 0x008fe400000006ff */
[----:B------:R-:W-:Y:S01]  /*14dd0*/  FMUL.FTZ R22, R21, UR12 ;  /* 0x0000000c15167c20 */ /* 0x000fe20008410000 */
[----:B----4-:R-:W-:Y:S01]  /*14de0*/  SHF.L.U32 R25, R25, 0x10, RZ ;  /* 0x0000001019197819 */ /* 0x010fe200000006ff */
[----:B------:R-:W-:-:S03]  /*14df0*/  FMUL.FTZ R21, R27, R5 ;  /* 0x000000051b157220 */ /* 0x000fc60000410000 */
[----:B------:R0:W-:Y:S01]  /*14e00*/  STL [R1+0x298], R22 ;  /* 0x0002981601007387 */ /* 0x0001e20000100800 */
        /* <DEDUP_REMOVED lines=23> */
.L_x_359:
[----:B------:R1:W-:Y:S04]  /*14f80*/  STL [R1+0x64c], R0 ;  /* 0x00064c0001007387 */ /* 0x0003e80000100800 */
[----:B------:R-:W2:Y:S04]  /*14f90*/  LDL R15, [R1+0x29c] ;  /* 0x00029c00010f7983 */ /* 0x000ea80000100800 */
[----:B0-----:R-:W3:Y:S04]  /*14fa0*/  LDL R22, [R1+0x298] ;  /* 0x0002980001167983 */ /* 0x001ee80000100800 */
[----:B-1----:R-:W4:Y:S01]  /*14fb0*/  LDL.LU R0, [R1+0x21c] ;  /* 0x00021c0001007983 */ /* 0x002f220000300800 */
[----:B------:R-:W-:Y:S01]  /*14fc0*/  FADD.FTZ R17, R17, R14 ;  /* 0x0000000e11117221 */ /* 0x000fe20000010000 */
[----:B------:R-:W-:-:S02]  /*14fd0*/  FADD.FTZ R19, R21, R19 ;  /* 0x0000001315137221 */ /* 0x000fc40000010000 */
[----:B------:R-:W3:Y:S04]  /*14fe0*/  LDL.LU R24, [R1+0x574] ;  /* 0x0005740001187983 */ /* 0x000ee80000300800 */
[----:B------:R-:W3:Y:S01]  /*14ff0*/  LDL.LU R69, [R1+0x590] ;  /* 0x0005900001457983 */ /* 0x000ee20000300800 */
[----:B----4-:R-:W-:-:S03]  /*15000*/  FFMA.FTZ R18, R0, R14, R18 ;  /* 0x0000000e00127223 */ /* 0x010fc60000010012 */
[----:B------:R-:W4:Y:S01]  /*15010*/  LDL.LU R14, [R1+0x218] ;  /* 0x00021800010e7983 */ /* 0x000f220000300800 */
[----:B--2---:R-:W-:Y:S01]  /*15020*/  FFMA.FTZ R23, R15, R21, R23 ;  /* 0x000000150f177223 */ /* 0x004fe20000010017 */
[----:B------:R-:W-:Y:S02]  /*15030*/  FMUL.FTZ R15, R26, R4 ;  /* 0x000000041a0f7220 */ /* 0x000fe40000410000 */
[----:B------:R-:W2:Y:S02]  /*15040*/  LDL.LU R21, [R1+0x570] ;  /* 0x0005700001157983 */ /* 0x000ea40000300800 */
[----:B---3--:R-:W-:Y:S01]  /*15050*/  FFMA.FTZ R23, R22, R15, R23 ;  /* 0x0000000f16177223 */ /* 0x008fe20000010017 */
[----:B------:R-:W-:Y:S01]  /*15060*/  FADD.FTZ R15, R19, R15 ;  /* 0x0000000f130f7221 */ /* 0x000fe20000010000 */
[----:B------:R0:W5:Y:S04]  /*15070*/  LDL.LU R0, [R1+0x64c] ;  /* 0x00064c0001007983 */ /* 0x0001680000300800 */
[----:B------:R-:W3:Y:S01]  /*15080*/  LDL.LU R19, [R1+0x56c] ;  /* 0x00056c0001137983 */ /* 0x000ee20000300800 */
[----:B----4-:R-:W-:-:S03]  /*15090*/  FFMA.FTZ R14, R14, R13, R20 ;  /* 0x0000000d0e0e7223 */ /* 0x010fc60000010014 */
[----:B------:R-:W4:Y:S01]  /*150a0*/  LDL R20, [R1+0x294] ;  /* 0x0002940001147983 */ /* 0x000f220000100800 */
[----:B--2---:R-:W-:Y:S01]  /*150b0*/  SHF.L.U32 R21, R21, 0x10, RZ ;  /* 0x0000001015157819 */ /* 0x004fe200000006ff */
[----:B------:R-:W-:Y:S01]  /*150c0*/  FMUL.FTZ R22, R25, R5 ;  /* 0x0000000519167220 */ /* 0x000fe20000410000 */
[----:B---3--:R-:W-:-:S03]  /*150d0*/  SHF.L.U32 R19, R19, 0x10, RZ ;  /* 0x0000001013137819 */ /* 0x008fc600000006ff */
[----:B------:R-:W-:Y:S01]  /*150e0*/  FADD.FTZ R21, R21, -UR16 ;  /* 0x8000001015157e21 */ /* 0x000fe20008010000 */
[----:B------:R-:W-:Y:S01]  /*150f0*/  FADD.FTZ R15, R22, R15 ;  /* 0x0000000f160f7221 */ /* 0x000fe20000010000 */
[----:B------:R-:W-:-:S04]  /*15100*/  FADD.FTZ R19, R19, -UR16 ;  /* 0x8000001013137e21 */ /* 0x000fc80008010000 */
[----:B------:R-:W-:-:S05]  /*15110*/  FMUL.FTZ R19, R19, UR12 ;  /* 0x0000000c13137c20 */ /* 0x000fca0008410000 */
[----:B------:R0:W-:Y:S01]  /*15120*/  STL [R1+0x290], R19 ;  /* 0x0002901301007387 */ /* 0x0001e20000100800 */
[----:B------:R-:W-:Y:S01]  /*15130*/  SHF.L.U32 R24, R24, 0x10, RZ ;  /* 0x0000001018187819 */ /* 0x000fe200000006ff */
[----:B----4-:R-:W-:Y:S01]  /*15140*/  FFMA.FTZ R20, R20, R22, R23 ;  /* 0x0000001614147223 */ /* 0x010fe20000010017 */
        /* <DEDUP_REMOVED lines=22> */
.L_x_360:
[----:B------:R-:W-:Y:S01]  /*152b0*/  FADD.FTZ R16, R16, R13 ;  /* 0x0000000d10107221 */ /* 0x000fe20000010000 */
[----:B------:R-:W2:Y:S04]  /*152c0*/  LDL.LU R21, [R1+0x594] ;  /* 0x0005940001157983 */ /* 0x000ea80000300800 */
[----:B------:R-:W3:Y:S04]  /*152d0*/  LDL R13, [R1+0x290] ;  /* 0x00029000010d7983 */ /* 0x000ee80000100800 */
[----:B0-----:R-:W4:Y:S04]  /*152e0*/  LDL.LU R19, [R1+0x5a0] ;  /* 0x0005a00001137983 */ /* 0x001f280000300800 */
[----:B------:R-:W4:Y:S01]  /*152f0*/  LDL.LU R69, [R1+0x5a4] ;  /* 0x0005a40001457983 */ /* 0x000f220000300800 */
[----:B------:R-:W-:-:S04]  /*15300*/  FMUL.FTZ R22, R24, R4 ;  /* 0x0000000418167220 */ /* 0x000fc80000410000 */
[----:B------:R-:W-:Y:S01]  /*15310*/  FADD.FTZ R15, R15, R22 ;  /* 0x000000160f0f7221 */ /* 0x000fe20000010000 */
[----:B--2---:R-:W-:Y:S01]  /*15320*/  SHF.L.U32 R21, R21, 0x10, RZ ;  /* 0x0000001015157819 */ /* 0x004fe200000006ff */
[----:B---3--:R-:W-:Y:S02]  /*15330*/  FFMA.FTZ R20, R13, R22, R20 ;  /* 0x000000160d147223 */ /* 0x008fe40000010014 */
[----:B------:R-:W2:Y:S01]  /*15340*/  LDL.LU R22, [R1+0x59c] ;  /* 0x00059c0001167983 */ /* 0x000ea20000300800 */
[----:B----4-:R-:W-:Y:S01]  /*15350*/  SHF.L.U32 R19, R19, 0x10, RZ ;  /* 0x0000001013137819 */ /* 0x010fe200000006ff */
[----:B------:R-:W-:-:S04]  /*15360*/  FADD.FTZ R13, R21, -UR16 ;  /* 0x80000010150d7e21 */ /* 0x000fc80008010000 */
[----:B------:R-:W-:Y:S01]  /*15370*/  FADD.FTZ R19, R19, -UR16 ;  /* 0x8000001013137e21 */ /* 0x000fe20008010000 */
[----:B------:R-:W-:Y:S01]  /*15380*/  SHF.L.U32 R21, R69, 0x10, RZ ;  /* 0x0000001045157819 */ /* 0x000fe200000006ff */
[----:B------:R-:W-:Y:S02]  /*15390*/  FMUL.FTZ R69, R13, UR12 ;  /* 0x0000000c0d457c20 */ /* 0x000fe40008410000 */
[----:B------:R-:W-:-:S03]  /*153a0*/  FMUL.FTZ R19, R19, UR12 ;  /* 0x0000000c13137c20 */ /* 0x000fc60008410000 */
        /* <DEDUP_REMOVED lines=24> */
.L_x_361:
[----:B------:R-:W2:Y:S01]  /*15530*/  LDL R19, [R1+0x28c] ;  /* 0x00028c0001137983 */ /* 0x000ea20000100800 */
[----:B------:R-:W-:-:S03]  /*15540*/  FADD.FTZ R15, R13, R15 ;  /* 0x0000000f0d0f7221 */ /* 0x000fc60000010000 */
[----:B------:R-:W3:Y:S01]  /*15550*/  LDL.LU R69, [R1+0x5e0] ;  /* 0x0005e00001457983 */ /* 0x000ee20000300800 */
[----:B--2---:R-:W-:Y:S01]  /*15560*/  FFMA.FTZ R20, R19, R13, R20 ;  /* 0x0000000d13147223 */ /* 0x004fe20000010014 */
[----:B------:R-:W-:Y:S02]  /*15570*/  FMUL.FTZ R19, R22, R4 ;  /* 0x0000000416137220 */ /* 0x000fe40000410000 */
[----:B------:R-:W2:Y:S02]  /*15580*/  LDL.LU R13, [R1+0x224] ;  /* 0x00022400010d7983 */ /* 0x000ea40000300800 */
[----:B--2---:R-:W-:Y:S02]  /*15590*/  FFMA.FTZ R13, R13, R12, R18 ;  /* 0x0000000c0d0d7223 */ /* 0x004fe40000010012 */
[----:B------:R-:W2:Y:S04]  /*155a0*/  LDL R18, [R1+0x288] ;  /* 0x0002880001127983 */ /* 0x000ea80000100800 */
[----:B------:R0:W-:Y:S02]  /*155b0*/  STL [R1+0x210], R13 ;  /* 0x0002100d01007387 */ /* 0x0001e40000100800 */
[----:B0-----:R-:W-:-:S02]  /*155c0*/  FADD.FTZ R13, R17, R12 ;  /* 0x0000000c110d7221 */ /* 0x001fc40000010000 */
[----:B------:R-:W4:Y:S04]  /*155d0*/  LDL.LU R12, [R1+0x220] ;  /* 0x00022000010c7983 */ /* 0x000f280000300800 */
[----:B------:R-:W3:Y:S01]  /*155e0*/  LDL.LU R17, [R1+0x5b8] ;  /* 0x0005b80001117983 */ /* 0x000ee20000300800 */
[----:B----4-:R-:W-:-:S03]  /*155f0*/  FFMA.FTZ R12, R12, R11, R14 ;  /* 0x0000000b0c0c7223 */ /* 0x010fc6000001000e */
[----:B------:R-:W4:Y:S01]  /*15600*/  LDL R14, [R1+0x284] ;  /* 0x00028400010e7983 */ /* 0x000f220000100800 */
[----:B--2---:R-:W-:Y:S01]  /*15610*/  FFMA.FTZ R18, R18, R19, R20 ;  /* 0x0000001312127223 */ /* 0x004fe20000010014 */
[----:B------:R-:W-:Y:S01]  /*15620*/  FADD.FTZ R19, R15, R19 ;  /* 0x000000130f137221 */ /* 0x000fe20000010000 */
[----:B------:R-:W-:Y:S01]  /*15630*/  FMUL.FTZ R20, R21, R5 ;  /* 0x0000000515147220 */ /* 0x000fe20000410000 */
[----:B------:R-:W2:Y:S01]  /*15640*/  LDL.LU R15, [R1+0x280] ;  /* 0x00028000010f7983 */ /* 0x000ea20000300800 */
[----:B---3--:R-:W-:Y:S02]  /*15650*/  SHF.L.U32 R17, R17, 0x10, RZ ;  /* 0x0000001011117819 */ /* 0x008fe400000006ff */
[----:B----4-:R-:W-:Y:S01]  /*15660*/  FFMA.FTZ R18, R14, R20, R18 ;  /* 0x000000140e127223 */ /* 0x010fe20000010012 */
[----:B------:R-:W-:Y:S02]  /*15670*/  FADD.FTZ R14, R20, R19 ;  /* 0x00000013140e7221 */ /* 0x000fe40000010000 */
[----:B------:R-:W3:Y:S01]  /*15680*/  LDL.LU R19, [R1+0x5bc] ;  /* 0x0005bc0001137983 */ /* 0x000ee20000300800 */
[----:B--2---:R-:W-:Y:S01]  /*15690*/  SHF.L.U32 R15, R15, 0x10, RZ ;  /* 0x000000100f0f7819 */ /* 0x004fe200000006ff */
[----:B------:R-:W-:-:S04]  /*156a0*/  FADD.FTZ R17, R17, -UR16 ;  /* 0x8000001011117e21 */ /* 0x000fc80008010000 */
[----:B------:R-:W-:-:S04]  /*156b0*/  FADD.FTZ R15, R15, -UR16 ;  /* 0x800000100f0f7e21 */ /* 0x000fc80008010000 */
[----:B------:R-:W-:-:S05]  /*156c0*/  FMUL.FTZ R15, R15, UR12 ;  /* 0x0000000c0f0f7c20 */ /* 0x000fca0008410000 */
[----:B------:R0:W-:Y:S01]  /*156d0*/  STL [R1+0x280], R15 ;  /* 0x0002800f01007387 */ /* 0x0001e20000100800 */
[----:B---3--:R-:W-:Y:S02]  /*156e0*/  SHF.L.U32 R20, R19, 0x10, RZ ;  /* 0x0000001013147819 */ /* 0x008fe400000006ff */
[----:B------:R-:W-:Y:S01]  /*156f0*/  SHF.L.U32 R19, R69, 0x10, RZ ;  /* 0x0000001045137819 */ /* 0x000fe200000006ff */
        /* <DEDUP_REMOVED lines=21> */
.L_x_362:
[----:B------:R-:W-:Y:S01]  /*15850*/  FADD.FTZ R11, R16, R11 ;  /* 0x0000000b100b7221 */ /* 0x000fe20000010000 */
[----:B0-----:R-:W2:Y:S04]  /*15860*/  LDL.LU R15, [R1+0x240] ;  /* 0x00024000010f7983 */ /* 0x001ea80000300800 */
[----:B------:R0:W-:Y:S04]  /*15870*/  STL [R1+0x218], R11 ;  /* 0x0002180b01007387 */ /* 0x0001e80000100800 */
[----:B------:R-:W3:Y:S04]  /*15880*/  LDL.LU R16, [R1+0x5e4] ;  /* 0x0005e40001107983 */ /* 0x000ee80000300800 */
[----:B------:R-:W4:Y:S01]  /*15890*/  LDL.LU R69, [R1+0x5f0] ;  /* 0x0005f00001457983 */ /* 0x000f220000300800 */
[----:B------:R-:W-:-:S03]  /*158a0*/  FMUL.FTZ R17, R20, R4 ;  /* 0x0000000414117220 */ /* 0x000fc60000410000 */
[----:B0-----:R-:W3:Y:S01]  /*158b0*/  LDL R11, [R1+0x280] ;  /* 0x00028000010b7983 */ /* 0x001ee20000100800 */
[----:B------:R-:W-:Y:S01]  /*158c0*/  FADD.FTZ R14, R14, R17 ;  /* 0x000000110e0e7221 */ /* 0x000fe20000010000 */
[----:B--2---:R-:W-:Y:S01]  /*158d0*/  SHF.L.U32 R15, R15, 0x10, RZ ;  /* 0x000000100f0f7819 */ /* 0x004fe200000006ff */
[----:B---3--:R-:W-:Y:S02]  /*158e0*/  FFMA.FTZ R11, R11, R17, R18 ;  /* 0x000000110b0b7223 */ /* 0x008fe40000010012 */
[----:B------:R-:W2:Y:S01]  /*158f0*/  LDL.LU R18, [R1+0x264] ;  /* 0x0002640001127983 */ /* 0x000ea20000300800 */
[----:B------:R-:W-:Y:S01]  /*15900*/  SHF.L.U32 R16, R16, 0x10, RZ ;  /* 0x0000001010107819 */ /* 0x000fe200000006ff */
[----:B------:R-:W-:Y:S01]  /*15910*/  FADD.FTZ R15, R15, -UR16 ;  /* 0x800000100f0f7e21 */ /* 0x000fe20008010000 */
[----:B----4-:R-:W-:-:S03]  /*15920*/  SHF.L.U32 R17, R69, 0x10, RZ ;  /* 0x0000001045117819 */ /* 0x010fc600000006ff */
        /* <DEDUP_REMOVED lines=27> */
.L_x_363:
[----:B------:R0:W-:Y:S04]  /*15ae0*/  STL [R1+0x654], R3 ;  /* 0x0006540301007387 */ /* 0x0001e80000100800 */
[----:B------:R1:W-:Y:S04]  /*15af0*/  STL [R1+0x650], R2 ;  /* 0x0006500201007387 */ /* 0x0003e80000100800 */
[----:B------:R-:W2:Y:S04]  /*15b00*/  LDL R16, [R1+0x27c] ;  /* 0x00027c0001107983 */ /* 0x000ea80000100800 */
[----:B0-----:R-:W3:Y:S04]  /*15b10*/  LDL.LU R3, [R1+0x210] ;  /* 0x0002100001037983 */ /* 0x001ee80000300800 */
[----:B-1----:R-:W3:Y:S01]  /*15b20*/  LDL.LU R2, [R1+0x22c] ;  /* 0x00022c0001027983 */ /* 0x002ee20000300800 */
[----:B------:R-:W-:-:S03]  /*15b30*/  FADD.FTZ R13, R13, R10 ;  /* 0x0000000a0d0d7221 */ /* 0x000fc60000010000 */
[----:B-----5:R0:W-:Y:S04]  /*15b40*/  STL [R1+0x64c], R0 ;  /* 0x00064c0001007387 */ /* 0x0201e80000100800 */
[----:B------:R-:W4:Y:S04]  /*15b50*/  LDL.LU R69, [R1+0x5e8] ;  /* 0x0005e80001457983 */ /* 0x000f280000300800 */
[----:B0-----:R-:W4:Y:S01]  /*15b60*/  LDL.LU R0, [R1+0x228] ;  /* 0x0002280001007983 */ /* 0x001f220000300800 */
[----:B---3--:R-:W-:-:S03]  /*15b70*/  FFMA.FTZ R2, R2, R10, R3 ;  /* 0x0000000a02027223 */ /* 0x008fc60000010003 */
[----:B------:R-:W3:Y:S01]  /*15b80*/  LDL R10, [R1+0x278] ;  /* 0x00027800010a7983 */ /* 0x000ee20000100800 */
[----:B--2---:R-:W-:Y:S01]  /*15b90*/  FFMA.FTZ R11, R16, R15, R11 ;  /* 0x0000000f100b7223 */ /* 0x004fe2000001000b */
[----:B------:R-:W-:Y:S01]  /*15ba0*/  FMUL.FTZ R16, R18, R4 ;  /* 0x0000000412107220 */ /* 0x000fe20000410000 */
[----:B------:R-:W-:Y:S01]  /*15bb0*/  FADD.FTZ R14, R15, R14 ;  /* 0x0000000e0f0e7221 */ /* 0x000fe20000010000 */
[----:B------:R0:W-:Y:S04]  /*15bc0*/  STL [R1+0x210], R13 ;  /* 0x0002100d01007387 */ /* 0x0001e80000100800 */
[----:B------:R-:W2:Y:S01]  /*15bd0*/  LDL.LU R15, [R1+0x260] ;  /* 0x00026000010f7983 */ /* 0x000ea20000300800 */
[----:B----4-:R-:W-:-:S03]  /*15be0*/  FFMA.FTZ R12, R0, R9, R12 ;  /* 0x00000009000c7223 */ /* 0x010fc6000001000c */
[----:B------:R1:W5:Y:S04]  /*15bf0*/  LDL.LU R3, [R1+0x654] ;  /* 0x0006540001037983 */ /* 0x0003680000300800 */
[----:B0-----:R-:W4:Y:S04]  /*15c00*/  LDL.LU R13, [R1+0x244] ;  /* 0x00024400010d7983 */ /* 0x001f280000300800 */
[----:B------:R0:W-:Y:S04]  /*15c10*/  STL [R1+0x214], R12 ;  /* 0x0002140c01007387 */ /* 0x0001e80000100800 */
[----:B------:R1:W-:Y:S04]  /*15c20*/  STL [R1+0x21c], R2 ;  /* 0x00021c0201007387 */ /* 0x0003e80000100800 */
[----:B------:R1:W5:Y:S04]  /*15c30*/  LDL.LU R0, [R1+0x64c] ;  /* 0x00064c0001007983 */ /* 0x0003680000300800 */
[----:B0-----:R-:W4:Y:S04]  /*15c40*/  LDL.LU R12, [R1+0x5ec] ;  /* 0x0005ec00010c7983 */ /* 0x001f280000300800 */
[----:B-1----:R0:W5:Y:S01]  /*15c50*/  LDL.LU R2, [R1+0x650] ;  /* 0x0006500001027983 */ /* 0x0021620000300800 */
[----:B---3--:R-:W-:Y:S01]  /*15c60*/  FFMA.FTZ R11, R10, R16, R11 ;  /* 0x000000100a0b7223 */ /* 0x008fe2000001000b */
[----:B------:R-:W-:-:S02]  /*15c70*/  FADD.FTZ R10, R14, R16 ;  /* 0x000000100e0a7221 */ /* 0x000fc40000010000 */
[----:B------:R-:W3:Y:S01]  /*15c80*/  LDL R14, [R1+0x274] ;  /* 0x00027400010e7983 */ /* 0x000ee20000100800 */
[----:B------:R-:W-:Y:S01]  /*15c90*/  FMUL.FTZ R16, R17, R5 ;  /* 0x0000000511107220 */ /* 0x000fe20000410000 */
[----:B--2---:R-:W-:-:S03]  /*15ca0*/  SHF.L.U32 R15, R15, 0x10, RZ ;  /* 0x000000100f0f7819 */ /* 0x004fc600000006ff */
[----:B------:R-:W-:Y:S01]  /*15cb0*/  FADD.FTZ R10, R16, R10 ;  /* 0x0000000a100a7221 */ /* 0x000fe20000010000 */
[----:B----4-:R-:W-:-:S05]  /*15cc0*/  SHF.L.U32 R13, R13, 0x10, RZ ;  /* 0x000000100d0d7819 */ /* 0x010fca00000006ff */
[----:B------:R-:W-:Y:S01]  /*15cd0*/  FADD.FTZ R13, R13, -UR16 ;  /* 0x800000100d0d7e21 */ /* 0x000fe20008010000 */
[----:B---3--:R-:W-:Y:S01]  /*15ce0*/  FFMA.FTZ R14, R14, R16, R11 ;  /* 0x000000100e0e7223 */ /* 0x008fe2000001000b */
[----:B------:R-:W-:Y:S01]  /*15cf0*/  FADD.FTZ R11, R15, -UR16 ;  /* 0x800000100f0b7e21 */ /* 0x000fe20008010000 */
[----:B------:R-:W-:Y:S01]  /*15d00*/  SHF.L.U32 R16, R12, 0x10, RZ ;  /* 0x000000100c107819 */ /* 0x000fe200000006ff */
[----:B------:R-:W-:Y:S01]  /*15d10*/  FMUL.FTZ R12, R13, UR12 ;  /* 0x0000000c0d0c7c20 */ /* 0x000fe20008410000 */
[----:B------:R-:W-:Y:S01]  /*15d20*/  SHF.L.U32 R15, R69, 0x10, RZ ;  /* 0x00000010450f7819 */ /* 0x000fe200000006ff */
[----:B------:R-:W-:-:S03]  /*15d30*/  FMUL.FTZ R69, R11, UR12 ;  /* 0x0000000c0b457c20 */ /* 0x000fc60008410000 */
[----:B------:R0:W-:Y:S04]  /*15d40*/  STL [R1+0x264], R12 ;  /* 0x0002640c01007387 */ /* 0x0001e80000100800 */
[----:B------:R0:W-:Y:S01]  /*15d50*/  STL [R1+0x25c], R69 ;  /* 0x00025c4501007387 */ /* 0x0001e20000100800 */
[----:B------:R-:W-:Y:S05]  /*15d60*/  @!P1 BRA `(.L_x_364) ;  /* 0x0000000000489947 */ /* 0x000fea0003800000 */
[----:B-----5:R-:W-:-:S04]  /*15d70*/  FFMA.FTZ R11, R12, R4, R2 ;  /* 0x000000040c0b7223 */ /* 0x020fc80000010002 */
        /* <DEDUP_REMOVED lines=17> */
.L_x_364:
[----:B-----5:R1:W-:Y:S04]  /*15e90*/  STL [R1+0x64c], R0 ;  /* 0x00064c0001007387 */ /* 0x0203e80000100800 */
[----:B------:R-:W2:Y:S04]  /*15ea0*/  LDL.LU R11, [R1+0x5f4] ;  /* 0x0005f400010b7983 */ /* 0x000ea80000300800 */
[----:B0-----:R-:W3:Y:S04]  /*15eb0*/  LDL.LU R12, [R1+0x5f8] ;  /* 0x0005f800010c7983 */ /* 0x001ee80000300800 */
[----:B-1----:R-:W4:Y:S04]  /*15ec0*/  LDL.LU R0, [R1+0x218] ;  /* 0x0002180001007983 */ /* 0x002f280000300800 */
[----:B------:R-:W3:Y:S01]  /*15ed0*/  LDL.LU R69, [R1+0x600] ;  /* 0x0006000001457983 */ /* 0x000ee20000300800 */
[----:B----4-:R-:W-:Y:S01]  /*15ee0*/  FADD.FTZ R9, R0, R9 ;  /* 0x0000000900097221 */ /* 0x010fe20000010000 */
[----:B------:R-:W-:-:S02]  /*15ef0*/  FMUL.FTZ R13, R16, R4 ;  /* 0x00000004100d7220 */ /* 0x000fc40000410000 */
[----:B------:R0:W5:Y:S04]  /*15f00*/  LDL.LU R0, [R1+0x64c] ;  /* 0x00064c0001007983 */ /* 0x0001680000300800 */
[----:B------:R1:W-:Y:S04]  /*15f10*/  STL [R1+0x220], R9 ;  /* 0x0002200901007387 */ /* 0x0003e80000100800 */
[----:B-1----:R-:W4:Y:S01]  /*15f20*/  LDL R9, [R1+0x264] ;  /* 0x0002640001097983 */ /* 0x002f220000100800 */
[----:B--2---:R-:W-:Y:S01]  /*15f30*/  SHF.L.U32 R11, R11, 0x10, RZ ;  /* 0x000000100b0b7819 */ /* 0x004fe200000006ff */
[----:B---3--:R-:W-:-:S02]  /*15f40*/  IMAD.U32 R12, R12, 0x10000, RZ ;  /* 0x000100000c0c7824 */ /* 0x008fc400078e00ff */
[----:B------:R-:W-:Y:S02]  /*15f50*/  FADD.FTZ R10, R10, R13 ;  /* 0x0000000d0a0a7221 */ /* 0x000fe40000010000 */
[----:B------:R-:W-:Y:S01]  /*15f60*/  FADD.FTZ R11, R11, -UR16 ;  /* 0x800000100b0b7e21 */ /* 0x000fe20008010000 */
[----:B------:R-:W-:-:S04]  /*15f70*/  FADD.FTZ R12, R12, -UR16 ;  /* 0x800000100c0c7e21 */ /* 0x000fc80008010000 */
[----:B------:R-:W-:-:S05]  /*15f80*/  FMUL.FTZ R12, R12, UR12 ;  /* 0x0000000c0c0c7c20 */ /* 0x000fca0008410000 */
[----:B------:R0:W-:Y:S01]  /*15f90*/  STL [R1+0x248], R12 ;  /* 0x0002480c01007387 */ /* 0x0001e20000100800 */
[----:B----4-:R-:W-:-:S03]  /*15fa0*/  FFMA.FTZ R9, R9, R13, R14 ;  /* 0x0000000d09097223 */ /* 0x010fc6000001000e */
[----:B------:R-:W2:Y:S01]  /*15fb0*/  LDL.LU R14, [R1+0x5fc] ;  /* 0x0005fc00010e7983 */ /* 0x000ea20000300800 */
[----:B------:R-:W-:Y:S01]  /*15fc0*/  SHF.L.U32 R13, R69, 0x10, RZ ;  /* 0x00000010450d7819 */ /* 0x000fe200000006ff */
[----:B------:R-:W-:-:S05]  /*15fd0*/  FMUL.FTZ R69, R11, UR12 ;  /* 0x0000000c0b457c20 */ /* 0x000fca0008410000 */
        /* <DEDUP_REMOVED lines=23> */
.L_x_365:
[----:B------:R-:W2:Y:S04]  /*16150*/  LDL R12, [R1+0x25c] ;  /* 0x00025c00010c7983 */ /* 0x000ea80000100800 */
[----:B------:R0:W-:Y:S04]  /*16160*/  STL [R1+0x660], R16 ;  /* 0x0006601001007387 */ /* 0x0001e80000100800 */
[----:B------:R1:W-:Y:S04]  /*16170*/  STL [R1+0x65c], R15 ;  /* 0x00065c0f01007387 */ /* 0x0003e80000100800 */
[----:B------:R3:W-:Y:S04]  /*16180*/  STL [R1+0x658], R6 ;  /* 0x0006580601007387 */ /* 0x0007e80000100800 */
[----:B0-----:R-:W4:Y:S04]  /*16190*/  LDL.LU R16, [R1+0x21c] ;  /* 0x00021c0001107983 */ /* 0x001f280000300800 */
[----:B-1----:R-:W4:Y:S04]  /*161a0*/  LDL.LU R15, [R1+0x234] ;  /* 0x00023400010f7983 */ /* 0x002f280000300800 */
[----:B---3--:R-:W3:Y:S01]  /*161b0*/  LDL.LU R6, [R1+0x210] ;  /* 0x0002100001067983 */ /* 0x008ee20000300800 */
[----:B------:R-:W-:-:S03]  /*161c0*/  FADD.FTZ R10, R11, R10 ;  /* 0x0000000a0b0a7221 */ /* 0x000fc60000010000 */
[----:B------:R0:W-:Y:S04]  /*161d0*/  STL [R1+0x654], R3 ;  /* 0x0006540301007387 */ /* 0x0001e80000100800 */
[----:B------:R1:W-:Y:S04]  /*161e0*/  STL [R1+0x650], R2 ;  /* 0x0006500201007387 */ /* 0x0003e80000100800 */
[----:B-----5:R1:W-:Y:S04]  /*161f0*/  STL [R1+0x64c], R0 ;  /* 0x00064c0001007387 */ /* 0x0203e80000100800 */
[----:B0-----:R-:W3:Y:S04]  /*16200*/  LDL.LU R3, [R1+0x214] ;  /* 0x0002140001037983 */ /* 0x001ee80000300800 */
[----:B-1----:R-:W3:Y:S04]  /*16210*/  LDL.LU R2, [R1+0x230] ;  /* 0x0002300001027983 */ /* 0x002ee80000300800 */
[----:B------:R-:W3:Y:S04]  /*16220*/  LDL R0, [R1+0x248] ;  /* 0x0002480001007983 */ /* 0x000ee80000100800 */
[----:B------:R-:W3:Y:S01]  /*16230*/  LDL.LU R69, [R1+0x604] ;  /* 0x0006040001457983 */ /* 0x000ee20000300800 */
[----:B--2---:R-:W-:-:S03]  /*16240*/  FFMA.FTZ R9, R12, R11, R9 ;  /* 0x0000000b0c097223 */ /* 0x004fc60000010009 */
[----:B------:R-:W2:Y:S01]  /*16250*/  LDL R11, [R1+0x24c] ;  /* 0x00024c00010b7983 */ /* 0x000ea20000100800 */
[----:B------:R-:W-:Y:S01]  /*16260*/  FMUL.FTZ R12, R14, R4 ;  /* 0x000000040e0c7220 */ /* 0x000fe20000410000 */
[----:B----4-:R-:W-:Y:S02]  /*16270*/  FFMA.FTZ R15, R15, R8, R16 ;  /* 0x000000080f0f7223 */ /* 0x010fe40000010010 */
[----:B------:R0:W5:Y:S01]  /*16280*/  LDL.LU R16, [R1+0x660] ;  /* 0x0006600001107983 */ /* 0x0001620000300800 */
[----:B---3--:R-:W-:-:S03]  /*16290*/  FADD.FTZ R8, R6, R8 ;  /* 0x0000000806087221 */ /* 0x008fc60000010000 */
[----:B------:R1:W-:Y:S04]  /*162a0*/  STL [R1+0x228], R15 ;  /* 0x0002280f01007387 */ /* 0x0003e80000100800 */
[----:B------:R-:W-:Y:S04]  /*162b0*/  STL [R1+0x218], R8 ;  /* 0x0002180801007387 */ /* 0x000fe80000100800 */
[----:B------:R0:W5:Y:S04]  /*162c0*/  LDL.LU R6, [R1+0x658] ;  /* 0x0006580001067983 */ /* 0x0001680000300800 */
[----:B-1----:R0:W5:Y:S01]  /*162d0*/  LDL.LU R15, [R1+0x65c] ;  /* 0x00065c00010f7983 */ /* 0x0021620000300800 */
[----:B------:R-:W-:-:S03]  /*162e0*/  FFMA.FTZ R2, R2, R7, R3 ;  /* 0x0000000702027223 */ /* 0x000fc60000010003 */
[----:B------:R0:W5:Y:S04]  /*162f0*/  LDL.LU R3, [R1+0x654] ;  /* 0x0006540001037983 */ /* 0x0001680000300800 */
[----:B------:R1:W-:Y:S04]  /*16300*/  STL [R1+0x21c], R2 ;  /* 0x00021c0201007387 */ /* 0x0003e80000100800 */
[----:B-1----:R0:W5:Y:S01]  /*16310*/  LDL.LU R2, [R1+0x650] ;  /* 0x0006500001027983 */ /* 0x0021620000300800 */
[----:B--2---:R-:W-:Y:S01]  /*16320*/  FFMA.FTZ R8, R11, R12, R9 ;  /* 0x0000000c0b087223 */ /* 0x004fe20000010009 */
[----:B------:R-:W-:-:S02]  /*16330*/  FADD.FTZ R9, R10, R12 ;  /* 0x0000000c0a097221 */ /* 0x000fc40000010000 */
[----:B------:R-:W2:Y:S01]  /*16340*/  LDL.LU R10, [R1+0x608] ;  /* 0x00060800010a7983 */ /* 0x000ea20000300800 */
[----:B------:R-:W-:-:S03]  /*16350*/  FMUL.FTZ R11, R13, R5 ;  /* 0x000000050d0b7220 */ /* 0x000fc60000410000 */
[----:B------:R-:W3:Y:S01]  /*16360*/  LDL.LU R12, [R1+0x60c] ;  /* 0x00060c00010c7983 */ /* 0x000ee20000300800 */
[----:B------:R-:W-:Y:S01]  /*16370*/  FFMA.FTZ R8, R0, R11, R8 ;  /* 0x0000000b00087223 */ /* 0x000fe20000010008 */
[----:B------:R-:W-:Y:S02]  /*16380*/  FADD.FTZ R9, R11, R9 ;  /* 0x000000090b097221 */ /* 0x000fe40000010000 */
[----:B------:R-:W4:Y:S04]  /*16390*/  LDL.LU R11, [R1+0x610] ;  /* 0x00061000010b7983 */ /* 0x000f280000300800 */
[----:B------:R0:W5:Y:S01]  /*163a0*/  LDL.LU R0, [R1+0x64c] ;  /* 0x00064c0001007983 */ /* 0x0001620000300800 */
[----:B------:R-:W-:-:S05]  /*163b0*/  SHF.L.U32 R69, R69, 0x10, RZ ;  /* 0x0000001045457819 */ /* 0x000fca00000006ff */
[----:B------:R-:W-:-:S04]  /*163c0*/  FADD.FTZ R69, R69, -UR16 ;  /* 0x8000001045457e21 */ /* 0x000fc80008010000 */
[----:B------:R-:W-:-:S05]  /*163d0*/  FMUL.FTZ R69, R69, UR12 ;  /* 0x0000000c45457c20 */ /* 0x000fca0008410000 */
[----:B------:R0:W-:Y:S01]  /*163e0*/  STL [R1+0x244], R69 ;  /* 0x0002444501007387 */ /* 0x0001e20000100800 */
[----:B--2---:R-:W-:-:S05]  /*163f0*/  SHF.L.U32 R10, R10, 0x10, RZ ;  /* 0x000000100a0a7819 */ /* 0x004fca00000006ff */
[----:B------:R-:W-:-:S04]  /*16400*/  FADD.FTZ R10, R10, -UR16 ;  /* 0x800000100a0a7e21 */ /* 0x000fc80008010000 */
[----:B------:R-:W-:-:S05]  /*16410*/  FMUL.FTZ R10, R10, UR12 ;  /* 0x0000000c0a0a7c20 */ /* 0x000fca0008410000 */
[----:B------:R0:W-:Y:S01]  /*16420*/  STL [R1+0x240], R10 ;  /* 0x0002400a01007387 */ /* 0x0001e20000100800 */
[----:B---3--:R-:W-:Y:S02]  /*16430*/  SHF.L.U32 R12, R12, 0x10, RZ ;  /* 0x000000100c0c7819 */ /* 0x008fe400000006ff */
[----:B----4-:R-:W-:Y:S01]  /*16440*/  SHF.L.U32 R11, R11, 0x10, RZ ;  /* 0x000000100b0b7819 */ /* 0x010fe200000006ff */
[----:B------:R-:W-:Y:S06]  /*16450*/  @!P1 BRA `(.L_x_366) ;  /* 0x00000000004c9947 */ /* 0x000fec0003800000 */
[----:B0----5:R-:W-:-:S04]  /*16460*/  FFMA.FTZ R10, R69, R4, R2 ;  /* 0x00000004450a7223 */ /* 0x021fc80000010002 */
        /* <DEDUP_REMOVED lines=18> */
.L_x_366:
[----:B-----5:R1:W-:Y:S04]  /*16590*/  STL [R1+0x650], R2 ;  /* 0x0006500201007387 */ /* 0x0203e80000100800 */
[----:B0-----:R-:W2:Y:S04]  /*165a0*/  LDL.LU R69, [R1+0x618] ;  /* 0x0006180001457983 */ /* 0x001ea80000300800 */
[----:B-1----:R-:W3:Y:S04]  /*165b0*/  LDL.LU R2, [R1+0x220] ;  /* 0x0002200001027983 */ /* 0x002ee80000300800 */
[----:B------:R0:W-:Y:S04]  /*165c0*/  STL [R1+0x64c], R0 ;  /* 0x00064c0001007387 */ /* 0x0001e80000100800 */
[----:B0-----:R-:W4:Y:S01]  /*165d0*/  LDL R0, [R1+0x244] ;  /* 0x0002440001007983 */ /* 0x001f220000100800 */
[----:B------:R-:W-:-:S04]  /*165e0*/  FMUL.FTZ R10, R12, R4 ;  /* 0x000000040c0a7220 */ /* 0x000fc80000410000 */
[----:B------:R-:W-:Y:S01]  /*165f0*/  FADD.FTZ R9, R9, R10 ;  /* 0x0000000a09097221 */ /* 0x000fe20000010000 */
[----:B--2---:R-:W-:Y:S01]  /*16600*/  SHF.L.U32 R69, R69, 0x10, RZ ;  /* 0x0000001045457819 */ /* 0x004fe200000006ff */
[----:B---3--:R-:W-:Y:S02]  /*16610*/  FADD.FTZ R7, R2, R7 ;  /* 0x0000000702077221 */ /* 0x008fe40000010000 */
[----:B------:R0:W5:Y:S04]  /*16620*/  LDL.LU R2, [R1+0x650] ;  /* 0x0006500001027983 */ /* 0x0001680000300800 */
[----:B------:R1:W-:Y:S04]  /*16630*/  STL [R1+0x224], R7 ;  /* 0x0002240701007387 */ /* 0x0003e80000100800 */
[----:B-1----:R-:W2:Y:S01]  /*16640*/  LDL.LU R7, [R1+0x614] ;  /* 0x0006140001077983 */ /* 0x002ea20000300800 */
[----:B----4-:R-:W-:-:S03]  /*16650*/  FFMA.FTZ R8, R0, R10, R8 ;  /* 0x0000000a00087223 */ /* 0x010fc60000010008 */
[----:B------:R-:W3:Y:S04]  /*16660*/  LDL.LU R10, [R1+0x61c] ;  /* 0x00061c00010a7983 */ /* 0x000ee80000300800 */
[----:B------:R1:W-:Y:S04]  /*16670*/  STL [R1+0x214], R8 ;  /* 0x0002140801007387 */ /* 0x0003e80000100800 */
[----:B------:R0:W5:Y:S04]  /*16680*/  LDL.LU R0, [R1+0x64c] ;  /* 0x00064c0001007983 */ /* 0x0001680000300800 */
[----:B-1----:R-:W4:Y:S01]  /*16690*/  LDL.LU R8, [R1+0x620] ;  /* 0x0006200001087983 */ /* 0x002f220000300800 */
[----:B------:R-:W-:-:S04]  /*166a0*/  FADD.FTZ R69, R69, -UR16 ;  /* 0x8000001045457e21 */ /* 0x000fc80008010000 */
[----:B------:R-:W-:-:S05]  /*166b0*/  FMUL.FTZ R69, R69, UR12 ;  /* 0x0000000c45457c20 */ /* 0x000fca0008410000 */
[----:B------:R-:W-:Y:S04]  /*166c0*/  STL [R1+0x230], R69 ;  /* 0x0002304501007387 */ /* 0x000fe80000100800 */
[----:B------:R4:W-:Y:S01]  /*166d0*/  STL [R1+0x210], R9 ;  /* 0x0002100901007387 */ /* 0x0009e20000100800 */
[----:B--2---:R-:W-:-:S05]  /*166e0*/  SHF.L.U32 R7, R7, 0x10, RZ ;  /* 0x0000001007077819 */ /* 0x004fca00000006ff */
[----:B------:R-:W-:-:S04]  /*166f0*/  FADD.FTZ R7, R7, -UR16 ;  /* 0x8000001007077e21 */ /* 0x000fc80008010000 */
[----:B------:R-:W-:-:S05]  /*16700*/  FMUL.FTZ R7, R7, UR12 ;  /* 0x0000000c07077c20 */ /* 0x000fca0008410000 */
[----:B------:R0:W-:Y:S01]  /*16710*/  STL [R1+0x22c], R7 ;  /* 0x00022c0701007387 */ /* 0x0001e20000100800 */
[----:B---3--:R-:W-:Y:S02]  /*16720*/  SHF.L.U32 R10, R10, 0x10, RZ ;  /* 0x000000100a0a7819 */ /* 0x008fe400000006ff */
[----:B----4-:R-:W-:Y:S01]  /*16730*/  SHF.L.U32 R9, R8, 0x10, RZ ;  /* 0x0000001008097819 */ /* 0x010fe200000006ff */
[----:B------:R-:W-:Y:S01]  /*16740*/  FMUL.FTZ R8, R11, R5 ;  /* 0x000000050b087220 */ /* 0x000fe20000410000 */
        /* <DEDUP_REMOVED lines=20> */
.L_x_367:
[----:B------:R1:W-:Y:S04]  /*16890*/  STL [R1+0x664], R15 ;  /* 0x0006640f01007387 */ /* 0x0003e80000100800 */
[----:B------:R2:W-:Y:S04]  /*168a0*/  STL [R1+0x660], R14 ;  /* 0x0006600e01007387 */ /* 0x0005e80000100800 */
[----:B------:R3:W-:Y:S04]  /*168b0*/  STL [R1+0x65c], R13 ;  /* 0x00065c0d01007387 */ /* 0x0007e80000100800 */
[----:B-1----:R-:W4:Y:S04]  /*168c0*/  LDL.LU R15, [R1+0x228] ;  /* 0x00022800010f7983 */ /* 0x002f280000300800 */
[----:B--2---:R-:W4:Y:S04]  /*168d0*/  LDL.LU R14, [R1+0x23c] ;  /* 0x00023c00010e7983 */ /* 0x004f280000300800 */
[----:B---3--:R-:W2:Y:S04]  /*168e0*/  LDL.LU R13, [R1+0x218] ;  /* 0x00021800010d7983 */ /* 0x008ea80000300800 */
[----:B------:R-:W3:Y:S04]  /*168f0*/  LDL.LU R69, [R1+0x214] ;  /* 0x0002140001457983 */ /* 0x000ee80000300800 */
[----:B0-----:R-:W3:Y:S04]  /*16900*/  LDL R7, [R1+0x240] ;  /* 0x0002400001077983 */ /* 0x001ee80000100800 */
[----:B------:R0:W-:Y:S04]  /*16910*/  STL [R1+0x668], R16 ;  /* 0x0006681001007387 */ /* 0x0001e80000100800 */
[----:B0-----:R-:W3:Y:S01]  /*16920*/  LDL.LU R16, [R1+0x210] ;  /* 0x0002100001107983 */ /* 0x001ee20000300800 */
[----:B----4-:R-:W-:-:S03]  /*16930*/  FFMA.FTZ R14, R14, R6, R15 ;  /* 0x000000060e0e7223 */ /* 0x010fc6000001000f */
[----:B------:R0:W-:Y:S01]  /*16940*/  STL [R1+0x650], R3 ;  /* 0x0006500301007387 */ /* 0x0001e20000100800 */
[----:B--2---:R-:W-:Y:S01]  /*16950*/  FADD.FTZ R6, R13, R6 ;  /* 0x000000060d067221 */ /* 0x004fe20000010000 */
[----:B---3--:R-:W-:-:S04]  /*16960*/  FFMA.FTZ R69, R7, R8, R69 ;  /* 0x0000000807457223 */ /* 0x008fc80000010045 */
[----:B------:R1:W-:Y:S04]  /*16970*/  STL [R1+0x268], R6 ;  /* 0x0002680601007387 */ /* 0x0003e80000100800 */
[----:B0-----:R-:W2:Y:S04]  /*16980*/  LDL R3, [R1+0x22c] ;  /* 0x00022c0001037983 */ /* 0x001ea80000100800 */
[----:B------:R0:W-:Y:S04]  /*16990*/  STL [R1+0x658], R12 ;  /* 0x0006580c01007387 */ /* 0x0001e80000100800 */
[----:B-1----:R-:W3:Y:S01]  /*169a0*/  LDL R6, [R1+0x230] ;  /* 0x0002300001067983 */ /* 0x002ee20000100800 */
[----:B------:R-:W-:Y:S01]  /*169b0*/  FMUL.FTZ R7, R10, R4 ;  /* 0x000000040a077220 */ /* 0x000fe20000410000 */
[----:B------:R-:W-:-:S02]  /*169c0*/  FADD.FTZ R8, R8, R16 ;  /* 0x0000001008087221 */ /* 0x000fc40000010000 */
[----:B------:R1:W-:Y:S04]  /*169d0*/  STL [R1+0x654], R11 ;  /* 0x0006540b01007387 */ /* 0x0003e80000100800 */
[----:B-----5:R4:W-:Y:S04]  /*169e0*/  STL [R1+0x64c], R2 ;  /* 0x00064c0201007387 */ /* 0x0209e80000100800 */
[----:B0-----:R-:W2:Y:S04]  /*169f0*/  LDL.LU R12, [R1+0x21c] ;  /* 0x00021c00010c7983 */ /* 0x001ea80000300800 */
[----:B-1----:R-:W2:Y:S04]  /*16a00*/  LDL.LU R11, [R1+0x238] ;  /* 0x00023800010b7983 */ /* 0x002ea80000300800 */
[----:B----4-:R-:W4:Y:S04]  /*16a10*/  LDL.LU R2, [R1+0x628] ;  /* 0x0006280001027983 */ /* 0x010f280000300800 */
[----:B------:R0:W-:Y:S04]  /*16a20*/  STL [R1+0x260], R14 ;  /* 0x0002600e01007387 */ /* 0x0001e80000100800 */
[----:B------:R1:W5:Y:S04]  /*16a30*/  LDL.LU R16, [R1+0x668] ;  /* 0x0006680001107983 */ /* 0x0003680000300800 */
[----:B------:R1:W5:Y:S04]  /*16a40*/  LDL.LU R15, [R1+0x664] ;  /* 0x00066400010f7983 */ /* 0x0003680000300800 */
[----:B0-----:R1:W5:Y:S04]  /*16a50*/  LDL.LU R14, [R1+0x660] ;  /* 0x00066000010e7983 */ /* 0x0013680000300800 */
[----:B------:R1:W5:Y:S01]  /*16a60*/  LDL.LU R13, [R1+0x65c] ;  /* 0x00065c00010d7983 */ /* 0x0003620000300800 */
[----:B---3--:R-:W-:Y:S01]  /*16a70*/  FFMA.FTZ R6, R6, R7, R69 ;  /* 0x0000000706067223 */ /* 0x008fe20000010045 */
[----:B------:R-:W-:-:S02]  /*16a80*/  FADD.FTZ R7, R8, R7 ;  /* 0x0000000708077221 */ /* 0x000fc40000010000 */
[----:B------:R-:W3:Y:S01]  /*16a90*/  LDL.LU R8, [R1+0x624] ;  /* 0x0006240001087983 */ /* 0x000ee20000300800 */
[----:B------:R-:W-:-:S04]  /*16aa0*/  FMUL.FTZ R69, R9, R5 ;  /* 0x0000000509457220 */ /* 0x000fc80000410000 */
[----:B--2---:R-:W-:Y:S02]  /*16ab0*/  FFMA.FTZ R6, R3, R69, R6 ;  /* 0x0000004503067223 */ /* 0x004fe40000010006 */
[----:B------:R1:W5:Y:S04]  /*16ac0*/  LDL.LU R3, [R1+0x650] ;  /* 0x0006500001037983 */ /* 0x0003680000300800 */
[----:B------:R0:W-:Y:S01]  /*16ad0*/  STL [R1+0x220], R6 ;  /* 0x0002200601007387 */ /* 0x0001e20000100800 */
[----:B------:R-:W-:-:S03]  /*16ae0*/  FFMA.FTZ R11, R11, R0, R12 ;  /* 0x000000000b0b7223 */ /* 0x000fc6000001000c */
[----:B------:R1:W5:Y:S01]  /*16af0*/  LDL.LU R12, [R1+0x658] ;  /* 0x00065800010c7983 */ /* 0x0003620000300800 */
[----:B----4-:R-:W-:Y:S01]  /*16b00*/  SHF.L.U32 R2, R2, 0x10, RZ ;  /* 0x0000001002027819 */ /* 0x010fe200000006ff */
[----:B0-----:R-:W-:Y:S02]  /*16b10*/  FADD.FTZ R6, R69, R7 ;  /* 0x0000000745067221 */ /* 0x001fe40000010000 */
[----:B------:R-:W2:Y:S04]  /*16b20*/  LDL.LU R7, [R1+0x62c] ;  /* 0x00062c0001077983 */ /* 0x000ea80000300800 */
[----:B------:R0:W-:Y:S04]  /*16b30*/  STL [R1+0x214], R6 ;  /* 0x0002140601007387 */ /* 0x0001e80000100800 */
[----:B------:R4:W-:Y:S01]  /*16b40*/  STL [R1+0x258], R11 ;  /* 0x0002580b01007387 */ /* 0x0009e20000100800 */
[----:B0-----:R-:W-:-:S03]  /*16b50*/  FADD.FTZ R6, R2, -UR16 ;  /* 0x8000001002067e21 */ /* 0x001fc60008010000 */
[----:B------:R1:W5:Y:S04]  /*16b60*/  LDL.LU R2, [R1+0x64c] ;  /* 0x00064c0001027983 */ /* 0x0003680000300800 */
[----:B----4-:R1:W5:Y:S01]  /*16b70*/  LDL.LU R11, [R1+0x654] ;  /* 0x00065400010b7983 */ /* 0x0103620000300800 */
[----:B---3--:R-:W-:-:S05]  /*16b80*/  SHF.L.U32 R8, R8, 0x10, RZ ;  /* 0x0000001008087819 */ /* 0x008fca00000006ff */
[----:B------:R-:W-:Y:S02]  /*16b90*/  FADD.FTZ R69, R8, -UR16 ;  /* 0x8000001008457e21 */ /* 0x000fe40008010000 */
[----:B------:R-:W3:Y:S01]  /*16ba0*/  LDL.LU R8, [R1+0x630] ;  /* 0x0006300001087983 */ /* 0x000ee20000300800 */
[----:B------:R-:W-:Y:S01]  /*16bb0*/  FMUL.FTZ R6, R6, UR12 ;  /* 0x0000000c06067c20 */ /* 0x000fe20008410000 */
[----:B------:R-:W-:-:S04]  /*16bc0*/  FMUL.FTZ R69, R69, UR12 ;  /* 0x0000000c45457c20 */ /* 0x000fc80008410000 */
[----:B------:R1:W-:Y:S04]  /*16bd0*/  STL [R1+0x218], R6 ;  /* 0x0002180601007387 */ /* 0x0003e80000100800 */
[----:B------:R1:W-:Y:S01]  /*16be0*/  STL [R1+0x21c], R69 ;  /* 0x00021c4501007387 */ /* 0x0003e20000100800 */
[----:B--2---:R-:W-:Y:S02]  /*16bf0*/  SHF.L.U32 R7, R7, 0x10, RZ ;  /* 0x0000001007077819 */ /* 0x004fe400000006ff */
[----:B---3--:R-:W-:Y:S01]  /*16c00*/  SHF.L.U32 R8, R8, 0x10, RZ ;  /* 0x0000001008087819 */ /* 0x008fe200000006ff */
[----:B-1----:R-:W-:Y:S06]  /*16c10*/  @!P1 BRA `(.L_x_368) ;  /* 0x00000000004c9947 */ /* 0x002fec0003800000 */
[----:B-----5:R-:W-:-:S04]  /*16c20*/  FFMA.FTZ R69, R69, R4, R2 ;  /* 0x0000000445457223 */ /* 0x020fc80000010002 */
        /* <DEDUP_REMOVED lines=18> */
.L_x_368:
[----:B-----5:R0:W-:Y:S04]  /*16d50*/  STL [R1+0x660], R12 ;  /* 0x0006600c01007387 */ /* 0x0201e80000100800 */
[----:B------:R-:W2:Y:S04]  /*16d60*/  LDL.LU R69, [R1+0x634] ;  /* 0x0006340001457983 */ /* 0x000ea80000300800 */
[----:B0-----:R-:W3:Y:S04]  /*16d70*/  LDL.LU R12, [R1+0x224] ;  /* 0x00022400010c7983 */ /* 0x001ee80000300800 */
[----:B------:R0:W-:Y:S04]  /*16d80*/  STL [R1+0x65c], R11 ;  /* 0x00065c0b01007387 */ /* 0x0001e80000100800 */
[----:B------:R1:W-:Y:S04]  /*16d90*/  STL [R1+0x658], R10 ;  /* 0x0006580a01007387 */ /* 0x0003e80000100800 */
[----:B------:R4:W-:Y:S04]  /*16da0*/  STL [R1+0x654], R9 ;  /* 0x0006540901007387 */ /* 0x0009e80000100800 */
[----:B0-----:R-:W2:Y:S04]  /*16db0*/  LDL.LU R11, [R1+0x220] ;  /* 0x00022000010b7983 */ /* 0x001ea80000300800 */
[----:B-1----:R-:W2:Y:S04]  /*16dc0*/  LDL R10, [R1+0x21c] ;  /* 0x00021c00010a7983 */ /* 0x002ea80000100800 */
[----:B----4-:R-:W4:Y:S04]  /*16dd0*/  LDL.LU R9, [R1+0x214] ;  /* 0x0002140001097983 */ /* 0x010f280000300800 */
[----:B------:R0:W-:Y:S04]  /*16de0*/  STL [R1+0x64c], R2 ;  /* 0x00064c0201007387 */ /* 0x0001e80000100800 */
[----:B------:R1:W-:Y:S04]  /*16df0*/  STL [R1+0x650], R3 ;  /* 0x0006500301007387 */ /* 0x0003e80000100800 */
[----:B0-----:R-:W4:Y:S04]  /*16e00*/  LDL.LU R2, [R1+0x63c] ;  /* 0x00063c0001027983 */ /* 0x001f280000300800 */
[----:B-1----:R-:W4:Y:S01]  /*16e10*/  LDL.LU R3, [R1+0x640] ;  /* 0x0006400001037983 */ /* 0x002f220000300800 */
[----:B---3--:R-:W-:Y:S01]  /*16e20*/  FADD.FTZ R0, R12, R0 ;  /* 0x000000000c007221 */ /* 0x008fe20000010000 */
[----:B------:R-:W-:-:S02]  /*16e30*/  FMUL.FTZ R6, R8, R4 ;  /* 0x0000000408067220 */ /* 0x000fc40000410000 */
[----:B------:R0:W5:Y:S04]  /*16e40*/  LDL.LU R12, [R1+0x660] ;  /* 0x00066000010c7983 */ /* 0x0001680000300800 */
[----:B------:R1:W-:Y:S04]  /*16e50*/  STL [R1+0x23c], R0 ;  /* 0x00023c0001007387 */ /* 0x0003e80000100800 */
[----:B-1----:R-:W3:Y:S01]  /*16e60*/  LDL.LU R0, [R1+0x638] ;  /* 0x0006380001007983 */ /* 0x002ee20000300800 */
[----:B--2---:R-:W-:-:S03]  /*16e70*/  FFMA.FTZ R10, R10, R6, R11 ;  /* 0x000000060a0a7223 */ /* 0x004fc6000001000b */
[----:B------:R0:W5:Y:S01]  /*16e80*/  LDL.LU R11, [R1+0x65c] ;  /* 0x00065c00010b7983 */ /* 0x0001620000300800 */
[----:B----4-:R-:W-:-:S03]  /*16e90*/  FADD.FTZ R6, R9, R6 ;  /* 0x0000000609067221 */ /* 0x010fc60000010000 */
[----:B------:R1:W-:Y:S04]  /*16ea0*/  STL [R1+0x238], R10 ;  /* 0x0002380a01007387 */ /* 0x0003e80000100800 */
[----:B------:R2:W-:Y:S04]  /*16eb0*/  STL [R1+0x234], R6 ;  /* 0x0002340601007387 */ /* 0x0005e80000100800 */
[----:B------:R0:W5:Y:S04]  /*16ec0*/  LDL.LU R9, [R1+0x654] ;  /* 0x0006540001097983 */ /* 0x0001680000300800 */
[----:B-1----:R0:W5:Y:S01]  /*16ed0*/  LDL.LU R10, [R1+0x658] ;  /* 0x00065800010a7983 */ /* 0x0021620000300800 */
[----:B--2---:R-:W-:-:S02]  /*16ee0*/  SHF.L.U32 R6, R2, 0x10, RZ ;  /* 0x0000001002067819 */ /* 0x004fc400000006ff */
[----:B---3--:R-:W-:-:S05]  /*16ef0*/  SHF.L.U32 R0, R0, 0x10, RZ ;  /* 0x0000001000007819 */ /* 0x008fca00000006ff */
[----:B------:R-:W-:Y:S01]  /*16f00*/  FADD.FTZ R2, R0, -UR16 ;  /* 0x8000001000027e21 */ /* 0x000fe20008010000 */
[----:B------:R-:W-:Y:S01]  /*16f10*/  SHF.L.U32 R0, R3, 0x10, RZ ;  /* 0x0000001003007819 */ /* 0x000fe200000006ff */
[----:B------:R-:W-:Y:S02]  /*16f20*/  FMUL.FTZ R3, R7, R5 ;  /* 0x0000000507037220 */ /* 0x000fe40000410000 */
[----:B------:R-:W-:-:S03]  /*16f30*/  FMUL.FTZ R2, R2, UR12 ;  /* 0x0000000c02027c20 */ /* 0x000fc60008410000 */
[----:B------:R1:W-:Y:S04]  /*16f40*/  STL [R1+0x224], R3 ;  /* 0x0002240301007387 */ /* 0x0003e80000100800 */
[----:B------:R2:W-:Y:S04]  /*16f50*/  STL [R1+0x210], R2 ;  /* 0x0002100201007387 */ /* 0x0005e80000100800 */
[----:B-1----:R0:W5:Y:S04]  /*16f60*/  LDL.LU R3, [R1+0x650] ;  /* 0x0006500001037983 */ /* 0x0021680000300800 */
[----:B--2---:R0:W5:Y:S01]  /*16f70*/  LDL.LU R2, [R1+0x64c] ;  /* 0x00064c0001027983 */ /* 0x0041620000300800 */
[----:B------:R-:W-:-:S05]  /*16f80*/  SHF.L.U32 R69, R69, 0x10, RZ ;  /* 0x0000001045457819 */ /* 0x000fca00000006ff */
[----:B------:R-:W-:-:S04]  /*16f90*/  FADD.FTZ R69, R69, -UR16 ;  /* 0x8000001045457e21 */ /* 0x000fc80008010000 */
[----:B------:R-:W-:-:S05]  /*16fa0*/  FMUL.FTZ R69, R69, UR12 ;  /* 0x0000000c45457c20 */ /* 0x000fca0008410000 */
[----:B------:R0:W-:Y:S01]  /*16fb0*/  STL [R1+0x214], R69 ;  /* 0x0002144501007387 */ /* 0x0001e20000100800 */
[----:B------:R-:W-:Y:S05]  /*16fc0*/  @!P1 BRA `(.L_x_369) ;  /* 0x0000000000649947 */ /* 0x000fea0003800000 */
[----:B------:R1:W-:Y:S04]  /*16fd0*/  STL [R1+0x650], R8 ;  /* 0x0006500801007387 */ /* 0x0003e80000100800 */
[----:B-----5:R2:W-:Y:S04]  /*16fe0*/  STL [R1+0x654], R9 ;  /* 0x0006540901007387 */ /* 0x0205e80000100800 */
[----:B-1----:R-:W3:Y:S01]  /*16ff0*/  LDL R8, [R1+0x210] ;  /* 0x0002100001087983 */ /* 0x002ee20000100800 */
[----:B--2---:R-:W-:-:S03]  /*17000*/  FFMA.FTZ R9, R69, R4, R2 ;  /* 0x0000000445097223 */ /* 0x004fc60000010002 */
[----:B------:R1:W-:Y:S01]  /*17010*/  STL [R1+0x64c], R7 ;  /* 0x00064c0701007387 */ /* 0x0003e20000100800 */
[----:B0-----:R-:W-:-:S06]  /*17020*/  FMUL.FTZ R69, R9, -1.4426950216293334961 ;  /* 0xbfb8aa3b09457820 */ /* 0x001fcc0000410000 */
[----:B------:R-:W0:Y:S02]  /*17030*/  MUFU.EX2 R69, R69 ;  /* 0x0000004500457308 */ /* 0x000e240000000800 */
[----:B0-----:R-:W-:-:S06]  /*17040*/  FADD.FTZ R69, R69, 1 ;  /* 0x3f80000045457421 */ /* 0x001fcc0000010000 */
[----:B------:R-:W1:Y:S02]  /*17050*/  MUFU.RCP R69, R69 ;  /* 0x0000004500457308 */ /* 0x000e640000001000 */
[----:B-1----:R-:W-:Y:S01]  /*17060*/  FMUL.FTZ R7, R6, R69 ;  /* 0x0000004506077220 */ /* 0x002fe20000410000 */
[----:B------:R-:W-:-:S04]  /*17070*/  FADD.FTZ R6, -R69, 1 ;  /* 0x3f80000045067421 */ /* 0x000fc80000010100 */
[----:B------:R-:W-:Y:S02]  /*17080*/  FFMA.FTZ R6, R9, R6, 1 ;  /* 0x3f80000009067423 */ /* 0x000fe40000010006 */
[----:B------:R1:W5:Y:S02]  /*17090*/  LDL.LU R9, [R1+0x654] ;  /* 0x0006540001097983 */ /* 0x0003640000300800 */
[----:B------:R-:W-:Y:S01]  /*170a0*/  FMUL.FTZ R6, R7, R6 ;  /* 0x0000000607067220 */ /* 0x000fe20000410000 */
[----:B---3--:R-:W-:-:S04]  /*170b0*/  FFMA.FTZ R8, R8, R5, R3 ;  /* 0x0000000508087223 */ /* 0x008fc80000010003 */
[----:B------:R-:W-:-:S06]  /*170c0*/  FMUL.FTZ R69, R8, -1.4426950216293334961 ;  /* 0xbfb8aa3b08457820 */ /* 0x000fcc0000410000 */
[----:B------:R-:W0:Y:S02]  /*170d0*/  MUFU.EX2 R69, R69 ;  /* 0x0000004500457308 */ /* 0x000e240000000800 */
[----:B0-----:R-:W-:-:S06]  /*170e0*/  FADD.FTZ R69, R69, 1 ;  /* 0x3f80000045457421 */ /* 0x001fcc0000010000 */
[----:B------:R-:W0:Y:S02]  /*170f0*/  MUFU.RCP R69, R69 ;  /* 0x0000004500457308 */ /* 0x000e240000001000 */
[----:B0-----:R-:W-:Y:S01]  /*17100*/  FMUL.FTZ R7, R0, R69 ;  /* 0x0000004500077220 */ /* 0x001fe20000410000 */
[----:B------:R-:W-:-:S04]  /*17110*/  FADD.FTZ R0, -R69, 1 ;  /* 0x3f80000045007421 */ /* 0x000fc80000010100 */
[----:B------:R-:W-:Y:S02]  /*17120*/  FFMA.FTZ R0, R8, R0, 1 ;  /* 0x3f80000008007423 */ /* 0x000fe40000010000 */
[----:B------:R1:W5:Y:S02]  /*17130*/  LDL.LU R8, [R1+0x650] ;  /* 0x0006500001087983 */ /* 0x0003640000300800 */
[----:B------:R-:W-:Y:S02]  /*17140*/  FMUL.FTZ R0, R7, R0 ;  /* 0x0000000007007220 */ /* 0x000fe40000410000 */
[----:B------:R1:W5:Y:S05]  /*17150*/  LDL.LU R7, [R1+0x64c] ;  /* 0x00064c0001077983 */ /* 0x00036a0000300800 */
.L_x_369:
[----:B-----5:R2:W-:Y:S04]  /*17160*/  STL [R1+0x670], R9 ;  /* 0x0006700901007387 */ /* 0x0205e80000100800 */
[----:B------:R3:W-:Y:S04]  /*17170*/  STL [R1+0x66c], R8 ;  /* 0x00066c0801007387 */ /* 0x0007e80000100800 */
[----:B------:R4:W-:Y:S04]  /*17180*/  STL [R1+0x668], R7 ;  /* 0x0006680701007387 */ /* 0x0009e80000100800 */
[----:B--2---:R-:W2:Y:S04]  /*17190*/  LDL.LU R9, [R1+0x33c] ;  /* 0x00033c0001097983 */ /* 0x004ea80000300800 */
[----:B---3--:R-:W2:Y:S04]  /*171a0*/  LDL.LU R8, [R1+0x260] ;  /* 0x0002600001087983 */ /* 0x008ea80000300800 */
[----:B----4-:R-:W3:Y:S04]  /*171b0*/  LDL.LU R7, [R1+0x268] ;  /* 0x0002680001077983 */ /* 0x010ee80000300800 */
[----:B------:R4:W-:Y:S04]  /*171c0*/  STL [R1+0x684], R14 ;  /* 0x0006840e01007387 */ /* 0x0009e80000100800 */
[----:B------:R1:W-:Y:S04]  /*171d0*/  STL [R1+0x67c], R12 ;  /* 0x00067c0c01007387 */ /* 0x0003e80000100800 */
[----:B------:R0:W-:Y:S04]  /*171e0*/  STL [R1+0x680], R13 ;  /* 0x0006800d01007387 */ /* 0x0001e80000100800 */
[----:B----4-:R-:W4:Y:S04]  /*171f0*/  LDL.LU R14, [R1+0x334] ;  /* 0x00033400010e7983 */ /* 0x010f280000300800 */
[----:B-1----:R-:W4:Y:S04]  /*17200*/  LDL.LU R12, [R1+0x23c] ;  /* 0x00023c00010c7983 */ /* 0x002f280000300800 */
[----:B0-----:R-:W4:Y:S04]  /*17210*/  LDL.LU R13, [R1+0x338] ;  /* 0x00033800010d7983 */ /* 0x001f280000300800 */
[----:B------:R0:W-:Y:S04]  /*17220*/  STL [R1+0x674], R10 ;  /* 0x0006740a01007387 */ /* 0x0001e80000100800 */
[----:B------:R1:W-:Y:S04]  /*17230*/  STL [R1+0x660], R39 ;  /* 0x0006602701007387 */ /* 0x0003e80000100800 */
[----:B------:R-:W4:Y:S04]  /*17240*/  LDL R69, [R1+0x218] ;  /* 0x0002180001457983 */ /* 0x000f280000100800 */
[----:B0-----:R-:W4:Y:S04]  /*17250*/  LDL.LU R10, [R1+0x238] ;  /* 0x00023800010a7983 */ /* 0x001f280000300800 */
[----:B-1----:R-:W4:Y:S04]  /*17260*/  LDL.LU R39, [R1+0x224] ;  /* 0x0002240001277983 */ /* 0x002f280000300800 */
[----:B------:R0:W-:Y:S04]  /*17270*/  STL [R1+0x658], R37 ;  /* 0x0006582501007387 */ /* 0x0001e80000100800 */
[----:B------:R1:W-:Y:S04]  /*17280*/  STL [R1+0x650], R3 ;  /* 0x0006500301007387 */ /* 0x0003e80000100800 */
[----:B0-----:R-:W4:Y:S04]  /*17290*/  LDL.LU R37, [R1+0x234] ;  /* 0x0002340001257983 */ /* 0x001f280000300800 */
[----:B-1----:R-:W4:Y:S04]  /*172a0*/  LDL.LU R3, [R1+0x214] ;  /* 0x0002140001037983 */ /* 0x002f280000300800 */
[----:B------:R0:W-:Y:S04]  /*172b0*/  STL [R1+0x64c], R2 ;  /* 0x00064c0201007387 */ /* 0x0001e80000100800 */
[----:B0-----:R-:W4:Y:S01]  /*172c0*/  LDL.LU R2, [R1+0x210] ;  /* 0x0002100001027983 */ /* 0x001f220000300800 */
[----:B--2---:R-:W-:Y:S01]  /*172d0*/  FFMA.FTZ R8, R9, R68, R8 ;  /* 0x0000004409087223 */ /* 0x004fe20000010008 */
[----:B---3--:R-:W-:-:S02]  /*172e0*/  FADD.FTZ R7, R7, R68 ;  /* 0x0000004407077221 */ /* 0x008fc40000010000 */
[----:B------:R-:W2:Y:S04]  /*172f0*/  LDL.LU R68, [R1+0x258] ;  /* 0x0002580001447983 */ /* 0x000ea80000300800 */
[----:B------:R0:W-:Y:S04]  /*17300*/  STL [R1+0x678], R11 ;  /* 0x0006780b01007387 */ /* 0x0001e80000100800 */
[----:B------:R1:W-:Y:S04]  /*17310*/  STL [R1+0x654], R36 ;  /* 0x0006542401007387 */ /* 0x0003e80000100800 */
[----:B0-----:R-:W3:Y:S04]  /*17320*/  LDL.LU R11, [R1+0x32c] ;  /* 0x00032c00010b7983 */ /* 0x001ee80000300800 */
[----:B-1----:R-:W3:Y:S01]  /*17330*/  LDL.LU R36, [R1+0x324] ;  /* 0x0003240001247983 */ /* 0x002ee20000300800 */
[----:B----4-:R-:W-:-:S03]  /*17340*/  FFMA.FTZ R13, R13, R65, R8 ;  /* 0x000000410d0d7223 */ /* 0x010fc60000010008 */
[----:B------:R0:W-:Y:S04]  /*17350*/  STL [R1+0x65c], R38 ;  /* 0x00065c2601007387 */ /* 0x0001e80000100800 */
[----:B------:R1:W-:Y:S04]  /*17360*/  STL [R1+0x664], R67 ;  /* 0x0006644301007387 */ /* 0x0003e80000100800 */
[----:B0-----:R-:W4:Y:S04]  /*17370*/  LDL.LU R38, [R1+0x328] ;  /* 0x0003280001267983 */ /* 0x001f280000300800 */
[----:B-1----:R-:W4:Y:S01]  /*17380*/  LDL.LU R67, [R1+0x31c] ;  /* 0x00031c0001437983 */ /* 0x002f220000300800 */
[----:B------:R-:W-:Y:S01]  /*17390*/  FFMA.FTZ R10, R69, R39, R10 ;  /* 0x00000027450a7223 */ /* 0x000fe2000001000a */
[----:B------:R-:W-:Y:S01]  /*173a0*/  FMUL.FTZ R69, R6, R4 ;  /* 0x0000000406457220 */ /* 0x000fe20000410000 */
[----:B------:R-:W-:Y:S01]  /*173b0*/  FADD.FTZ R37, R39, R37 ;  /* 0x0000002527257221 */ /* 0x000fe20000010000 */
[----:B------:R-:W-:Y:S01]  /*173c0*/  FMUL.FTZ R9, R0, R5 ;  /* 0x0000000500097220 */ /* 0x000fe20000410000 */
[----:B------:R-:W4:Y:S01]  /*173d0*/  LDL.LU R39, [R1+0x320] ;  /* 0x0003200001277983 */ /* 0x000f220000300800 */
[----:B------:R-:W-:Y:S01]  /*173e0*/  FFMA.FTZ R10, R3, R69, R10 ;  /* 0x00000045030a7223 */ /* 0x000fe2000001000a */
[----:B------:R-:W-:-:S02]  /*173f0*/  FADD.FTZ R69, R37, R69 ;  /* 0x0000004525457221 */ /* 0x000fc40000010000 */
[----:B------:R-:W4:Y:S01]  /*17400*/  LDL.LU R37, [R1+0x314] ;  /* 0x0003140001257983 */ /* 0x000f220000300800 */
[----:B--2---:R-:W-:Y:S01]  /*17410*/  FFMA.FTZ R14, R14, R66, R68 ;  /* 0x000000420e0e7223 */ /* 0x004fe20000010044 */
[----:B------:R-:W-:Y:S01]  /*17420*/  FADD.FTZ R66, R12, R66 ;  /* 0x000000420c427221 */ /* 0x000fe20000010000 */
[----:B------:R-:W-:Y:S02]  /*17430*/  FADD.FTZ R12, R7, R65 ;  /* 0x00000041070c7221 */ /* 0x000fe40000010000 */
[----:B------:R-:W2:Y:S01]  /*17440*/  LDL.LU R65, [R1+0x330] ;  /* 0x0003300001417983 */ /* 0x000ea20000300800 */
[----:B------:R-:W-:-:S03]  /*17450*/  FFMA.FTZ R68, R2, R9, R10 ;  /* 0x0000000902447223 */ /* 0x000fc6000001000a */
[----:B------:R-:W4:Y:S01]  /*17460*/  LDL.LU R10, [R1+0x318] ;  /* 0x00031800010a7983 */ /* 0x000f220000300800 */
[----:B---3--:R-:W-:Y:S01]  /*17470*/  FFMA.FTZ R11, R11, R64, R14 ;  /* 0x000000400b0b7223 */ /* 0x008fe2000001000e */
[----:B------:R-:W-:Y:S01]  /*17480*/  FADD.FTZ R64, R66, R64 ;  /* 0x0000004042407221 */ /* 0x000fe20000010000 */
[----:B------:R-:W-:Y:S01]  /*17490*/  FADD.FTZ R66, R12, R63 ;  /* 0x0000003f0c427221 */ /* 0x000fe20000010000 */
[----:B------:R-:W-:Y:S01]  /*174a0*/  FADD.FTZ R69, R9, R69 ;  /* 0x0000004509457221 */ /* 0x000fe20000010000 */
[----:B------:R-:W-:Y:S01]  /*174b0*/  FFMA.FTZ R36, R36, R62, R11 ;  /* 0x0000003e24247223 */ /* 0x000fe2000001000b */
[----:B------:R-:W3:Y:S01]  /*174c0*/  LDL.LU R9, [R1+0x30c] ;  /* 0x00030c0001097983 */ /* 0x000ee20000300800 */
[----:B--2---:R-:W-:Y:S01]  /*174d0*/  FFMA.FTZ R65, R65, R63, R13 ;  /* 0x0000003f41417223 */ /* 0x004fe2000001000d */
[----:B------:R-:W-:Y:S01]  /*174e0*/  FADD.FTZ R63, R64, R62 ;  /* 0x0000003e403f7221 */ /* 0x000fe20000010000 */
[----:B------:R-:W-:Y:S01]  /*174f0*/  FADD.FTZ R64, R66, R61 ;  /* 0x0000003d42407221 */ /* 0x000fe20000010000 */
[----:B------:R-:W0:Y:S01]  /*17500*/  SHFL.DOWN PT, R8, R68, 0x1, 0x1f ;  /* 0x08201f0044087f89 */ /* 0x000e2200000e0000 */
[----:B----4-:R-:W-:Y:S01]  /*17510*/  FFMA.FTZ R62, R38, R61, R65 ;  /* 0x0000003d263e7223 */ /* 0x010fe20000010041 */
[----:B------:R-:W-:Y:S01]  /*17520*/  FFMA.FTZ R61, R67, R60, R36 ;  /* 0x0000003c433d7223 */ /* 0x000fe20000010024 */
[----:B------:R-:W-:Y:S01]  /*17530*/  FADD.FTZ R63, R63, R60 ;  /* 0x0000003c3f3f7221 */ /* 0x000fe20000010000 */
[----:B------:R-:W2:Y:S02]  /*17540*/  LDL.LU R67, [R1+0x2fc] ;  /* 0x0002fc0001437983 */ /* 0x000ea40000300800 */
[----:B------:R-:W-:Y:S01]  /*17550*/  FFMA.FTZ R61, R37, R58, R61 ;  /* 0x0000003a253d7223 */ /* 0x000fe2000001003d */
[----:B------:R-:W-:Y:S01]  /*17560*/  FADD.FTZ R63, R63, R58 ;  /* 0x0000003a3f3f7221 */ /* 0x000fe20000010000 */
[----:B------:R-:W4:Y:S04]  /*17570*/  LDL.LU R38, [R1+0x2f4] ;  /* 0x0002f40001267983 */ /* 0x000f280000300800 */
[----:B------:R-:W2:Y:S01]  /*17580*/  LDL.LU R58, [R1+0x304] ;  /* 0x00030400013a7983 */ /* 0x000ea20000300800 */
[----:B------:R-:W-:Y:S01]  /*17590*/  FFMA.FTZ R62, R39, R59, R62 ;  /* 0x0000003b273e7223 */ /* 0x000fe2000001003e */
[----:B------:R-:W-:-:S02]  /*175a0*/  FADD.FTZ R64, R64, R59 ;  /* 0x0000003b40407221 */ /* 0x000fc40000010000 */
[----:B------:R-:W4:Y:S01]  /*175b0*/  LDL.LU R60, [R1+0x2ec] ;  /* 0x0002ec00013c7983 */ /* 0x000f220000300800 */
[----:B------:R-:W-:Y:S01]  /*175c0*/  FFMA.FTZ R62, R10, R57, R62 ;  /* 0x000000390a3e7223 */ /* 0x000fe2000001003e */
[----:B------:R-:W-:Y:S02]  /*175d0*/  FADD.FTZ R64, R64, R57 ;  /* 0x0000003940407221 */ /* 0x000fe40000010000 */
[----:B------:R-:W4:Y:S04]  /*175e0*/  LDL.LU R57, [R1+0x310] ;  /* 0x0003100001397983 */ /* 0x000f280000300800 */
[----:B------:R-:W4:Y:S04]  /*175f0*/  LDL.LU R65, [R1+0x308] ;  /* 0x0003080001417983 */ /* 0x000f280000300800 */
[----:B------:R-:W4:Y:S04]  /*17600*/  LDL.LU R39, [R1+0x300] ;  /* 0x0003000001277983 */ /* 0x000f280000300800 */
[----:B------:R-:W4:Y:S01]  /*17610*/  LDL.LU R59, [R1+0x254] ;  /* 0x00025400013b7983 */ /* 0x000f220000300800 */
[----:B---3--:R-:W-:Y:S01]  /*17620*/  FFMA.FTZ R61, R9, R56, R61 ;  /* 0x00000038093d7223 */ /* 0x008fe2000001003d */
[----:B------:R-:W-:-:S02]  /*17630*/  FADD.FTZ R63, R63, R56 ;  /* 0x000000383f3f7221 */ /* 0x000fc40000010000 */
[----:B------:R-:W3:Y:S02]  /*17640*/  LDL.LU R37, [R1+0x2f8] ;  /* 0x0002f80001257983 */ /* 0x000ee40000300800 */
[----:B------:R-:W-:Y:S02]  /*17650*/  FADD.FTZ R63, R63, R54 ;  /* 0x000000363f3f7221 */ /* 0x000fe40000010000 */
[----:B------:R-:W3:Y:S02]  /*17660*/  LDL.LU R36, [R1+0x250] ;  /* 0x0002500001247983 */ /* 0x000ee40000300800 */
[----:B------:R-:W-:Y:S01]  /*17670*/  FADD.FTZ R63, R63, R52 ;  /* 0x000000343f3f7221 */ /* 0x000fe20000010000 */
[----:B------:R-:W-:Y:S01]  /*17680*/  FADD.FTZ R64, R64, R55 ;  /* 0x0000003740407221 */ /* 0x000fe20000010000 */
[----:B------:R-:W3:Y:S02]  /*17690*/  LDL.LU R56, [R1+0x2dc] ;  /* 0x0002dc0001387983 */ /* 0x000ee40000300800 */
[----:B------:R-:W-:Y:S01]  /*176a0*/  FADD.FTZ R63, R63, R51 ;  /* 0x000000333f3f7221 */ /* 0x000fe20000010000 */
[----:B------:R-:W1:Y:S03]  /*176b0*/  S2R R66, SR_LANEID ;  /* 0x0000000000427919 */ /* 0x000e660000000000 */
[----:B------:R-:W-:Y:S01]  /*176c0*/  FADD.FTZ R63, R63, R50 ;  /* 0x000000323f3f7221 */ /* 0x000fe20000010000 */
[----:B------:R-:W-:Y:S01]  /*176d0*/  FADD.FTZ R64, R64, R53 ;  /* 0x0000003540407221 */ /* 0x000fe20000010000 */
[----:B------:R-:W0:Y:S04]  /*176e0*/  SHFL.DOWN PT, R7, R69, 0x1, 0x1f ;  /* 0x08201f0045077f89 */ /* 0x000e2800000e0000 */
[----:B------:R-:W3:Y:S04]  /*176f0*/  LDL.LU R14, [R1+0x684] ;  /* 0x00068400010e7983 */ /* 0x000ee80000300800 */
[----:B------:R-:W3:Y:S04]  /*17700*/  LDL.LU R13, [R1+0x680] ;  /* 0x00068000010d7983 */ /* 0x000ee80000300800 */
[----:B------:R-:W3:Y:S04]  /*17710*/  LDL.LU R12, [R1+0x67c] ;  /* 0x00067c00010c7983 */ /* 0x000ee80000300800 */
[----:B------:R-:W3:Y:S04]  /*17720*/  LDL.LU R11, [R1+0x678] ;  /* 0x00067800010b7983 */ /* 0x000ee80000300800 */
[----:B------:R-:W3:Y:S04]  /*17730*/  LDL.LU R10, [R1+0x674] ;  /* 0x00067400010a7983 */ /* 0x000ee80000300800 */
[----:B------:R-:W3:Y:S01]  /*17740*/  LDL.LU R9, [R1+0x670] ;  /* 0x0006700001097983 */ /* 0x000ee20000300800 */
[----:B--2---:R-:W-:-:S03]  /*17750*/  FFMA.FTZ R61, R58, R54, R61 ;  /* 0x000000363a3d7223 */ /* 0x004fc6000001003d */
[----:B------:R-:W2:Y:S01]  /*17760*/  LDL.LU R58, [R1+0x2d4] ;  /* 0x0002d400013a7983 */ /* 0x000ea20000300800 */
[----:B------:R-:W-:-:S03]  /*17770*/  FFMA.FTZ R61, R67, R52, R61 ;  /* 0x00000034433d7223 */ /* 0x000fc6000001003d */
[----:B------:R-:W2:Y:S01]  /*17780*/  LDL.LU R52, [R1+0x2e4] ;  /* 0x0002e40001347983 */ /* 0x000ea20000300800 */
[----:B----4-:R-:W-:-:S03]  /*17790*/  FFMA.FTZ R61, R38, R51, R61 ;  /* 0x00000033263d7223 */ /* 0x010fc6000001003d */
[----:B------:R-:W4:Y:S01]  /*177a0*/  LDL.LU R51, [R1+0x270] ;  /* 0x0002700001337983 */ /* 0x000f220000300800 */
[----:B------:R-:W-:-:S03]  /*177b0*/  FFMA.FTZ R61, R60, R50, R61 ;  /* 0x000000323c3d7223 */ /* 0x000fc6000001003d */
[----:B------:R-:W4:Y:S01]  /*177c0*/  LDL.LU R50, [R1+0x2f0] ;  /* 0x0002f00001327983 */ /* 0x000f220000300800 */
[----:B------:R-:W-:-:S03]  /*177d0*/  FFMA.FTZ R62, R57, R55, R62 ;  /* 0x00000037393e7223 */ /* 0x000fc6000001003e */
[----:B------:R-:W4:Y:S01]  /*177e0*/  LDL.LU R55, [R1+0x2e8] ;  /* 0x0002e80001377983 */ /* 0x000f220000300800 */
[----:B------:R-:W-:-:S03]  /*177f0*/  FFMA.FTZ R62, R65, R53, R62 ;  /* 0x00000035413e7223 */ /* 0x000fc6000001003e */
[----:B------:R-:W4:Y:S04]  /*17800*/  LDL.LU R57, [R1+0x2e0] ;  /* 0x0002e00001397983 */ /* 0x000f280000300800 */
[----:B------:R-:W4:Y:S01]  /*17810*/  LDL.LU R65, [R1+0x26c] ;  /* 0x00026c0001417983 */ /* 0x000f220000300800 */
[----:B------:R-:W-:Y:S01]  /*17820*/  FFMA.FTZ R62, R39, R59, R62 ;  /* 0x0000003b273e7223 */ /* 0x000fe2000001003e */
[----:B------:R-:W-:Y:S02]  /*17830*/  FADD.FTZ R64, R64, R59 ;  /* 0x0000003b40407221 */ /* 0x000fe40000010000 */
[----:B------:R-:W4:Y:S04]  /*17840*/  LDL.LU R59, [R1+0x2d8] ;  /* 0x0002d800013b7983 */ /* 0x000f280000300800 */
[----:B------:R-:W4:Y:S01]  /*17850*/  LDL.LU R60, [R1+0x2d0] ;  /* 0x0002d000013c7983 */ /* 0x000f220000300800 */
[----:B---3--:R-:W-:Y:S01]  /*17860*/  FFMA.FTZ R62, R37, R36, R62 ;  /* 0x00000024253e7223 */ /* 0x008fe2000001003e */
[----:B------:R-:W-:Y:S01]  /*17870*/  FADD.FTZ R64, R64, R36 ;  /* 0x0000002440407221 */ /* 0x000fe20000010000 */
[----:B------:R-:W-:Y:S01]  /*17880*/  FADD.FTZ R63, R63, R49 ;  /* 0x000000313f3f7221 */ /* 0x000fe20000010000 */
[----:B-1----:R-:W-:Y:S01]  /*17890*/  ISETP.GT.AND P1, PT, R66, 0x1e, PT ;  /* 0x0000001e4200780c */ /* 0x002fe20003f24270 */
[----:B------:R1:W5:Y:S04]  /*178a0*/  LDL.LU R67, [R1+0x664] ;  /* 0x0006640001437983 */ /* 0x0003680000300800 */
[----:B------:R1:W5:Y:S04]  /*178b0*/  LDL.LU R39, [R1+0x660] ;  /* 0x0006600001277983 */ /* 0x0003680000300800 */
[----:B------:R1:W5:Y:S04]  /*178c0*/  LDL.LU R38, [R1+0x65c] ;  /* 0x00065c0001267983 */ /* 0x0003680000300800 */
[----:B------:R1:W5:Y:S04]  /*178d0*/  LDL.LU R37, [R1+0x658] ;  /* 0x0006580001257983 */ /* 0x0003680000300800 */
[----:B------:R1:W5:Y:S01]  /*178e0*/  LDL.LU R36, [R1+0x654] ;  /* 0x0006540001247983 */ /* 0x0003620000300800 */
[----:B--2---:R-:W-:-:S03]  /*178f0*/  FFMA.FTZ R61, R52, R49, R61 ;  /* 0x00000031343d7223 */ /* 0x004fc6000001003d */
[----:B------:R-:W2:Y:S01]  /*17900*/  LDL.LU R49, [R1+0x2cc] ;  /* 0x0002cc0001317983 */ /* 0x000ea20000300800 */
[----:B----4-:R-:W-:-:S03]  /*17910*/  FADD.FTZ R64, R64, R51 ;  /* 0x0000003340407221 */ /* 0x010fc60000010000 */
[----:B------:R-:W3:Y:S01]  /*17920*/  LDL.LU R52, [R1+0x2bc] ;  /* 0x0002bc0001347983 */ /* 0x000ee20000300800 */
[----:B------:R-:W-:-:S03]  /*17930*/  FFMA.FTZ R62, R50, R51, R62 ;  /* 0x00000033323e7223 */ /* 0x000fc6000001003e */
[----:B------:R-:W4:Y:S01]  /*17940*/  LDL.LU R50, [R1+0x2c4] ;  /* 0x0002c40001327983 */ /* 0x000f220000300800 */
[----:B------:R-:W-:Y:S01]  /*17950*/  FADD.FTZ R64, R64, R48 ;  /* 0x0000003040407221 */ /* 0x000fe20000010000 */
[----:B------:R-:W-:Y:S02]  /*17960*/  FFMA.FTZ R62, R55, R48, R62 ;  /* 0x00000030373e7223 */ /* 0x000fe4000001003e */
[----:B------:R-:W3:Y:S01]  /*17970*/  LDL.LU R51, [R1+0x2c8] ;  /* 0x0002c80001337983 */ /* 0x000ee20000300800 */
[----:B------:R-:W-:-:S03]  /*17980*/  FFMA.FTZ R61, R56, R47, R61 ;  /* 0x0000002f383d7223 */ /* 0x000fc6000001003d */
[----:B------:R-:W3:Y:S01]  /*17990*/  LDL.LU R55, [R1+0x2c0] ;  /* 0x0002c00001377983 */ /* 0x000ee20000300800 */
[----:B------:R-:W-:Y:S01]  /*179a0*/  FFMA.FTZ R62, R57, R65, R62 ;  /* 0x00000041393e7223 */ /* 0x000fe2000001003e */
[----:B------:R-:W-:Y:S02]  /*179b0*/  FADD.FTZ R64, R64, R65 ;  /* 0x0000004140407221 */ /* 0x000fe40000010000 */
[----:B------:R-:W3:Y:S04]  /*179c0*/  LDL.LU R56, [R1+0x2b8] ;  /* 0x0002b80001387983 */ /* 0x000ee80000300800 */
[----:B------:R-:W3:Y:S01]  /*179d0*/  LDL.LU R65, [R1+0x2b4] ;  /* 0x0002b40001417983 */ /* 0x000ee20000300800 */
[----:B------:R-:W-:Y:S01]  /*179e0*/  FFMA.FTZ R61, R58, R46, R61 ;  /* 0x0000002e3a3d7223 */ /* 0x000fe2000001003d */
[----:B------:R-:W-:-:S02]  /*179f0*/  FFMA.FTZ R62, R59, R45, R62 ;  /* 0x0000002d3b3e7223 */ /* 0x000fc4000001003e */
[----:B------:R-:W3:Y:S04]  /*17a00*/  LDL.LU R57, [R1+0x2ac] ;  /* 0x0002ac0001397983 */ /* 0x000ee80000300800 */
[----:B------:R-:W3:Y:S01]  /*17a10*/  LDL.LU R58, [R1+0x2b0] ;  /* 0x0002b000013a7983 */ /* 0x000ee20000300800 */
[----:B------:R-:W-:-:S03]  /*17a20*/  FFMA.FTZ R62, R60, R43, R62 ;  /* 0x0000002b3c3e7223 */ /* 0x000fc6000001003e */
[----:B------:R-:W3:Y:S04]  /*17a30*/  LDL.LU R59, [R1+0x2a8] ;  /* 0x0002a800013b7983 */ /* 0x000ee80000300800 */
[----:B------:R-:W3:Y:S04]  /*17a40*/  LDL.LU R60, [R1+0x2a4] ;  /* 0x0002a400013c7983 */ /* 0x000ee80000300800 */
[----:B------:R-:W3:Y:S01]  /*17a50*/  LDL.LU R48, [R1+0x278] ;  /* 0x0002780001307983 */ /* 0x000ee20000300800 */
[----:B--2---:R-:W-:-:S03]  /*17a60*/  FFMA.FTZ R61, R49, R44, R61 ;  /* 0x0000002c313d7223 */ /* 0x004fc6000001003d */
[----:B------:R-:W2:Y:S01]  /*17a70*/  LDL.LU R49, [R1+0x274] ;  /* 0x0002740001317983 */ /* 0x000ea20000300800 */
[----:B----4-:R-:W-:-:S03]  /*17a80*/  FFMA.FTZ R61, R50, R42, R61 ;  /* 0x0000002a323d7223 */ /* 0x010fc6000001003d */
[----:B------:R-:W4:Y:S01]  /*17a90*/  LDL.LU R50, [R1+0x2a0] ;  /* 0x0002a00001327983 */ /* 0x000f220000300800 */
[----:B---3--:R-:W-:-:S03]  /*17aa0*/  FFMA.FTZ R61, R52, R40, R61 ;  /* 0x00000028343d7223 */ /* 0x008fc6000001003d */
[----:B------:R-:W3:Y:S01]  /*17ab0*/  LDL.LU R52, [R1+0x298] ;  /* 0x0002980001347983 */ /* 0x000ee20000300800 */
[----:B------:R-:W-:-:S03]  /*17ac0*/  FFMA.FTZ R62, R51, R41, R62 ;  /* 0x00000029333e7223 */ /* 0x000fc6000001003e */
[----:B------:R-:W2:Y:S01]  /*17ad0*/  LDL.LU R51, [R1+0x29c] ;  /* 0x00029c0001337983 */ /* 0x000ea20000300800 */
[----:B------:R-:W-:-:S03]  /*17ae0*/  FFMA.FTZ R62, R55, R35, R62 ;  /* 0x00000023373e7223 */ /* 0x000fc6000001003e */
[----:B------:R-:W2:Y:S01]  /*17af0*/  LDL.LU R55, [R1+0x294] ;  /* 0x0002940001377983 */ /* 0x000ea20000300800 */
[----:B------:R-:W-:-:S03]  /*17b00*/  FFMA.FTZ R61, R65, R34, R61 ;  /* 0x00000022413d7223 */ /* 0x000fc6000001003d */
[----:B------:R-:W2:Y:S01]  /*17b10*/  LDL.LU R65, [R1+0x290] ;  /* 0x0002900001417983 */ /* 0x000ea20000300800 */
[----:B------:R-:W-:-:S03]  /*17b20*/  FFMA.FTZ R62, R56, R33, R62 ;  /* 0x00000021383e7223 */ /* 0x000fc6000001003e */
[----:B------:R-:W2:Y:S01]  /*17b30*/  LDL.LU R56, [R1+0x28c] ;  /* 0x00028c0001387983 */ /* 0x000ea20000300800 */
[----:B------:R-:W-:Y:S01]  /*17b40*/  FFMA.FTZ R61, R57, R32, R61 ;  /* 0x00000020393d7223 */ /* 0x000fe2000001003d */
[----:B------:R-:W-:Y:S02]  /*17b50*/  FFMA.FTZ R62, R58, R31, R62 ;  /* 0x0000001f3a3e7223 */ /* 0x000fe4000001003e */
[----:B------:R-:W2:Y:S04]  /*17b60*/  LDL.LU R57, [R1+0x288] ;  /* 0x0002880001397983 */ /* 0x000ea80000300800 */
[----:B------:R-:W2:Y:S01]  /*17b70*/  LDL.LU R58, [R1+0x284] ;  /* 0x00028400013a7983 */ /* 0x000ea20000300800 */
[----:B------:R-:W-:Y:S01]  /*17b80*/  FFMA.FTZ R61, R59, R30, R61 ;  /* 0x0000001e3b3d7223 */ /* 0x000fe2000001003d */
[----:B------:R-:W-:-:S02]  /*17b90*/  FFMA.FTZ R62, R60, R29, R62 ;  /* 0x0000001d3c3e7223 */ /* 0x000fc4000001003e */
[----:B------:R-:W2:Y:S04]  /*17ba0*/  LDL.LU R59, [R1+0x280] ;  /* 0x00028000013b7983 */ /* 0x000ea80000300800 */
[----:B------:R-:W2:Y:S01]  /*17bb0*/  LDL.LU R60, [R1+0x27c] ;  /* 0x00027c00013c7983 */ /* 0x000ea20000300800 */
[----:B0-----:R-:W-:Y:S01]  /*17bc0*/  @!P1 FADD.FTZ R68, R68, R8 ;  /* 0x0000000844449221 */ /* 0x001fe20000010000 */
[----:B------:R-:W-:Y:S02]  /*17bd0*/  @!P1 FADD.FTZ R69, R69, R7 ;  /* 0x0000000745459221 */ /* 0x000fe40000010000 */
[----:B------:R-:W2:Y:S04]  /*17be0*/  LDL.LU R8, [R1+0x66c] ;  /* 0x00066c0001087983 */ /* 0x000ea80000300800 */
[----:B------:R-:W2:Y:S01]  /*17bf0*/  LDL.LU R7, [R1+0x668] ;  /* 0x0006680001077983 */ /* 0x000ea20000300800 */
[----:B----4-:R-:W-:-:S03]  /*17c00*/  FFMA.FTZ R61, R50, R28, R61 ;  /* 0x0000001c323d7223 */ /* 0x010fc6000001003d */
[----:B------:R-:W4:Y:S01]  /*17c10*/  LDL.LU R50, [R1+0x264] ;  /* 0x0002640001327983 */ /* 0x000f220000300800 */
[----:B---3--:R-:W-:-:S03]  /*17c20*/  FFMA.FTZ R61, R52, R26, R61 ;  /* 0x0000001a343d7223 */ /* 0x008fc6000001003d */
[----:B------:R-:W3:Y:S01]  /*17c30*/  LDL.LU R52, [R1+0x248] ;  /* 0x0002480001347983 */ /* 0x000ee20000300800 */
[----:B--2---:R-:W-:-:S03]  /*17c40*/  FFMA.FTZ R62, R51, R27, R62 ;  /* 0x0000001b333e7223 */ /* 0x004fc6000001003e */
[----:B------:R-:W2:Y:S01]  /*17c50*/  LDL.LU R51, [R1+0x24c] ;  /* 0x00024c0001337983 */ /* 0x000ea20000300800 */
[----:B------:R-:W-:-:S03]  /*17c60*/  FFMA.FTZ R62, R55, R25, R62 ;  /* 0x00000019373e7223 */ /* 0x000fc6000001003e */
[----:B------:R-:W3:Y:S01]  /*17c70*/  LDL.LU R55, [R1+0x244] ;  /* 0x0002440001377983 */ /* 0x000ee20000300800 */
        /* <DEDUP_REMOVED lines=12> */
[----:B------:R-:W-:Y:S01]  /*17d40*/  FADD.FTZ R63, R63, R47 ;  /* 0x0000002f3f3f7221 */ /* 0x000fe20000010000 */
[----:B------:R-:W-:-:S03]  /*17d50*/  FADD.FTZ R64, R64, R45 ;  /* 0x0000002d40407221 */ /* 0x000fc60000010000 */
        /* <DEDUP_REMOVED lines=21> */
[----:B------:R-:W-:Y:S01]  /*17eb0*/  FADD.FTZ R64, R64, R19 ;  /* 0x0000001340407221 */ /* 0x000fe20000010000 */
[----:B------:R-:W-:Y:S01]  /*17ec0*/  FFMA.FTZ R61, R48, R18, R61 ;  /* 0x00000012303d7223 */ /* 0x000fe2000001003d */
[----:B------:R-:W-:Y:S01]  /*17ed0*/  FFMA.FTZ R62, R49, R17, R62 ;  /* 0x00000011313e7223 */ /* 0x000fe2000001003e */
        /* <DEDUP_REMOVED lines=10> */
[----:B------:R-:W-:-:S04]  /*17f80*/  FADD.FTZ R63, R63, R10 ;  /* 0x0000000a3f3f7221 */ /* 0x000fc80000010000 */
[----:B------:R-:W-:Y:S01]  /*17f90*/  FADD.FTZ R63, R63, R8 ;  /* 0x000000083f3f7221 */ /* 0x000fe20000010000 */
[----:B------:R-:W0:Y:S01]  /*17fa0*/  SHFL.DOWN PT, R53, R68, 0x2, 0x1f ;  /* 0x08401f0044357f89 */ /* 0x000e2200000e0000 */
[----:B----4-:R-:W-:-:S04]  /*17fb0*/  FFMA.FTZ R61, R50, R16, R61 ;  /* 0x00000010323d7223 */ /* 0x010fc8000001003d */
[----:B--2---:R-:W-:Y:S01]  /*17fc0*/  FFMA.FTZ R61, R51, R14, R61 ;  /* 0x0000000e333d7223 */ /* 0x004fe2000001003d */
[----:B---3--:R-:W-:Y:S02]  /*17fd0*/  FFMA.FTZ R62, R65, R15, R62 ;  /* 0x0000000f413e7223 */ /* 0x008fe4000001003e */
[----:B------:R-:W2:Y:S02]  /*17fe0*/  LDL R65, [R1+0x5dc] ;  /* 0x0005dc0001417983 */ /* 0x000ea40000100800 */
[----:B------:R-:W-:Y:S01]  /*17ff0*/  FFMA.FTZ R62, R52, R13, R62 ;  /* 0x0000000d343e7223 */ /* 0x000fe2000001003e */
[----:B------:R-:W-:Y:S01]  /*18000*/  FFMA.FTZ R61, R55, R12, R61 ;  /* 0x0000000c373d7223 */ /* 0x000fe2000001003d */
[----:B------:R-:W3:Y:S02]  /*18010*/  LDL R13, [R1+0x648] ;  /* 0x00064800010d7983 */ /* 0x000ee40000100800 */
[----:B------:R-:W-:Y:S01]  /*18020*/  FFMA.FTZ R62, R56, R11, R62 ;  /* 0x0000000b383e7223 */ /* 0x000fe2000001003e */
[----:B------:R-:W-:-:S03]  /*18030*/  FFMA.FTZ R61, R57, R10, R61 ;  /* 0x0000000a393d7223 */ /* 0x000fc6000001003d */
[----:B------:R-:W-:Y:S01]  /*18040*/  FFMA.FTZ R62, R58, R9, R62 ;  /* 0x000000093a3e7223 */ /* 0x000fe2000001003e */
[----:B------:R-:W-:-:S03]  /*18050*/  FFMA.FTZ R61, R59, R8, R61 ;  /* 0x000000083b3d7223 */ /* 0x000fc6000001003d */
[----:B------:R-:W-:Y:S01]  /*18060*/  FFMA.FTZ R9, R60, R7, R62 ;  /* 0x000000073c097223 */ /* 0x000fe2000001003e */
[----:B------:R-:W-:Y:S02]  /*18070*/  FFMA.FTZ R8, R3, R6, R61 ;  /* 0x0000000603087223 */ /* 0x000fe4000001003d */
[----:B------:R1:W5:Y:S01]  /*18080*/  LDL.LU R3, [R1+0x650] ;  /* 0x0006500001037983 */ /* 0x0003620000300800 */
[----:B------:R-:W-:-:S03]  /*18090*/  FFMA.FTZ R9, R2, R0, R9 ;  /* 0x0000000002097223 */ /* 0x000fc60000010009 */
[----:B------:R1:W5:Y:S04]  /*180a0*/  LDL.LU R2, [R1+0x64c] ;  /* 0x00064c0001027983 */ /* 0x0003680000300800 */
[----:B------:R-:W4:Y:S01]  /*180b0*/  SHFL.DOWN PT, R54, R69, 0x2, 0x1f ;  /* 0x08401f0045367f89 */ /* 0x000f2200000e0000 */
[----:B------:R-:W-:-:S13]  /*180c0*/  ISETP.GT.AND P1, PT, R66, 0x1d, PT ;  /* 0x0000001d4200780c */ /* 0x000fda0003f24270 */
[----:B0-----:R-:W-:-:S05]  /*180d0*/  @!P1 FADD.FTZ R68, R68, R53 ;  /* 0x0000003544449221 */ /* 0x001fca0000010000 */
[----:B------:R-:W0:Y:S01]  /*180e0*/  SHFL.DOWN PT, R45, R68, 0x4, 0x1f ;  /* 0x08801f00442d7f89 */ /* 0x000e2200000e0000 */
[----:B----4-:R-:W-:-:S05]  /*180f0*/  @!P1 FADD.FTZ R69, R69, R54 ;  /* 0x0000003645459221 */ /* 0x010fca0000010000 */
[----:B------:R-:W4:Y:S01]  /*18100*/  SHFL.DOWN PT, R46, R69, 0x4, 0x1f ;  /* 0x08801f00452e7f89 */ /* 0x000f2200000e0000 */
[----:B------:R-:W-:-:S13]  /*18110*/  ISETP.GT.AND P1, PT, R66, 0x1b, PT ;  /* 0x0000001b4200780c */ /* 0x000fda0003f24270 */
[----:B0-----:R-:W-:Y:S01]  /*18120*/  @!P1 FADD.FTZ R68, R68, R45 ;  /* 0x0000002d44449221 */ /* 0x001fe20000010000 */
[----:B------:R-:W0:Y:S04]  /*18130*/  S2UR UR8, SR_CgaCtaId ;  /* 0x00000000000879c3 */ /* 0x000e280000008800 */
[----:B------:R-:W1:Y:S01]  /*18140*/  SHFL.DOWN PT, R29, R68, 0x8, 0x1f ;  /* 0x09001f00441d7f89 */ /* 0x000e6200000e0000 */
[----:B------:R-:W-:Y:S01]  /*18150*/  UMOV UR7, 0x400 ;  /* 0x0000040000077882 */ /* 0x000fe20000000000 */
[----:B----4-:R-:W-:Y:S02]  /*18160*/  @!P1 FADD.FTZ R69, R69, R46 ;  /* 0x0000002e45459221 */ /* 0x010fe40000010000 */
[----:B------:R-:W4:Y:S03]  /*18170*/  LDC.64 R44, c[0x0][0x268] ;  /* 0x00009a00ff2c7b82 */ /* 0x000f260000000a00 */
[----:B------:R-:W0:Y:S01]  /*18180*/  SHFL.DOWN PT, R30, R69, 0x8, 0x1f ;  /* 0x09001f00451e7f89 */ /* 0x000e2200000e0000 */
[----:B------:R-:W-:-:S13]  /*18190*/  ISETP.GT.AND P1, PT, R66, 0x17, PT ;  /* 0x000000174200780c */ /* 0x000fda0003f24270 */
[----:B-1----:R-:W-:-:S05]  /*181a0*/  @!P1 FADD.FTZ R68, R68, R29 ;  /* 0x0000001d44449221 */ /* 0x002fca0000010000 */
[----:B------:R-:W1:Y:S01]  /*181b0*/  SHFL.DOWN PT, R17, R68, 0x10, 0x1f ;  /* 0x0a001f0044117f89 */ /* 0x000e6200000e0000 */
[----:B0-----:R-:W-:-:S05]  /*181c0*/  @!P1 FADD.FTZ R69, R69, R30 ;  /* 0x0000001e45459221 */ /* 0x001fca0000010000 */
[----:B------:R-:W0:Y:S01]  /*181d0*/  SHFL.DOWN PT, R18, R69, 0x10, 0x1f ;  /* 0x0a001f0045127f89 */ /* 0x000e2200000e0000 */
[----:B------:R-:W-:Y:S01]  /*181e0*/  ISETP.GT.AND P1, PT, R66, 0xf, PT ;  /* 0x0000000f4200780c */ /* 0x000fe20003f24270 */
[----:B------:R-:W-:Y:S01]  /*181f0*/  UIADD3 UR6, UR7, 0x90, URZ ;  /* 0x0000009007067890 */ /* 0x000fe2000fffe03f */
[----:B------:R-:W-:-:S03]  /*18200*/  FADD.FTZ R7, R64, R7 ;  /* 0x0000000740077221 */ /* 0x000fc60000010000 */
[----:B------:R-:W-:Y:S01]  /*18210*/  ULEA UR6, UR8, UR6, 0x18 ;  /* 0x0000000608067291 */ /* 0x000fe2000f8ec03f */
[----:B------:R-:W-:-:S07]  /*18220*/  FADD.FTZ R11, R7, R0 ;  /* 0x00000000070b7221 */ /* 0x000fce0000010000 */
[----:B-1----:R-:W-:Y:S01]  /*18230*/  @!P1 FADD.FTZ R68, R68, R17 ;  /* 0x0000001144449221 */ /* 0x002fe20000010000 */
[----:B------:R-:W-:Y:S01]  /*18240*/  FADD.FTZ R10, R63, R6 ;  /* 0x000000063f0a7221 */ /* 0x000fe20000010000 */
[----:B0-----:R-:W-:Y:S01]  /*18250*/  @!P1 FADD.FTZ R69, R69, R18 ;  /* 0x0000001245459221 */ /* 0x001fe20000010000 */
[----:B------:R-:W-:Y:S02]  /*18260*/  ISETP.NE.AND P1, PT, R66, RZ, PT ;  /* 0x000000ff4200720c */ /* 0x000fe40003f25270 */
[----:B------:R-:W-:Y:S01]  /*18270*/  MOV R6, UR9 ;  /* 0x0000000900067c02 */ /* 0x000fe20008000f00 */
[----:B------:R-:W-:Y:S01]  /*18280*/  BSSY B0, `(.L_x_370) ;  /* 0x000002b000007945 */ /* 0x000fe20003800000 */
[C---:B--2---:R-:W-:Y:S02]  /*18290*/  ISETP.NE.AND P2, PT, R65.reuse, RZ, PT ;  /* 0x000000ff4100720c */ /* 0x044fe40003f45270 */
[----:B------:R-:W-:-:S05]  /*182a0*/  LEA R0, R65, UR6, 0x4 ;  /* 0x0000000641007c11 */ /* 0x000fca000f8e20ff */
[----:B------:R0:W-:Y:S04]  /*182b0*/  STS.128 [R0], R8 ;  /* 0x0000000800007388 */ /* 0x0001e80000000c00 */
[----:B---3--:R0:W-:Y:S01]  /*182c0*/  @!P1 STS.64 [R13+0x10], R68 ;  /* 0x000010440d009388 */ /* 0x0081e20000000a00 */
[----:B------:R-:W-:Y:S01]  /*182d0*/  BAR.SYNC.DEFER_BLOCKING 0x0 ;  /* 0x0000000000007b1d */ /* 0x000fe20000010000 */
[----:B------:R-:W-:Y:S01]  /*182e0*/  ISETP.GT.U32.AND P3, PT, R65, 0x37, PT ;  /* 0x000000374100780c */ /* 0x000fe20003f64070 */
[----:B------:R-:W-:-:S04]  /*182f0*/  IMAD R6, R6, 0x38, R65 ;  /* 0x0000003806067824 */ /* 0x000fc800078e0241 */
[----:B----4-:R-:W-:Y:S08]  /*18300*/  @P2 BRA `(.L_x_371) ;  /* 0x0000000000882947 */ /* 0x010ff00003800000 */
[----:B------:R-:W-:-:S09]  /*18310*/  ULEA UR6, UR8, UR7, 0x18 ;  /* 0x0000000708067291 */ /* 0x000fd2000f8ec03f */
[----:B------:R-:W1:Y:S04]  /*18320*/  LDS.64 R32, [UR6+0x18] ;  /* 0x00001806ff207984 */ /* 0x000e680008000a00 */
[----:B0-----:R-:W0:Y:S04]  /*18330*/  LDS.128 R12, [UR6+0x20] ;  /* 0x00002006ff0c7984 */ /* 0x001e280008000c00 */
[----:B------:R-:W2:Y:S04]  /*18340*/  LDS.128 R28, [UR6+0x30] ;  /* 0x00003006ff1c7984 */ /* 0x000ea80008000c00 */
[----:B------:R-:W3:Y:S04]  /*18350*/  LDS.128 R24, [UR6+0x40] ;  /* 0x00004006ff187984 */ /* 0x000ee80008000c00 */
[----:B------:R-:W4:Y:S04]  /*18360*/  LDS.128 R20, [UR6+0x50] ;  /* 0x00005006ff147984 */ /* 0x000f280008000c00 */
[----:B------:R-:W4:Y:S01]  /*18370*/  LDS.128 R16, [UR6+0x60] ;  /* 0x00006006ff107984 */ /* 0x000f220008000c00 */
[----:B-1----:R-:W-:Y:S01]  /*18380*/  FADD.FTZ R7, R68, R32 ;  /* 0x0000002044077221 */ /* 0x002fe20000010000 */
[----:B------:R-:W-:-:S02]  /*18390*/  FADD.FTZ R40, R69, R33 ;  /* 0x0000002145287221 */ /* 0x000fc40000010000 */
[----:B------:R-:W1:Y:S01]  /*183a0*/  LDS.128 R32, [UR6+0x70] ;  /* 0x00007006ff207984 */ /* 0x000e620008000c00 */
[----:B0-----:R-:W-:Y:S01]  /*183b0*/  FADD.FTZ R7, R7, R12 ;  /* 0x0000000c07077221 */ /* 0x001fe20000010000 */
[----:B------:R-:W-:-:S03]  /*183c0*/  FADD.FTZ R40, R40, R13 ;  /* 0x0000000d28287221 */ /* 0x000fc60000010000 */
        /* <DEDUP_REMOVED lines=14> */
[----:B------:R-:W-:Y:S01]  /*184b0*/  FADD.FTZ R7, R7, R16 ;  /* 0x0000001007077221 */ /* 0x000fe20000010000 */
[----:B------:R-:W-:-:S03]  /*184c0*/  FADD.FTZ R40, R40, R17 ;  /* 0x0000001128287221 */ /* 0x000fc60000010000 */
[----:B------:R-:W-:Y:S01]  /*184d0*/  FADD.FTZ R7, R7, R18 ;  /* 0x0000001207077221 */ /* 0x000fe20000010000 */
[----:B------:R-:W-:-:S03]  /*184e0*/  FADD.FTZ R40, R40, R19 ;  /* 0x0000001328287221 */ /* 0x000fc60000010000 */
[----:B-1----:R-:W-:Y:S01]  /*184f0*/  FADD.FTZ R7, R7, R32 ;  /* 0x0000002007077221 */ /* 0x002fe20000010000 */
[----:B------:R-:W-:-:S03]  /*18500*/  FADD.FTZ R40, R40, R33 ;  /* 0x0000002128287221 */ /* 0x000fc60000010000 */
[----:B------:R-:W-:Y:S01]  /*18510*/  FADD.FTZ R68, R7, R34 ;  /* 0x0000002207447221 */ /* 0x000fe20000010000 */
[----:B------:R-:W-:-:S07]  /*18520*/  FADD.FTZ R69, R40, R35 ;  /* 0x0000002328457221 */ /* 0x000fce0000010000 */
.L_x_371:
[----:B------:R-:W-:Y:S05]  /*18530*/  BSYNC B0 ;  /* 0x0000000000007941 */ /* 0x000fea0003800000 */
.L_x_370:
[----:B------:R-:W-:Y:S06]  /*18540*/  BAR.SYNC.DEFER_BLOCKING 0x0 ;  /* 0x0000000000007b1d */ /* 0x000fec0000010000 */
[----:B------:R-:W-:Y:S04]  /*18550*/  BSSY B0, `(.L_x_372) ;  /* 0x0000025000007945 */ /* 0x000fe80003800000 */
[----:B------:R-:W-:Y:S05]  /*18560*/  @P3 BRA `(.L_x_373) ;  /* 0x00000000008c3947 */ /* 0x000fea0003800000 */
[----:B------:R-:W1:Y:S04]  /*18570*/  LDS.128 R32, [R0+0x380] ;  /* 0x0003800000207984 */ /* 0x000e680000000c00 */
[----:B------:R-:W2:Y:S04]  /*18580*/  LDS.128 R28, [R0+0x700] ;  /* 0x00070000001c7984 */ /* 0x000ea80000000c00 */
[----:B------:R-:W3:Y:S04]  /*18590*/  LDS.128 R24, [R0+0xa80] ;  /* 0x000a800000187984 */ /* 0x000ee80000000c00 */
[----:B------:R-:W4:Y:S04]  /*185a0*/  LDS.128 R20, [R0+0xe00] ;  /* 0x000e000000147984 */ /* 0x000f280000000c00 */
[----:B------:R-:W4:Y:S04]  /*185b0*/  LDS.128 R16, [R0+0x1180] ;  /* 0x0011800000107984 */ /* 0x000f280000000c00 */
[----:B0-----:R-:W0:Y:S04]  /*185c0*/  LDS.128 R12, [R0+0x1500] ;  /* 0x00150000000c7984 */ /* 0x001e280000000c00 */
[----:B------:R0:W0:Y:S01]  /*185d0*/  LDS.128 R40, [R0+0x1880] ;  /* 0x0018800000287984 */ /* 0x0000220000000c00 */
        /* <DEDUP_REMOVED lines=16> */
[----:B------:R-:W-:Y:S01]  /*186e0*/  FADD.FTZ R7, R7, R16 ;  /* 0x0000001007077221 */ /* 0x000fe20000010000 */
[----:B------:R-:W-:Y:S01]  /*186f0*/  FADD.FTZ R8, R8, R17 ;  /* 0x0000001108087221 */ /* 0x000fe20000010000 */
[----:B------:R-:W-:Y:S01]  /*18700*/  FADD.FTZ R9, R9, R18 ;  /* 0x0000001209097221 */ /* 0x000fe20000010000 */
[----:B------:R-:W-:Y:S01]  /*18710*/  FADD.FTZ R10, R10, R19 ;  /* 0x000000130a0a7221 */ /* 0x000fe20000010000 */
[----:B0-----:R-:W-:Y:S01]  /*18720*/  FADD.FTZ R7, R7, R12 ;  /* 0x0000000c07077221 */ /* 0x001fe20000010000 */
[----:B------:R-:W-:Y:S01]  /*18730*/  FADD.FTZ R0, R8, R13 ;  /* 0x0000000d08007221 */ /* 0x000fe20000010000 */
[----:B------:R-:W-:Y:S01]  /*18740*/  FADD.FTZ R11, R9, R14 ;  /* 0x0000000e090b7221 */ /* 0x000fe20000010000 */
[----:B------:R-:W-:Y:S01]  /*18750*/  FADD.FTZ R12, R10, R15 ;  /* 0x0000000f0a0c7221 */ /* 0x000fe20000010000 */
[----:B------:R-:W-:Y:S01]  /*18760*/  FADD.FTZ R8, R7, R40 ;  /* 0x0000002807087221 */ /* 0x000fe20000010000 */
[----:B------:R-:W-:Y:S01]  /*18770*/  FADD.FTZ R9, R0, R41 ;  /* 0x0000002900097221 */ /* 0x000fe20000010000 */
[----:B------:R-:W-:Y:S01]  /*18780*/  FADD.FTZ R10, R11, R42 ;  /* 0x0000002a0b0a7221 */ /* 0x000fe20000010000 */
[----:B------:R-:W-:-:S07]  /*18790*/  FADD.FTZ R11, R12, R43 ;  /* 0x0000002b0c0b7221 */ /* 0x000fce0000010000 */
.L_x_373:
[----:B------:R-:W-:Y:S05]  /*187a0*/  BSYNC B0 ;  /* 0x0000000000007941 */ /* 0x000fea0003800000 */
.L_x_372:
[----:B------:R-:W-:Y:S01]  /*187b0*/  ULDC UR7, c[0x0][0xc] ;  /* 0x0000030000077ab9 */ /* 0x000fe20000000800 */
[----:B------:R-:W-:Y:S01]  /*187c0*/  BSSY B0, `(.L_x_374) ;  /* 0x000001c000007945 */ /* 0x000fe20003800000 */
[----:B------:R-:W-:-:S03]  /*187d0*/  IMAD.WIDE R44, R6, 0x4, R44 ;  /* 0x00000004062c7825 */ /* 0x000fc600078e022c */
[----:B------:R-:W-:Y:S05]  /*187e0*/  @P3 BRA `(.L_x_375) ;  /* 0x0000000000643947 */ /* 0x000fea0003800000 */
[----:B0-----:R-:W0:Y:S01]  /*187f0*/  LDC.64 R12, c[0x0][0x288] ;  /* 0x0000a200ff0c7b82 */ /* 0x001e220000000a00 */
[----:B------:R1:W-:Y:S07]  /*18800*/  REDG.E.ADD.F32.FTZ.RN.STRONG.GPU desc[UR10][R44.64], R8 ;  /* 0x000000082c0079a6 */ /* 0x0003ee000c10f38a */
[----:B------:R-:W2:Y:S01]  /*18810*/  LDC.64 R14, c[0x0][0x288] ;  /* 0x0000a200ff0e7b82 */ /* 0x000ea20000000a00 */
[C---:B0-----:R-:W-:Y:S02]  /*18820*/  IMAD R17, R13.reuse, 0x3, RZ ;  /* 0x000000030d117824 */ /* 0x041fe400078e02ff */
[----:B------:R-:W-:Y:S01]  /*18830*/  IMAD.WIDE.U32 R6, R12, 0x3, RZ ;  /* 0x000000030c067825 */ /* 0x000fe200078e00ff */
[----:B------:R-:W-:-:S04]  /*18840*/  LEA.HI R12, P3, R13, R12, RZ, 0x1 ;  /* 0x0000000c0d0c7211 */ /* 0x000fc800078708ff */
[----:B------:R-:W-:Y:S02]  /*18850*/  IADD3 R17, R7, R17, RZ ;  /* 0x0000001107117210 */ /* 0x000fe40007ffe0ff */
[----:B------:R-:W-:Y:S02]  /*18860*/  IADD3.X R13, RZ, R13, RZ, P3, !PT ;  /* 0x0000000dff0d7210 */ /* 0x000fe40001ffe4ff */
[----:B------:R-:W-:Y:S02]  /*18870*/  LEA.HI R6, P1, R17, R6, RZ, 0x1 ;  /* 0x0000000611067211 */ /* 0x000fe400078308ff */
[--C-:B------:R-:W-:Y:S02]  /*18880*/  SHF.R.S64 R19, R12, 0x1, R13.reuse ;  /* 0x000000010c137819 */ /* 0x100fe4000000100d */
[----:B------:R-:W-:Y:S02]  /*18890*/  IADD3.X R17, RZ, R17, RZ, P1, !PT ;  /* 0x00000011ff117210 */ /* 0x000fe40000ffe4ff */
[----:B------:R-:W-:-:S02]  /*188a0*/  SHF.R.S32.HI R16, RZ, 0x1, R13 ;  /* 0x00000001ff107819 */ /* 0x000fc4000001140d */
[-C--:B--2---:R-:W-:Y:S02]  /*188b0*/  LEA R12, P3, R14, R44.reuse, 0x2 ;  /* 0x0000002c0e0c7211 */ /* 0x084fe400078610ff */
[--C-:B------:R-:W-:Y:S02]  /*188c0*/  SHF.R.S64 R7, R6, 0x1, R17.reuse ;  /* 0x0000000106077819 */ /* 0x100fe40000001011 */
[----:B------:R-:W-:Y:S02]  /*188d0*/  SHF.R.S32.HI R0, RZ, 0x1, R17 ;  /* 0x00000001ff007819 */ /* 0x000fe40000011411 */
[C---:B------:R-:W-:Y:S02]  /*188e0*/  SHF.L.U64.HI R17, R19.reuse, 0x2, R16 ;  /* 0x0000000213117819 */ /* 0x040fe40000010210 */
[----:B------:R-:W-:Y:S02]  /*188f0*/  LEA R6, P1, R19, R44, 0x2 ;  /* 0x0000002c13067211 */ /* 0x000fe400078210ff */
[----:B------:R-:W-:-:S02]  /*18900*/  LEA.HI.X R13, R14, R45, R15, 0x2, P3 ;  /* 0x0000002d0e0d7211 */ /* 0x000fc400018f140f */
[C---:B------:R-:W-:Y:S02]  /*18910*/  SHF.L.U64.HI R15, R7.reuse, 0x2, R0 ;  /* 0x00000002070f7819 */ /* 0x040fe40000010200 */
[----:B------:R-:W-:Y:S02]  /*18920*/  LEA R14, P3, R7, R44, 0x2 ;  /* 0x0000002c070e7211 */ /* 0x000fe400078610ff */
[C---:B------:R-:W-:Y:S02]  /*18930*/  IADD3.X R7, R45.reuse, R17, RZ, P1, !PT ;  /* 0x000000112d077210 */ /* 0x040fe40000ffe4ff */
[----:B------:R-:W-:-:S03]  /*18940*/  IADD3.X R15, R45, R15, RZ, P3, !PT ;  /* 0x0000000f2d0f7210 */ /* 0x000fc60001ffe4ff */
[----:B------:R1:W-:Y:S04]  /*18950*/  REDG.E.ADD.F32.FTZ.RN.STRONG.GPU desc[UR10][R6.64], R9 ;  /* 0x00000009060079a6 */ /* 0x0003e8000c10f38a */
[----:B------:R1:W-:Y:S04]  /*18960*/  REDG.E.ADD.F32.FTZ.RN.STRONG.GPU desc[UR10][R12.64], R10 ;  /* 0x0000000a0c0079a6 */ /* 0x0003e8000c10f38a */
[----:B------:R1:W-:Y:S02]  /*18970*/  REDG.E.ADD.F32.FTZ.RN.STRONG.GPU desc[UR10][R14.64], R11 ;  /* 0x0000000b0e0079a6 */ /* 0x0003e4000c10f38a */
.L_x_375:
[----:B------:R-:W-:Y:S05]  /*18980*/  BSYNC B0 ;  /* 0x0000000000007941 */ /* 0x000fea0003800000 */
.L_x_374:
[----:B------:R-:W-:-:S06]  /*18990*/  UISETP.GE.U32.AND UP0, UPT, UR7, 0x2, UPT ;  /* 0x000000020700788c */ /* 0x000fcc000bf06070 */
[----:B------:R-:W-:-:S13]  /*189a0*/  PLOP3.LUT P1, PT, PT, PT, UP0, 0x80, 0x0 ;  /* 0x000000000000781c */ /* 0x000fda0003f2f008 */
[----:B------:R-:W-:Y:S05]  /*189b0*/  @!P1 BRA `(.L_x_376) ;  /* 0x0000001000b49947 */ /* 0x000fea0003800000 */
[----:B01----:R-:W0:Y:S01]  /*189c0*/  LDC R8, c[0x0][0x10] ;  /* 0x00000400ff087b82 */ /* 0x003e220000000800 */
[----:B------:R-:W1:Y:S01]  /*189d0*/  S2R R9, SR_CTAID.Y ;  /* 0x0000000000097919 */ /* 0x000e620000002600 */
[----:B------:R-:W-:Y:S01]  /*189e0*/  ULOP3.LUT UR6, UR4, 0x1, URZ, 0xc0, !UPT ;  /* 0x0000000104067892 */ /* 0x000fe2000f8ec03f */
[----:B------:R-:W-:Y:S05]  /*189f0*/  BSSY B0, `(.L_x_377) ;  /* 0x0000027000007945 */ /* 0x000fea0003800000 */
[----:B------:R-:W2:Y:S08]  /*18a00*/  LDC.64 R6, c[0x0][0x258] ;  /* 0x00009600ff067b82 */ /* 0x000eb00000000a00 */
[----:B------:R-:W3:Y:S01]  /*18a10*/  LDC.64 R10, c[0x0][0x260] ;  /* 0x00009800ff0a7b82 */ /* 0x000ee20000000a00 */
[----:B0-----:R-:W-:-:S04]  /*18a20*/  IMAD R0, R8, UR6, RZ ;  /* 0x0000000608007c24 */ /* 0x001fc8000f8e02ff */
[C---:B------:R-:W-:Y:S01]  /*18a30*/  IMAD R12, R0.reuse, UR7, RZ ;  /* 0x00000007000c7c24 */ /* 0x040fe2000f8e02ff */
        /* <DEDUP_REMOVED lines=9> */
[----:B------:R-:W-:Y:S01]  /*18ad0*/  UFLO.U32 UR9, UR8 ;  /* 0x00000008000972bd */ /* 0x000fe200080e0000 */
[----:B------:R-:W-:Y:S01]  /*18ae0*/  UMOV UR6, 0x1 ;  /* 0x0000000100067882 */ /* 0x000fe20000000000 */
[----:B------:R-:W-:Y:S01]  /*18af0*/  UPOPC UR8, UR8 ;  /* 0x00000008000872bf */ /* 0x000fe20008000000 */
[----:B------:R-:W-:Y:S01]  /*18b00*/  IMAD.WIDE.U32 R10, R11, 0x8, R6 ;  /* 0x000000080b0a7825 */ /* 0x000fe200078e0006 */
[----:B------:R-:W-:-:S04]  /*18b10*/  USEL UR6, UR6, 0xffffffff, !UP0 ;  /* 0xffffffff06067887 */ /* 0x000fc8000c000000 */
[----:B------:R-:W-:Y:S01]  /*18b20*/  UIMAD UR6, UR6, UR8, URZ ;  /* 0x00000008060672a4 */ /* 0x000fe2000f8e023f */
[----:B------:R1:W-:Y:S02]  /*18b30*/  STG.E.64 desc[UR10][R10.64], R68 ;  /* 0x000000440a007986 */ /* 0x0003e4000c101b0a */
[----:B------:R-:W-:-:S03]  /*18b40*/  UMOV UR8, 0xffffffff ;  /* 0xffffffff00087882 */ /* 0x000fc60000000000 */
[----:B------:R-:W-:Y:S01]  /*18b50*/  MOV R15, UR6 ;  /* 0x00000006000f7c02 */ /* 0x000fe20008000f00 */
[----:B------:R-:W-:Y:S01]  /*18b60*/  USEL UR6, UR7, URZ, !UP0 ;  /* 0x0000003f07067287 */ /* 0x000fe2000c000000 */
[----:B0-----:R-:W-:Y:S02]  /*18b70*/  ISETP.EQ.U32.AND P1, PT, R0, UR9, PT ;  /* 0x0000000900007c0c */ /* 0x001fe4000bf22070 */
[----:B------:R-:W-:Y:S01]  /*18b80*/  MOV R0, 0xffffffff ;  /* 0xffffffff00007802 */ /* 0x000fe20000000f00 */
[----:B------:R-:W-:-:S10]  /*18b90*/  UISETP.NE.AND UP0, UPT, UR8, UR6, UPT ;  /* 0x000000060800728c */ /* 0x000fd4000bf05270 */
[----:B------:R-:W-:Y:S06]  /*18ba0*/  @P1 MEMBAR.ALL.GPU ;  /* 0x0000000000001992 */ /* 0x000fec000000a000 */
[----:B------:R-:W-:-:S00]  /*18bb0*/  @P1 ERRBAR ;  /* 0x00000000000019ab */ /* 0x000fc00000000000 */
[----:B------:R-:W-:Y:S06]  /*18bc0*/  @P1 CGAERRBAR ;  /* 0x00000000000015ab */ /* 0x000fec0000000000 */
[----:B------:R1:W-:Y:S01]  /*18bd0*/  @P1 REDG.E.ADD.S32.STRONG.GPU desc[UR10][R12.64], R15 ;  /* 0x0000000f0c00198e */ /* 0x0003e2000c10e38a */
[----:B------:R-:W-:-:S03]  /*18be0*/  PLOP3.LUT P1, PT, PT, PT, UP0, 0x80, 0x0 ;  /* 0x000000000000781c */ /* 0x000fc60003f2f008 */
[----:B------:R1:W-:Y:S10]  /*18bf0*/  STL [R1], R0 ;  /* 0x0000000001007387 */ /* 0x0003f40000100800 */
[----:B-1----:R-:W-:Y:S05]  /*18c00*/  @!P1 BRA `(.L_x_378) ;  /* 0x0000000000149947 */ /* 0x002fea0003800000 */
.L_x_379:
[----:B------:R-:W2:Y:S04]  /*18c10*/  LDG.E.STRONG.GPU R0, desc[UR10][R12.64] ;  /* 0x0000000a0c007981 */ /* 0x000ea8000c1ef900 */
[----:B--2---:R-:W-:Y:S04]  /*18c20*/  CCTL.IVALL ;  /* 0x00000000ff00798f */ /* 0x004fe80002000000 */
[----:B------:R0:W-:Y:S01]  /*18c30*/  STL [R1], R0 ;  /* 0x0000000001007387 */ /* 0x0001e20000100800 */
[----:B------:R-:W-:-:S13]  /*18c40*/  ISETP.NE.AND P1, PT, R0, UR6, PT ;  /* 0x0000000600007c0c */ /* 0x000fda000bf25270 */
[----:B0-----:R-:W-:Y:S05]  /*18c50*/  @P1 BRA `(.L_x_379) ;  /* 0xfffffffc00ec1947 */ /* 0x001fea000383ffff */
.L_x_378:
[----:B------:R-:W-:Y:S05]  /*18c60*/  BSYNC B0 ;  /* 0x0000000000007941 */ /* 0x000fea0003800000 */
.L_x_377:
[----:B------:R-:W-:Y:S01]  /*18c70*/  BAR.SYNC.DEFER_BLOCKING 0x0 ;  /* 0x0000000000007b1d */ /* 0x000fe20000010000 */
[----:B------:R-:W-:-:S13]  /*18c80*/  ISETP.NE.AND P1, PT, RZ, UR7, PT ;  /* 0x00000007ff007c0c */ /* 0x000fda000bf25270 */
[----:B------:R-:W-:Y:S05]  /*18c90*/  @!P1 BRA `(.L_x_376) ;  /* 0x0000000c00fc9947 */ /* 0x000fea0003800000 */
[----:B------:R-:W-:Y:S01]  /*18ca0*/  UIADD3 UR6, UR7, -0x1, URZ ;  /* 0xffffffff07067890 */ /* 0x000fe2000fffe03f */
[----:B------:R-:W-:-:S03]  /*18cb0*/  HFMA2.MMA R10, -RZ, RZ, 0, 0 ;  /* 0x00000000ff0a7435 */ /* 0x000fc600000001ff */
[----:B------:R-:W-:-:S06]  /*18cc0*/  UISETP.GE.U32.AND UP0, UPT, UR6, 0x3, UPT ;  /* 0x000000030600788c */ /* 0x000fcc000bf06070 */
[----:B------:R-:W-:-:S13]  /*18cd0*/  PLOP3.LUT P1, PT, PT, PT, UP0, 0x80, 0x0 ;  /* 0x000000000000781c */ /* 0x000fda0003f2f008 */
[----:B------:R-:W-:Y:S05]  /*18ce0*/  @!P1 BRA `(.L_x_380) ;  /* 0x0000000c006c9947 */ /* 0x000fea0003800000 */
[----:B------:R-:W-:Y:S01]  /*18cf0*/  ULOP3.LUT UR6, UR7, 0x3, URZ, 0xc0, !UPT ;  /* 0x0000000307067892 */ /* 0x000fe2000f8ec03f */
[----:B------:R-:W-:-:S03]  /*18d00*/  MOV R10, RZ ;  /* 0x000000ff000a7202 */ /* 0x000fc60000000f00 */
[----:B------:R-:W-:-:S06]  /*18d10*/  UIADD3 UR6, -UR6, UR7, URZ ;  /* 0x0000000706067290 */ /* 0x000fcc000fffe13f */
[----:B------:R-:W-:Y:S02]  /*18d20*/  ISETP.LT.AND P1, PT, RZ, UR6, PT ;  /* 0x00000006ff007c0c */ /* 0x000fe4000bf21270 */
[----:B------:R-:W-:-:S11]  /*18d30*/  MOV R0, UR6 ;  /* 0x0000000600007c02 */ /* 0x000fd60008000f00 */
[----:B------:R-:W-:Y:S05]  /*18d40*/  @!P1 BRA `(.L_x_381) ;  /* 0x0000000800d89947 */ /* 0x000fea0003800000 */
[----:B------:R-:W-:Y:S02]  /*18d50*/  ISETP.GT.AND P3, PT, R0, 0xc, PT ;  /* 0x0000000c0000780c */ /* 0x000fe40003f64270 */
[----:B------:R-:W-:-:S11]  /*18d60*/  PLOP3.LUT P1, PT, PT, PT, PT, 0x80, 0x0 ;  /* 0x000000000000781c */ /* 0x000fd60003f2f070 */
[----:B------:R-:W-:Y:S05]  /*18d70*/  @!P3 BRA `(.L_x_382) ;  /* 0x0000000400d0b947 */ /* 0x000fea0003800000 */
[----:B------:R-:W-:-:S13]  /*18d80*/  PLOP3.LUT P1, PT, PT, PT, PT, 0x8, 0x0 ;  /* 0x000000000000781c */ /* 0x000fda0003f2e170 */
.L_x_383:
[C---:B------:R-:W-:Y:S02]  /*18d90*/  IADD3 R15, R10.reuse, 0x1, RZ ;  /* 0x000000010a0f7810 */ /* 0x040fe40007ffe0ff */
[C---:B------:R-:W-:Y:S02]  /*18da0*/  ISETP.EQ.OR P3, PT, R10.reuse, UR13, P2 ;  /* 0x0000000d0a007c0c */ /* 0x040fe40009762670 */
[----:B------:R-:W-:Y:S02]  /*18db0*/  ISETP.EQ.OR P4, PT, R15, UR13, P2 ;  /* 0x0000000d0f007c0c */ /* 0x000fe40009782670 */
[C---:B------:R-:W-:Y:S02]  /*18dc0*/  IADD3 R17, R10.reuse, 0x2, RZ ;  /* 0x000000020a117810 */ /* 0x040fe40007ffe0ff */
[----:B------:R-:W-:Y:S02]  /*18dd0*/  IADD3 R19, R10, 0x3, RZ ;  /* 0x000000030a137810 */ /* 0x000fe40007ffe0ff */
[----:B------:R-:W-:-:S02]  /*18de0*/  ISETP.EQ.OR P6, PT, R17, UR13, P2 ;  /* 0x0000000d11007c0c */ /* 0x000fc400097c2670 */
[----:B------:R-:W-:-:S03]  /*18df0*/  ISETP.EQ.OR P5, PT, R19, UR13, P2 ;  /* 0x0000000d13007c0c */ /* 0x000fc600097a2670 */
[C-C-:B------:R-:W-:Y:S02]  /*18e00*/  @!P3 IMAD R13, R8.reuse, R10, R9.reuse ;  /* 0x0000000a080db224 */ /* 0x140fe400078e0209 */
[----:B------:R-:W-:Y:S02]  /*18e10*/  @!P4 IMAD R15, R8, R15, R9 ;  /* 0x0000000f080fc224 */ /* 0x000fe400078e0209 */
[----:B------:R-:W-:-:S04]  /*18e20*/  @!P3 IMAD.WIDE.U32 R12, R13, 0x8, R6 ;  /* 0x000000080d0cb825 */ /* 0x000fc800078e0006 */
[----:B------:R-:W-:Y:S02]  /*18e30*/  @!P4 IMAD.WIDE.U32 R14, R15, 0x8, R6 ;  /* 0x000000080f0ec825 */ /* 0x000fe400078e0006 */
[----:B------:R-:W2:Y:S02]  /*18e40*/  @!P3 LDG.E.64 R12, desc[UR10][R12.64] ;  /* 0x0000000a0c0cb981 */ /* 0x000ea4000c1e1b00 */
[C-C-:B------:R-:W-:Y:S02]  /*18e50*/  @!P6 IMAD R17, R8.reuse, R17, R9.reuse ;  /* 0x000000110811e224 */ /* 0x140fe400078e0209 */
[----:B------:R-:W-:Y:S01]  /*18e60*/  @!P5 IMAD R19, R8, R19, R9 ;  /* 0x000000130813d224 */ /* 0x000fe200078e0209 */
[----:B------:R-:W3:Y:S01]  /*18e70*/  @!P4 LDG.E.64 R14, desc[UR10][R14.64] ;  /* 0x0000000a0e0ec981 */ /* 0x000ee2000c1e1b00 */
[----:B------:R-:W-:-:S04]  /*18e80*/  @!P6 IMAD.WIDE.U32 R16, R17, 0x8, R6 ;  /* 0x000000081110e825 */ /* 0x000fc800078e0006 */
[----:B------:R-:W-:Y:S02]  /*18e90*/  @!P5 IMAD.WIDE.U32 R18, R19, 0x8, R6 ;  /* 0x000000081312d825 */ /* 0x000fe400078e0006 */
[----:B------:R-:W4:Y:S04]  /*18ea0*/  @!P6 LDG.E.64 R16, desc[UR10][R16.64] ;  /* 0x0000000a1010e981 */ /* 0x000f28000c1e1b00 */
[----:B------:R-:W4:Y:S01]  /*18eb0*/  @!P5 LDG.E.64 R18, desc[UR10][R18.64] ;  /* 0x0000000a1212d981 */ /* 0x000f22000c1e1b00 */
[----:B------:R-:W-:Y:S01]  /*18ec0*/  IADD3 R11, R10, 0x4, RZ ;  /* 0x000000040a0b7810 */ /* 0x000fe20007ffe0ff */
[----:B--2---:R-:W-:Y:S01]  /*18ed0*/  @!P3 FADD.FTZ R68, R68, R12 ;  /* 0x0000000c4444b221 */ /* 0x004fe20000010000 */
[----:B------:R-:W-:Y:S01]  /*18ee0*/  @!P3 FADD.FTZ R69, R69, R13 ;  /* 0x0000000d4545b221 */ /* 0x000fe20000010000 */
[----:B------:R-:W-:-:S02]  /*18ef0*/  IADD3 R12, R10, 0x5, RZ ;  /* 0x000000050a0c7810 */ /* 0x000fc40007ffe0ff */
[----:B------:R-:W-:Y:S01]  /*18f00*/  ISETP.EQ.OR P3, PT, R11, UR13, P2 ;  /* 0x0000000d0b007c0c */ /* 0x000fe20009762670 */
[----:B---3--:R-:W-:Y:S01]  /*18f10*/  @!P4 FADD.FTZ R68, R68, R14 ;  /* 0x0000000e4444c221 */ /* 0x008fe20000010000 */
[----:B------:R-:W-:Y:S01]  /*18f20*/  @!P4 FADD.FTZ R69, R69, R15 ;  /* 0x0000000f4545c221 */ /* 0x000fe20000010000 */
[----:B------:R-:W-:Y:S02]  /*18f30*/  IADD3 R14, R10, 0x6, RZ ;  /* 0x000000060a0e7810 */ /* 0x000fe40007ffe0ff */
[----:B------:R-:W-:Y:S01]  /*18f40*/  ISETP.EQ.OR P4, PT, R12, UR13, P2 ;  /* 0x0000000d0c007c0c */ /* 0x000fe20009782670 */
[----:B----4-:R-:W-:Y:S01]  /*18f50*/  @!P6 FADD.FTZ R68, R68, R16 ;  /* 0x000000104444e221 */ /* 0x010fe20000010000 */
[----:B------:R-:W-:Y:S01]  /*18f60*/  @!P6 FADD.FTZ R69, R69, R17 ;  /* 0x000000114545e221 */ /* 0x000fe20000010000 */
[----:B------:R-:W-:Y:S02]  /*18f70*/  IADD3 R16, R10, 0x7, RZ ;  /* 0x000000070a107810 */ /* 0x000fe40007ffe0ff */
[----:B------:R-:W-:Y:S01]  /*18f80*/  ISETP.EQ.OR P6, PT, R14, UR13, P2 ;  /* 0x0000000d0e007c0c */ /* 0x000fe200097c2670 */
[----:B------:R-:W-:Y:S01]  /*18f90*/  @!P5 FADD.FTZ R68, R68, R18 ;  /* 0x000000124444d221 */ /* 0x000fe20000010000 */
[----:B------:R-:W-:Y:S01]  /*18fa0*/  @!P5 FADD.FTZ R69, R69, R19 ;  /* 0x000000134545d221 */ /* 0x000fe20000010000 */
[----:B------:R-:W-:Y:S01]  /*18fb0*/  ISETP.EQ.OR P5, PT, R16, UR13, P2 ;  /* 0x0000000d10007c0c */ /* 0x000fe200097a2670 */
[----:B------:R-:W-:-:S04]  /*18fc0*/  @!P3 IMAD R13, R8, R11, R9 ;  /* 0x0000000b080db224 */ /* 0x000fc800078e0209 */
[----:B------:R-:W-:Y:S02]  /*18fd0*/  @!P4 IMAD R15, R8, R12, R9 ;  /* 0x0000000c080fc224 */ /* 0x000fe400078e0209 */
[----:B------:R-:W-:-:S04]  /*18fe0*/  @!P3 IMAD.WIDE.U32 R12, R13, 0x8, R6 ;  /* 0x000000080d0cb825 */ /* 0x000fc800078e0006 */
[----:B------:R-:W-:Y:S02]  /*18ff0*/  @!P6 IMAD R17, R8, R14, R9 ;  /* 0x0000000e0811e224 */ /* 0x000fe400078e0209 */
[----:B------:R-:W2:Y:S01]  /*19000*/  @!P3 LDG.E.64 R12, desc[UR10][R12.64] ;  /* 0x0000000a0c0cb981 */ /* 0x000ea2000c1e1b00 */
[----:B------:R-:W-:-:S04]  /*19010*/  @!P4 IMAD.WIDE.U32 R14, R15, 0x8, R6 ;  /* 0x000000080f0ec825 */ /* 0x000fc800078e0006 */
[----:B------:R-:W-:Y:S02]  /*19020*/  @!P5 IMAD R19, R8, R16, R9 ;  /* 0x000000100813d224 */ /* 0x000fe400078e0209 */
[--C-:B------:R-:W-:Y:S01]  /*19030*/  @!P6 IMAD.WIDE.U32 R16, R17, 0x8, R6.reuse ;  /* 0x000000081110e825 */ /* 0x100fe200078e0006 */
[----:B------:R-:W3:Y:S03]  /*19040*/  @!P4 LDG.E.64 R14, desc[UR10][R14.64] ;  /* 0x0000000a0e0ec981 */ /* 0x000ee6000c1e1b00 */
[----:B------:R-:W-:Y:S02]  /*19050*/  @!P5 IMAD.WIDE.U32 R18, R19, 0x8, R6 ;  /* 0x000000081312d825 */ /* 0x000fe400078e0006 */
[----:B------:R-:W4:Y:S04]  /*19060*/  @!P6 LDG.E.64 R16, desc[UR10][R16.64] ;  /* 0x0000000a1010e981 */ /* 0x000f28000c1e1b00 */
[----:B------:R-:W4:Y:S01]  /*19070*/  @!P5 LDG.E.64 R18, desc[UR10][R18.64] ;  /* 0x0000000a1212d981 */ /* 0x000f22000c1e1b00 */
[----:B------:R-:W-:-:S02]  /*19080*/  IADD3 R11, R10, 0x8, RZ ;  /* 0x000000080a0b7810 */ /* 0x000fc40007ffe0ff */
[C---:B------:R-:W-:Y:S02]  /*19090*/  IADD3 R20, R10.reuse, 0x9, RZ ;  /* 0x000000090a147810 */ /* 0x040fe40007ffe0ff */
[----:B------:R-:W-:Y:S01]  /*190a0*/  IADD3 R21, R10, 0xb, RZ ;  /* 0x0000000b0a157810 */ /* 0x000fe20007ffe0ff */
[----:B--2---:R-:W-:Y:S01]  /*190b0*/  @!P3 FADD.FTZ R68, R68, R12 ;  /* 0x0000000c4444b221 */ /* 0x004fe20000010000 */
[----:B------:R-:W-:Y:S01]  /*190c0*/  @!P3 FADD.FTZ R69, R69, R13 ;  /* 0x0000000d4545b221 */ /* 0x000fe20000010000 */
[----:B------:R-:W-:Y:S02]  /*190d0*/  ISETP.EQ.OR P3, PT, R11, UR13, P2 ;  /* 0x0000000d0b007c0c */ /* 0x000fe40009762670 */
[----:B---3--:R-:W-:Y:S01]  /*190e0*/  @!P4 FADD.FTZ R68, R68, R14 ;  /* 0x0000000e4444c221 */ /* 0x008fe20000010000 */
[----:B------:R-:W-:Y:S01]  /*190f0*/  @!P4 FADD.FTZ R69, R69, R15 ;  /* 0x0000000f4545c221 */ /* 0x000fe20000010000 */
[----:B------:R-:W-:Y:S02]  /*19100*/  ISETP.EQ.OR P4, PT, R20, UR13, P2 ;  /* 0x0000000d14007c0c */ /* 0x000fe40009782670 */
[----:B----4-:R-:W-:Y:S01]  /*19110*/  @!P6 FADD.FTZ R68, R68, R16 ;  /* 0x000000104444e221 */ /* 0x010fe20000010000 */
[----:B------:R-:W-:Y:S01]  /*19120*/  IADD3 R16, R10, 0xa, RZ ;  /* 0x0000000a0a107810 */ /* 0x000fe20007ffe0ff */
[----:B------:R-:W-:-:S05]  /*19130*/  @!P6 FADD.FTZ R69, R69, R17 ;  /* 0x000000114545e221 */ /* 0x000fca0000010000 */
[----:B------:R-:W-:Y:S01]  /*19140*/  @!P3 IMAD R13, R8, R11, R9 ;  /* 0x0000000b080db224 */ /* 0x000fe200078e0209 */
[----:B------:R-:W-:Y:S01]  /*19150*/  ISETP.EQ.OR P6, PT, R16, UR13, P2 ;  /* 0x0000000d10007c0c */ /* 0x000fe200097c2670 */
[----:B------:R-:W-:Y:S01]  /*19160*/  @!P5 FADD.FTZ R68, R68, R18 ;  /* 0x000000124444d221 */ /* 0x000fe20000010000 */
[----:B------:R-:W-:Y:S01]  /*19170*/  @!P5 FADD.FTZ R69, R69, R19 ;  /* 0x000000134545d221 */ /* 0x000fe20000010000 */
[----:B------:R-:W-:Y:S01]  /*19180*/  ISETP.EQ.OR P5, PT, R21, UR13, P2 ;  /* 0x0000000d15007c0c */ /* 0x000fe200097a2670 */
[----:B------:R-:W-:-:S04]  /*19190*/  @!P3 IMAD.WIDE.U32 R12, R13, 0x8, R6 ;  /* 0x000000080d0cb825 */ /* 0x000fc800078e0006 */
[----:B------:R-:W-:Y:S02]  /*191a0*/  @!P4 IMAD R15, R8, R20, R9 ;  /* 0x00000014080fc224 */ /* 0x000fe400078e0209 */
[----:B------:R-:W2:Y:S02]  /*191b0*/  @!P3 LDG.E.64 R12, desc[UR10][R12.64] ;  /* 0x0000000a0c0cb981 */ /* 0x000ea4000c1e1b00 */
[----:B------:R-:W-:-:S04]  /*191c0*/  @!P4 IMAD.WIDE.U32 R14, R15, 0x8, R6 ;  /* 0x000000080f0ec825 */ /* 0x000fc800078e0006 */
[C-C-:B------:R-:W-:Y:S02]  /*191d0*/  @!P6 IMAD R17, R8.reuse, R16, R9.reuse ;  /* 0x000000100811e224 */ /* 0x140fe400078e0209 */
[----:B------:R-:W3:Y:S01]  /*191e0*/  @!P4 LDG.E.64 R14, desc[UR10][R14.64] ;  /* 0x0000000a0e0ec981 */ /* 0x000ee2000c1e1b00 */
[----:B------:R-:W-:Y:S02]  /*191f0*/  @!P5 IMAD R19, R8, R21, R9 ;  /* 0x000000150813d224 */ /* 0x000fe400078e0209 */
        /* <DEDUP_REMOVED lines=11> */
[----:B------:R-:W-:Y:S02]  /*192b0*/  ISETP.EQ.OR P4, PT, R12, UR13, P2 ;  /* 0x0000000d0c007c0c */ /* 0x000fe40009782670 */
[----:B------:R-:W-:Y:S01]  /*192c0*/  IADD3 R14, R10, 0xe, RZ ;  /* 0x0000000e0a0e7810 */ /* 0x000fe20007ffe0ff */
[----:B----4-:R-:W-:Y:S01]  /*192d0*/  @!P6 FADD.FTZ R68, R68, R16 ;  /* 0x000000104444e221 */ /* 0x010fe20000010000 */
[----:B------:R-:W-:Y:S01]  /*192e0*/  @!P6 FADD.FTZ R69, R69, R17 ;  /* 0x000000114545e221 */ /* 0x000fe20000010000 */
[----:B------:R-:W-:Y:S02]  /*192f0*/  IADD3 R16, R10, 0xf, RZ ;  /* 0x0000000f0a107810 */ /* 0x000fe40007ffe0ff */
[----:B------:R-:W-:-:S03]  /*19300*/  ISETP.EQ.OR P6, PT, R14, UR13, P2 ;  /* 0x0000000d0e007c0c */ /* 0x000fc600097c2670 */
[----:B------:R-:W-:Y:S02]  /*19310*/  @!P3 IMAD R13, R8, R11, R9 ;  /* 0x0000000b080db224 */ /* 0x000fe400078e0209 */
[----:B------:R-:W-:Y:S01]  /*19320*/  @!P5 FADD.FTZ R68, R68, R18 ;  /* 0x000000124444d221 */ /* 0x000fe20000010000 */
[----:B------:R-:W-:Y:S01]  /*19330*/  @!P5 FADD.FTZ R69, R69, R19 ;  /* 0x000000134545d221 */ /* 0x000fe20000010000 */
[----:B------:R-:W-:Y:S01]  /*19340*/  ISETP.EQ.OR P5, PT, R16, UR13, P2 ;  /* 0x0000000d10007c0c */ /* 0x000fe200097a2670 */
[----:B------:R-:W-:Y:S02]  /*19350*/  @!P4 IMAD R15, R8, R12, R9 ;  /* 0x0000000c080fc224 */ /* 0x000fe400078e0209 */
[----:B------:R-:W-:-:S06]  /*19360*/  @!P3 IMAD.WIDE.U32 R12, R13, 0x8, R6 ;  /* 0x000000080d0cb825 */ /* 0x000fcc00078e0006 */
[----:B------:R-:W2:Y:S01]  /*19370*/  @!P3 LDG.E.64 R12, desc[UR10][R12.64] ;  /* 0x0000000a0c0cb981 */ /* 0x000ea2000c1e1b00 */
[----:B------:R-:W-:Y:S02]  /*19380*/  @!P6 IMAD R17, R8, R14, R9 ;  /* 0x0000000e0811e224 */ /* 0x000fe400078e0209 */
[----:B------:R-:W-:-:S04]  /*19390*/  @!P4 IMAD.WIDE.U32 R14, R15, 0x8, R6 ;  /* 0x000000080f0ec825 */ /* 0x000fc800078e0006 */
[----:B------:R-:W-:Y:S02]  /*193a0*/  @!P5 IMAD R19, R8, R16, R9 ;  /* 0x000000100813d224 */ /* 0x000fe400078e0209 */
[--C-:B------:R-:W-:Y:S01]  /*193b0*/  @!P6 IMAD.WIDE.U32 R16, R17, 0x8, R6.reuse ;  /* 0x000000081110e825 */ /* 0x100fe200078e0006 */
[----:B------:R-:W3:Y:S03]  /*193c0*/  @!P4 LDG.E.64 R14, desc[UR10][R14.64] ;  /* 0x0000000a0e0ec981 */ /* 0x000ee6000c1e1b00 */
[----:B------:R-:W-:Y:S02]  /*193d0*/  @!P5 IMAD.WIDE.U32 R18, R19, 0x8, R6 ;  /* 0x000000081312d825 */ /* 0x000fe400078e0006 */
[----:B------:R-:W4:Y:S04]  /*193e0*/  @!P6 LDG.E.64 R16, desc[UR10][R16.64] ;  /* 0x0000000a1010e981 */ /* 0x000f28000c1e1b00 */
[----:B------:R-:W4:Y:S01]  /*193f0*/  @!P5 LDG.E.64 R18, desc[UR10][R18.64] ;  /* 0x0000000a1212d981 */ /* 0x000f22000c1e1b00 */
[----:B------:R-:W-:-:S02]  /*19400*/  IADD3 R0, R0, -0x10, RZ ;  /* 0xfffffff000007810 */ /* 0x000fc40007ffe0ff */
[----:B------:R-:W-:Y:S01]  /*19410*/  IADD3 R10, R10, 0x10, RZ ;  /* 0x000000100a0a7810 */ /* 0x000fe20007ffe0ff */
[----:B--2---:R-:W-:Y:S01]  /*19420*/  @!P3 FADD.FTZ R68, R68, R12 ;  /* 0x0000000c4444b221 */ /* 0x004fe20000010000 */
[----:B------:R-:W-:Y:S01]  /*19430*/  @!P3 FADD.FTZ R69, R69, R13 ;  /* 0x0000000d4545b221 */ /* 0x000fe20000010000 */
[----:B------:R-:W-:Y:S02]  /*19440*/  ISETP.GT.AND P3, PT, R0, 0xc, PT ;  /* 0x0000000c0000780c */ /* 0x000fe40003f64270 */
[----:B---3--:R-:W-:Y:S01]  /*19450*/  @!P4 FADD.FTZ R68, R68, R14 ;  /* 0x0000000e4444c221 */ /* 0x008fe20000010000 */
[----:B------:R-:W-:-:S03]  /*19460*/  @!P4 FADD.FTZ R69, R69, R15 ;  /* 0x0000000f4545c221 */ /* 0x000fc60000010000 */
[----:B----4-:R-:W-:Y:S01]  /*19470*/  @!P6 FADD.FTZ R68, R68, R16 ;  /* 0x000000104444e221 */ /* 0x010fe20000010000 */
[----:B------:R-:W-:-:S03]  /*19480*/  @!P6 FADD.FTZ R69, R69, R17 ;  /* 0x000000114545e221 */ /* 0x000fc60000010000 */
[----:B------:R-:W-:Y:S01]  /*19490*/  @!P5 FADD.FTZ R68, R68, R18 ;  /* 0x000000124444d221 */ /* 0x000fe20000010000 */
[----:B------:R-:W-:Y:S02]  /*194a0*/  @!P5 FADD.FTZ R69, R69, R19 ;  /* 0x000000134545d221 */ /* 0x000fe40000010000 */
[----:B------:R-:W-:Y:S05]  /*194b0*/  @P3 BRA `(.L_x_383) ;  /* 0xfffffff800343947 */ /* 0x000fea000383ffff */
.L_x_382:
[----:B------:R-:W-:-:S13]  /*194c0*/  ISETP.GT.AND P3, PT, R0, 0x4, PT ;  /* 0x000000040000780c */ /* 0x000fda0003f64270 */
[----:B------:R-:W-:Y:S05]  /*194d0*/  @!P3 BRA `(.L_x_384) ;  /* 0x0000000000ecb947 */ /* 0x000fea0003800000 */
[C---:B------:R-:W-:Y:S01]  /*194e0*/  VIADD R15, R10.reuse, 0x1 ;  /* 0x000000010a0f7836 */ /* 0x040fe20000000000 */
[C---:B------:R-:W-:Y:S02]  /*194f0*/  ISETP.EQ.OR P5, PT, R10.reuse, UR13, P2 ;  /* 0x0000000d0a007c0c */ /* 0x040fe400097a2670 */
[----:B------:R-:W-:Y:S02]  /*19500*/  IADD3 R17, R10, 0x2, RZ ;  /* 0x000000020a117810 */ /* 0x000fe40007ffe0ff */
[----:B------:R-:W-:Y:S02]  /*19510*/  ISETP.EQ.OR P6, PT, R15, UR13, P2 ;  /* 0x0000000d0f007c0c */ /* 0x000fe400097c2670 */
[----:B------:R-:W-:-:S07]  /*19520*/  ISETP.EQ.OR P3, PT, R17, UR13, P2 ;  /* 0x0000000d11007c0c */ /* 0x000fce0009762670 */
[----:B------:R-:W-:-:S04]  /*19530*/  @!P5 IMAD R13, R10, R8, R9 ;  /* 0x000000080a0dd224 */ /* 0x000fc800078e0209 */
[----:B------:R-:W-:Y:S02]  /*19540*/  @!P6 IMAD R15, R8, R15, R9 ;  /* 0x0000000f080fe224 */ /* 0x000fe400078e0209 */
[----:B------:R-:W-:-:S04]  /*19550*/  @!P5 IMAD.WIDE.U32 R12, R13, 0x8, R6 ;  /* 0x000000080d0cd825 */ /* 0x000fc800078e0006 */
[----:B------:R-:W-:Y:S02]  /*19560*/  @!P3 IMAD R17, R8, R17, R9 ;  /* 0x000000110811b224 */ /* 0x000fe400078e0209 */
[--C-:B------:R-:W-:Y:S01]  /*19570*/  @!P6 IMAD.WIDE.U32 R14, R15, 0x8, R6.reuse ;  /* 0x000000080f0ee825 */ /* 0x100fe200078e0006 */
[----:B------:R-:W2:Y:S03]  /*19580*/  @!P5 LDG.E.64 R12, desc[UR10][R12.64] ;  /* 0x0000000a0c0cd981 */ /* 0x000ea6000c1e1b00 */
[----:B------:R-:W-:Y:S02]  /*19590*/  @!P3 IMAD.WIDE.U32 R16, R17, 0x8, R6 ;  /* 0x000000081110b825 */ /* 0x000fe400078e0006 */
[----:B------:R-:W3:Y:S04]  /*195a0*/  @!P6 LDG.E.64 R14, desc[UR10][R14.64] ;  /* 0x0000000a0e0ee981 */ /* 0x000ee8000c1e1b00 */
[----:B------:R-:W4:Y:S01]  /*195b0*/  @!P3 LDG.E.64 R16, desc[UR10][R16.64] ;  /* 0x0000000a1010b981 */ /* 0x000f22000c1e1b00 */
[----:B------:R-:W-:-:S02]  /*195c0*/  IADD3 R11, R10, 0x3, RZ ;  /* 0x000000030a0b7810 */ /* 0x000fc40007ffe0ff */
[----:B------:R-:W-:Y:S02]  /*195d0*/  IADD3 R20, R10, 0x4, RZ ;  /* 0x000000040a147810 */ /* 0x000fe40007ffe0ff */
[----:B------:R-:W-:Y:S02]  /*195e0*/  ISETP.EQ.OR P1, PT, R11, UR13, P2 ;  /* 0x0000000d0b007c0c */ /* 0x000fe40009722670 */
[C---:B------:R-:W-:Y:S02]  /*195f0*/  ISETP.EQ.OR P4, PT, R20.reuse, UR13, P2 ;  /* 0x0000000d14007c0c */ /* 0x040fe40009782670 */
[C---:B------:R-:W-:Y:S02]  /*19600*/  IADD3 R18, R20.reuse, 0x1, RZ ;  /* 0x0000000114127810 */ /* 0x040fe40007ffe0ff */
[C---:B------:R-:W-:Y:S02]  /*19610*/  IADD3 R19, R20.reuse, 0x2, RZ ;  /* 0x0000000214137810 */ /* 0x040fe40007ffe0ff */
[----:B------:R-:W-:-:S05]  /*19620*/  IADD3 R21, R20, 0x3, RZ ;  /* 0x0000000314157810 */ /* 0x000fca0007ffe0ff */
[----:B------:R-:W-:-:S04]  /*19630*/  @!P1 IMAD R11, R8, R11, R9 ;  /* 0x0000000b080b9224 */ /* 0x000fc800078e0209 */
[----:B------:R-:W-:-:S06]  /*19640*/  @!P1 IMAD.WIDE.U32 R10, R11, 0x8, R6 ;  /* 0x000000080b0a9825 */ /* 0x000fcc00078e0006 */
[----:B------:R-:W4:Y:S01]  /*19650*/  @!P1 LDG.E.64 R10, desc[UR10][R10.64] ;  /* 0x0000000a0a0a9981 */ /* 0x000f22000c1e1b00 */
[----:B--2---:R-:W-:Y:S01]  /*19660*/  @!P5 FADD.FTZ R68, R68, R12 ;  /* 0x0000000c4444d221 */ /* 0x004fe20000010000 */
[----:B------:R-:W-:Y:S01]  /*19670*/  @!P5 FADD.FTZ R69, R69, R13 ;  /* 0x0000000d4545d221 */ /* 0x000fe20000010000 */
[----:B------:R-:W-:Y:S01]  /*19680*/  ISETP.EQ.OR P5, PT, R18, UR13, P2 ;  /* 0x0000000d12007c0c */ /* 0x000fe200097a2670 */
[----:B------:R-:W-:Y:S02]  /*19690*/  @!P4 IMAD R13, R8, R20, R9 ;  /* 0x00000014080dc224 */ /* 0x000fe400078e0209 */
[----:B---3--:R-:W-:Y:S01]  /*196a0*/  @!P6 FADD.FTZ R68, R68, R14 ;  /* 0x0000000e4444e221 */ /* 0x008fe20000010000 */
[----:B------:R-:W-:Y:S01]  /*196b0*/  @!P6 FADD.FTZ R69, R69, R15 ;  /* 0x0000000f4545e221 */ /* 0x000fe20000010000 */
[----:B------:R-:W-:Y:S01]  /*196c0*/  ISETP.EQ.OR P6, PT, R19, UR13, P2 ;  /* 0x0000000d13007c0c */ /* 0x000fe200097c2670 */
[----:B------:R-:W-:-:S04]  /*196d0*/  @!P4 IMAD.WIDE.U32 R12, R13, 0x8, R6 ;  /* 0x000000080d0cc825 */ /* 0x000fc800078e0006 */
[----:B----4-:R-:W-:Y:S01]  /*196e0*/  @!P3 FADD.FTZ R68, R68, R16 ;  /* 0x000000104444b221 */ /* 0x010fe20000010000 */
[----:B------:R-:W-:Y:S01]  /*196f0*/  @!P3 FADD.FTZ R69, R69, R17 ;  /* 0x000000114545b221 */ /* 0x000fe20000010000 */
[----:B------:R-:W-:Y:S01]  /*19700*/  ISETP.EQ.OR P3, PT, R21, UR13, P2 ;  /* 0x0000000d15007c0c */ /* 0x000fe20009762670 */
[----:B------:R-:W2:Y:S01]  /*19710*/  @!P4 LDG.E.64 R12, desc[UR10][R12.64] ;  /* 0x0000000a0c0cc981 */ /* 0x000ea2000c1e1b00 */
[----:B------:R-:W-:-:S04]  /*19720*/  @!P5 IMAD R15, R8, R18, R9 ;  /* 0x00000012080fd224 */ /* 0x000fc800078e0209 */
[----:B------:R-:W-:-:S04]  /*19730*/  @!P5 IMAD.WIDE.U32 R14, R15, 0x8, R6 ;  /* 0x000000080f0ed825 */ /* 0x000fc800078e0006 */
[----:B------:R-:W-:-:S03]  /*19740*/  @!P6 IMAD R17, R8, R19, R9 ;  /* 0x000000130811e224 */ /* 0x000fc600078e0209 */
[----:B------:R-:W-:Y:S01]  /*19750*/  @!P3 IMAD R19, R8, R21, R9 ;  /* 0x000000150813b224 */ /* 0x000fe200078e0209 */
[----:B------:R-:W3:Y:S01]  /*19760*/  @!P5 LDG.E.64 R14, desc[UR10][R14.64] ;  /* 0x0000000a0e0ed981 */ /* 0x000ee2000c1e1b00 */
[----:B------:R-:W-:-:S04]  /*19770*/  @!P6 IMAD.WIDE.U32 R16, R17, 0x8, R6 ;  /* 0x000000081110e825 */ /* 0x000fc800078e0006 */
[----:B------:R-:W-:Y:S02]  /*19780*/  @!P3 IMAD.WIDE.U32 R18, R19, 0x8, R6 ;  /* 0x000000081312b825 */ /* 0x000fe400078e0006 */
[----:B------:R-:W4:Y:S04]  /*19790*/  @!P6 LDG.E.64 R16, desc[UR10][R16.64] ;  /* 0x0000000a1010e981 */ /* 0x000f28000c1e1b00 */
[----:B------:R-:W4:Y:S01]  /*197a0*/  @!P3 LDG.E.64 R18, desc[UR10][R18.64] ;  /* 0x0000000a1212b981 */ /* 0x000f22000c1e1b00 */
[----:B------:R-:W-:Y:S01]  /*197b0*/  @!P1 FADD.FTZ R68, R68, R10 ;  /* 0x0000000a44449221 */ /* 0x000fe20000010000 */
[----:B------:R-:W-:Y:S01]  /*197c0*/  @!P1 FADD.FTZ R69, R69, R11 ;  /* 0x0000000b45459221 */ /* 0x000fe20000010000 */
[----:B------:R-:W-:Y:S02]  /*197d0*/  IADD3 R0, R0, -0x4, RZ ;  /* 0xfffffffc00007810 */ /* 0x000fe40007ffe0ff */
[----:B------:R-:W-:-:S02]  /*197e0*/  PLOP3.LUT P1, PT, PT, PT, PT, 0x8, 0x0 ;  /* 0x000000000000781c */ /* 0x000fc40003f2e170 */
[----:B------:R-:W-:Y:S02]  /*197f0*/  IADD3 R0, R0, -0x4, RZ ;  /* 0xfffffffc00007810 */ /* 0x000fe40007ffe0ff */
[----:B------:R-:W-:Y:S01]  /*19800*/  IADD3 R10, R20, 0x4, RZ ;  /* 0x00000004140a7810 */ /* 0x000fe20007ffe0ff */
[----:B--2---:R-:W-:Y:S01]  /*19810*/  @!P4 FADD.FTZ R68, R68, R12 ;  /* 0x0000000c4444c221 */ /* 0x004fe20000010000 */
[----:B------:R-:W-:-:S03]  /*19820*/  @!P4 FADD.FTZ R69, R69, R13 ;  /* 0x0000000d4545c221 */ /* 0x000fc60000010000 */
[----:B---3--:R-:W-:Y:S01]  /*19830*/  @!P5 FADD.FTZ R68, R68, R14 ;  /* 0x0000000e4444d221 */ /* 0x008fe20000010000 */
[----:B------:R-:W-:-:S03]  /*19840*/  @!P5 FADD.FTZ R69, R69, R15 ;  /* 0x0000000f4545d221 */ /* 0x000fc60000010000 */
[----:B----4-:R-:W-:Y:S01]  /*19850*/  @!P6 FADD.FTZ R68, R68, R16 ;  /* 0x000000104444e221 */ /* 0x010fe20000010000 */
[----:B------:R-:W-:-:S03]  /*19860*/  @!P6 FADD.FTZ R69, R69, R17 ;  /* 0x000000114545e221 */ /* 0x000fc60000010000 */
[----:B------:R-:W-:Y:S01]  /*19870*/  @!P3 FADD.FTZ R68, R68, R18 ;  /* 0x000000124444b221 */ /* 0x000fe20000010000 */
[----:B------:R-:W-:-:S07]  /*19880*/  @!P3 FADD.FTZ R69, R69, R19 ;  /* 0x000000134545b221 */ /* 0x000fce0000010000 */
.L_x_384:
[----:B------:R-:W-:-:S13]  /*19890*/  ISETP.NE.OR P1, PT, R0, RZ, P1 ;  /* 0x000000ff0000720c */ /* 0x000fda0000f25670 */
[----:B------:R-:W-:Y:S05]  /*198a0*/  @!P1 BRA `(.L_x_380) ;  /* 0x00000000007c9947 */ /* 0x000fea0003800000 */
.L_x_381:
[C---:B------:R-:W-:Y:S02]  /*198b0*/  ISETP.EQ.OR P1, PT, R10.reuse, UR13, P2 ;  /* 0x0000000d0a007c0c */ /* 0x040fe40009722670 */
[C---:B------:R-:W-:Y:S02]  /*198c0*/  IADD3 R15, R10.reuse, 0x1, RZ ;  /* 0x000000010a0f7810 */ /* 0x040fe40007ffe0ff */
[C---:B------:R-:W-:Y:S02]  /*198d0*/  IADD3 R17, R10.reuse, 0x2, RZ ;  /* 0x000000020a117810 */ /* 0x040fe40007ffe0ff */
[----:B------:R-:W-:Y:S02]  /*198e0*/  ISETP.EQ.OR P3, PT, R15, UR13, P2 ;  /* 0x0000000d0f007c0c */ /* 0x000fe40009762670 */
[----:B------:R-:W-:Y:S02]  /*198f0*/  IADD3 R19, R10, 0x3, RZ ;  /* 0x000000030a137810 */ /* 0x000fe40007ffe0ff */
[----:B------:R-:W-:-:S02]  /*19900*/  ISETP.EQ.OR P4, PT, R17, UR13, P2 ;  /* 0x0000000d11007c0c */ /* 0x000fc40009782670 */
[----:B------:R-:W-:Y:S01]  /*19910*/  ISETP.EQ.OR P5, PT, R19, UR13, P2 ;  /* 0x0000000d13007c0c */ /* 0x000fe200097a2670 */
[----:B------:R-:W-:-:S04]  /*19920*/  @!P1 IMAD R13, R8, R10, R9 ;  /* 0x0000000a080d9224 */ /* 0x000fc800078e0209 */
[----:B------:R-:W-:-:S04]  /*19930*/  @!P1 IMAD.WIDE.U32 R12, R13, 0x8, R6 ;  /* 0x000000080d0c9825 */ /* 0x000fc800078e0006 */
[C-C-:B------:R-:W-:Y:S02]  /*19940*/  @!P3 IMAD R15, R8.reuse, R15, R9.reuse ;  /* 0x0000000f080fb224 */ /* 0x140fe400078e0209 */
        /* <DEDUP_REMOVED lines=13> */
[----:B------:R-:W-:Y:S02]  /*19a20*/  ISETP.NE.AND P1, PT, R0, RZ, PT ;  /* 0x000000ff0000720c */ /* 0x000fe40003f25270 */
[----:B---3--:R-:W-:Y:S01]  /*19a30*/  @!P3 FADD.FTZ R68, R68, R14 ;  /* 0x0000000e4444b221 */ /* 0x008fe20000010000 */
[----:B------:R-:W-:-:S03]  /*19a40*/  @!P3 FADD.FTZ R69, R69, R15 ;  /* 0x0000000f4545b221 */ /* 0x000fc60000010000 */
[----:B----4-:R-:W-:Y:S01]  /*19a50*/  @!P4 FADD.FTZ R68, R68, R16 ;  /* 0x000000104444c221 */ /* 0x010fe20000010000 */
[----:B------:R-:W-:-:S03]  /*19a60*/  @!P4 FADD.FTZ R69, R69, R17 ;  /* 0x000000114545c221 */ /* 0x000fc60000010000 */
[----:B------:R-:W-:Y:S01]  /*19a70*/  @!P5 FADD.FTZ R68, R68, R18 ;  /* 0x000000124444d221 */ /* 0x000fe20000010000 */
[----:B------:R-:W-:Y:S02]  /*19a80*/  @!P5 FADD.FTZ R69, R69, R19 ;  /* 0x000000134545d221 */ /* 0x000fe40000010000 */
[----:B------:R-:W-:Y:S05]  /*19a90*/  @P1 BRA `(.L_x_381) ;  /* 0xfffffffc00841947 */ /* 0x000fea000383ffff */
.L_x_380:
[----:B------:R-:W-:-:S06]  /*19aa0*/  ULOP3.LUT UP0, UR6, UR7, 0x3, URZ, 0xc0, !UPT ;  /* 0x0000000307067892 */ /* 0x000fcc000f80c03f */
[----:B------:R-:W-:-:S13]  /*19ab0*/  PLOP3.LUT P1, PT, PT, PT, UP0, 0x80, 0x0 ;  /* 0x000000000000781c */ /* 0x000fda0003f2f008 */
        /* <DEDUP_REMOVED lines=9> */
.L_x_386:
[----:B------:R-:W-:Y:S05]  /*19b50*/  BSYNC B0 ;  /* 0x0000000000007941 */ /* 0x000fea0003800000 */
.L_x_385:
[----:B------:R-:W-:-:S06]  /*19b60*/  UISETP.NE.AND UP0, UPT, UR6, 0x1, UPT ;  /* 0x000000010600788c */ /* 0x000fcc000bf05270 */
[----:B------:R-:W-:-:S13]  /*19b70*/  PLOP3.LUT P1, PT, PT, PT, UP0, 0x80, 0x0 ;  /* 0x000000000000781c */ /* 0x000fda0003f2f008 */
[----:B------:R-:W-:Y:S05]  /*19b80*/  @!P1 BRA `(.L_x_376) ;  /* 0x0000000000409947 */ /* 0x000fea0003800000 */
[C---:B------:R-:W-:Y:S02]  /*19b90*/  IADD3 R13, R10.reuse, 0x2, RZ ;  /* 0x000000020a0d7810 */ /* 0x040fe40007ffe0ff */
[----:B------:R-:W-:Y:S02]  /*19ba0*/  IADD3 R10, R10, 0x1, RZ ;  /* 0x000000010a0a7810 */ /* 0x000fe40007ffe0ff */
[----:B------:R-:W-:Y:S02]  /*19bb0*/  MOV R0, UR6 ;  /* 0x0000000600007c02 */ /* 0x000fe40008000f00 */
[----:B------:R-:W-:Y:S02]  /*19bc0*/  ISETP.EQ.OR P1, PT, R13, UR13, P2 ;  /* 0x0000000d0d007c0c */ /* 0x000fe40009722670 */
[----:B------:R-:W-:Y:S02]  /*19bd0*/  ISETP.EQ.OR P3, PT, R10, UR13, P2 ;  /* 0x0000000d0a007c0c */ /* 0x000fe40009762670 */
[----:B------:R-:W-:-:S11]  /*19be0*/  ISETP.EQ.OR P1, PT, R0, 0x2, P1 ;  /* 0x000000020000780c */ /* 0x000fd60000f22670 */
[-CC-:B------:R-:W-:Y:S02]  /*19bf0*/  @!P3 IMAD R11, R10, R8.reuse, R9.reuse ;  /* 0x000000080a0bb224 */ /* 0x180fe400078e0209 */
[----:B------:R-:W-:Y:S02]  /*19c00*/  @!P1 IMAD R13, R13, R8, R9 ;  /* 0x000000080d0d9224 */ /* 0x000fe400078e0209 */
[----:B------:R-:W-:-:S04]  /*19c10*/  @!P3 IMAD.WIDE.U32 R8, R11, 0x8, R6 ;  /* 0x000000080b08b825 */ /* 0x000fc800078e0006 */
[----:B------:R-:W-:Y:S02]  /*19c20*/  @!P1 IMAD.WIDE.U32 R6, R13, 0x8, R6 ;  /* 0x000000080d069825 */ /* 0x000fe400078e0006 */
[----:B------:R-:W2:Y:S04]  /*19c30*/  @!P3 LDG.E.64 R8, desc[UR10][R8.64] ;  /* 0x0000000a0808b981 */ /* 0x000ea8000c1e1b00 */
[----:B------:R-:W3:Y:S01]  /*19c40*/  @!P1 LDG.E.64 R6, desc[UR10][R6.64] ;  /* 0x0000000a06069981 */ /* 0x000ee2000c1e1b00 */
[----:B--2---:R-:W-:Y:S01]  /*19c50*/  @!P3 FADD.FTZ R68, R68, R8 ;  /* 0x000000084444b221 */ /* 0x004fe20000010000 */
[----:B------:R-:W-:-:S03]  /*19c60*/  @!P3 FADD.FTZ R69, R69, R9 ;  /* 0x000000094545b221 */ /* 0x000fc60000010000 */
[----:B---3--:R-:W-:Y:S01]  /*19c70*/  @!P1 FADD.FTZ R68, R68, R6 ;  /* 0x0000000644449221 */ /* 0x008fe20000010000 */
[----:B------:R-:W-:-:S07]  /*19c80*/  @!P1 FADD.FTZ R69, R69, R7 ;  /* 0x0000000745459221 */ /* 0x000fce0000010000 */
.L_x_376:
[----:B------:R-:W2:Y:S01]  /*19c90*/  S2UR UR7, SR_CgaCtaId ;  /* 0x00000000000779c3 */ /* 0x000ea20000008800 */
[----:B------:R-:W-:Y:S01]  /*19ca0*/  UMOV UR6, 0x400 ;  /* 0x0000040000067882 */ /* 0x000fe20000000000 */
[----:B------:R-:W-:Y:S01]  /*19cb0*/  ULDC.64 UR8, c[0x0][0x288] ;  /* 0x0000a20000087ab9 */ /* 0x000fe20000000a00 */
[----:B------:R-:W-:Y:S01]  /*19cc0*/  ULDC.64 UR18, c[0x0][0x210] ;  /* 0x0000840000127ab9 */ /* 0x000fe20000000a00 */
[----:B--2---:R-:W-:-:S09]  /*19cd0*/  ULEA UR6, UR7, UR6, 0x18 ;  /* 0x0000000607067291 */ /* 0x004fd2000f8ec03f */
[----:B------:R-:W-:Y:S01]  /*19ce0*/  @!P2 STS.64 [UR6+0x88], R68 ;  /* 0x00008844ff00a988 */ /* 0x000fe20008000a06 */
[----:B------:R-:W-:Y:S01]  /*19cf0*/  BAR.SYNC.DEFER_BLOCKING 0x0 ;  /* 0x0000000000007b1d */ /* 0x000fe20000010000 */
[----:B------:R-:W-:-:S05]  /*19d00*/  ISETP.NE.AND P2, PT, RZ, UR15, PT ;  /* 0x0000000fff007c0c */ /* 0x000fca000bf45270 */
[----:B01----:R-:W0:Y:S01]  /*19d10*/  LDS.64 R10, [UR6+0x88] ;  /* 0x00008806ff0a7984 */ /* 0x003e220008000a00 */
[----:B------:R-:W-:Y:S02]  /*19d20*/  ULDC UR6, c[0x0][0x2bc] ;  /* 0x0000af0000067ab9 */ /* 0x000fe40000000800 */
[----:B0-----:R-:W-:Y:S01]  /*19d30*/  FMUL.FTZ R0, R10, UR6 ;  /* 0x000000060a007c20 */ /* 0x001fe20008410000 */
[----:B------:R-:W-:Y:S01]  /*19d40*/  HFMA2.MMA R10, -RZ, RZ, 0, 0 ;  /* 0x00000000ff0a7435 */ /* 0x000fe200000001ff */
[----:B------:R-:W-:Y:S01]  /*19d50*/  FMUL.FTZ R11, R11, UR6 ;  /* 0x000000060b0b7c20 */ /* 0x000fe20008410000 */
[----:B------:R-:W-:-:S09]  /*19d60*/  ULDC.64 UR6, c[0x0][0x290] ;  /* 0x0000a40000067ab9 */ /* 0x000fd20000000a00 */
.L_x_389:
[----:B0-----:R-:W-:-:S05]  /*19d70*/  LEA R8, R10, UR14, 0x2 ;  /* 0x0000000e0a087c11 */ /* 0x001fca000f8e10ff */
[----:B------:R-:W2:Y:S04]  /*19d80*/  LDL.U16 R6, [R8+0x10] ;  /* 0x0000100008067983 */ /* 0x000ea80000100400 */
[----:B------:R-:W3:Y:S04]  /*19d90*/  LDL.U16 R7, [R8+0x12] ;  /* 0x0000120008077983 */ /* 0x000ee80000100400 */
[----:B------:R-:W4:Y:S04]  /*19da0*/  LDL.U16 R9, [R8+0x14] ;  /* 0x0000140008097983 */ /* 0x000f280000100400 */
[----:B------:R-:W4:Y:S04]  /*19db0*/  LDL.U16 R15, [R8+0x16] ;  /* 0x00001600080f7983 */ /* 0x000f280000100400 */
[----:B------:R-:W4:Y:S04]  /*19dc0*/  LDL.U16 R18, [R8+0x110] ;  /* 0x0001100008127983 */ /* 0x000f280000100400 */
[----:B------:R-:W4:Y:S04]  /*19dd0*/  LDL.U16 R19, [R8+0x112] ;  /* 0x0001120008137983 */ /* 0x000f280000100400 */
[----:B------:R-:W4:Y:S04]  /*19de0*/  LDL.U16 R13, [R8+0x114] ;  /* 0x00011400080d7983 */ /* 0x000f280000100400 */
[----:B------:R0:W4:Y:S01]  /*19df0*/  LDL.U16 R12, [R8+0x116] ;  /* 0x00011600080c7983 */ /* 0x0001220000100400 */
[C---:B-----5:R-:W-:Y:S01]  /*19e00*/  LEA R14, R10.reuse, R67, 0x3 ;  /* 0x000000430a0e7211 */ /* 0x060fe200078e18ff */
[----:B------:R-:W-:Y:S01]  /*19e10*/  BSSY B0, `(.L_x_387) ;  /* 0x0000061000007945 */ /* 0x000fe20003800000 */
[----:B------:R-:W-:-:S02]  /*19e20*/  IADD3 R10, R10, 0x2, RZ ;  /* 0x000000020a0a7810 */ /* 0x000fc40007ffe0ff */
[----:B------:R-:W-:Y:S02]  /*19e30*/  ISETP.GE.U32.AND P1, PT, R14, UR6, PT ;  /* 0x000000060e007c0c */ /* 0x000fe4000bf26070 */
[----:B------:R-:W-:-:S04]  /*19e40*/  SHF.R.S32.HI R33, RZ, 0x1f, R14 ;  /* 0x0000001fff217819 */ /* 0x000fc8000001140e */
[----:B------:R-:W-:Y:S02]  /*19e50*/  ISETP.GE.OR.EX P1, PT, R33, UR7, P0, P1 ;  /* 0x0000000721007c0c */ /* 0x000fe40008726710 */
[----:B--2---:R-:W-:Y:S02]  /*19e60*/  SHF.L.U32 R6, R6, 0x10, RZ ;  /* 0x0000001006067819 */ /* 0x004fe400000006ff */
[----:B---3--:R-:W-:-:S03]  /*19e70*/  SHF.L.U32 R7, R7, 0x10, RZ ;  /* 0x0000001007077819 */ /* 0x008fc600000006ff */
[----:B------:R-:W-:Y:S01]  /*19e80*/  FADD.FTZ R6, R6, -UR16 ;  /* 0x8000001006067e21 */ /* 0x000fe20008010000 */
[----:B----4-:R-:W-:-:S03]  /*19e90*/  SHF.L.U32 R9, R9, 0x10, RZ ;  /* 0x0000001009097819 */ /* 0x010fc600000006ff */
[----:B------:R-:W-:Y:S01]  /*19ea0*/  FMUL.FTZ R31, R6, UR12 ;  /* 0x0000000c061f7c20 */ /* 0x000fe20008410000 */
[----:B------:R-:W-:-:S03]  /*19eb0*/  FADD.FTZ R7, R7, -UR16 ;  /* 0x8000001007077e21 */ /* 0x000fc60008010000 */
[----:B------:R-:W-:Y:S01]  /*19ec0*/  @P2 FFMA.FTZ R23, R31, R4, R2 ;  /* 0x000000041f172223 */ /* 0x000fe20000010002 */
[----:B------:R-:W-:Y:S01]  /*19ed0*/  FMUL.FTZ R30, R7, UR12 ;  /* 0x0000000c071e7c20 */ /* 0x000fe20008410000 */
[----:B------:R-:W-:Y:S01]  /*19ee0*/  FADD.FTZ R9, R9, -UR16 ;  /* 0x8000001009097e21 */ /* 0x000fe20008010000 */
[----:B------:R-:W-:Y:S01]  /*19ef0*/  SHF.L.U32 R21, R18, 0x10, RZ ;  /* 0x0000001012157819 */ /* 0x000fe200000006ff */
[----:B------:R-:W-:Y:S01]  /*19f00*/  @P2 FMUL.FTZ R6, R23, -1.4426950216293334961 ;  /* 0xbfb8aa3b17062820 */ /* 0x000fe20000410000 */
[----:B------:R-:W-:-:S04]  /*19f10*/  @P2 FFMA.FTZ R24, R30, R5, R3 ;  /* 0x000000051e182223 */ /* 0x000fc80000010003 */
[----:B0-----:R-:W-:Y:S01]  /*19f20*/  @P2 FMUL.FTZ R8, R24, -1.4426950216293334961 ;  /* 0xbfb8aa3b18082820 */ /* 0x001fe20000410000 */
[----:B------:R-:W0:Y:S01]  /*19f30*/  @P2 MUFU.EX2 R6, R6 ;  /* 0x0000000600062308 */ /* 0x000e220000000800 */
[----:B------:R-:W-:Y:S02]  /*19f40*/  SHF.L.U32 R13, R13, 0x10, RZ ;  /* 0x000000100d0d7819 */ /* 0x000fe400000006ff */
[----:B------:R-:W-:-:S05]  /*19f50*/  SHF.L.U32 R12, R12, 0x10, RZ ;  /* 0x000000100c0c7819 */ /* 0x000fca00000006ff */
[----:B------:R-:W1:Y:S01]  /*19f60*/  @P2 MUFU.EX2 R8, R8 ;  /* 0x0000000800082308 */ /* 0x000e620000000800 */
[----:B0-----:R-:W-:Y:S01]  /*19f70*/  @P2 FADD.FTZ R7, R6, 1 ;  /* 0x3f80000006072421 */ /* 0x001fe20000010000 */
[----:B------:R-:W-:Y:S01]  /*19f80*/  SHF.L.U32 R6, R15, 0x10, RZ ;  /* 0x000000100f067819 */ /* 0x000fe200000006ff */
[----:B------:R-:W-:-:S05]  /*19f90*/  FMUL.FTZ R15, R9, UR12 ;  /* 0x0000000c090f7c20 */ /* 0x000fca0008410000 */
[----:B------:R0:W2:Y:S01]  /*19fa0*/  @P2 MUFU.RCP R26, R7 ;  /* 0x00000007001a2308 */ /* 0x0000a20000001000 */
[----:B------:R-:W-:Y:S01]  /*19fb0*/  @P2 FFMA.FTZ R17, R15, R4, R2 ;  /* 0x000000040f112223 */ /* 0x000fe20000010002 */
[----:B------:R-:W-:Y:S01]  /*19fc0*/  FADD.FTZ R6, R6, -UR16 ;  /* 0x8000001006067e21 */ /* 0x000fe20008010000 */
[----:B-1----:R-:W-:Y:S02]  /*19fd0*/  @P2 FADD.FTZ R22, R8, 1 ;  /* 0x3f80000008162421 */ /* 0x002fe40000010000 */
[----:B------:R-:W-:Y:S01]  /*19fe0*/  @P2 FMUL.FTZ R28, R17, -1.4426950216293334961 ;  /* 0xbfb8aa3b111c2820 */ /* 0x000fe20000410000 */
[----:B------:R-:W-:Y:S02]  /*19ff0*/  FMUL.FTZ R16, R6, UR12 ;  /* 0x0000000c06107c20 */ /* 0x000fe40008410000 */
[----:B------:R1:W3:Y:S01]  /*1a000*/  @P2 MUFU.RCP R25, R22 ;  /* 0x0000001600192308 */ /* 0x0002e20000001000 */
[----:B------:R-:W4:Y:S01]  /*1a010*/  @!P1 LDC.64 R8, c[0x0][0x288] ;  /* 0x0000a200ff089b82 */ /* 0x000f220000000a00 */
[----:B------:R-:W-:-:S04]  /*1a020*/  @P2 FFMA.FTZ R20, R16, R5, R3 ;  /* 0x0000000510142223 */ /* 0x000fc80000010003 */
[----:B------:R-:W-:Y:S02]  /*1a030*/  @P2 FMUL.FTZ R29, R20, -1.4426950216293334961 ;  /* 0xbfb8aa3b141d2820 */ /* 0x000fe40000410000 */
[----:B------:R-:W3:Y:S01]  /*1a040*/  @P2 MUFU.EX2 R28, R28 ;  /* 0x0000001c001c2308 */ /* 0x000ee20000000800 */
[----:B0-----:R-:W0:Y:S01]  /*1a050*/  @!P1 LDC.64 R6, c[0x0][0x210] ;  /* 0x00008400ff069b82 */ /* 0x001e220000000a00 */
[----:B-1----:R-:W-:Y:S01]  /*1a060*/  SHF.L.U32 R22, R19, 0x10, RZ ;  /* 0x0000001013167819 */ /* 0x002fe200000006ff */
[----:B--2---:R-:W-:Y:S01]  /*1a070*/  @P2 FADD.FTZ R18, -R26, 1 ;  /* 0x3f8000001a122421 */ /* 0x004fe20000010100 */
[----:B------:R-:W-:Y:S01]  /*1a080*/  @!P1 MOV R19, R37 ;  /* 0x0000002500139202 */ /* 0x000fe20000000f00 */
[----:B------:R-:W-:Y:S02]  /*1a090*/  @P2 FMUL.FTZ R26, R21, R26 ;  /* 0x0000001a151a2220 */ /* 0x000fe40000410000 */
[----:B------:R-:W-:Y:S01]  /*1a0a0*/  @P2 FFMA.FTZ R23, R23, R18, 1 ;  /* 0x3f80000017172423 */ /* 0x000fe20000010012 */
[----:B------:R-:W1:Y:S01]  /*1a0b0*/  @P2 MUFU.EX2 R29, R29 ;  /* 0x0000001d001d2308 */ /* 0x000e620000000800 */
[----:B---3--:R-:W-:Y:S01]  /*1a0c0*/  @P2 FADD.FTZ R27, -R25, 1 ;  /* 0x3f800000191b2421 */ /* 0x008fe20000010100 */
[----:B------:R-:W-:Y:S01]  /*1a0d0*/  @P2 FMUL.FTZ R25, R22, R25 ;  /* 0x0000001916192220 */ /* 0x000fe20000410000 */
[----:B------:R-:W-:Y:S01]  /*1a0e0*/  @!P1 MOV R18, R38 ;  /* 0x0000002600129202 */ /* 0x000fe20000000f00 */
[----:B------:R-:W-:Y:S01]  /*1a0f0*/  @P2 FMUL.FTZ R21, R26, R23 ;  /* 0x000000171a152220 */ /* 0x000fe20000410000 */
[----:B------:R-:W-:Y:S01]  /*1a100*/  @P2 FFMA.FTZ R24, R24, R27, 1 ;  /* 0x3f80000018182423 */ /* 0x000fe2000001001b */
[----:B------:R-:W-:Y:S01]  /*1a110*/  FFMA.FTZ R23, R0, R30, R11 ;  /* 0x0000001e00177223 */ /* 0x000fe2000001000b */
[----:B------:R-:W-:-:S02]  /*1a120*/  @P2 FADD.FTZ R28, R28, 1 ;  /* 0x3f8000001c1c2421 */ /* 0x000fc40000010000 */
[----:B------:R-:W-:Y:S01]  /*1a130*/  @P2 FMUL.FTZ R22, R25, R24 ;  /* 0x0000001819162220 */ /* 0x000fe20000410000 */
[-C--:B----4-:R-:W-:Y:S02]  /*1a140*/  @!P1 IMAD R24, R33, R8.reuse, RZ ;  /* 0x0000000821189224 */ /* 0x090fe400078e02ff */
[----:B------:R-:W-:-:S04]  /*1a150*/  @!P1 IMAD.WIDE.U32 R18, R14, R8, R18 ;  /* 0x000000080e129225 */ /* 0x000fc800078e0012 */
[----:B------:R-:W-:Y:S01]  /*1a160*/  FFMA.FTZ R8, R0, R31, R11 ;  /* 0x0000001f00087223 */ /* 0x000fe2000001000b */
[----:B------:R-:W2:Y:S01]  /*1a170*/  @P2 MUFU.RCP R28, R28 ;  /* 0x0000001c001c2308 */ /* 0x000ea20000001000 */
[----:B------:R-:W-:Y:S01]  /*1a180*/  FFMA.FTZ R23, R22, R5, -R23 ;  /* 0x0000000516177223 */ /* 0x000fe20000010817 */
[----:B------:R-:W-:Y:S02]  /*1a190*/  @!P1 IMAD R9, R14, R9, R24 ;  /* 0x000000090e099224 */ /* 0x000fe400078e0218 */
[----:B-1----:R-:W-:Y:S01]  /*1a1a0*/  @P2 FADD.FTZ R29, R29, 1 ;  /* 0x3f8000001d1d2421 */ /* 0x002fe20000010000 */
[----:B------:R-:W-:Y:S01]  /*1a1b0*/  FFMA.FTZ R8, R21, R4, -R8 ;  /* 0x0000000415087223 */ /* 0x000fe20000010808 */
[----:B0-----:R-:W-:Y:S02]  /*1a1c0*/  @!P1 LEA R6, P3, R18, R6, 0x1 ;  /* 0x0000000612069211 */ /* 0x001fe400078608ff */
[----:B------:R-:W-:Y:S01]  /*1a1d0*/  @!P1 IADD3 R9, R19, R9, RZ ;  /* 0x0000000913099210 */ /* 0x000fe20007ffe0ff */
[----:B------:R-:W-:Y:S01]  /*1a1e0*/  FMUL.FTZ R19, R8, UR12 ;  /* 0x0000000c08137c20 */ /* 0x000fe20008410000 */
[----:B------:R-:W-:Y:S01]  /*1a1f0*/  @!P1 FMUL.FTZ R8, R23, UR12 ;  /* 0x0000000c17089c20 */ /* 0x000fe20008410000 */
[----:B------:R-:W0:Y:S01]  /*1a200*/  @P2 MUFU.RCP R29, R29 ;  /* 0x0000001d001d2308 */ /* 0x000e220000001000 */
[----:B------:R-:W-:-:S02]  /*1a210*/  @!P1 LEA.HI.X R7, R18, R7, R9, 0x1, P3 ;  /* 0x0000000712079211 */ /* 0x000fc400018f0c09 */
[----:B------:R-:W-:Y:S02]  /*1a220*/  IADD3 R21, R14, 0x8, RZ ;  /* 0x000000080e157810 */ /* 0x000fe40007ffe0ff */
[----:B------:R-:W-:Y:S01]  /*1a230*/  @!P1 F2FP.BF16.F32.PACK_AB R19, R8, R19 ;  /* 0x000000130813923e */ /* 0x000fe200000010ff */
[----:B--2---:R-:W-:Y:S01]  /*1a240*/  @P2 FADD.FTZ R8, -R28, 1 ;  /* 0x3f8000001c082421 */ /* 0x004fe20000010100 */
[----:B------:R-:W-:Y:S01]  /*1a250*/  @P2 FMUL.FTZ R28, R13, R28 ;  /* 0x0000001c0d1c2220 */ /* 0x000fe20000410000 */
[----:B------:R-:W-:Y:S02]  /*1a260*/  ISETP.NE.AND P3, PT, R10, 0x40, PT ;  /* 0x000000400a00780c */ /* 0x000fe40003f65270 */
[----:B------:R1:W-:Y:S01]  /*1a270*/  @!P1 STG.E desc[UR10][R6.64], R19 ;  /* 0x0000001306009986 */ /* 0x0003e2000c10190a */
[----:B------:R-:W-:Y:S01]  /*1a280*/  @P2 FFMA.FTZ R17, R17, R8, 1 ;  /* 0x3f80000011112423 */ /* 0x000fe20000010008 */
[----:B------:R-:W-:Y:S02]  /*1a290*/  ISETP.GE.U32.AND P1, PT, R21, UR6, PT ;  /* 0x0000000615007c0c */ /* 0x000fe4000bf26070 */
[----:B------:R-:W-:Y:S01]  /*1a2a0*/  SHF.R.S32.HI R8, RZ, 0x1f, R21 ;  /* 0x0000001fff087819 */ /* 0x000fe20000011415 */
[----:B------:R-:W-:Y:S01]  /*1a2b0*/  @P2 FMUL.FTZ R13, R28, R17 ;  /* 0x000000111c0d2220 */ /* 0x000fe20000410000 */
[----:B0-----:R-:W-:-:S02]  /*1a2c0*/  @P2 FADD.FTZ R9, -R29, 1 ;  /* 0x3f8000001d092421 */ /* 0x001fc40000010100 */
[----:B------:R-:W-:Y:S01]  /*1a2d0*/  ISETP.GE.OR.EX P1, PT, R8, UR7, P0, P1 ;  /* 0x0000000708007c0c */ /* 0x000fe20008726710 */
[----:B------:R-:W-:Y:S01]  /*1a2e0*/  @P2 FMUL.FTZ R29, R12, R29 ;  /* 0x0000001d0c1d2220 */ /* 0x000fe20000410000 */
[----:B------:R-:W-:Y:S01]  /*1a2f0*/  @P2 FFMA.FTZ R20, R20, R9, 1 ;  /* 0x3f80000014142423 */ /* 0x000fe20000010009 */
[C-C-:B-1----:R-:W-:Y:S01]  /*1a300*/  FFMA.FTZ R6, R0.reuse, R15, R11.reuse ;  /* 0x0000000f00067223 */ /* 0x142fe2000001000b */
[----:B------:R-:W-:Y:S02]  /*1a310*/  FFMA.FTZ R7, R0, R16, R11 ;  /* 0x0000001000077223 */ /* 0x000fe4000001000b */
[----:B------:R-:W-:Y:S01]  /*1a320*/  @P2 FMUL.FTZ R12, R29, R20 ;  /* 0x000000141d0c2220 */ /* 0x000fe20000410000 */
[----:B------:R-:W-:-:S03]  /*1a330*/  FFMA.FTZ R13, R13, R4, -R6 ;  /* 0x000000040d0d7223 */ /* 0x000fc60000010806 */
[----:B------:R-:W-:-:S03]  /*1a340*/  FFMA.FTZ R12, R12, R5, -R7 ;  /* 0x000000050c0c7223 */ /* 0x000fc60000010807 */
[----:B------:R-:W-:Y:S05]  /*1a350*/  @P1 BRA `(.L_x_388) ;  /* 0x0000000000301947 */ /* 0x000fea0003800000 */
[----:B------:R-:W-:Y:S01]  /*1a360*/  MOV R6, R38 ;  /* 0x0000002600067202 */ /* 0x000fe20000000f00 */
[----:B------:R-:W-:Y:S01]  /*1a370*/  IMAD R8, R8, UR8, RZ ;  /* 0x0000000808087c24 */ /* 0x000fe2000f8e02ff */
[----:B------:R-:W-:Y:S01]  /*1a380*/  MOV R7, R37 ;  /* 0x0000002500077202 */ /* 0x000fe20000000f00 */
[----:B------:R-:W-:Y:S01]  /*1a390*/  FMUL.FTZ R13, R13, UR12 ;  /* 0x0000000c0d0d7c20 */ /* 0x000fe20008410000 */
[----:B------:R-:W-:Y:S01]  /*1a3a0*/  FMUL.FTZ R12, R12, UR12 ;  /* 0x0000000c0c0c7c20 */ /* 0x000fe20008410000 */
[C---:B------:R-:W-:Y:S02]  /*1a3b0*/  IMAD R9, R21.reuse, UR9, R8 ;  /* 0x0000000915097c24 */ /* 0x040fe4000f8e0208 */
[----:B------:R-:W-:-:S05]  /*1a3c0*/  IMAD.WIDE.U32 R6, R21, UR8, R6 ;  /* 0x0000000815067c25 */ /* 0x000fca000f8e0006 */
[----:B------:R-:W-:Y:S02]  /*1a3d0*/  IADD3 R7, R7, R9, RZ ;  /* 0x0000000907077210 */ /* 0x000fe40007ffe0ff */
[----:B------:R-:W-:-:S04]  /*1a3e0*/  LEA R8, P1, R6, UR18, 0x1 ;  /* 0x0000001206087c11 */ /* 0x000fc8000f8208ff */
[----:B------:R-:W-:Y:S02]  /*1a3f0*/  LEA.HI.X R9, R6, UR19, R7, 0x1, P1 ;  /* 0x0000001306097c11 */ /* 0x000fe400088f0c07 */
[----:B------:R-:W-:-:S05]  /*1a400*/  F2FP.BF16.F32.PACK_AB R7, R12, R13 ;  /* 0x0000000d0c07723e */ /* 0x000fca00000010ff */
[----:B------:R0:W-:Y:S02]  /*1a410*/  STG.E desc[UR10][R8.64], R7 ;  /* 0x0000000708007986 */ /* 0x0001e4000c10190a */
.L_x_388:
[----:B------:R-:W-:Y:S05]  /*1a420*/  BSYNC B0 ;  /* 0x0000000000007941 */ /* 0x000fea0003800000 */
.L_x_387:
[----:B------:R-:W-:Y:S05]  /*1a430*/  @P3 BRA `(.L_x_389) ;  /* 0xfffffff8004c3947 */ /* 0x000fea000383ffff */
        /* <DEDUP_REMOVED lines=8> */
[----:B------:R-:W-:Y:S05]  /*1a4c0*/  @!P0 BRA `(.L_x_390) ;  /* 0xfffffe5c004c8947 */ /* 0x000fea000383ffff */
.L_x_303:
[----:B0-----:R-:W2:Y:S01]  /*1a4d0*/  LDL R8, [R1+0x5dc] ;  /* 0x0005dc0001087983 */ /* 0x001ea20000100800 */
[----:B------:R-:W0:Y:S01]  /*1a4e0*/  LDC R6, c[0x0][0xc] ;  /* 0x00000300ff067b82 */ /* 0x000e220000000800 */
[----:B------:R-:W-:Y:S01]  /*1a4f0*/  BSSY B0, `(.L_x_391) ;  /* 0x0000017000007945 */ /* 0x000fe20003800000 */
[----:B------:R-:W1:Y:S06]  /*1a500*/  S2R R5, SR_CTAID.Y ;  /* 0x0000000000057919 */ /* 0x000e6c0000002600 */
[----:B------:R-:W3:Y:S08]  /*1a510*/  LDC R7, c[0x0][0x10] ;  /* 0x00000400ff077b82 */ /* 0x000ef00000000800 */
[----:B------:R-:W4:Y:S01]  /*1a520*/  LDC.64 R2, c[0x0][0x258] ;  /* 0x00009600ff027b82 */ /* 0x000f220000000a00 */
[----:B0-----:R-:W-:-:S02]  /*1a530*/  IADD3 R0, R6, -0x1, RZ ;  /* 0xffffffff06007810 */ /* 0x001fc40007ffe0ff */
[----:B------:R-:W-:Y:S02]  /*1a540*/  ISETP.NE.AND P1, PT, R6, 0x1, PT ;  /* 0x000000010600780c */ /* 0x000fe40003f25270 */
[----:B------:R-:W-:Y:S02]  /*1a550*/  ISETP.NE.AND P0, PT, R0, UR13, PT ;  /* 0x0000000d00007c0c */ /* 0x000fe4000bf05270 */
[C---:B---3--:R-:W-:Y:S02]  /*1a560*/  IADD3 R4, R7.reuse, -0x1, RZ ;  /* 0xffffffff07047810 */ /* 0x048fe40007ffe0ff */
[----:B------:R-:W-:Y:S02]  /*1a570*/  SHF.L.U32 R0, R7, 0x1, RZ ;  /* 0x0000000107007819 */ /* 0x000fe400000006ff */
[----:B-1----:R-:W-:Y:S02]  /*1a580*/  ISETP.NE.OR P0, PT, R5, R4, P0 ;  /* 0x000000040500720c */ /* 0x002fe40000705670 */
[----:B------:R-:W-:-:S05]  /*1a590*/  SEL R5, R0, RZ, P1 ;  /* 0x000000ff00057207 */ /* 0x000fca0000800000 */
[----:B----4-:R-:W-:Y:S01]  /*1a5a0*/  IMAD.WIDE.U32 R2, R5, 0x4, R2 ;  /* 0x0000000405027825 */ /* 0x010fe200078e0002 */
[----:B--2---:R-:W-:-:S13]  /*1a5b0*/  ISETP.NE.AND P2, PT, R8, RZ, PT ;  /* 0x000000ff0800720c */ /* 0x004fda0003f45270 */
[----:B------:R-:W-:Y:S05]  /*1a5c0*/  @P2 BRA `(.L_x_392) ;  /* 0x0000000000242947 */ /* 0x000fea0003800000 */
        /* <DEDUP_REMOVED lines=9> */
.L_x_392:
[----:B------:R-:W-:Y:S05]  /*1a660*/  BSYNC B0 ;  /* 0x0000000000007941 */ /* 0x000fea0003800000 */
.L_x_391:
[----:B------:R-:W-:Y:S05]  /*1a670*/  @P0 EXIT ;  /* 0x000000000000094d */ /* 0x000fea0003800000 */
[----:B------:R-:W-:Y:S05]  /*1a680*/  @P2 BRA `(.L_x_393) ;  /* 0x0000000000202947 */ /* 0x000fea0003800000 */
[----:B------:R-:W-:-:S05]  /*1a690*/  IMAD R0, R6, R7, RZ ;  /* 0x0000000706007224 */ /* 0x000fca00078e02ff */
[----:B------:R-:W-:-:S13]  /*1a6a0*/  ISETP.NE.AND P0, PT, R0, -0x1, PT ;  /* 0xffffffff0000780c */ /* 0x000fda0003f05270 */
[----:B------:R-:W-:Y:S05]  /*1a6b0*/  @!P0 BRA `(.L_x_393) ;  /* 0x0000000000148947 */ /* 0x000fea0003800000 */
.L_x_394:
[----:B0-----:R-:W2:Y:S04]  /*1a6c0*/  LDG.E.STRONG.GPU R5, desc[UR10][R2.64] ;  /* 0x0000000a02057981 */ /* 0x001ea8000c1ef900 */
[----:B--2---:R-:W-:Y:S01]  /*1a6d0*/  CCTL.IVALL ;  /* 0x00000000ff00798f */ /* 0x004fe20002000000 */
[----:B------:R-:W-:Y:S05]  /*1a6e0*/  YIELD ;  /* 0x0000000000007946 */ /* 0x000fea0003800000 */
[----:B------:R-:W-:-:S13]  /*1a6f0*/  ISETP.NE.AND P0, PT, R5, R0, PT ;  /* 0x000000000500720c */ /* 0x000fda0003f05270 */
[----:B------:R-:W-:Y:S05]  /*1a700*/  @P0 BRA `(.L_x_394) ;  /* 0xfffffffc00ec0947 */ /* 0x000fea000383ffff */
.L_x_393:
[----:B------:R-:W-:Y:S05]  /*1a710*/  WARPSYNC.ALL ;  /* 0x0000000000007948 */ /* 0x000fea0003800000 */
[----:B------:R-:W2:Y:S01]  /*1a720*/  LDL R4, [R1+0x5dc] ;  /* 0x0005dc0001047983 */ /* 0x000ea20000100800 */
[----:B------:R-:W1:Y:S08]  /*1a730*/  LDC.64 R22, c[0x0][0x288] ;  /* 0x0000a200ff167b82 */ /* 0x000e700000000a00 */
[----:B------:R-:W-:Y:S01]  /*1a740*/  BAR.SYNC.DEFER_BLOCKING 0x0 ;  /* 0x0000000000007b1d */ /* 0x000fe20000010000 */
[----:B-1----:R-:W-:-:S04]  /*1a750*/  LEA.HI R0, P0, R23, R22, RZ, 0x1 ;  /* 0x0000001617007211 */ /* 0x002fc800078108ff */
[----:B0-----:R-:W-:-:S04]  /*1a760*/  IADD3.X R3, RZ, R23, RZ, P0, !PT ;  /* 0x00000017ff037210 */ /* 0x001fc800007fe4ff */
[--C-:B------:R-:W-:Y:S02]  /*1a770*/  SHF.R.S64 R25, R0, 0x1, R3.reuse ;  /* 0x0000000100197819 */ /* 0x100fe40000001003 */
[----:B------:R-:W-:Y:S02]  /*1a780*/  SHF.R.S32.HI R24, RZ, 0x1, R3 ;  /* 0x00000001ff187819 */ /* 0x000fe40000011403 */
[----:B--2---:R-:W-:Y:S02]  /*1a790*/  SHF.R.S32.HI R0, RZ, 0x1f, R4 ;  /* 0x0000001fff007819 */ /* 0x004fe40000011404 */
[----:B------:R-:W-:-:S04]  /*1a7a0*/  ISETP.GT.U32.AND P0, PT, R25, R4, PT ;  /* 0x000000041900720c */ /* 0x000fc80003f04070 */
[----:B------:R-:W-:-:S13]  /*1a7b0*/  ISETP.GT.AND.EX P0, PT, R24, R0, PT, P0 ;  /* 0x000000001800720c */ /* 0x000fda0003f04300 */
[----:B------:R-:W-:Y:S05]  /*1a7c0*/  @!P0 EXIT ;  /* 0x000000000000894d */ /* 0x000fea0003800000 */
[----:B------:R-:W-:Y:S01]  /*1a7d0*/  IMAD R5, R23, 0x3, RZ ;  /* 0x0000000317057824 */ /* 0x000fe200078e02ff */
[----:B------:R-:W0:Y:S01]  /*1a7e0*/  LDC.64 R14, c[0x0][0x218] ;  /* 0x00008600ff0e7b82 */ /* 0x000e220000000a00 */
[C---:B------:R-:W-:Y:S01]  /*1a7f0*/  IMAD.WIDE.U32 R2, R22.reuse, 0x3, RZ ;  /* 0x0000000316027825 */ /* 0x040fe200078e00ff */
[----:B------:R-:W-:Y:S01]  /*1a800*/  MOV R7, R0 ;  /* 0x0000000000077202 */ /* 0x000fe20000000f00 */
[----:B------:R-:W-:Y:S01]  /*1a810*/  ULDC.64 UR4, c[0x0][0x268] ;  /* 0x00009a0000047ab9 */ /* 0x000fe20000000a00 */
[----:B------:R-:W-:Y:S02]  /*1a820*/  SHF.L.U64.HI R23, R22, 0x2, R23 ;  /* 0x0000000216177819 */ /* 0x000fe40000010217 */
[----:B------:R-:W-:Y:S02]  /*1a830*/  IADD3 R5, R3, R5, RZ ;  /* 0x0000000503057210 */ /* 0x000fe40007ffe0ff */
[----:B------:R-:W1:Y:S01]  /*1a840*/  LDC.64 R16, c[0x0][0x220] ;  /* 0x00008800ff107b82 */ /* 0x000e620000000a00 */
[----:B------:R-:W-:-:S02]  /*1a850*/  MOV R0, R4 ;  /* 0x0000000400007202 */ /* 0x000fc40000000f00 */
[----:B------:R-:W-:Y:S02]  /*1a860*/  LEA.HI R2, P0, R5, R2, RZ, 0x1 ;  /* 0x0000000205027211 */ /* 0x000fe400078108ff */
[----:B------:R-:W-:Y:S02]  /*1a870*/  SHF.L.U64.HI R31, R25, 0x2, R24 ;  /* 0x00000002191f7819 */ /* 0x000fe40000010218 */
[----:B------:R-:W-:-:S04]  /*1a880*/  IADD3.X R5, RZ, R5, RZ, P0, !PT ;  /* 0x00000005ff057210 */ /* 0x000fc800007fe4ff */
[--C-:B------:R-:W-:Y:S02]  /*1a890*/  SHF.R.S64 R27, R2, 0x1, R5.reuse ;  /* 0x00000001021b7819 */ /* 0x100fe40000001005 */
[----:B------:R-:W-:-:S04]  /*1a8a0*/  SHF.R.S32.HI R2, RZ, 0x1, R5 ;  /* 0x00000001ff027819 */ /* 0x000fc80000011405 */
[----:B------:R-:W-:-:S07]  /*1a8b0*/  SHF.L.U64.HI R29, R27, 0x2, R2 ;  /* 0x000000021b1d7819 */ /* 0x000fce0000010202 */
.L_x_395:
[C---:B------:R-:W-:Y:S01]  /*1a8c0*/  LEA R6, P0, R0.reuse, UR4, 0x2 ;  /* 0x0000000400067c11 */ /* 0x040fe2000f8010ff */
[----:B--2---:R-:W2:Y:S03]  /*1a8d0*/  LDL.LU R26, [R1+0x5dc] ;  /* 0x0005dc00011a7983 */ /* 0x004ea60000300800 */
[----:B------:R-:W-:Y:S02]  /*1a8e0*/  LEA.HI.X R7, R0, UR5, R7, 0x2, P0 ;  /* 0x0000000500077c11 */ /* 0x000fe400080f1407 */
[-C--:B------:R-:W-:Y:S02]  /*1a8f0*/  LEA R8, P0, R25, R6.reuse, 0x2 ;  /* 0x0000000619087211 */ /* 0x080fe400078010ff */
[-C--:B------:R-:W-:Y:S01]  /*1a900*/  LEA R12, P1, R22, R6.reuse, 0x2 ;  /* 0x00000006160c7211 */ /* 0x080fe200078210ff */
[----:B------:R3:W4:Y:S01]  /*1a910*/  LDG.E R18, desc[UR10][R6.64] ;  /* 0x0000000a06127981 */ /* 0x000722000c1e1900 */
[----:B------:R-:W-:-:S02]  /*1a920*/  LEA R10, P2, R27, R6, 0x2 ;  /* 0x000000061b0a7211 */ /* 0x000fc400078410ff */
[----:B------:R-:W-:Y:S02]  /*1a930*/  IADD3.X R9, R7, R31, RZ, P0, !PT ;  /* 0x0000001f07097210 */ /* 0x000fe400007fe4ff */
[----:B------:R-:W-:Y:S02]  /*1a940*/  IADD3.X R13, R23, R7, RZ, P1, !PT ;  /* 0x00000007170d7210 */ /* 0x000fe40000ffe4ff */
[----:B------:R-:W-:Y:S01]  /*1a950*/  IADD3.X R11, R7, R29, RZ, P2, !PT ;  /* 0x0000001d070b7210 */ /* 0x000fe200017fe4ff */
[----:B------:R-:W4:Y:S04]  /*1a960*/  LDG.E R19, desc[UR10][R8.64] ;  /* 0x0000000a08137981 */ /* 0x000f28000c1e1900 */
[----:B------:R-:W5:Y:S04]  /*1a970*/  LDG.E R20, desc[UR10][R12.64] ;  /* 0x0000000a0c147981 */ /* 0x000f68000c1e1900 */
[----:B------:R-:W5:Y:S01]  /*1a980*/  LDG.E R21, desc[UR10][R10.64] ;  /* 0x0000000a0a157981 */ /* 0x000f62000c1e1900 */
[----:B--2---:R-:W-:-:S02]  /*1a990*/  SHF.L.U32 R5, R26, 0x1, RZ ;  /* 0x000000011a057819 */ /* 0x004fc400000006ff */
[----:B------:R-:W-:-:S03]  /*1a9a0*/  IADD3 R0, R26, 0x1c0, RZ ;  /* 0x000001c01a007810 */ /* 0x000fc60007ffe0ff */
[----:B0-----:R-:W-:-:S04]  /*1a9b0*/  IMAD.WIDE R2, R5, 0x4, R14 ;  /* 0x0000000405027825 */ /* 0x001fc800078e020e */
[----:B-1----:R-:W-:Y:S01]  /*1a9c0*/  IMAD.WIDE R4, R5, 0x4, R16 ;  /* 0x0000000405047825 */ /* 0x002fe200078e0210 */
[----:B------:R2:W-:Y:S01]  /*1a9d0*/  STL [R1+0x5dc], R0 ;  /* 0x0005dc0001007387 */ /* 0x0005e20000100800 */
[----:B------:R-:W-:Y:S02]  /*1a9e0*/  ISETP.GT.U32.AND P0, PT, R25, R0, PT ;  /* 0x000000001900720c */ /* 0x000fe40003f04070 */
[----:B---3--:R-:W-:Y:S01]  /*1a9f0*/  SHF.R.S32.HI R7, RZ, 0x1f, R0 ;  /* 0x0000001fff077819 */ /* 0x008fe20000011400 */
[----:B----4-:R2:W-:Y:S03]  /*1aa00*/  STG.E.64 desc[UR10][R2.64], R18 ;  /* 0x0000001202007986 */ /* 0x0105e6000c101b0a */
[----:B------:R-:W-:Y:S01]  /*1aa10*/  ISETP.GT.AND.EX P0, PT, R24, R7, PT, P0 ;  /* 0x000000071800720c */ /* 0x000fe20003f04300 */
[----:B-----5:R2:W-:-:S12]  /*1aa20*/  STG.E.64 desc[UR10][R4.64], R20 ;  /* 0x0000001404007986 */ /* 0x0205d8000c101b0a */
[----:B------:R-:W-:Y:S05]  /*1aa30*/  @P0 BRA `(.L_x_395) ;  /* 0xfffffffc00a00947 */ /* 0x000fea000383ffff */
[----:B------:R-:W-:Y:S05]  /*1aa40*/  EXIT ;  /* 0x000000000000794d */ /* 0x000fea0003800000 */
.L_x_396:
        /* <DEDUP_REMOVED lines=11> */
.L_x_5597:


//--------------------- .text._Z35group_norm_nhwc_bwd_one_pass_kernelI11Bf16IOBf16WLi64ELi112ELi448EEv26Group_norm_nhwc_bwd_params --------------------------
	.section	.text._Z35group_norm_nhwc_bwd_one_pass_kernelI11Bf16IOBf16WLi64ELi112ELi448EEv26Group_norm_nhwc_bwd_params,"ax",@progbits
	.align	128
        .global         _Z35group_norm_nhwc_bwd_one_pass_kernelI11Bf16IOBf16WLi64ELi112ELi448EEv26Group_norm_nhwc_bwd_params
        .type           _Z35group_norm_nhwc_bwd_one_pass_kernelI11Bf16IOBf16WLi64ELi112ELi448EEv26Group_norm_nhwc_bwd_params,@function
        .size           _Z35group_norm_nhwc_bwd_one_pass_kernelI11Bf16IOBf16WLi64ELi112ELi448EEv26Group_norm_nhwc_bwd_params,(.L_x_5598 - _Z35group_norm_nhwc_bwd_one_pass_kernelI11Bf16IOBf16WLi64ELi112ELi448EEv26Group_norm_nhwc_bwd_params)
        .other          _Z35group_norm_nhwc_bwd_one_pass_kernelI11Bf16IOBf16WLi64ELi112ELi448EEv26Group_norm_nhwc_bwd_params,@"STO_CUDA_ENTRY STV_DEFAULT"
_Z35group_norm_nhwc_bwd_one_pass_kernelI11Bf16IOBf16WLi64ELi112ELi448EEv26Group_norm_nhwc_bwd_params:
.text._Z35group_norm_nhwc_bwd_one_pass_kernelI11Bf16IOBf16WLi64ELi112ELi448EEv26Group_norm_nhwc_bwd_params:
        /* <DEDUP_REMOVED lines=39> */
[C---:B------:R-:W-:Y:S01]  /*0270*/  IADD3 R65, R7.reuse, 0x8, RZ ;  /* 0x0000000807417810 */ /* 0x040fe20007ffe0ff */
[----:B------:R-:W-:Y:S01]  /*0280*/  USHF.R.S64 UR7, UR11, 0x1, UR12 ;  /* 0x000000010b077899 */ /* 0x000fe2000800100c */
[----:B------:R-:W-:-:S02]  /*0290*/  IADD3 R64, R7, 0x10, RZ ;  /* 0x0000001007407810 */ /* 0x000fc40007ffe0ff */
[C---:B------:R-:W-:Y:S01]  /*02a0*/  IADD3 R63, R7.reuse, 0x18, RZ ;  /* 0x00000018073f7810 */ /* 0x040fe20007ffe0ff */
[----:B------:R-:W-:Y:S01]  /*02b0*/  USHF.L.U64.HI UR9, UR7, 0x2, UR9 ;  /* 0x0000000207097899 */ /* 0x000fe20008010209 */
[C---:B------:R-:W-:Y:S02]  /*02c0*/  IADD3 R62, R7.reuse, 0x20, RZ ;  /* 0x00000020073e7810 */ /* 0x040fe40007ffe0ff */
[----:B------:R-:W-:Y:S02]  /*02d0*/  ISETP.LT.AND.EX P0, PT, R0, UR19, !P1, P0 ;  /* 0x0000001300007c0c */ /* 0x000fe4000cf01300 */
[----:B------:R-:W-:Y:S02]  /*02e0*/  IADD3 R61, R7, 0x28, RZ ;  /* 0x00000028073d7810 */ /* 0x000fe40007ffe0ff */
[----:B------:R-:W-:Y:S02]  /*02f0*/  LEA.HI R3, R3, R8, RZ, 0x5 ;  /* 0x0000000803037211 */ /* 0x000fe400078f28ff */
        /* <DEDUP_REMOVED lines=9> */
[----:B------:R-:W-:Y:S02]  /*0390*/  ISETP.LT.U32.AND P0, PT, R61, UR18, PT ;  /* 0x000000123d007c0c */ /* 0x000fe4000bf01070 */
[----:B------:R-:W-:Y:S02]  /*03a0*/  SHF.R.S32.HI R67, RZ, 0x1f, R61 ;  /* 0x0000001fff437819 */ /* 0x000fe4000001143d */
[----:B------:R-:W-:Y:S02]  /*03b0*/  IADD3 R60, R7, 0x30, RZ ;  /* 0x00000030073c7810 */ /* 0x000fe40007ffe0ff */
[----:B------:R-:W-:-:S02]  /*03c0*/  SHF.R.S32.HI R3, RZ, 0x5, R3 ;  /* 0x00000005ff037819 */ /* 0x000fc40000011403 */
[----:B------:R-:W-:Y:S02]  /*03d0*/  ISETP.LT.AND.EX P5, PT, R5, UR19, !P1, P5 ;  /* 0x0000001305007c0c */ /* 0x000fe4000cfa1350 */
[----:B------:R-:W-:Y:S02]  /*03e0*/  ISETP.LT.AND.EX P4, PT, R4, UR19, !P1, P4 ;  /* 0x0000001304007c0c */ /* 0x000fe4000cf81340 */
[----:B------:R-:W-:Y:S02]  /*03f0*/  ISETP.LT.AND.EX P3, PT, R2, UR19, !P1, P3 ;  /* 0x0000001302007c0c */ /* 0x000fe4000cf61330 */
[----:B------:R-:W-:Y:S02]  /*0400*/  ISETP.LT.AND.EX P2, PT, R0, UR19, !P1, P2 ;  /* 0x0000001300007c0c */ /* 0x000fe4000cf41320 */
[----:B------:R-:W-:Y:S02]  /*0410*/  ISETP.LT.AND.EX P1, PT, R67, UR19, !P1, P0 ;  /* 0x0000001343007c0c */ /* 0x000fe4000cf21300 */
[----:B------:R-:W-:-:S02]  /*0420*/  IADD3 R57, R7, 0x38, RZ ;  /* 0x0000003807397810 */ /* 0x000fc40007ffe0ff */
[----:B------:R-:W-:Y:S02]  /*0430*/  SHF.R.S32.HI R0, RZ, 0x1f, R60 ;  /* 0x0000001fff007819 */ /* 0x000fe4000001143c */
[----:B------:R-:W-:Y:S01]  /*0440*/  LEA R59, R3, UR4, 0x3 ;  /* 0x00000004033b7c11 */ /* 0x000fe2000f8e18ff */
[----:B-1----:R-:W-:-:S06]  /*0450*/  UMOV UR4, URZ ;  /* 0x0000003f00047c82 */ /* 0x002fcc0008000000 */
.L_x_448:
[----:B0-----:R-:W0:Y:S01]  /*0460*/  LDC R6, c[0x0][0x2a0] ;  /* 0x0000a800ff067b82 */ /* 0x001e220000000800 */
[----:B------:R-:W-:Y:S01]  /*0470*/  ISETP.NE.AND P6, PT, R54, RZ, PT ;  /* 0x000000ff3600720c */ /* 0x000fe20003fc5270 */
[----:B------:R-:W-:Y:S01]  /*0480*/  ULDC.64 UR12, c[0x0][0x298] ;  /* 0x0000a600000c7ab9 */ /* 0x000fe20000000a00 */
[----:B------:R-:W-:Y:S02]  /*0490*/  SHF.R.S32.HI R14, RZ, 0x1f, R7 ;  /* 0x0000001fff0e7819 */ /* 0x000fe40000011407 */
[----:B------:R-:W-:Y:S02]  /*04a0*/  CS2R R42, SRZ ;  /* 0x00000000002a7805 */ /* 0x000fe4000001ff00 */
[----:B------:R-:W-:Y:S02]  /*04b0*/  SHF.R.S32.HI R16, RZ, 0x1f, R63 ;  /* 0x0000001fff107819 */ /* 0x000fe4000001143f */
[----:B------:R-:W-:Y:S01]  /*04c0*/  SHF.R.S32.HI R40, RZ, 0x1f, R60 ;  /* 0x0000001fff287819 */ /* 0x000fe2000001143c */
[----:B------:R-:W1:Y:S08]  /*04d0*/  @P5 LDC.64 R12, c[0x0][0x288] ;  /* 0x0000a200ff0c5b82 */ /* 0x000e700000000a00 */
        /* <DEDUP_REMOVED lines=14> */
[----:B-1----:R-:W-:-:S07]  /*05c0*/  IADD3 R4, RZ, -R3, RZ ;  /* 0x80000003ff047210 */ /* 0x002fce0007ffe0ff */
[----:B------:R-:W1:Y:S01]  /*05d0*/  @P2 LDC.64 R20, c[0x0][0x230] ;  /* 0x00008c00ff142b82 */ /* 0x000e620000000a00 */
[----:B------:R-:W-:Y:S01]  /*05e0*/  IMAD R5, R4, R9, RZ ;  /* 0x0000000904057224 */ /* 0x000fe200078e02ff */
[----:B------:R-:W-:-:S03]  /*05f0*/  IABS R4, UR6 ;  /* 0x0000000600047c13 */ /* 0x000fc60008000000 */
[----:B------:R-:W-:-:S06]  /*0600*/  IMAD.HI.U32 R3, R3, R5, R2 ;  /* 0x0000000503037227 */ /* 0x000fcc00078e0002 */
[----:B------:R-:W-:-:S05]  /*0610*/  IMAD.HI.U32 R3, R3, R4, RZ ;  /* 0x0000000403037227 */ /* 0x000fca00078e00ff */
[----:B------:R-:W-:-:S05]  /*0620*/  IADD3 R0, -R3, RZ, RZ ;  /* 0x000000ff03007210 */ /* 0x000fca0007ffe1ff */
[----:B------:R-:W-:Y:S01]  /*0630*/  IMAD R0, R9, R0, R4 ;  /* 0x0000000009007224 */ /* 0x000fe200078e0204 */
[----:B------:R-:W-:-:S04]  /*0640*/  SHF.R.S32.HI R4, RZ, 0x1f, R53 ;  /* 0x0000001fff047819 */ /* 0x000fc80000011435 */
[----:B------:R-:W-:-:S13]  /*0650*/  ISETP.GT.U32.AND P0, PT, R9, R0, PT ;  /* 0x000000000900720c */ /* 0x000fda0003f04070 */
[-C--:B------:R-:W-:Y:S02]  /*0660*/  @!P0 IADD3 R0, R0, -R9.reuse, RZ ;  /* 0x8000000900008210 */ /* 0x080fe40007ffe0ff */
[----:B------:R-:W-:Y:S02]  /*0670*/  @!P0 IADD3 R3, R3, 0x1, RZ ;  /* 0x0000000103038810 */ /* 0x000fe40007ffe0ff */
[----:B------:R-:W-:Y:S02]  /*0680*/  ISETP.GT.U32.AND P0, PT, R9, R0, PT ;  /* 0x000000000900720c */ /* 0x000fe40003f04070 */
[----:B------:R-:W-:-:S04]  /*0690*/  IADD3 R5, R0, -R9, RZ ;  /* 0x8000000900057210 */ /* 0x000fc80007ffe0ff */
[----:B------:R-:W-:Y:S02]  /*06a0*/  SEL R5, R5, R0, !P0 ;  /* 0x0000000005057207 */ /* 0x000fe40004000000 */
[----:B------:R-:W-:Y:S02]  /*06b0*/  ISETP.GE.U32.AND P0, PT, R0, R9, PT ;  /* 0x000000090000720c */ /* 0x000fe40003f06070 */
[----:B------:R-:W-:-:S11]  /*06c0*/  LOP3.LUT R0, R6, UR6, RZ, 0x3c, !PT ;  /* 0x0000000606007c12 */ /* 0x000fd6000f8e3cff */
[----:B------:R-:W-:Y:S02]  /*06d0*/  @P0 IADD3 R3, R3, 0x1, RZ ;  /* 0x0000000103030810 */ /* 0x000fe40007ffe0ff */
[----:B------:R-:W-:Y:S02]  /*06e0*/  ISETP.LE.AND P0, PT, RZ, UR6, PT ;  /* 0x00000006ff007c0c */ /* 0x000fe4000bf03270 */
[----:B------:R-:W-:Y:S02]  /*06f0*/  MOV R11, R3 ;  /* 0x00000003000b7202 */ /* 0x000fe40000000f00 */
[----:B------:R-:W2:Y:S09]  /*0700*/  @P6 LDC.64 R2, c[0x0][0x288] ;  /* 0x0000a200ff026b82 */ /* 0x000eb20000000a00 */
[----:B------:R-:W-:-:S02]  /*0710*/  @!P0 IADD3 R5, -R5, RZ, RZ ;  /* 0x000000ff05058210 */ /* 0x000fc40007ffe1ff */
[----:B------:R-:W-:Y:S02]  /*0720*/  ISETP.GE.AND P0, PT, R0, RZ, PT ;  /* 0x000000ff0000720c */ /* 0x000fe40003f06270 */
[----:B------:R-:W-:-:S11]  /*0730*/  LOP3.LUT R0, RZ, R6, RZ, 0x33, !PT ;  /* 0x00000006ff007212 */ /* 0x000fd600078e33ff */
[----:B------:R-:W-:Y:S02]  /*0740*/  @!P0 IADD3 R11, -R11, RZ, RZ ;  /* 0x000000ff0b0b8210 */ /* 0x000fe40007ffe1ff */
[----:B------:R-:W-:-:S04]  /*0750*/  ISETP.NE.AND P0, PT, R6, RZ, PT ;  /* 0x000000ff0600720c */ /* 0x000fc80003f05270 */
[C---:B------:R-:W-:Y:S02]  /*0760*/  SEL R55, R0.reuse, R5, !P0 ;  /* 0x0000000500377207 */ /* 0x040fe40004000000 */
[----:B------:R-:W-:-:S03]  /*0770*/  SEL R5, R0, R11, !P0 ;  /* 0x0000000b00057207 */ /* 0x000fc60004000000 */
[----:B------:R-:W-:Y:S01]  /*0780*/  IMAD R9, R55, 0x70, RZ ;  /* 0x0000007037097824 */ /* 0x000fe200078e02ff */
[----:B------:R-:W-:-:S04]  /*0790*/  SHF.R.S32.HI R0, RZ, 0x1f, R5 ;  /* 0x0000001fff007819 */ /* 0x000fc80000011405 */
[----:B------:R-:W-:Y:S01]  /*07a0*/  IADD3 R10, P0, R53, R9, RZ ;  /* 0x00000009350a7210 */ /* 0x000fe20007f1e0ff */
[----:B------:R-:W-:-:S03]  /*07b0*/  IMAD R0, R0, UR12, RZ ;  /* 0x0000000c00007c24 */ /* 0x000fc6000f8e02ff */
[----:B------:R-:W-:Y:S01]  /*07c0*/  LEA.HI.X.SX32 R11, R9, R4, 0x1, P0 ;  /* 0x00000004090b7211 */ /* 0x000fe200000f0eff */
[C---:B------:R-:W-:Y:S02]  /*07d0*/  IMAD R37, R5.reuse, UR13, R0 ;  /* 0x0000000d05257c24 */ /* 0x040fe4000f8e0200 */
[----:B--2---:R-:W-:Y:S01]  /*07e0*/  @P6 IMAD R0, R14, R2, RZ ;  /* 0x000000020e006224 */ /* 0x004fe200078e02ff */
[----:B------:R-:W-:Y:S01]  /*07f0*/  SHF.R.S32.HI R14, RZ, 0x1f, R65 ;  /* 0x0000001fff0e7819 */ /* 0x000fe20000011441 */
[----:B------:R-:W-:Y:S01]  /*0800*/  IMAD.WIDE.U32 R10, R5, UR12, R10 ;  /* 0x0000000c050a7c25 */ /* 0x000fe2000f8e000a */
[----:B------:R-:W-:Y:S01]  /*0810*/  ULDC.64 UR12, c[0x0][0x290] ;  /* 0x0000a400000c7ab9 */ /* 0x000fe20000000a00 */
[----:B------:R-:W2:Y:S02]  /*0820*/  @P4 LDC.64 R4, c[0x0][0x288] ;  /* 0x0000a200ff044b82 */ /* 0x000ea40000000a00 */
[----:B------:R-:W-:Y:S01]  /*0830*/  @P6 IMAD R15, R7, R3, R0 ;  /* 0x00000003070f6224 */ /* 0x000fe200078e0200 */
[----:B------:R-:W-:Y:S01]  /*0840*/  IADD3 R37, R11, R37, RZ ;  /* 0x000000250b257210 */ /* 0x000fe20007ffe0ff */
[----:B------:R-:W-:Y:S01]  /*0850*/  @P5 IMAD R6, R14, R12, RZ ;  /* 0x0000000c0e065224 */ /* 0x000fe200078e02ff */
[----:B------:R-:W-:-:S02]  /*0860*/  @P6 MOV R36, R10 ;  /* 0x0000000a00246202 */ /* 0x000fc40000000f00 */
[----:B------:R-:W-:Y:S01]  /*0870*/  SHF.R.S32.HI R14, RZ, 0x1f, R64 ;  /* 0x0000001fff0e7819 */ /* 0x000fe20000011440 */
[----:B------:R-:W-:Y:S02]  /*0880*/  @P5 IMAD R17, R65, R13, R6 ;  /* 0x0000000d41115224 */ /* 0x000fe400078e0206 */
[----:B------:R-:W-:-:S05]  /*0890*/  @P6 IMAD.WIDE.U32 R2, R7, R2, R36 ;  /* 0x0000000207026225 */ /* 0x000fca00078e0024 */
[----:B------:R-:W-:Y:S02]  /*08a0*/  @P6 IADD3 R3, R3, R15, RZ ;  /* 0x0000000f03036210 */ /* 0x000fe40007ffe0ff */
[C---:B------:R-:W-:Y:S02]  /*08b0*/  @P6 SHF.L.U32 R15, R2.reuse, 0x1, RZ ;  /* 0x00000001020f6819 */ /* 0x040fe400000006ff */
[----:B------:R-:W-:Y:S02]  /*08c0*/  @P6 SHF.L.U64.HI R0, R2, 0x1, R3 ;  /* 0x0000000102006819 */ /* 0x000fe40000010203 */
[----:B------:R-:W-:Y:S02]  /*08d0*/  @P5 MOV R2, R10 ;  /* 0x0000000a00025202 */ /* 0x000fe40000000f00 */
[----:B------:R-:W-:Y:S01]  /*08e0*/  @P5 MOV R3, R37 ;  /* 0x0000002500035202 */ /* 0x000fe20000000f00 */
[----:B--2---:R-:W-:Y:S01]  /*08f0*/  @P4 IMAD R6, R14, R4, RZ ;  /* 0x000000040e064224 */ /* 0x004fe200078e02ff */
[----:B------:R-:W-:Y:S01]  /*0900*/  @P6 IADD3 R38, P0, R15, R38, RZ ;  /* 0x000000260f266210 */ /* 0x000fe20007f1e0ff */
[----:B------:R-:W-:-:S03]  /*0910*/  @P5 IMAD.WIDE.U32 R12, R65, R12, R2 ;  /* 0x0000000c410c5225 */ /* 0x000fc600078e0002 */
[----:B------:R-:W-:Y:S01]  /*0920*/  @P6 IADD3.X R39, R0, R39, RZ, P0, !PT ;  /* 0x0000002700276210 */ /* 0x000fe200007fe4ff */
[----:B------:R-:W2:Y:S01]  /*0930*/  @P3 LDC.64 R2, c[0x0][0x288] ;  /* 0x0000a200ff023b82 */ /* 0x000ea20000000a00 */
[----:B0-----:R-:W-:Y:S01]  /*0940*/  @P6 IADD3 R34, P0, R15, R34, RZ ;  /* 0x000000220f226210 */ /* 0x001fe20007f1e0ff */
[----:B------:R-:W-:Y:S01]  /*0950*/  @P4 IMAD R19, R64, R5, R6 ;  /* 0x0000000540134224 */ /* 0x000fe200078e0206 */
[----:B------:R-:W-:Y:S02]  /*0960*/  @P5 IADD3 R13, R13, R17, RZ ;  /* 0x000000110d0d5210 */ /* 0x000fe40007ffe0ff */
[----:B------:R-:W-:Y:S02]  /*0970*/  @P6 IADD3.X R35, R0, R35, RZ, P0, !PT ;  /* 0x0000002300236210 */ /* 0x000fe400007fe4ff */
[C---:B------:R-:W-:Y:S01]  /*0980*/  @P5 SHF.L.U32 R17, R12.reuse, 0x1, RZ ;  /* 0x000000010c115819 */ /* 0x040fe200000006ff */
[----:B------:R-:W0:Y:S01]  /*0990*/  @P2 LDC.64 R14, c[0x0][0x288] ;  /* 0x0000a200ff0e2b82 */ /* 0x000e220000000a00 */
[----:B------:R-:W-:-:S02]  /*09a0*/  @P5 SHF.L.U64.HI R0, R12, 0x1, R13 ;  /* 0x000000010c005819 */ /* 0x000fc4000001020d */
[----:B------:R-:W-:Y:S02]  /*09b0*/  @P4 MOV R12, R10 ;  /* 0x0000000a000c4202 */ /* 0x000fe40000000f00 */
[----:B------:R-:W-:Y:S02]  /*09c0*/  @P4 MOV R13, R37 ;  /* 0x00000025000d4202 */ /* 0x000fe40000000f00 */
[----:B----4-:R-:W-:Y:S01]  /*09d0*/  @P5 IADD3 R32, P0, R17, R32, RZ ;  /* 0x0000002011205210 */ /* 0x010fe20007f1e0ff */
[----:B------:R-:W-:-:S03]  /*09e0*/  @P4 IMAD.WIDE.U32 R4, R64, R4, R12 ;  /* 0x0000000440044225 */ /* 0x000fc600078e000c */
[----:B------:R-:W-:Y:S02]  /*09f0*/  @P5 IADD3.X R33, R0, R33, RZ, P0, !PT ;  /* 0x0000002100215210 */ /* 0x000fe400007fe4ff */
[----:B------:R-:W-:Y:S02]  /*0a00*/  @P5 IADD3 R30, P0, R17, R30, RZ ;  /* 0x0000001e111e5210 */ /* 0x000fe40007f1e0ff */
[----:B------:R-:W-:Y:S02]  /*0a10*/  @P4 IADD3 R13, R5, R19, RZ ;  /* 0x00000013050d4210 */ /* 0x000fe40007ffe0ff */
[----:B------:R-:W-:Y:S01]  /*0a20*/  @P4 SHF.L.U32 R5, R4, 0x1, RZ ;  /* 0x0000000104054819 */ /* 0x000fe200000006ff */
[----:B------:R-:W4:Y:S01]  /*0a30*/  @P2 LDC.64 R18, c[0x0][0x228] ;  /* 0x00008a00ff122b82 */ /* 0x000f220000000a00 */
[----:B------:R-:W-:Y:S02]  /*0a40*/  @P5 IADD3.X R31, R0, R31, RZ, P0, !PT ;  /* 0x0000001f001f5210 */ /* 0x000fe400007fe4ff */
[----:B------:R-:W-:Y:S01]  /*0a50*/  @P4 SHF.L.U64.HI R0, R4, 0x1, R13 ;  /* 0x0000000104004819 */ /* 0x000fe2000001020d */
[----:B--2---:R-:W-:Y:S01]  /*0a60*/  @P3 IMAD R4, R16, R2, RZ ;  /* 0x0000000210043224 */ /* 0x004fe200078e02ff */
[----:B------:R-:W-:-:S02]  /*0a70*/  @P4 IADD3 R28, P0, R5, R28, RZ ;  /* 0x0000001c051c4210 */ /* 0x000fc40007f1e0ff */
[----:B------:R-:W-:Y:S01]  /*0a80*/  SHF.R.S32.HI R16, RZ, 0x1f, R62 ;  /* 0x0000001fff107819 */ /* 0x000fe2000001143e */
[----:B------:R-:W-:Y:S01]  /*0a90*/  @P3 IMAD R17, R63, R3, R4 ;  /* 0x000000033f113224 */ /* 0x000fe200078e0204 */
[C---:B------:R-:W-:Y:S01]  /*0aa0*/  @P4 IADD3.X R29, R0.reuse, R29, RZ, P0, !PT ;  /* 0x0000001d001d4210 */ /* 0x040fe200007fe4ff */
[----:B------:R-:W2:Y:S01]  /*0ab0*/  @P1 LDC.64 R12, c[0x0][0x288] ;  /* 0x0000a200ff0c1b82 */ /* 0x000ea20000000a00 */
[----:B------:R-:W-:Y:S02]  /*0ac0*/  @P4 IADD3 R26, P0, R5, R26, RZ ;  /* 0x0000001a051a4210 */ /* 0x000fe40007f1e0ff */
[----:B------:R-:W-:Y:S02]  /*0ad0*/  @P3 MOV R4, R10 ;  /* 0x0000000a00043202 */ /* 0x000fe40000000f00 */
[----:B------:R-:W-:Y:S02]  /*0ae0*/  @P3 MOV R5, R37 ;  /* 0x0000002500053202 */ /* 0x000fe40000000f00 */
[----:B------:R-:W-:Y:S01]  /*0af0*/  @P4 IADD3.X R27, R0, R27, RZ, P0, !PT ;  /* 0x0000001b001b4210 */ /* 0x000fe200007fe4ff */
[----:B0-----:R-:W-:-:S02]  /*0b00*/  @P2 IMAD R0, R16, R14, RZ ;  /* 0x0000000e10002224 */ /* 0x001fc400078e02ff */
[----:B------:R-:W-:Y:S02]  /*0b10*/  @P3 IMAD.WIDE.U32 R2, R63, R2, R4 ;  /* 0x000000023f023225 */ /* 0x000fe400078e0004 */
[----:B------:R-:W0:Y:S02]  /*0b20*/  @P1 LDC.64 R4, c[0x0][0x230] ;  /* 0x00008c00ff041b82 */ /* 0x000e240000000a00 */
[----:B------:R-:W-:Y:S01]  /*0b30*/  @P2 IMAD R41, R62, R15, R0 ;  /* 0x0000000f3e292224 */ /* 0x000fe200078e0200 */
[----:B------:R-:W-:Y:S02]  /*0b40*/  @P3 IADD3 R3, R3, R17, RZ ;  /* 0x0000001103033210 */ /* 0x000fe40007ffe0ff */
[C---:B------:R-:W-:Y:S02]  /*0b50*/  @P3 SHF.L.U32 R17, R2.reuse, 0x1, RZ ;  /* 0x0000000102113819 */ /* 0x040fe400000006ff */
[----:B------:R-:W-:Y:S01]  /*0b60*/  @P3 SHF.L.U64.HI R6, R2, 0x1, R3 ;  /* 0x0000000102063819 */ /* 0x000fe20000010203 */
[----:B------:R-:W0:Y:S01]  /*0b70*/  LDC R0, c[0x0][0x2ac] ;  /* 0x0000ab00ff007b82 */ /* 0x000e220000000800 */
[----:B------:R-:W-:-:S02]  /*0b80*/  @P2 MOV R2, R10 ;  /* 0x0000000a00022202 */ /* 0x000fc40000000f00 */
[----:B------:R-:W-:Y:S01]  /*0b90*/  @P2 MOV R3, R37 ;  /* 0x0000002500032202 */ /* 0x000fe20000000f00 */
[----:B--2---:R-:W-:Y:S01]  /*0ba0*/  @P1 IMAD R16, R67, R12, RZ ;  /* 0x0000000c43101224 */ /* 0x004fe200078e02ff */
[----:B------:R-:W-:Y:S01]  /*0bb0*/  @P3 IADD3 R24, P0, R17, R24, RZ ;  /* 0x0000001811183210 */ /* 0x000fe20007f1e0ff */
[----:B------:R-:W-:-:S03]  /*0bc0*/  @P2 IMAD.WIDE.U32 R14, R62, R14, R2 ;  /* 0x0000000e3e0e2225 */ /* 0x000fc600078e0002 */
[C---:B------:R-:W-:Y:S01]  /*0bd0*/  @P3 IADD3.X R25, R6.reuse, R25, RZ, P0, !PT ;  /* 0x0000001906193210 */ /* 0x040fe200007fe4ff */
[----:B------:R-:W2:Y:S01]  /*0be0*/  @P1 LDC.64 R2, c[0x0][0x228] ;  /* 0x00008a00ff021b82 */ /* 0x000ea20000000a00 */
[----:B---3--:R-:W-:Y:S02]  /*0bf0*/  @P3 IADD3 R22, P0, R17, R22, RZ ;  /* 0x0000001611163210 */ /* 0x008fe40007f1e0ff */
[----:B------:R-:W-:Y:S01]  /*0c00*/  @P2 IADD3 R15, R15, R41, RZ ;  /* 0x000000290f0f2210 */ /* 0x000fe20007ffe0ff */
[----:B------:R-:W-:Y:S01]  /*0c10*/  @P1 IMAD R41, R61, R13, R16 ;  /* 0x0000000d3d291224 */ /* 0x000fe200078e0210 */
[----:B------:R-:W-:Y:S02]  /*0c20*/  @P3 IADD3.X R23, R6, R23, RZ, P0, !PT ;  /* 0x0000001706173210 */ /* 0x000fe400007fe4ff */
[C---:B------:R-:W-:Y:S02]  /*0c30*/  @P2 SHF.L.U32 R17, R14.reuse, 0x1, RZ ;  /* 0x000000010e112819 */ /* 0x040fe400000006ff */
[----:B------:R-:W-:-:S02]  /*0c40*/  @P2 SHF.L.U64.HI R6, R14, 0x1, R15 ;  /* 0x000000010e062819 */ /* 0x000fc4000001020f */
[----:B------:R-:W-:Y:S02]  /*0c50*/  @P1 MOV R14, R10 ;  /* 0x0000000a000e1202 */ /* 0x000fe40000000f00 */
[----:B------:R-:W-:Y:S02]  /*0c60*/  @P1 MOV R15, R37 ;  /* 0x00000025000f1202 */ /* 0x000fe40000000f00 */
[----:B-1----:R-:W-:Y:S01]  /*0c70*/  @P2 IADD3 R20, P0, R17, R20, RZ ;  /* 0x0000001411142210 */ /* 0x002fe20007f1e0ff */
[----:B------:R-:W-:Y:S01]  /*0c80*/  @P1 IMAD.WIDE.U32 R12, R61, R12, R14 ;  /* 0x0000000c3d0c1225 */ /* 0x000fe200078e000e */
[----:B------:R-:W-:Y:S02]  /*0c90*/  SHF.R.U32.HI R14, RZ, 0x3, R8 ;  /* 0x00000003ff0e7819 */ /* 0x000fe40000011608 */
[----:B------:R-:W-:Y:S02]  /*0ca0*/  @P2 IADD3.X R21, R6, R21, RZ, P0, !PT ;  /* 0x0000001506152210 */ /* 0x000fe400007fe4ff */
[----:B----4-:R-:W-:Y:S01]  /*0cb0*/  @P2 IADD3 R18, P0, R17, R18, RZ ;  /* 0x0000001211122210 */ /* 0x010fe20007f1e0ff */
[----:B------:R-:W-:Y:S01]  /*0cc0*/  IMAD.WIDE.U32 R14, R14, 0x24924925, RZ ;  /* 0x249249250e0e7825 */ /* 0x000fe200078e00ff */
[----:B------:R-:W-:-:S02]  /*0cd0*/  @P1 IADD3 R17, R13, R41, RZ ;  /* 0x000000290d111210 */ /* 0x000fc40007ffe0ff */
[----:B------:R-:W-:Y:S01]  /*0ce0*/  @P1 SHF.L.U32 R13, R12, 0x1, RZ ;  /* 0x000000010c0d1819 */ /* 0x000fe200000006ff */
[----:B0-----:R-:W-:Y:S01]  /*0cf0*/  IMAD R0, R0, UR16, R15 ;  /* 0x0000001000007c24 */ /* 0x001fe2000f8e020f */
[----:B------:R-:W-:Y:S01]  /*0d00*/  @P2 IADD3.X R19, R6, R19, RZ, P0, !PT ;  /* 0x0000001306132210 */ /* 0x000fe200007fe4ff */
[----:B------:R-:W-:Y:S01]  /*0d10*/  HFMA2.MMA R6, -RZ, RZ, 0, 0 ;  /* 0x00000000ff067435 */ /* 0x000fe200000001ff */
[----:B------:R-:W-:Y:S02]  /*0d20*/  @P1 SHF.L.U64.HI R12, R12, 0x1, R17 ;  /* 0x000000010c0c1819 */ /* 0x000fe40000010211 */
[----:B------:R-:W-:Y:S02]  /*0d30*/  @P1 IADD3 R4, P0, R13, R4, RZ ;  /* 0x000000040d041210 */ /* 0x000fe40007f1e0ff */
        /* <DEDUP_REMOVED lines=9> */
[----:B------:R-:W-:Y:S02]  /*0dd0*/  @P0 MOV R16, R10 ;  /* 0x0000000a00100202 */ /* 0x000fe40000000f00 */
[----:B------:R-:W-:-:S05]  /*0de0*/  @P0 MOV R17, R37 ;  /* 0x0000002500110202 */ /* 0x000fca0000000f00 */
[----:B------:R-:W1:Y:S01]  /*0df0*/  @P0 LDC.64 R12, c[0x0][0x230] ;  /* 0x00008c00ff0c0b82 */ /* 0x000e620000000a00 */
[-C--:B0-----:R-:W-:Y:S02]  /*0e00*/  @P0 IMAD R0, R40, R14.reuse, RZ ;  /* 0x0000000e28000224 */ /* 0x081fe400078e02ff */
[----:B------:R-:W-:-:S04]  /*0e10*/  @P0 IMAD.WIDE.U32 R16, R60, R14, R16 ;  /* 0x0000000e3c100225 */ /* 0x000fc800078e0010 */
[----:B------:R-:W-:-:S05]  /*0e20*/  @P0 IMAD R15, R60, R15, R0 ;  /* 0x0000000f3c0f0224 */ /* 0x000fca00078e0200 */
[----:B------:R-:W-:Y:S02]  /*0e30*/  @P0 IADD3 R15, R17, R15, RZ ;  /* 0x0000000f110f0210 */ /* 0x000fe40007ffe0ff */
[C---:B------:R-:W-:Y:S02]  /*0e40*/  @P0 SHF.L.U32 R17, R16.reuse, 0x1, RZ ;  /* 0x0000000110110819 */ /* 0x040fe400000006ff */
[----:B------:R-:W-:Y:S02]  /*0e50*/  @P0 SHF.L.U64.HI R16, R16, 0x1, R15 ;  /* 0x0000000110100819 */ /* 0x000fe4000001020f */
[----:B------:R-:W0:Y:S01]  /*0e60*/  @P0 LDC.64 R14, c[0x0][0x228] ;  /* 0x00008a00ff0e0b82 */ /* 0x000e220000000a00 */
[----:B-1----:R-:W-:-:S04]  /*0e70*/  @P0 IADD3 R12, P6, R17, R12, RZ ;  /* 0x0000000c110c0210 */ /* 0x002fc80007fde0ff */
[----:B------:R-:W-:Y:S02]  /*0e80*/  @P0 IADD3.X R13, R16, R13, RZ, P6, !PT ;  /* 0x0000000d100d0210 */ /* 0x000fe400037fe4ff */
[----:B------:R-:W-:-:S03]  /*0e90*/  SHF.R.S32.HI R58, RZ, 0x1f, R57 ;  /* 0x0000001fff3a7819 */ /* 0x000fc60000011439 */
[----:B------:R-:W5:Y:S01]  /*0ea0*/  @P0 LDG.E R6, desc[UR14][R12.64] ;  /* 0x0000000e0c060981 */ /* 0x000f62000c1e1900 */
[----:B0-----:R-:W-:-:S04]  /*0eb0*/  @P0 IADD3 R14, P6, R17, R14, RZ ;  /* 0x0000000e110e0210 */ /* 0x001fc80007fde0ff */
[----:B------:R-:W-:-:S05]  /*0ec0*/  @P0 IADD3.X R15, R16, R15, RZ, P6, !PT ;  /* 0x0000000f100f0210 */ /* 0x000fca00037fe4ff */
[----:B------:R0:W5:Y:S01]  /*0ed0*/  @P0 LDG.E R43, desc[UR14][R14.64] ;  /* 0x0000000e0e2b0981 */ /* 0x000162000c1e1900 */
[----:B------:R-:W-:-:S04]  /*0ee0*/  ISETP.GE.U32.AND P0, PT, R57, UR12, PT ;  /* 0x0000000c39007c0c */ /* 0x000fc8000bf06070 */
[----:B------:R-:W-:Y:S01]  /*0ef0*/  ISETP.GE.AND.EX P0, PT, R58, UR13, PT, P0 ;  /* 0x0000000d3a007c0c */ /* 0x000fe2000bf06300 */
[----:B------:R-:W-:-:S03]  /*0f00*/  ULDC.64 UR12, c[0x0][0x248] ;  /* 0x00009200000c7ab9 */ /* 0x000fc60000000a00 */
[----:B------:R-:W-:-:S13]  /*0f10*/  ISETP.GT.U32.OR P0, PT, R8, 0x1bf, P0 ;  /* 0x000001bf0800780c */ /* 0x000fda0000704470 */
[----:B0-----:R-:W0:Y:S01]  /*0f20*/  @!P0 LDC.64 R14, c[0x0][0x288] ;  /* 0x0000a200ff0e8b82 */ /* 0x001e220000000a00 */
[----:B------:R-:W-:Y:S02]  /*0f30*/  @!P0 MOV R16, R10 ;  /* 0x0000000a00108202 */ /* 0x000fe40000000f00 */
[----:B------:R-:W-:-:S05]  /*0f40*/  @!P0 MOV R17, R37 ;  /* 0x0000002500118202 */ /* 0x000fca0000000f00 */
[----:B------:R-:W1:Y:S01]  /*0f50*/  @!P0 LDC.64 R12, c[0x0][0x230] ;  /* 0x00008c00ff0c8b82 */ /* 0x000e620000000a00 */
[-C--:B0-----:R-:W-:Y:S02]  /*0f60*/  @!P0 IMAD R0, R58, R14.reuse, RZ ;  /* 0x0000000e3a008224 */ /* 0x081fe400078e02ff */
[----:B------:R-:W-:-:S04]  /*0f70*/  @!P0 IMAD.WIDE.U32 R16, R57, R14, R16 ;  /* 0x0000000e39108225 */ /* 0x000fc800078e0010 */
[----:B------:R-:W-:-:S05]  /*0f80*/  @!P0 IMAD R41, R57, R15, R0 ;  /* 0x0000000f39298224 */ /* 0x000fca00078e0200 */
        /* <DEDUP_REMOVED lines=19> */
[----:B------:R-:W5:Y:S04]  /*10c0*/  @P5 LDG.E R50, desc[UR14][R30.64] ;  /* 0x0000000e1e325981 */ /* 0x000f68000c1e1900 */
[----:B------:R-:W5:Y:S04]  /*10d0*/  @P5 LDG.E R41, desc[UR14][R32.64] ;  /* 0x0000000e20295981 */ /* 0x000f68000c1e1900 */
[----:B------:R0:W3:Y:S04]  /*10e0*/  @P6 LDG.E R52, desc[UR14][R38.64] ;  /* 0x0000000e26346981 */ /* 0x0000e8000c1e1900 */
[----:B------:R-:W5:Y:S04]  /*10f0*/  @P6 LDG.E R51, desc[UR14][R34.64] ;  /* 0x0000000e22336981 */ /* 0x000f68000c1e1900 */
[----:B------:R-:W5:Y:S01]  /*1100*/  @P4 LDG.E R40, desc[UR14][R28.64] ;  /* 0x0000000e1c284981 */ /* 0x000f62000c1e1900 */
[----:B0-----:R-:W-:-:S03]  /*1110*/  MOV R38, RZ ;  /* 0x000000ff00267202 */ /* 0x001fc60000000f00 */
[----:B------:R-:W5:Y:S04]  /*1120*/  @P4 LDG.E R48, desc[UR14][R26.64] ;  /* 0x0000000e1a304981 */ /* 0x000f68000c1e1900 */
[----:B------:R-:W5:Y:S04]  /*1130*/  @P3 LDG.E R49, desc[UR14][R24.64] ;  /* 0x0000000e18313981 */ /* 0x000f68000c1e1900 */
[----:B------:R-:W5:Y:S04]  /*1140*/  @P3 LDG.E R47, desc[UR14][R22.64] ;  /* 0x0000000e162f3981 */ /* 0x000f68000c1e1900 */
[----:B------:R-:W5:Y:S04]  /*1150*/  @P2 LDG.E R38, desc[UR14][R20.64] ;  /* 0x0000000e14262981 */ /* 0x000f68000c1e1900 */
[----:B------:R-:W5:Y:S04]  /*1160*/  @P2 LDG.E R45, desc[UR14][R18.64] ;  /* 0x0000000e122d2981 */ /* 0x000f68000c1e1900 */
[----:B------:R0:W5:Y:S04]  /*1170*/  @P1 LDG.E R46, desc[UR14][R4.64] ;  /* 0x0000000e042e1981 */ /* 0x000168000c1e1900 */
[----:B------:R-:W5:Y:S01]  /*1180*/  @!P0 LDG.E R42, desc[UR14][R14.64] ;  /* 0x0000000e0e2a8981 */ /* 0x000f62000c1e1900 */
[----:B------:R-:W-:Y:S01]  /*1190*/  UMOV UR19, 0x3f800000 ;  /* 0x3f80000000137882 */ /* 0x000fe20000000000 */
[----:B------:R-:W-:Y:S02]  /*11a0*/  BSSY B0, `(.L_x_398) ;  /* 0x0000026000007945 */ /* 0x000fe40003800000 */
[----:B------:R1:W5:Y:S01]  /*11b0*/  @P1 LDG.E R44, desc[UR14][R2.64] ;  /* 0x0000000e022c1981 */ /* 0x000362000c1e1900 */
[----:B0-----:R-:W-:-:S06]  /*11c0*/  CS2R R4, SRZ ;  /* 0x0000000000047805 */ /* 0x001fcc000001ff00 */
[----:B------:R0:W5:Y:S01]  /*11d0*/  @!P0 LDG.E R5, desc[UR14][R12.64] ;  /* 0x0000000e0c058981 */ /* 0x000162000c1e1900 */
[----:B-1----:R-:W-:Y:S01]  /*11e0*/  HFMA2.MMA R3, -RZ, RZ, 0, 0 ;  /* 0x00000000ff037435 */ /* 0x002fe200000001ff */
[----:B------:R-:W-:Y:S02]  /*11f0*/  MOV R2, RZ ;  /* 0x000000ff00027202 */ /* 0x000fe40000000f00 */
        /* <DEDUP_REMOVED lines=9> */
[----:B------:R-:W1:Y:S01]  /*1290*/  @P0 MUFU.RSQ R16, R16 ;  /* 0x0000001000100308 */ /* 0x000e620000001400 */
[----:B------:R-:W-:Y:S01]  /*12a0*/  PLOP3.LUT P0, PT, PT, PT, UP0, 0x80, 0x0 ;  /* 0x000000000000781c */ /* 0x000fe20003f0f008 */
[----:B------:R-:W-:-:S12]  /*12b0*/  HFMA2.MMA R0, -RZ, RZ, 0, 0 ;  /* 0x00000000ff007435 */ /* 0x000fd800000001ff */
[----:B-1----:R-:W-:Y:S02]  /*12c0*/  @P0 R2UR UR19, R16 ;  /* 0x00000000101302ca */ /* 0x002fe400000e0000 */
[----:B------:R-:W-:Y:S02]  /*12d0*/  ISETP.GT.U32.AND P0, PT, R8, 0x1bf, PT ;  /* 0x000001bf0800780c */ /* 0x000fe40003f04070 */
[----:B---3--:R-:W-:-:S11]  /*12e0*/  PRMT R17, R52, 0x7632, R17 ;  /* 0x0000763234117816 */ /* 0x008fd60000000011 */
[----:B0-----:R-:W-:Y:S05]  /*12f0*/  @P0 BRA `(.L_x_399) ;  /* 0x0000000000400947 */ /* 0x001fea0003800000 */
[----:B------:R-:W-:Y:S01]  /*1300*/  ISETP.NE.AND P0, PT, RZ, UR17, PT ;  /* 0x00000011ff007c0c */ /* 0x000fe2000bf05270 */
[----:B------:R-:W0:Y:S01]  /*1310*/  LDC.64 R14, c[0x0][0x238] ;  /* 0x00008e00ff0e7b82 */ /* 0x000e220000000a00 */
[----:B------:R-:W-:-:S04]  /*1320*/  IADD3 R9, R53, R9, RZ ;  /* 0x0000000935097210 */ /* 0x000fc80007ffe0ff */
[----:B------:R-:W-:-:S07]  /*1330*/  SHF.R.S32.HI R0, RZ, 0x1f, R9 ;  /* 0x0000001fff007819 */ /* 0x000fce0000011409 */
[----:B------:R-:W1:Y:S01]  /*1340*/  @P0 LDC.64 R12, c[0x0][0x240] ;  /* 0x00009000ff0c0b82 */ /* 0x000e620000000a00 */
[----:B0-----:R-:W-:-:S05]  /*1350*/  IMAD.WIDE R14, R9, 0x2, R14 ;  /* 0x00000002090e7825 */ /* 0x001fca00078e020e */
[----:B------:R-:W2:Y:S01]  /*1360*/  LDG.E.U16 R4, desc[UR14][R14.64] ;  /* 0x0000000e0e047981 */ /* 0x000ea2000c1e1500 */
[----:B-1----:R-:W-:-:S04]  /*1370*/  @P0 LEA R12, P6, R9, R12, 0x1 ;  /* 0x0000000c090c0211 */ /* 0x002fc800078c08ff */
[----:B------:R-:W-:Y:S02]  /*1380*/  @P0 LEA.HI.X R13, R9, R13, R0, 0x1, P6 ;  /* 0x0000000d090d0211 */ /* 0x000fe400030f0c00 */
[----:B------:R-:W3:Y:S04]  /*1390*/  LDG.E.U16 R0, desc[UR14][R14.64+0x2] ;  /* 0x0000020e0e007981 */ /* 0x000ee8000c1e1500 */
[----:B------:R-:W4:Y:S04]  /*13a0*/  @P0 LDG.E.U16 R16, desc[UR14][R12.64] ;  /* 0x0000000e0c100981 */ /* 0x000f28000c1e1500 */
[----:B------:R-:W4:Y:S01]  /*13b0*/  @P0 LDG.E.U16 R9, desc[UR14][R12.64+0x2] ;  /* 0x0000020e0c090981 */ /* 0x000f22000c1e1500 */
[----:B--2---:R-:W-:-:S02]  /*13c0*/  SHF.L.U32 R4, R4, 0x10, RZ ;  /* 0x0000001004047819 */ /* 0x004fc400000006ff */
[----:B---3--:R-:W-:Y:S02]  /*13d0*/  SHF.L.U32 R0, R0, 0x10, RZ ;  /* 0x0000001000007819 */ /* 0x008fe400000006ff */
[----:B----4-:R-:W-:Y:S02]  /*13e0*/  @P0 SHF.L.U32 R3, R16, 0x10, RZ ;  /* 0x0000001010030819 */ /* 0x010fe400000006ff */
[----:B------:R-:W-:-:S07]  /*13f0*/  @P0 SHF.L.U32 R2, R9, 0x10, RZ ;  /* 0x0000001009020819 */ /* 0x000fce00000006ff */
.L_x_399:
[----:B------:R-:W-:Y:S05]  /*1400*/  BSYNC B0 ;  /* 0x0000000000007941 */ /* 0x000fea0003800000 */
.L_x_398:
[----:B------:R-:W-:Y:S02]  /*1410*/  ISETP.NE.AND P0, PT, RZ, UR17, PT ;  /* 0x00000011ff007c0c */ /* 0x000fe4000bf05270 */
[----:B------:R-:W-:Y:S02]  /*1420*/  SHF.L.U32 R9, R52, 0x10, RZ ;  /* 0x0000001034097819 */ /* 0x000fe400000006ff */
[----:B------:R-:W-:Y:S02]  /*1430*/  SHF.L.U32 R17, R17, 0x10, RZ ;  /* 0x0000001011117819 */ /* 0x000fe400000006ff */
[----:B-----5:R-:W-:Y:S01]  /*1440*/  PRMT R13, R51, 0x7632, R13 ;  /* 0x00007632330d7816 */ /* 0x020fe2000000000d */
        /* <DEDUP_REMOVED lines=25> */
.L_x_400:
[----:B------:R-:W-:Y:S01]  /*15e0*/  PRMT R18, R41, 0x7632, R18 ;  /* 0x0000763229127816 */ /* 0x000fe20000000012 */
[----:B------:R-:W-:Y:S01]  /*15f0*/  FMUL.FTZ R17, R15, R4 ;  /* 0x000000040f117220 */ /* 0x000fe20000410000 */
[----:B------:R-:W-:Y:S01]  /*1600*/  SHF.L.U32 R19, R41, 0x10, RZ ;  /* 0x0000001029137819 */ /* 0x000fe200000006ff */
[----:B------:R-:W-:Y:S01]  /*1610*/  FMUL.FTZ R16, R13, R0 ;  /* 0x000000000d107220 */ /* 0x000fe20000410000 */
[----:B------:R-:W-:Y:S01]  /*1620*/  SHF.L.U32 R18, R18, 0x10, RZ ;  /* 0x0000001012127819 */ /* 0x000fe200000006ff */
[----:B------:R-:W-:Y:S01]  /*1630*/  FFMA.FTZ R14, R12, R17, RZ ;  /* 0x000000110c0e7223 */ /* 0x000fe200000100ff */
[----:B------:R-:W-:Y:S01]  /*1640*/  FADD.FTZ R17, RZ, R17 ;  /* 0x00000011ff117221 */ /* 0x000fe20000010000 */
[----:B------:R-:W-:Y:S01]  /*1650*/  FADD.FTZ R21, R19, -UR18 ;  /* 0x8000001213157e21 */ /* 0x000fe20008010000 */
[----:B------:R-:W-:Y:S01]  /*1660*/  PRMT R20, R50, 0x7632, R20 ;  /* 0x0000763232147816 */ /* 0x000fe20000000014 */
[----:B------:R-:W-:Y:S01]  /*1670*/  FADD.FTZ R22, R18, -UR18 ;  /* 0x8000001212167e21 */ /* 0x000fe20008010000 */
[----:B------:R-:W-:Y:S01]  /*1680*/  FFMA.FTZ R14, R9, R16, R14 ;  /* 0x00000010090e7223 */ /* 0x000fe2000001000e */
[----:B------:R-:W-:Y:S01]  /*1690*/  FADD.FTZ R16, R16, R17 ;  /* 0x0000001110107221 */ /* 0x000fe20000010000 */
[----:B------:R-:W-:Y:S01]  /*16a0*/  FMUL.FTZ R18, R21, UR19 ;  /* 0x0000001315127c20 */ /* 0x000fe20008410000 */
[----:B------:R-:W-:Y:S01]  /*16b0*/  SHF.L.U32 R17, R50, 0x10, RZ ;  /* 0x0000001032117819 */ /* 0x000fe200000006ff */
[----:B------:R-:W-:Y:S01]  /*16c0*/  FFMA.FTZ R23, R12, R15, RZ ;  /* 0x0000000f0c177223 */ /* 0x000fe200000100ff */
        /* <DEDUP_REMOVED lines=21> */
.L_x_401:
[----:B------:R-:W-:Y:S01]  /*1820*/  FADD.FTZ R12, RZ, R15 ;  /* 0x0000000fff0c7221 */ /* 0x000fe20000010000 */
[----:B------:R-:W-:Y:S01]  /*1830*/  FMUL.FTZ R15, R17, R4 ;  /* 0x00000004110f7220 */ /* 0x000fe20000410000 */
[----:B------:R-:W-:Y:S01]  /*1840*/  FFMA.FTZ R23, R18, R17, R23 ;  /* 0x0000001112177223 */ /* 0x000fe20000010017 */
[----:B------:R-:W-:Y:S01]  /*1850*/  FFMA.FTZ R20, R9, R13, RZ ;  /* 0x0000000d09147223 */ /* 0x000fe200000100ff */
[----:B------:R-:W-:Y:S01]  /*1860*/  FADD.FTZ R17, R12, R17 ;  /* 0x000000110c117221 */ /* 0x000fe20000010000 */
[----:B------:R-:W-:Y:S01]  /*1870*/  FADD.FTZ R12, RZ, R13 ;  /* 0x0000000dff0c7221 */ /* 0x000fe20000010000 */
[----:B------:R-:W-:Y:S01]  /*1880*/  FFMA.FTZ R14, R18, R15, R14 ;  /* 0x0000000f120e7223 */ /* 0x000fe2000001000e */
[----:B------:R-:W-:Y:S01]  /*1890*/  FMUL.FTZ R13, R19, R0 ;  /* 0x00000000130d7220 */ /* 0x000fe20000410000 */
[----:B------:R-:W-:Y:S01]  /*18a0*/  FADD.FTZ R16, R16, R15 ;  /* 0x0000000f10107221 */ /* 0x000fe20000010000 */
[----:B------:R-:W-:Y:S01]  /*18b0*/  FADD.FTZ R9, R12, R19 ;  /* 0x000000130c097221 */ /* 0x000fe20000010000 */
[C---:B------:R-:W-:Y:S01]  /*18c0*/  PRMT R12, R40.reuse, 0x7632, R12 ;  /* 0x00007632280c7816 */ /* 0x040fe2000000000c */
[C---:B------:R-:W-:Y:S01]  /*18d0*/  FFMA.FTZ R39, R21.reuse, R19, R20 ;  /* 0x0000001315277223 */ /* 0x040fe20000010014 */
[----:B------:R-:W-:Y:S01]  /*18e0*/  SHF.L.U32 R15, R40, 0x10, RZ ;  /* 0x00000010280f7819 */ /* 0x000fe200000006ff */
[----:B------:R-:W-:Y:S01]  /*18f0*/  FFMA.FTZ R21, R21, R13, R14 ;  /* 0x0000000d15157223 */ /* 0x000fe2000001000e */
[----:B------:R-:W-:Y:S01]  /*1900*/  SHF.L.U32 R12, R12, 0x10, RZ ;  /* 0x000000100c0c7819 */ /* 0x000fe200000006ff */
[----:B------:R-:W-:Y:S01]  /*1910*/  FADD.FTZ R14, R13, R16 ;  /* 0x000000100d0e7221 */ /* 0x000fe20000010000 */
[C---:B------:R-:W-:Y:S01]  /*1920*/  PRMT R13, R48.reuse, 0x7632, R13 ;  /* 0x00007632300d7816 */ /* 0x040fe2000000000d */
        /* <DEDUP_REMOVED lines=26> */
.L_x_402:
[----:B------:R-:W-:Y:S01]  /*1ad0*/  FADD.FTZ R16, R17, R18 ;  /* 0x0000001211107221 */ /* 0x000fe20000010000 */
[----:B------:R-:W-:Y:S01]  /*1ae0*/  FMUL.FTZ R24, R18, R4 ;  /* 0x0000000412187220 */ /* 0x000fe20000410000 */
[C---:B------:R-:W-:Y:S01]  /*1af0*/  FFMA.FTZ R17, R20.reuse, R18, R23 ;  /* 0x0000001214117223 */ /* 0x040fe20000010017 */
        /* <DEDUP_REMOVED lines=31> */
.L_x_403:
        /* <DEDUP_REMOVED lines=36> */
.L_x_404:
[----:B------:R-:W-:Y:S01]  /*1f30*/  FFMA.FTZ R31, R21, R27, R14 ;  /* 0x0000001b151f7223 */ /* 0x000fe2000001000e */
[----:B------:R-:W-:Y:S01]  /*1f40*/  FMUL.FTZ R29, R22, R4 ;  /* 0x00000004161d7220 */ /* 0x000fe20000410000 */
[----:B------:R-:W-:Y:S01]  /*1f50*/  FADD.FTZ R30, R27, R15 ;  /* 0x0000000f1b1e7221 */ /* 0x000fe20000010000 */
[----:B------:R-:W-:Y:S02]  /*1f60*/  SHF.L.U32 R28, R46, 0x10, RZ ;  /* 0x000000102e1c7819 */ /* 0x000fe400000006ff */
[----:B------:R-:W-:Y:S01]  /*1f70*/  SHF.L.U32 R27, R26, 0x10, RZ ;  /* 0x000000101a1b7819 */ /* 0x000fe200000006ff */
[----:B------:R-:W-:Y:S01]  /*1f80*/  FFMA.FTZ R14, R24, R29, R31 ;  /* 0x0000001d180e7223 */ /* 0x000fe2000001001f */
[--C-:B------:R-:W-:Y:S01]  /*1f90*/  FADD.FTZ R15, R30, R29.reuse ;  /* 0x0000001d1e0f7221 */ /* 0x100fe20000010000 */
[----:B------:R-:W-:Y:S01]  /*1fa0*/  PRMT R29, R44, 0x7632, R29 ;  /* 0x000076322c1d7816 */ /* 0x000fe2000000001d */
[----:B------:R-:W-:Y:S01]  /*1fb0*/  FADD.FTZ R28, R28, -UR18 ;  /* 0x800000121c1c7e21 */ /* 0x000fe20008010000 */
[----:B------:R-:W-:Y:S01]  /*1fc0*/  FADD.FTZ R31, R27, -UR18 ;  /* 0x800000121b1f7e21 */ /* 0x000fe20008010000 */
[----:B------:R-:W-:Y:S01]  /*1fd0*/  SHF.L.U32 R26, R44, 0x10, RZ ;  /* 0x000000102c1a7819 */ /* 0x000fe200000006ff */
[----:B------:R-:W-:Y:S01]  /*1fe0*/  FMUL.FTZ R30, R23, R0 ;  /* 0x00000000171e7220 */ /* 0x000fe20000410000 */
        /* <DEDUP_REMOVED lines=22> */
.L_x_405:
        /* <DEDUP_REMOVED lines=37> */
.L_x_406:
        /* <DEDUP_REMOVED lines=36> */
.L_x_407:
        /* <DEDUP_REMOVED lines=100> */
.L_x_409:
[----:B------:R-:W-:Y:S05]  /*2c20*/  BSYNC B0 ;  /* 0x0000000000007941 */ /* 0x000fea0003800000 */
.L_x_408:
        /* <DEDUP_REMOVED lines=39> */
.L_x_411:
[----:B------:R-:W-:Y:S05]  /*2ea0*/  BSYNC B0 ;  /* 0x0000000000007941 */ /* 0x000fea0003800000 */
.L_x_410:
        /* <DEDUP_REMOVED lines=18> */
.L_x_413:
[----:B------:R-:W-:Y:S05]  /*2fd0*/  BSYNC B0 ;  /* 0x0000000000007941 */ /* 0x000fea0003800000 */
.L_x_412:
        /* <DEDUP_REMOVED lines=11> */
[----:B-1----:R-:W-:-:S02]  /*3090*/  PRMT R25, R44, 0x7632, R25 ;  /* 0x000076322c197816 */ /* 0x002fc40000000019 */
        /* <DEDUP_REMOVED lines=26> */
[----:B------:R-:W-:Y:S02]  /*3240*/  STG.E.64 desc[UR14][R20.64], R34 ;  /* 0x0000002214007986 */ /* 0x000fe4000c101b0e */
[----:B------:R-:W-:-:S06]  /*3250*/  UIMAD UR11, UR11, UR13, URZ ;  /* 0x0000000d0b0b72a4 */ /* 0x000fcc000f8e023f */
[----:B------:R-:W-:Y:S02]  /*3260*/  MOV R15, UR11 ;  /* 0x0000000b000f7c02 */ /* 0x000fe40008000f00 */
        /* <DEDUP_REMOVED lines=9> */
.L_x_416:
[----:B------:R-:W2:Y:S04]  /*3300*/  LDG.E.STRONG.GPU R20, desc[UR14][R18.64] ;  /* 0x0000000e12147981 */ /* 0x000ea8000c1ef900 */
[----:B--2---:R-:W-:Y:S01]  /*3310*/  CCTL.IVALL ;  /* 0x00000000ff00798f */ /* 0x004fe20002000000 */
[----:B------:R-:W-:Y:S05]  /*3320*/  YIELD ;  /* 0x0000000000007946 */ /* 0x000fea0003800000 */
[----:B------:R-:W-:-:S13]  /*3330*/  ISETP.NE.AND P6, PT, R20, R15, PT ;  /* 0x0000000f1400720c */ /* 0x000fda0003fc5270 */
[----:B------:R-:W-:Y:S05]  /*3340*/  @P6 BRA `(.L_x_416) ;  /* 0xfffffffc00ec6947 */ /* 0x000fea000383ffff */
.L_x_415:
        /* <DEDUP_REMOVED lines=19> */
.L_x_420:
        /* <DEDUP_REMOVED lines=116> */
.L_x_419:
[----:B------:R-:W-:-:S06]  /*3bc0*/  UISETP.GT.AND UP1, UPT, UR11, 0x4, UPT ;  /* 0x000000040b00788c */ /* 0x000fcc000bf24270 */
[----:B------:R-:W-:-:S13]  /*3bd0*/  PLOP3.LUT P6, PT, PT, PT, UP1, 0x40, 0x0 ;  /* 0x000000000000781c */ /* 0x000fda0003fce818 */
[----:B------:R-:W-:Y:S05]  /*3be0*/  @P6 BRA `(.L_x_421) ;  /* 0x0000000000ec6947 */ /* 0x000fea0003800000 */
        /* <DEDUP_REMOVED lines=54> */
[----:B------:R-:W-:Y:S01]  /*3f50*/  IADD3 R15, R15, 0x4, RZ ;  /* 0x000000040f0f7810 */ /* 0x000fe20007ffe0ff */
[----:B------:R-:W-:Y:S02]  /*3f60*/  UPLOP3.LUT UP0, UPT, UPT, UPT, UPT, 0x40, 0x0 ;  /* 0x000000000000789c */ /* 0x000fe40003f0e870 */
[----:B------:R-:W-:Y:S01]  /*3f70*/  UIADD3 UR11, UR11, -0x4, URZ ;  /* 0xfffffffc0b0b7890 */ /* 0x000fe2000fffe03f */
[----:B--2---:R-:W-:Y:S01]  /*3f80*/  @!P6 FADD.FTZ R34, R34, R18 ;  /* 0x000000122222e221 */ /* 0x004fe20000010000 */
[----:B------:R-:W-:-:S10]  /*3f90*/  @!P6 FADD.FTZ R35, R35, R19 ;  /* 0x000000132323e221 */ /* 0x000fd40000010000 */
.L_x_421:
[----:B------:R-:W-:-:S06]  /*3fa0*/  UISETP.NE.OR UP0, UPT, UR11, URZ, UP0 ;  /* 0x0000003f0b00728c */ /* 0x000fcc0008705670 */
[----:B------:R-:W-:-:S13]  /*3fb0*/  PLOP3.LUT P6, PT, PT, PT, UP0, 0x80, 0x0 ;  /* 0x000000000000781c */ /* 0x000fda0003fcf008 */
[----:B------:R-:W-:Y:S05]  /*3fc0*/  @!P6 BRA `(.L_x_417) ;  /* 0x00000000007ce947 */ /* 0x000fea0003800000 */
.L_x_418:
        /* <DEDUP_REMOVED lines=31> */
.L_x_417:
        /* <DEDUP_REMOVED lines=10> */
.L_x_423:
[----:B------:R-:W-:Y:S05]  /*4260*/  BSYNC B0 ;  /* 0x0000000000007941 */ /* 0x000fea0003800000 */
.L_x_422:
        /* <DEDUP_REMOVED lines=17> */
.L_x_414:
        /* <DEDUP_REMOVED lines=40> */
.L_x_424:
        /* <DEDUP_REMOVED lines=22> */
.L_x_426:
[----:B------:R-:W-:Y:S05]  /*4760*/  BSYNC B0 ;  /* 0x0000000000007941 */ /* 0x000fea0003800000 */
.L_x_425:
        /* <DEDUP_REMOVED lines=28> */
.L_x_427:
[----:B------:R-:W-:Y:S04]  /*4930*/  BSSY B0, `(.L_x_428) ;  /* 0x0000015000007945 */ /* 0x000fe80003800000 */
[----:B------:R-:W-:Y:S05]  /*4940*/  @!P5 BRA `(.L_x_429) ;  /* 0x00000000004cd947 */ /* 0x000fea0003800000 */
[----:B------:R-:W-:Y:S01]  /*4950*/  SHF.R.S32.HI R14, RZ, 0x1f, R65 ;  /* 0x0000001fff0e7819 */ /* 0x000fe20000011441 */
[----:B------:R-:W-:Y:S01]  /*4960*/  ULDC.64 UR12, c[0x0][0x288] ;  /* 0x0000a200000c7ab9 */ /* 0x000fe20000000a00 */
[----:B0-----:R-:W-:Y:S01]  /*4970*/  MOV R15, R37 ;  /* 0x00000025000f7202 */ /* 0x001fe20000000f00 */
[----:B------:R-:W-:Y:S02]  /*4980*/  FFMA.FTZ R18, R9, R18, R13 ;  /* 0x0000001209127223 */ /* 0x000fe4000001000d */
[----:B------:R-:W-:Y:S01]  /*4990*/  IMAD R16, R14, UR12, RZ ;  /* 0x0000000c0e107c24 */ /* 0x000fe2000f8e02ff */
[----:B------:R-:W-:Y:S01]  /*49a0*/  MOV R14, R10 ;  /* 0x0000000a000e7202 */ /* 0x000fe20000000f00 */
[----:B------:R-:W-:Y:S02]  /*49b0*/  FFMA.FTZ R18, R19, R4, -R18 ;  /* 0x0000000413127223 */ /* 0x000fe40000010812 */
[C---:B------:R-:W-:Y:S02]  /*49c0*/  IMAD R17, R65.reuse, UR13, R16 ;  /* 0x0000000d41117c24 */ /* 0x040fe4000f8e0210 */
[----:B------:R-:W-:Y:S01]  /*49d0*/  IMAD.WIDE.U32 R14, R65, UR12, R14 ;  /* 0x0000000c410e7c25 */ /* 0x000fe2000f8e000e */
[----:B------:R-:W-:-:S04]  /*49e0*/  ULDC.64 UR12, c[0x0][0x210] ;  /* 0x00008400000c7ab9 */ /* 0x000fc80000000a00 */
[----:B------:R-:W-:Y:S01]  /*49f0*/  IADD3 R17, R15, R17, RZ ;  /* 0x000000110f117210 */ /* 0x000fe20007ffe0ff */
[----:B------:R-:W-:Y:S01]  /*4a00*/  FMUL.FTZ R15, R18, UR19 ;  /* 0x00000013120f7c20 */ /* 0x000fe20008410000 */
[----:B------:R-:W-:-:S04]  /*4a10*/  LEA R16, P0, R14, UR12, 0x1 ;  /* 0x0000000c0e107c11 */ /* 0x000fc8000f8008ff */
[----:B------:R-:W-:Y:S01]  /*4a20*/  LEA.HI.X R17, R14, UR13, R17, 0x1, P0 ;  /* 0x0000000d0e117c11 */ /* 0x000fe200080f0c11 */
[----:B------:R-:W-:-:S04]  /*4a30*/  FFMA.FTZ R14, R9, R21, R13 ;  /* 0x00000015090e7223 */ /* 0x000fc8000001000d */
[----:B------:R-:W-:-:S04]  /*4a40*/  FFMA.FTZ R14, R55, R0, -R14 ;  /* 0x00000000370e7223 */ /* 0x000fc8000001080e */
[----:B------:R-:W-:-:S05]  /*4a50*/  FMUL.FTZ R14, R14, UR19 ;  /* 0x000000130e0e7c20 */ /* 0x000fca0008410000 */
[----:B------:R-:W-:-:S05]  /*4a60*/  F2FP.BF16.F32.PACK_AB R15, R14, R15 ;  /* 0x0000000f0e0f723e */ /* 0x000fca00000010ff */
[----:B------:R1:W-:Y:S02]  /*4a70*/  STG.E desc[UR14][R16.64], R15 ;  /* 0x0000000f10007986 */ /* 0x0003e4000c10190e */
.L_x_429:
[----:B------:R-:W-:Y:S05]  /*4a80*/  BSYNC B0 ;  /* 0x0000000000007941 */ /* 0x000fea0003800000 */
.L_x_428:
        /* <DEDUP_REMOVED lines=27> */
.L_x_430:
[----:B------:R-:W-:Y:S04]  /*4c40*/  BSSY B0, `(.L_x_431) ;  /* 0x0000015000007945 */ /* 0x000fe80003800000 */
[----:B------:R-:W-:Y:S05]  /*4c50*/  @!P4 BRA `(.L_x_432) ;  /* 0x00000000004cc947 */ /* 0x000fea0003800000 */
[----:B------:R-:W-:Y:S01]  /*4c60*/  SHF.R.S32.HI R14, RZ, 0x1f, R64 ;  /* 0x0000001fff0e7819 */ /* 0x000fe20000011440 */
[----:B------:R-:W-:Y:S01]  /*4c70*/  ULDC.64 UR12, c[0x0][0x288] ;  /* 0x0000a200000c7ab9 */ /* 0x000fe20000000a00 */
[----:B01----:R-:W-:Y:S01]  /*4c80*/  MOV R15, R37 ;  /* 0x00000025000f7202 */ /* 0x003fe20000000f00 */
        /* <DEDUP_REMOVED lines=16> */
.L_x_432:
[----:B------:R-:W-:Y:S05]  /*4d90*/  BSYNC B0 ;  /* 0x0000000000007941 */ /* 0x000fea0003800000 */
.L_x_431:
        /* <DEDUP_REMOVED lines=26> */
.L_x_433:
        /* <DEDUP_REMOVED lines=21> */
.L_x_435:
[----:B------:R-:W-:Y:S05]  /*5090*/  BSYNC B0 ;  /* 0x0000000000007941 */ /* 0x000fea0003800000 */
.L_x_434:
[----:B------:R-:W-:Y:S01]  /*50a0*/  SHF.L.U32 R28, R28, 0x10, RZ ;  /* 0x000000101c1c7819 */ /* 0x000fe200000006ff */
[----:B------:R-:W-:Y:S01]  /*50b0*/  FADD.FTZ R38, R38, -UR18 ;  /* 0x8000001226267e21 */ /* 0x000fe20008010000 */
[----:B------:R-:W-:Y:S02]  /*50c0*/  SHF.R.U32.HI R14, RZ, 0x3, R8 ;  /* 0x00000003ff0e7819 */ /* 0x000fe40000011608 */
[----:B------:R-:W-:Y:S01]  /*50d0*/  SHF.L.U32 R45, R45, 0x10, RZ ;  /* 0x000000102d2d7819 */ /* 0x000fe200000006ff */
[----:B------:R-:W-:Y:S01]  /*50e0*/  FADD.FTZ R21, R28, -UR18 ;  /* 0x800000121c157e21 */ /* 0x000fe20008010000 */
[----:B------:R-:W-:Y:S01]  /*50f0*/  SHF.L.U32 R27, R27, 0x10, RZ ;  /* 0x000000101b1b7819 */ /* 0x000fe200000006ff */
[----:B0123--:R-:W-:Y:S01]  /*5100*/  IMAD.WIDE.U32 R14, R14, 0x24924925, RZ ;  /* 0x249249250e0e7825 */ /* 0x00ffe200078e00ff */
[----:B------:R-:W-:-:S03]  /*5110*/  SHF.L.U32 R46, R46, 0x10, RZ ;  /* 0x000000102e2e7819 */ /* 0x000fc600000006ff */
        /* <DEDUP_REMOVED lines=22> */
.L_x_436:
[----:B------:R-:W-:Y:S04]  /*5280*/  BSSY B0, `(.L_x_437) ;  /* 0x0000015000007945 */ /* 0x000fe80003800000 */
        /* <DEDUP_REMOVED lines=20> */
.L_x_438:
[----:B------:R-:W-:Y:S05]  /*53d0*/  BSYNC B0 ;  /* 0x0000000000007941 */ /* 0x000fea0003800000 */
.L_x_437:
[----:B------:R-:W-:Y:S01]  /*53e0*/  FADD.FTZ R46, R46, -UR18 ;  /* 0x800000122e2e7e21 */ /* 0x000fe20008010000 */
[----:B0-----:R-:W-:Y:S01]  /*53f0*/  FADD.FTZ R18, R26, -UR18 ;  /* 0x800000121a127e21 */ /* 0x001fe20008010000 */
[----:B------:R-:W-:Y:S01]  /*5400*/  IMAD R20, R20, UR16, R15 ;  /* 0x0000001014147c24 */ /* 0x000fe2000f8e020f */
        /* <DEDUP_REMOVED lines=24> */
.L_x_439:
[----:B------:R-:W-:Y:S04]  /*5590*/  BSSY B0, `(.L_x_440) ;  /* 0x0000014000007945 */ /* 0x000fe80003800000 */
[----:B------:R-:W-:Y:S05]  /*55a0*/  @!P1 BRA `(.L_x_441) ;  /* 0x0000000000489947 */ /* 0x000fea0003800000 */
[----:B------:R-:W-:Y:S01]  /*55b0*/  ULDC.64 UR12, c[0x0][0x288] ;  /* 0x0000a200000c7ab9 */ /* 0x000fe20000000a00 */
[----:B------:R-:W-:Y:S01]  /*55c0*/  MOV R14, R10 ;  /* 0x0000000a000e7202 */ /* 0x000fe20000000f00 */
[----:B------:R-:W-:Y:S01]  /*55d0*/  IMAD R16, R67, UR12, RZ ;  /* 0x0000000c43107c24 */ /* 0x000fe2000f8e02ff */
[----:B------:R-:W-:Y:S01]  /*55e0*/  MOV R15, R37 ;  /* 0x00000025000f7202 */ /* 0x000fe20000000f00 */
[C-C-:B------:R-:W-:Y:S01]  /*55f0*/  FFMA.FTZ R26, R9.reuse, R26, R13.reuse ;  /* 0x0000001a091a7223 */ /* 0x140fe2000001000d */
[----:B------:R-:W-:Y:S01]  /*5600*/  FFMA.FTZ R18, R9, R18, R13 ;  /* 0x0000001209127223 */ /* 0x000fe2000001000d */
[C---:B------:R-:W-:Y:S02]  /*5610*/  IMAD R17, R61.reuse, UR13, R16 ;  /* 0x0000000d3d117c24 */ /* 0x040fe4000f8e0210 */
[----:B------:R-:W-:Y:S01]  /*5620*/  IMAD.WIDE.U32 R14, R61, UR12, R14 ;  /* 0x0000000c3d0e7c25 */ /* 0x000fe2000f8e000e */
[----:B------:R-:W-:-:S03]  /*5630*/  ULDC.64 UR12, c[0x0][0x210] ;  /* 0x00008400000c7ab9 */ /* 0x000fc60000000a00 */
[----:B------:R-:W-:Y:S01]  /*5640*/  FFMA.FTZ R26, R19, R4, -R26 ;  /* 0x00000004131a7223 */ /* 0x000fe2000001081a */
[----:B------:R-:W-:-:S03]  /*5650*/  IADD3 R17, R15, R17, RZ ;  /* 0x000000110f117210 */ /* 0x000fc60007ffe0ff */
[----:B------:R-:W-:Y:S01]  /*5660*/  FMUL.FTZ R15, R26, UR19 ;  /* 0x000000131a0f7c20 */ /* 0x000fe20008410000 */
[----:B------:R-:W-:-:S04]  /*5670*/  LEA R16, P0, R14, UR12, 0x1 ;  /* 0x0000000c0e107c11 */ /* 0x000fc8000f8008ff */
[----:B------:R-:W-:Y:S01]  /*5680*/  LEA.HI.X R17, R14, UR13, R17, 0x1, P0 ;  /* 0x0000000d0e117c11 */ /* 0x000fe200080f0c11 */
[----:B------:R-:W-:-:S04]  /*5690*/  FFMA.FTZ R14, R25, R0, -R18 ;  /* 0x00000000190e7223 */ /* 0x000fc80000010812 */
[----:B------:R-:W-:-:S05]  /*56a0*/  FMUL.FTZ R14, R14, UR19 ;  /* 0x000000130e0e7c20 */ /* 0x000fca0008410000 */
[----:B------:R-:W-:-:S05]  /*56b0*/  F2FP.BF16.F32.PACK_AB R15, R14, R15 ;  /* 0x0000000f0e0f723e */ /* 0x000fca00000010ff */
[----:B------:R0:W-:Y:S02]  /*56c0*/  STG.E desc[UR14][R16.64], R15 ;  /* 0x0000000f10007986 */ /* 0x0001e4000c10190e */
.L_x_441:
[----:B------:R-:W-:Y:S05]  /*56d0*/  BSYNC B0 ;  /* 0x0000000000007941 */ /* 0x000fea0003800000 */
.L_x_440:
        /* <DEDUP_REMOVED lines=29> */
.L_x_442:
        /* <DEDUP_REMOVED lines=10> */
[----:B------:R-:W-:Y:S01]  /*5950*/  FFMA.FTZ R6, R9, R20, R13 ;  /* 0x0000001409067223 */ /* 0x000fe2000001000d */
[----:B------:R-:W-:-:S04]  /*5960*/  IMAD.WIDE.U32 R14, R60, UR20, R14 ;  /* 0x000000143c0e7c25 */ /* 0x000fc8000f8e000e */
[----:B------:R-:W-:Y:S01]  /*5970*/  FFMA.FTZ R6, R43, R4, -R6 ;  /* 0x000000042b067223 */ /* 0x000fe20000010806 */
[----:B------:R-:W-:Y:S01]  /*5980*/  IMAD R17, R60, UR21, R17 ;  /* 0x000000153c117c24 */ /* 0x000fe2000f8e0211 */
[----:B------:R-:W-:Y:S02]  /*5990*/  ULDC.64 UR20, c[0x0][0x210] ;  /* 0x0000840000147ab9 */ /* 0x000fe40000000a00 */
[----:B------:R-:W-:Y:S02]  /*59a0*/  LEA R16, P0, R14, UR20, 0x1 ;  /* 0x000000140e107c11 */ /* 0x000fe4000f8008ff */
[----:B------:R-:W-:Y:S01]  /*59b0*/  IADD3 R17, R15, R17, RZ ;  /* 0x000000110f117210 */ /* 0x000fe20007ffe0ff */
[----:B------:R-:W-:-:S03]  /*59c0*/  FMUL.FTZ R15, R6, UR19 ;  /* 0x00000013060f7c20 */ /* 0x000fc60008410000 */
[----:B------:R-:W-:Y:S01]  /*59d0*/  LEA.HI.X R17, R14, UR21, R17, 0x1, P0 ;  /* 0x000000150e117c11 */ /* 0x000fe200080f0c11 */
[----:B------:R-:W-:-:S04]  /*59e0*/  FFMA.FTZ R14, R9, R24, R13 ;  /* 0x00000018090e7223 */ /* 0x000fc8000001000d */
[----:B------:R-:W-:-:S04]  /*59f0*/  FFMA.FTZ R14, R23, R0, -R14 ;  /* 0x00000000170e7223 */ /* 0x000fc8000001080e */
[----:B------:R-:W-:-:S05]  /*5a00*/  FMUL.FTZ R6, R14, UR19 ;  /* 0x000000130e067c20 */ /* 0x000fca0008410000 */
[----:B------:R-:W-:-:S05]  /*5a10*/  F2FP.BF16.F32.PACK_AB R15, R6, R15 ;  /* 0x0000000f060f723e */ /* 0x000fca00000010ff */
[----:B------:R1:W-:Y:S02]  /*5a20*/  STG.E desc[UR14][R16.64], R15 ;  /* 0x0000000f10007986 */ /* 0x0003e4000c10190e */
.L_x_444:
[----:B------:R-:W-:Y:S05]  /*5a30*/  BSYNC B0 ;  /* 0x0000000000007941 */ /* 0x000fea0003800000 */
.L_x_443:
[----:B------:R-:W-:Y:S02]  /*5a40*/  SHF.L.U32 R5, R5, 0x10, RZ ;  /* 0x0000001005057819 */ /* 0x000fe400000006ff */
[----:B------:R-:W-:Y:S02]  /*5a50*/  SHF.L.U32 R22, R22, 0x10, RZ ;  /* 0x0000001016167819 */ /* 0x000fe400000006ff */
[----:B------:R-:W-:Y:S01]  /*5a60*/  ISETP.GE.U32.AND P0, PT, R57, UR12, PT ;  /* 0x0000000c39007c0c */ /* 0x000fe2000bf06070 */
[----:B------:R-:W-:Y:S01]  /*5a70*/  FADD.FTZ R6, R5, -UR18 ;  /* 0x8000001205067e21 */ /* 0x000fe20008010000 */
[----:B------:R-:W-:Y:S01]  /*5a80*/  SHF.L.U32 R5, R42, 0x10, RZ ;  /* 0x000000102a057819 */ /* 0x000fe200000006ff */
[----:B------:R-:W-:Y:S01]  /*5a90*/  FADD.FTZ R22, R22, -UR18 ;  /* 0x8000001216167e21 */ /* 0x000fe20008010000 */
[----:B------:R-:W-:Y:S01]  /*5aa0*/  ISETP.GE.AND.EX P0, PT, R58, UR13, PT, P0 ;  /* 0x0000000d3a007c0c */ /* 0x000fe2000bf06300 */
[----:B------:R-:W-:Y:S01]  /*5ab0*/  FMUL.FTZ R20, R6, UR19 ;  /* 0x0000001306147c20 */ /* 0x000fe20008410000 */
[----:B01----:R-:W-:Y:S01]  /*5ac0*/  SHF.L.U32 R15, R12, 0x10, RZ ;  /* 0x000000100c0f7819 */ /* 0x003fe200000006ff */
[----:B------:R-:W-:Y:S01]  /*5ad0*/  FMUL.FTZ R22, R22, UR19 ;  /* 0x0000001316167c20 */ /* 0x000fe20008410000 */
[----:B------:R-:W-:Y:S01]  /*5ae0*/  ISETP.GT.U32.OR P0, PT, R8, 0x1bf, P0 ;  /* 0x000001bf0800780c */ /* 0x000fe20000704470 */
[----:B------:R-:W-:-:S12]  /*5af0*/  @!P6 BRA `(.L_x_445) ;  /* 0x000000000048e947 */ /* 0x000fd80003800000 */
        /* <DEDUP_REMOVED lines=18> */
.L_x_445:
        /* <DEDUP_REMOVED lines=19> */
.L_x_447:
[----:B------:R-:W-:Y:S05]  /*5d50*/  BSYNC B0 ;  /* 0x0000000000007941 */ /* 0x000fea0003800000 */
.L_x_446:
[----:B------:R-:W-:Y:S01]  /*5d60*/  ULDC UR11, c[0x0][0x10] ;  /* 0x00000400000b7ab9 */ /* 0x000fe20000000800 */
[----:B------:R-:W-:Y:S02]  /*5d70*/  UIADD3 UR4, UR4, 0x1, URZ ;  /* 0x0000000104047890 */ /* 0x000fe4000fffe03f */
[----:B------:R-:W-:-:S04]  /*5d80*/  UIADD3 UR6, UR11, UR6, URZ ;  /* 0x000000060b067290 */ /* 0x000fc8000fffe03f */
[----:B------:R-:W-:-:S06]  /*5d90*/  UISETP.GE.AND UP0, UPT, UR6, UR5, UPT ;  /* 0x000000050600728c */ /* 0x000fcc000bf06270 */
[----:B------:R-:W-:-:S13]  /*5da0*/  PLOP3.LUT P0, PT, PT, PT, UP0, 0x80, 0x0 ;  /* 0x000000000000781c */ /* 0x000fda0003f0f008 */
[----:B------:R-:W-:Y:S05]  /*5db0*/  @!P0 BRA `(.L_x_448) ;  /* 0xffffffa400a88947 */ /* 0x000fea000383ffff */
.L_x_397:
        /* <DEDUP_REMOVED lines=19> */
.L_x_450:
[----:B------:R-:W-:Y:S05]  /*5ef0*/  BSYNC B0 ;  /* 0x0000000000007941 */ /* 0x000fea0003800000 */
.L_x_449:
        /* <DEDUP_REMOVED lines=11> */
.L_x_452:
[----:B------:R-:W2:Y:S04]  /*5fb0*/  LDG.E.STRONG.GPU R5, desc[UR14][R2.64] ;  /* 0x0000000e02057981 */ /* 0x000ea8000c1ef900 */
[----:B--2---:R-:W-:Y:S01]  /*5fc0*/  CCTL.IVALL ;  /* 0x00000000ff00798f */ /* 0x004fe20002000000 */
[----:B------:R-:W-:Y:S05]  /*5fd0*/  YIELD ;  /* 0x0000000000007946 */ /* 0x000fea0003800000 */
[----:B------:R-:W-:-:S13]  /*5fe0*/  ISETP.NE.AND P0, PT, R5, R0, PT ;  /* 0x000000000500720c */ /* 0x000fda0003f05270 */
[----:B------:R-:W-:Y:S05]  /*5ff0*/  @P0 BRA `(.L_x_452) ;  /* 0xfffffffc00ec0947 */ /* 0x000fea000383ffff */
.L_x_451:
[----:B------:R-:W-:Y:S05]  /*6000*/  WARPSYNC.ALL ;  /* 0x0000000000007948 */ /* 0x000fea0003800000 */
[----:B------:R-:W0:Y:S08]  /*6010*/  LDC.64 R22, c[0x0][0x288] ;  /* 0x0000a200ff167b82 */ /* 0x000e300000000a00 */
[----:B------:R-:W-:Y:S01]  /*6020*/  BAR.SYNC.DEFER_BLOCKING 0x0 ;  /* 0x0000000000007b1d */ /* 0x000fe20000010000 */
[----:B0-----:R-:W-:-:S04]  /*6030*/  LEA.HI R0, P0, R23, R22, RZ, 0x1 ;  /* 0x0000001617007211 */ /* 0x001fc800078108ff */
[----:B------:R-:W-:-:S04]  /*6040*/  IADD3.X R3, RZ, R23, RZ, P0, !PT ;  /* 0x00000017ff037210 */ /* 0x000fc800007fe4ff */
[--C-:B------:R-:W-:Y:S02]  /*6050*/  SHF.R.S64 R25, R0, 0x1, R3.reuse ;  /* 0x0000000100197819 */ /* 0x100fe40000001003 */
        /* <DEDUP_REMOVED lines=18> */
.L_x_453:
[----:B------:R-:W-:-:S04]  /*6180*/  LEA R6, P0, R8, UR4, 0x2 ;  /* 0x0000000408067c11 */ /* 0x000fc8000f8010ff */
[----:B------:R-:W-:Y:S02]  /*6190*/  LEA.HI.X R7, R8, UR5, R0, 0x2, P0 ;  /* 0x0000000508077c11 */ /* 0x000fe400080f1400 */
[-C--:B------:R-:W-:Y:S02]  /*61a0*/  LEA R10, P0, R25, R6.reuse, 0x2 ;  /* 0x00000006190a7211 */ /* 0x080fe400078010ff */
[-C--:B------:R-:W-:Y:S01]  /*61b0*/  LEA R14, P2, R29, R6.reuse, 0x2 ;  /* 0x000000061d0e7211 */ /* 0x080fe200078410ff */
[----:B------:R-:W2:Y:S01]  /*61c0*/  LDG.E R0, desc[UR14][R6.64] ;  /* 0x0000000e06007981 */ /* 0x000ea2000c1e1900 */
[----:B------:R-:W-:Y:S02]  /*61d0*/  LEA R12, P1, R22, R6, 0x2 ;  /* 0x00000006160c7211 */ /* 0x000fe400078210ff */
[C---:B------:R-:W-:Y:S02]  /*61e0*/  IADD3.X R11, R7.reuse, R33, RZ, P0, !PT ;  /* 0x00000021070b7210 */ /* 0x040fe400007fe4ff */
[----:B------:R-:W-:-:S02]  /*61f0*/  IADD3.X R15, R7, R31, RZ, P2, !PT ;  /* 0x0000001f070f7210 */ /* 0x000fc400017fe4ff */
[----:B------:R-:W-:Y:S02]  /*6200*/  IADD3.X R13, R23, R7, RZ, P1, !PT ;  /* 0x00000007170d7210 */ /* 0x000fe40000ffe4ff */
        /* <DEDUP_REMOVED lines=8> */
[----:B--2---:R-:W-:Y:S02]  /*6290*/  F2FP.BF16.F32.PACK_AB R9, R11, R0 ;  /* 0x000000000b09723e */ /* 0x004fe400000010ff */
[----:B------:R-:W-:Y:S02]  /*62a0*/  SHF.R.S32.HI R0, RZ, 0x1f, R8 ;  /* 0x0000001fff007819 */ /* 0x000fe40000011408 */
[----:B---3--:R-:W-:Y:S01]  /*62b0*/  F2FP.BF16.F32.PACK_AB R21, R15, R12 ;  /* 0x0000000c0f15723e */ /* 0x008fe200000010ff */
[----:B------:R2:W-:Y:S04]  /*62c0*/  STG.E desc[UR14][R2.64], R9 ;  /* 0x0000000902007986 */ /* 0x0005e8000c10190e */
[----:B------:R2:W-:Y:S01]  /*62d0*/  STG.E desc[UR14][R4.64], R21 ;  /* 0x0000001504007986 */ /* 0x0005e2000c10190e */
[----:B------:R-:W-:-:S13]  /*62e0*/  ISETP.GT.AND.EX P0, PT, R27, R0, PT, P0 ;  /* 0x000000001b00720c */ /* 0x000fda0003f04300 */
[----:B--2---:R-:W-:Y:S05]  /*62f0*/  @P0 BRA `(.L_x_453) ;  /* 0xfffffffc00a00947 */ /* 0x004fea000383ffff */
[----:B------:R-:W-:Y:S05]  /*6300*/  EXIT ;  /* 0x000000000000794d */ /* 0x000fea0003800000 */
.L_x_454:
        /* <DEDUP_REMOVED lines=15> */
.L_x_5598:


//--------------------- .text._Z35group_norm_nhwc_bwd_one_pass_kernelI11Bf16IOBf16WLi128ELi112ELi448EEv26Group_norm_nhwc_bwd_params --------------------------
	.section	.text._Z35group_norm_nhwc_bwd_one_pass_kernelI11Bf16IOBf16WLi128ELi112ELi448EEv26Group_norm_nhwc_bwd_params,"ax",@progbits
	.align	128
        .global         _Z35group_norm_nhwc_bwd_one_pass_kernelI11Bf16IOBf16WLi128ELi112ELi448EEv26Group_norm_nhwc_bwd_params
        .type           _Z35group_norm_nhwc_bwd_one_pass_kernelI11Bf16IOBf16WLi128ELi112ELi448EEv26Group_norm_nhwc_bwd_params,@function
        .size           _Z35group_norm_nhwc_bwd_one_pass_kernelI11Bf16IOBf16WLi128ELi112ELi448EEv26Group_norm_nhwc_bwd_params,(.L_x_5599 - _Z35group_norm_nhwc_bwd_one_pass_kernelI11Bf16IOBf16WLi128ELi112ELi448EEv26Group_norm_nhwc_bwd_params)
        .other          _Z35group_norm_nhwc_bwd_one_pass_kernelI11Bf16IOBf16WLi128ELi112ELi448EEv26Group_norm_nhwc_bwd_params,@"STO_CUDA_ENTRY STV_DEFAULT"
_Z35group_norm_nhwc_bwd_one_pass_kernelI11Bf16IOBf16WLi128ELi112ELi448EEv26Group_norm_nhwc_bwd_params:
.text._Z35group_norm_nhwc_bwd_one_pass_kernelI11Bf16IOBf16WLi128ELi112ELi448EEv26Group_norm_nhwc_bwd_params:
        /* <DEDUP_REMOVED lines=109> */
.L_x_538:
[----:B0-----:R-:W0:Y:S01]  /*06d0*/  LDC R31, c[0x0][0x2a0] ;  /* 0x0000a800ff1f7b82 */ /* 0x001e220000000800 */
[----:B------:R-:W-:Y:S01]  /*06e0*/  LOP3.LUT P6, RZ, R23, 0x80, RZ, 0xc0, !PT ;  /* 0x0000008017ff7812 */ /* 0x000fe200078cc0ff */
[----:B------:R-:W-:Y:S01]  /*06f0*/  ULDC.64 UR12, c[0x0][0x298] ;  /* 0x0000a600000c7ab9 */ /* 0x000fe20000000a00 */
[----:B------:R-:W-:Y:S02]  /*0700*/  P2R R93, PR, RZ, 0x4 ;  /* 0x00000004ff5d7803 */ /* 0x000fe40000000000 */
[C---:B------:R-:W-:Y:S02]  /*0710*/  IADD3 R59, R3.reuse, 0x58, RZ ;  /* 0x00000058033b7810 */ /* 0x040fe40007ffe0ff */
[----:B------:R-:W-:Y:S01]  /*0720*/  SHF.R.U32.HI R72, RZ, 0x3, R2 ;  /* 0x00000003ff487819 */ /* 0x000fe20000011602 */
[----:B------:R-:W1:Y:S01]  /*0730*/  @P2 LDC.64 R76, c[0x0][0x230] ;  /* 0x00008c00ff4c2b82 */ /* 0x000e620000000a00 */
        /* <DEDUP_REMOVED lines=281> */
[----:B------:R1:W5:Y:S01]  /*18d0*/  @P0 LDG.E R57, desc[UR8][R64.64] ;  /* 0x0000000840390981 */ /* 0x000362000c1e1900 */
[----:B------:R-:W-:-:S04]  /*18e0*/  ISETP.GE.U32.AND P0, PT, R60, UR12, PT ;  /* 0x0000000c3c007c0c */ /* 0x000fc8000bf06070 */
[----:B------:R-:W-:-:S04]  /*18f0*/  ISETP.GE.AND.EX P0, PT, R61, UR13, PT, P0 ;  /* 0x0000000d3d007c0c */ /* 0x000fc8000bf06300 */
[----:B------:R-:W-:-:S13]  /*1900*/  ISETP.LT.U32.AND P0, PT, R2, 0x1c0, !P0 ;  /* 0x000001c00200780c */ /* 0x000fda0004701070 */
[----:B------:R-:W2:Y:S01]  /*1910*/  @P0 LDC.64 R60, c[0x0][0x288] ;  /* 0x0000a200ff3c0b82 */ /* 0x000ea20000000a00 */
[----:B0-----:R-:W-:-:S07]  /*1920*/  @P0 MOV R59, R101 ;  /* 0x00000065003b0202 */ /* 0x001fce0000000f00 */
[----:B------:R-:W0:Y:S08]  /*1930*/  @P0 LDC.64 R62, c[0x0][0x230] ;  /* 0x00008c00ff3e0b82 */ /* 0x000e300000000a00 */
[----:B-1----:R-:W1:Y:S01]  /*1940*/  @P0 LDC.64 R64, c[0x0][0x228] ;  /* 0x00008a00ff400b82 */ /* 0x002e620000000a00 */
[----:B--2---:R-:W-:-:S04]  /*1950*/  @P0 IMAD R58, R71, R60, RZ ;  /* 0x0000003c473a0224 */ /* 0x004fc800078e02ff */
[----:B------:R-:W-:Y:S01]  /*1960*/  @P0 IMAD R61, R67, R61, R58 ;  /* 0x0000003d433d0224 */ /* 0x000fe200078e023a */
[----:B------:R-:W-:-:S05]  /*1970*/  @P0 MOV R58, R98 ;  /* 0x00000062003a0202 */ /* 0x000fca0000000f00 */
[----:B------:R-:W-:-:S05]  /*1980*/  @P0 IMAD.WIDE.U32 R58, R67, R60, R58 ;  /* 0x0000003c433a0225 */ /* 0x000fca00078e003a */
[----:B------:R-:W-:Y:S02]  /*1990*/  @P0 IADD3 R61, R59, R61, RZ ;  /* 0x0000003d3b3d0210 */ /* 0x000fe40007ffe0ff */
[C---:B------:R-:W-:Y:S02]  /*19a0*/  @P0 SHF.L.U32 R59, R58.reuse, 0x1, RZ ;  /* 0x000000013a3b0819 */ /* 0x040fe400000006ff */
[----:B------:R-:W-:Y:S02]  /*19b0*/  @P0 SHF.L.U64.HI R58, R58, 0x1, R61 ;  /* 0x000000013a3a0819 */ /* 0x000fe4000001023d */
[----:B0-----:R-:W-:-:S04]  /*19c0*/  @P0 IADD3 R62, P6, R59, R62, RZ ;  /* 0x0000003e3b3e0210 */ /* 0x001fc80007fde0ff */
[----:B------:R-:W-:Y:S02]  /*19d0*/  @P0 IADD3.X R63, R58, R63, RZ, P6, !PT ;  /* 0x0000003f3a3f0210 */ /* 0x000fe400037fe4ff */
[----:B-1----:R-:W-:-:S04]  /*19e0*/  @P0 IADD3 R64, P6, R59, R64, RZ ;  /* 0x000000403b400210 */ /* 0x002fc80007fde0ff */
[----:B------:R-:W-:Y:S02]  /*19f0*/  @P0 IADD3.X R65, R58, R65, RZ, P6, !PT ;  /* 0x000000413a410210 */ /* 0x000fe400037fe4ff */
[----:B------:R-:W-:Y:S02]  /*1a00*/  CS2R R58, SRZ ;  /* 0x00000000003a7805 */ /* 0x000fe4000001ff00 */
[----:B------:R-:W-:-:S04]  /*1a10*/  IADD3 R60, R72, 0x70, RZ ;  /* 0x00000070483c7810 */ /* 0x000fc80007ffe0ff */
[----:B------:R-:W-:Y:S01]  /*1a20*/  SHF.R.S32.HI R61, RZ, 0x1f, R60 ;  /* 0x0000001fff3d7819 */ /* 0x000fe2000001143c */
[----:B------:R0:W5:Y:S04]  /*1a30*/  @P0 LDG.E R58, desc[UR8][R62.64] ;  /* 0x000000083e3a0981 */ /* 0x000168000c1e1900 */
[----:B------:R-:W5:Y:S01]  /*1a40*/  @P0 LDG.E R59, desc[UR8][R64.64] ;  /* 0x00000008403b0981 */ /* 0x000f62000c1e1900 */
[----:B------:R-:W-:Y:S02]  /*1a50*/  ISETP.GE.U32.AND P0, PT, R60, UR12, PT ;  /* 0x0000000c3c007c0c */ /* 0x000fe4000bf06070 */
[----:B------:R-:W-:Y:S02]  /*1a60*/  IADD3 R71, R3, 0x70, RZ ;  /* 0x0000007003477810 */ /* 0x000fe40007ffe0ff */
[----:B------:R-:W-:-:S02]  /*1a70*/  ISETP.GE.AND.EX P0, PT, R61, UR13, PT, P0 ;  /* 0x0000000d3d007c0c */ /* 0x000fc4000bf06300 */
[----:B------:R-:W-:Y:S02]  /*1a80*/  SHF.R.S32.HI R73, RZ, 0x1f, R71 ;  /* 0x0000001fff497819 */ /* 0x000fe40000011447 */
        /* <DEDUP_REMOVED lines=44> */
[----:B------:R-:W5:Y:S01]  /*1d50*/  @P0 LDG.E R63, desc[UR8][R70.64] ;  /* 0x00000008463f0981 */ /* 0x000f62000c1e1900 */
[----:B0-----:R-:W-:-:S05]  /*1d60*/  IMAD.WIDE R72, R14, 0x8, R66 ;  /* 0x000000080e487825 */ /* 0x001fca00078e0242 */
[----:B------:R0:W2:Y:S01]  /*1d70*/  LDG.E.64 R66, desc[UR8][R72.64] ;  /* 0x0000000848427981 */ /* 0x0000a2000c1e1b00 */
[----:B-1----:R-:W-:-:S06]  /*1d80*/  CS2R R64, SRZ ;  /* 0x0000000000407805 */ /* 0x002fcc000001ff00 */
[----:B------:R1:W5:Y:S01]  /*1d90*/  @P2 LDG.E R64, desc[UR8][R74.64] ;  /* 0x000000084a402981 */ /* 0x000362000c1e1900 */
[----:B0-----:R-:W-:-:S03]  /*1da0*/  CS2R R72, SRZ ;  /* 0x0000000000487805 */ /* 0x001fc6000001ff00 */
[----:B------:R-:W5:Y:S01]  /*1db0*/  @P2 LDG.E R65, desc[UR8][R88.64] ;  /* 0x0000000858412981 */ /* 0x000f62000c1e1900 */
[----:B------:R-:W-:-:S03]  /*1dc0*/  ISETP.NE.AND P2, PT, R93, RZ, PT ;  /* 0x000000ff5d00720c */ /* 0x000fc60003f45270 */
[----:B------:R0:W5:Y:S01]  /*1dd0*/  @P5 LDG.E R73, desc[UR8][R80.64] ;  /* 0x0000000850495981 */ /* 0x000162000c1e1900 */
[----:B-1----:R-:W-:Y:S02]  /*1de0*/  CS2R R74, SRZ ;  /* 0x00000000004a7805 */ /* 0x002fe4000001ff00 */
[----:B------:R-:W-:Y:S01]  /*1df0*/  CS2R R70, SRZ ;  /* 0x0000000000467805 */ /* 0x000fe2000001ff00 */
[----:B------:R1:W5:Y:S04]  /*1e00*/  @P1 LDG.E R72, desc[UR8][R84.64] ;  /* 0x0000000854481981 */ /* 0x000368000c1e1900 */
[----:B------:R3:W5:Y:S01]  /*1e10*/  @P5 LDG.E R74, desc[UR8][R82.64] ;  /* 0x00000008524a5981 */ /* 0x000762000c1e1900 */
[----:B------:R-:W-:-:S03]  /*1e20*/  ISETP.NE.AND P5, PT, R92, RZ, PT ;  /* 0x000000ff5c00720c */ /* 0x000fc60003fa5270 */
[----:B------:R4:W5:Y:S01]  /*1e30*/  @P1 LDG.E R71, desc[UR8][R78.64] ;  /* 0x000000084e471981 */ /* 0x000962000c1e1900 */
[----:B0-----:R-:W-:Y:S02]  /*1e40*/  CS2R R80, SRZ ;  /* 0x0000000000507805 */ /* 0x001fe4000001ff00 */
[----:B------:R-:W-:Y:S02]  /*1e50*/  CS2R R88, SRZ ;  /* 0x0000000000587805 */ /* 0x000fe4000001ff00 */
[----:B-1----:R-:W-:Y:S01]  /*1e60*/  CS2R R84, SRZ ;  /* 0x0000000000547805 */ /* 0x002fe2000001ff00 */
[----:B------:R0:W5:Y:S01]  /*1e70*/  @P2 LDG.E R70, desc[UR8][R86.64] ;  /* 0x0000000856462981 */ /* 0x000162000c1e1900 */
[----:B---3--:R-:W-:-:S03]  /*1e80*/  CS2R R82, SRZ ;  /* 0x0000000000527805 */ /* 0x008fc6000001ff00 */
[----:B------:R-:W5:Y:S04]  /*1e90*/  @P4 LDG.E R88, desc[UR8][R24.64] ;  /* 0x0000000818584981 */ /* 0x000f68000c1e1900 */
[----:B------:R-:W5:Y:S01]  /*1ea0*/  @P5 LDG.E R75, desc[UR8][R68.64] ;  /* 0x00000008444b5981 */ /* 0x000f62000c1e1900 */
[----:B----4-:R-:W-:Y:S02]  /*1eb0*/  CS2R R78, SRZ ;  /* 0x00000000004e7805 */ /* 0x010fe4000001ff00 */
[----:B0-----:R-:W-:Y:S01]  /*1ec0*/  CS2R R86, SRZ ;  /* 0x0000000000567805 */ /* 0x001fe2000001ff00 */
[----:B------:R-:W5:Y:S04]  /*1ed0*/  @P6 LDG.E R83, desc[UR8][R40.64] ;  /* 0x0000000828536981 */ /* 0x000f68000c1e1900 */
[----:B------:R-:W5:Y:S04]  /*1ee0*/  @P6 LDG.E R84, desc[UR8][R38.64] ;  /* 0x0000000826546981 */ /* 0x000f68000c1e1900 */
[----:B------:R-:W5:Y:S04]  /*1ef0*/  @P4 LDG.E R87, desc[UR8][R32.64] ;  /* 0x0000000820574981 */ /* 0x000f68000c1e1900 */
[----:B------:R-:W5:Y:S01]  /*1f00*/  @P3 LDG.E R89, desc[UR8][R26.64] ;  /* 0x000000081a593981 */ /* 0x000f62000c1e1900 */
[----:B--2---:R-:W-:-:S05]  /*1f10*/  FFMA.FTZ R67, -R66, R66, R67 ;  /* 0x0000004242437223 */ /* 0x004fca0000010143 */
[----:B------:R-:W-:-:S13]  /*1f20*/  FSETP.GTU.FTZ.AND P0, PT, R67, RZ, PT ;  /* 0x000000ff4300720b */ /* 0x000fda0003f1c000 */
[----:B------:R-:W0:Y:S02]  /*1f30*/  @P0 LDC R94, c[0x0][0x250] ;  /* 0x00009400ff5e0b82 */ /* 0x000e240000000800 */
[----:B0-----:R-:W-:Y:S01]  /*1f40*/  @P0 FADD.FTZ R94, R67, R94 ;  /* 0x0000005e435e0221 */ /* 0x001fe20000010000 */
[----:B------:R-:W-:-:S06]  /*1f50*/  MOV R67, RZ ;  /* 0x000000ff00437202 */ /* 0x000fcc0000000f00 */
[----:B------:R0:W5:Y:S02]  /*1f60*/  @P2 LDG.E R67, desc[UR8][R76.64] ;  /* 0x000000084c432981 */ /* 0x000164000c1e1900 */
[----:B0-----:R-:W-:-:S06]  /*1f70*/  CS2R R76, SRZ ;  /* 0x00000000004c7805 */ /* 0x001fcc000001ff00 */
[----:B------:R0:W5:Y:S01]  /*1f80*/  @P5 LDG.E R76, desc[UR8][R54.64] ;  /* 0x00000008364c5981 */ /* 0x000162000c1e1900 */
[----:B------:R-:W-:-:S13]  /*1f90*/  ISETP.NE.AND P5, PT, R91, RZ, PT ;  /* 0x000000ff5b00720c */ /* 0x000fda0003fa5270 */
[----:B------:R0:W5:Y:S04]  /*1fa0*/  @P5 LDG.E R77, desc[UR8][R52.64] ;  /* 0x00000008344d5981 */ /* 0x000168000c1e1900 */
[----:B------:R0:W5:Y:S01]  /*1fb0*/  @P5 LDG.E R78, desc[UR8][R50.64] ;  /* 0x00000008324e5981 */ /* 0x000162000c1e1900 */
[----:B------:R-:W-:Y:S02]  /*1fc0*/  ISETP.NE.AND P5, PT, R90, RZ, PT ;  /* 0x000000ff5a00720c */ /* 0x000fe40003fa5270 */
[----:B------:R-:W-:-:S06]  /*1fd0*/  CS2R R90, SRZ ;  /* 0x00000000005a7805 */ /* 0x000fcc000001ff00 */
[----:B------:R0:W5:Y:S05]  /*1fe0*/  @P3 LDG.E R90, desc[UR8][R28.64] ;  /* 0x000000081c5a3981 */ /* 0x00016a000c1e1900 */
[----:B------:R0:W5:Y:S04]  /*1ff0*/  @P5 LDG.E R79, desc[UR8][R48.64] ;  /* 0x00000008304f5981 */ /* 0x000168000c1e1900 */
[----:B------:R0:W5:Y:S01]  /*2000*/  @P5 LDG.E R80, desc[UR8][R46.64] ;  /* 0x000000082e505981 */ /* 0x000162000c1e1900 */
[----:B------:R-:W-:-:S13]  /*2010*/  ISETP.NE.AND P5, PT, R30, RZ, PT ;  /* 0x000000ff1e00720c */ /* 0x000fda0003fa5270 */
[----:B------:R0:W5:Y:S04]  /*2020*/  @P5 LDG.E R85, desc[UR8][R36.64] ;  /* 0x0000000824555981 */ /* 0x000168000c1e1900 */
[----:B------:R0:W5:Y:S01]  /*2030*/  @P5 LDG.E R86, desc[UR8][R34.64] ;  /* 0x0000000822565981 */ /* 0x000162000c1e1900 */
[----:B------:R-:W-:-:S06]  /*2040*/  MOV R95, 0x3f800000 ;  /* 0x3f800000005f7802 */ /* 0x000fcc0000000f00 */
[----:B------:R1:W2:Y:S01]  /*2050*/  @P0 MUFU.RSQ R95, R94 ;  /* 0x0000005e005f0308 */ /* 0x0002a20000001400 */
[----:B------:R-:W-:-:S13]  /*2060*/  LOP3.LUT P0, RZ, R23, 0x4, RZ, 0xc0, !PT ;  /* 0x0000000417ff7812 */ /* 0x000fda000780c0ff */
[----:B------:R0:W5:Y:S04]  /*2070*/  @P0 LDG.E R81, desc[UR8][R44.64] ;  /* 0x000000082c510981 */ /* 0x000168000c1e1900 */
[----:B------:R0:W5:Y:S01]  /*2080*/  @P0 LDG.E R82, desc[UR8][R42.64] ;  /* 0x000000082a520981 */ /* 0x000162000c1e1900 */
[----:B------:R-:W-:Y:S01]  /*2090*/  ISETP.GT.U32.AND P0, PT, R2, 0x1bf, PT ;  /* 0x000001bf0200780c */ /* 0x000fe20003f04070 */
[----:B------:R-:W-:Y:S01]  /*20a0*/  BSSY B0, `(.L_x_456) ;  /* 0x0000014000007945 */ /* 0x000fe20003800000 */
[----:B------:R-:W-:Y:S02]  /*20b0*/  CS2R R92, SRZ ;  /* 0x00000000005c7805 */ /* 0x000fe4000001ff00 */
[----:B-1----:R-:W-:-:S09]  /*20c0*/  MOV R94, RZ ;  /* 0x000000ff005e7202 */ /* 0x002fd20000000f00 */
[----:B0-2---:R-:W-:Y:S05]  /*20d0*/  @P0 BRA `(.L_x_457) ;  /* 0x0000000000400947 */ /* 0x005fea0003800000 */
[----:B------:R-:W-:Y:S02]  /*20e0*/  ISETP.NE.AND P0, PT, RZ, UR10, PT ;  /* 0x0000000aff007c0c */ /* 0x000fe4000bf05270 */
[----:B------:R-:W-:-:S04]  /*20f0*/  IADD3 R97, R16, R97, RZ ;  /* 0x0000006110617210 */ /* 0x000fc80007ffe0ff */
[----:B------:R-:W-:-:S07]  /*2100*/  SHF.R.S32.HI R26, RZ, 0x1f, R97 ;  /* 0x0000001fff1a7819 */ /* 0x000fce0000011461 */
[----:B------:R-:W0:Y:S02]  /*2110*/  @P0 LDC.64 R24, c[0x0][0x240] ;  /* 0x00009000ff180b82 */ /* 0x000e240000000a00 */
[----:B0-----:R-:W-:-:S04]  /*2120*/  @P0 LEA R24, P6, R97, R24, 0x1 ;  /* 0x0000001861180211 */ /* 0x001fc800078c08ff */
[----:B------:R-:W-:-:S05]  /*2130*/  @P0 LEA.HI.X R25, R97, R25, R26, 0x1, P6 ;  /* 0x0000001961190211 */ /* 0x000fca00030f0c1a */
[----:B------:R-:W2:Y:S04]  /*2140*/  @P0 LDG.E.U16 R27, desc[UR8][R24.64] ;  /* 0x00000008181b0981 */ /* 0x000ea8000c1e1500 */
[----:B------:R-:W3:Y:S01]  /*2150*/  @P0 LDG.E.U16 R26, desc[UR8][R24.64+0x2] ;  /* 0x00000208181a0981 */ /* 0x000ee2000c1e1500 */
[----:B--2---:R-:W-:Y:S02]  /*2160*/  @P0 SHF.L.U32 R92, R27, 0x10, RZ ;  /* 0x000000101b5c0819 */ /* 0x004fe400000006ff */
[----:B---3--:R-:W-:Y:S02]  /*2170*/  @P0 SHF.L.U32 R93, R26, 0x10, RZ ;  /* 0x000000101a5d0819 */ /* 0x008fe400000006ff */
[----:B------:R-:W0:Y:S02]  /*2180*/  LDC.64 R26, c[0x0][0x238] ;  /* 0x00008e00ff1a7b82 */ /* 0x000e240000000a00 */
[----:B0-----:R-:W-:-:S05]  /*2190*/  IMAD.WIDE R26, R97, 0x2, R26 ;  /* 0x00000002611a7825 */ /* 0x001fca00078e021a */
[----:B------:R-:W2:Y:S04]  /*21a0*/  LDG.E.U16 R91, desc[UR8][R26.64] ;  /* 0x000000081a5b7981 */ /* 0x000ea8000c1e1500 */
[----:B------:R-:W3:Y:S01]  /*21b0*/  LDG.E.U16 R94, desc[UR8][R26.64+0x2] ;  /* 0x000002081a5e7981 */ /* 0x000ee2000c1e1500 */
[----:B--2---:R-:W-:Y:S02]  /*21c0*/  SHF.L.U32 R91, R91, 0x10, RZ ;  /* 0x000000105b5b7819 */ /* 0x004fe400000006ff */
[----:B---3--:R-:W-:-:S07]  /*21d0*/  SHF.L.U32 R94, R94, 0x10, RZ ;  /* 0x000000105e5e7819 */ /* 0x008fce00000006ff */
.L_x_457:
[----:B------:R-:W-:Y:S05]  /*21e0*/  BSYNC B0 ;  /* 0x0000000000007941 */ /* 0x000fea0003800000 */
.L_x_456:
[----:B------:R-:W-:Y:S02]  /*21f0*/  ISETP.NE.AND P0, PT, RZ, UR10, PT ;  /* 0x0000000aff007c0c */ /* 0x000fe4000bf05270 */
[C---:B-----5:R-:W-:Y:S02]  /*2200*/  PRMT R24, R64.reuse, 0x7632, R24 ;  /* 0x0000763240187816 */ /* 0x060fe40000000018 */
[----:B------:R-:W-:Y:S02]  /*2210*/  SHF.L.U32 R25, R64, 0x10, RZ ;  /* 0x0000001040197819 */ /* 0x000fe400000006ff */
[----:B------:R-:W-:Y:S02]  /*2220*/  PRMT R26, R65, 0x7632, R26 ;  /* 0x00007632411a7816 */ /* 0x000fe4000000001a */
[C---:B------:R-:W-:Y:S02]  /*2230*/  PRMT R27, R67.reuse, 0x7632, R27 ;  /* 0x00007632431b7816 */ /* 0x040fe4000000001b */
[----:B------:R-:W-:Y:S01]  /*2240*/  SHF.L.U32 R29, R24, 0x10, RZ ;  /* 0x00000010181d7819 */ /* 0x000fe200000006ff */
[----:B------:R-:W-:Y:S01]  /*2250*/  FADD.FTZ R24, -R66, R25 ;  /* 0x0000001942187221 */ /* 0x000fe20000010100 */
[----:B------:R-:W-:-:S02]  /*2260*/  SHF.L.U32 R35, R67, 0x10, RZ ;  /* 0x0000001043237819 */ /* 0x000fc400000006ff */
[----:B------:R-:W-:Y:S01]  /*2270*/  SHF.L.U32 R33, R26, 0x10, RZ ;  /* 0x000000101a217819 */ /* 0x000fe200000006ff */
[C---:B------:R-:W-:Y:S01]  /*2280*/  FADD.FTZ R26, -R66.reuse, R29 ;  /* 0x0000001d421a7221 */ /* 0x040fe20000010100 */
        /* <DEDUP_REMOVED lines=30> */
.L_x_458:
[----:B------:R-:W-:Y:S01]  /*2470*/  FMUL.FTZ R24, R30, R91 ;  /* 0x0000005b1e187220 */ /* 0x000fe20000410000 */
[----:B------:R-:W-:Y:S01]  /*2480*/  FFMA.FTZ R45, R25, R30, RZ ;  /* 0x0000001e192d7223 */ /* 0x000fe200000100ff */
[-C--:B------:R-:W-:Y:S01]  /*2490*/  FMUL.FTZ R47, R42, R95.reuse ;  /* 0x0000005f2a2f7220 */ /* 0x080fe20000410000 */
        /* <DEDUP_REMOVED lines=23> */
.L_x_459:
[----:B------:R-:W-:Y:S01]  /*2610*/  FFMA.FTZ R32, R26, R29, R25 ;  /* 0x0000001d1a207223 */ /* 0x000fe20000010019 */
[----:B------:R-:W-:Y:S01]  /*2620*/  FADD.FTZ R25, RZ, R30 ;  /* 0x0000001eff197221 */ /* 0x000fe20000010000 */
[----:B------:R-:W-:Y:S01]  /*2630*/  FADD.FTZ R30, R29, R24 ;  /* 0x000000181d1e7221 */ /* 0x000fe20000010000 */
[----:B------:R-:W-:Y:S01]  /*2640*/  FFMA.FTZ R45, R47, R28, R45 ;  /* 0x0000001c2f2d7223 */ /* 0x000fe2000001002d */
[----:B------:R-:W-:Y:S01]  /*2650*/  FMUL.FTZ R29, R28, R91 ;  /* 0x0000005b1c1d7220 */ /* 0x000fe20000410000 */
[----:B------:R-:W-:Y:S01]  /*2660*/  FADD.FTZ R37, R25, R28 ;  /* 0x0000001c19257221 */ /* 0x000fe20000010000 */
[----:B------:R-:W-:Y:S01]  /*2670*/  FADD.FTZ R24, RZ, R33 ;  /* 0x00000021ff187221 */ /* 0x000fe20000010000 */
[----:B------:R-:W-:Y:S01]  /*2680*/  FFMA.FTZ R28, R26, R33, RZ ;  /* 0x000000211a1c7223 */ /* 0x000fe200000100ff */
[----:B------:R-:W-:Y:S01]  /*2690*/  PRMT R26, R71, 0x7632, R26 ;  /* 0x00007632471a7816 */ /* 0x000fe2000000001a */
[----:B------:R-:W-:Y:S01]  /*26a0*/  FFMA.FTZ R25, R47, R29, R32 ;  /* 0x0000001d2f197223 */ /* 0x000fe20000010020 */
[----:B------:R-:W-:Y:S01]  /*26b0*/  FADD.FTZ R110, R24, R27 ;  /* 0x0000001b186e7221 */ /* 0x000fe20000010000 */
[----:B------:R-:W-:Y:S01]  /*26c0*/  FFMA.FTZ R38, R44, R27, R28 ;  /* 0x0000001b2c267223 */ /* 0x000fe2000001001c */
[----:B------:R-:W-:Y:S01]  /*26d0*/  FMUL.FTZ R24, R27, R94 ;  /* 0x0000005e1b187220 */ /* 0x000fe20000410000 */
[----:B------:R-:W-:Y:S01]  /*26e0*/  SHF.L.U32 R27, R71, 0x10, RZ ;  /* 0x00000010471b7819 */ /* 0x000fe200000006ff */
[----:B------:R-:W-:Y:S01]  /*26f0*/  FADD.FTZ R29, R30, R29 ;  /* 0x0000001d1e1d7221 */ /* 0x000fe20000010000 */
[----:B------:R-:W-:Y:S01]  /*2700*/  SHF.L.U32 R33, R26, 0x10, RZ ;  /* 0x000000101a217819 */ /* 0x000fe200000006ff */
[--C-:B------:R-:W-:Y:S01]  /*2710*/  FFMA.FTZ R39, R44, R24, R25.reuse ;  /* 0x000000182c277223 */ /* 0x100fe20000010019 */
[----:B------:R-:W-:Y:S01]  /*2720*/  PRMT R25, R72, 0x7632, R25 ;  /* 0x0000763248197816 */ /* 0x000fe20000000019 */
[----:B------:R-:W-:Y:S01]  /*2730*/  FADD.FTZ R26, -R66, R27 ;  /* 0x0000001b421a7221 */ /* 0x000fe20000010100 */
[----:B------:R-:W-:Y:S01]  /*2740*/  SHF.L.U32 R112, R72, 0x10, RZ ;  /* 0x0000001048707819 */ /* 0x000fe200000006ff */
[----:B------:R-:W-:Y:S01]  /*2750*/  FADD.FTZ R28, -R66, R33 ;  /* 0x00000021421c7221 */ /* 0x000fe20000010100 */
[----:B------:R-:W-:Y:S01]  /*2760*/  SHF.L.U32 R25, R25, 0x10, RZ ;  /* 0x0000001019197819 */ /* 0x000fe200000006ff */
[----:B------:R-:W-:-:S02]  /*2770*/  FMUL.FTZ R40, R26, R95 ;  /* 0x0000005f1a287220 */ /* 0x000fc40000410000 */
        /* <DEDUP_REMOVED lines=20> */
.L_x_460:
[----:B------:R-:W-:Y:S01]  /*28c0*/  FMUL.FTZ R26, R112, R91 ;  /* 0x0000005b701a7220 */ /* 0x000fe20000410000 */
[----:B------:R-:W-:Y:S01]  /*28d0*/  FADD.FTZ R29, R24, R29 ;  /* 0x0000001d181d7221 */ /* 0x000fe20000010000 */
        /* <DEDUP_REMOVED lines=11> */
[----:B------:R-:W-:Y:S01]  /*2990*/  FADD.FTZ R24, -R66, R29 ;  /* 0x0000001d42187221 */ /* 0x000fe20000010100 */
[----:B------:R-:W-:Y:S01]  /*29a0*/  FFMA.FTZ R112, R40, R112, R45 ;  /* 0x0000007028707223 */ /* 0x000fe2000001002d */
        /* <DEDUP_REMOVED lines=25> */
.L_x_461:
[----:B------:R-:W-:Y:S01]  /*2b40*/  FMUL.FTZ R24, R69, R91 ;  /* 0x0000005b45187220 */ /* 0x000fe20000410000 */
[----:B------:R-:W-:Y:S01]  /*2b50*/  FADD.FTZ R27, R25, R26 ;  /* 0x0000001a191b7221 */ /* 0x000fe20000010000 */
[----:B------:R-:W-:Y:S02]  /*2b60*/  SHF.L.U32 R29, R75, 0x10, RZ ;  /* 0x000000104b1d7819 */ /* 0x000fe400000006ff */
[----:B------:R-:W-:Y:S01]  /*2b70*/  SHF.L.U32 R37, R37, 0x10, RZ ;  /* 0x0000001025257819 */ /* 0x000fe200000006ff */
[----:B------:R-:W-:Y:S01]  /*2b80*/  FFMA.FTZ R25, R115, R24, R38 ;  /* 0x0000001873197223 */ /* 0x000fe20000010026 */
[----:B------:R-:W-:Y:S01]  /*2b90*/  FADD.FTZ R27, R27, R24 ;  /* 0x000000181b1b7221 */ /* 0x000fe20000010000 */
[----:B------:R-:W-:Y:S01]  /*2ba0*/  FADD.FTZ R24, -R66, R29 ;  /* 0x0000001d42187221 */ /* 0x000fe20000010100 */
[----:B------:R-:W-:Y:S01]  /*2bb0*/  PRMT R109, R76, 0x7632, R109 ;  /* 0x000076324c6d7816 */ /* 0x000fe2000000006d */
[----:B------:R-:W-:Y:S01]  /*2bc0*/  FADD.FTZ R104, -R66, R37 ;  /* 0x0000002542687221 */ /* 0x000fe20000010100 */
[----:B------:R-:W-:Y:S01]  /*2bd0*/  SHF.L.U32 R106, R76, 0x10, RZ ;  /* 0x000000104c6a7819 */ /* 0x000fe200000006ff */
[-C--:B------:R-:W-:Y:S01]  /*2be0*/  FMUL.FTZ R107, R24, R95.reuse ;  /* 0x0000005f186b7220 */ /* 0x080fe20000410000 */
        /* <DEDUP_REMOVED lines=22> */
.L_x_462:
[----:B------:R-:W-:Y:S01]  /*2d50*/  FFMA.FTZ R28, R108, R24, R25 ;  /* 0x000000186c1c7223 */ /* 0x000fe20000010019 */
[----:B------:R-:W-:Y:S01]  /*2d60*/  FADD.FTZ R27, R24, R27 ;  /* 0x0000001b181b7221 */ /* 0x000fe20000010000 */
[C---:B------:R-:W-:Y:S01]  /*2d70*/  PRMT R24, R77.reuse, 0x7632, R24 ;  /* 0x000076324d187816 */ /* 0x040fe20000000018 */
        /* <DEDUP_REMOVED lines=33> */
.L_x_463:
[----:B------:R-:W-:Y:S01]  /*2f90*/  SHF.L.U32 R29, R79, 0x10, RZ ;  /* 0x000000104f1d7819 */ /* 0x000fe200000006ff */
[----:B------:R-:W-:Y:S01]  /*2fa0*/  FFMA.FTZ R28, R104, R24, R25 ;  /* 0x00000018681c7223 */ /* 0x000fe20000010019 */
[----:B------:R-:W-:Y:S01]  /*2fb0*/  SHF.L.U32 R33, R36, 0x10, RZ ;  /* 0x0000001024217819 */ /* 0x000fe200000006ff */
[----:B------:R-:W-:Y:S01]  /*2fc0*/  FADD.FTZ R27, R24, R27 ;  /* 0x0000001b181b7221 */ /* 0x000fe20000010000 */
[----:B------:R-:W-:Y:S01]  /*2fd0*/  FMUL.FTZ R26, R102, R91 ;  /* 0x0000005b661a7220 */ /* 0x000fe20000410000 */
[----:B------:R-:W-:Y:S01]  /*2fe0*/  FADD.FTZ R24, -R66, R29 ;  /* 0x0000001d42187221 */ /* 0x000fe20000010100 */
[----:B------:R-:W-:Y:S01]  /*2ff0*/  PRMT R97, R80, 0x7632, R97 ;  /* 0x0000763250617816 */ /* 0x000fe20000000061 */
[----:B------:R-:W-:Y:S01]  /*3000*/  FADD.FTZ R52, -R66, R33 ;  /* 0x0000002142347221 */ /* 0x000fe20000010100 */
[----:B------:R-:W-:Y:S01]  /*3010*/  FFMA.FTZ R25, R103, R26, R28 ;  /* 0x0000001a67197223 */ /* 0x000fe2000001001c */
[-C--:B------:R-:W-:Y:S01]  /*3020*/  FMUL.FTZ R55, R24, R95.reuse ;  /* 0x0000005f18377220 */ /* 0x080fe20000410000 */
        /* <DEDUP_REMOVED lines=24> */
.L_x_464:
        /* <DEDUP_REMOVED lines=36> */
.L_x_465:
        /* <DEDUP_REMOVED lines=34> */
.L_x_466:
[--C-:B------:R-:W-:Y:S01]  /*3610*/  FADD.FTZ R33, R24, R27.reuse ;  /* 0x0000001b18217221 */ /* 0x100fe20000010000 */
[C---:B------:R-:W-:Y:S01]  /*3620*/  PRMT R27, R85.reuse, 0x7632, R27 ;  /* 0x00007632551b7816 */ /* 0x040fe2000000001b */
        /* <DEDUP_REMOVED lines=34> */
.L_x_467:
        /* <DEDUP_REMOVED lines=34> */
.L_x_468:
        /* <DEDUP_REMOVED lines=36> */
.L_x_469:
        /* <DEDUP_REMOVED lines=34> */
.L_x_470:
[----:B------:R-:W-:Y:S01]  /*3ed0*/  FFMA.FTZ R114, R32, R27, R25 ;  /* 0x0000001b20727223 */ /* 0x000fe20000010019 */
[----:B------:R-:W-:Y:S01]  /*3ee0*/  FMUL.FTZ R26, R30, R91 ;  /* 0x0000005b1e1a7220 */ /* 0x000fe20000410000 */
[--C-:B------:R-:W-:Y:S01]  /*3ef0*/  FADD.FTZ R27, R27, R24.reuse ;  /* 0x000000181b1b7221 */ /* 0x100fe20000010000 */
[C---:B------:R-:W-:Y:S01]  /*3f00*/  PRMT R24, R58.reuse, 0x7632, R24 ;  /* 0x000076323a187816 */ /* 0x040fe20000000018 */
[----:B------:R-:W-:Y:S01]  /*3f10*/  FMUL.FTZ R116, R33, R94 ;  /* 0x0000005e21747220 */ /* 0x000fe20000410000 */
[----:B------:R-:W-:Y:S01]  /*3f20*/  FFMA.FTZ R25, R29, R26, R114 ;  /* 0x0000001a1d197223 */ /* 0x000fe20000010072 */
[----:B------:R-:W-:Y:S01]  /*3f30*/  SHF.L.U32 R117, R58, 0x10, RZ ;  /* 0x000000103a757819 */ /* 0x000fe200000006ff */
[----:B------:R-:W-:Y:S01]  /*3f40*/  FADD.FTZ R27, R27, R26 ;  /* 0x0000001a1b1b7221 */ /* 0x000fe20000010000 */
[----:B------:R-:W-:Y:S01]  /*3f50*/  SHF.L.U32 R119, R24, 0x10, RZ ;  /* 0x0000001018777819 */ /* 0x000fe200000006ff */
[----:B------:R-:W-:Y:S01]  /*3f60*/  FFMA.FTZ R114, R28, R116, R25 ;  /* 0x000000741c727223 */ /* 0x000fe20000010019 */
[C---:B------:R-:W-:Y:S01]  /*3f70*/  SHF.L.U32 R26, R59.reuse, 0x10, RZ ;  /* 0x000000103b1a7819 */ /* 0x040fe200000006ff */
[----:B------:R-:W-:Y:S01]  /*3f80*/  FADD.FTZ R116, R116, R27 ;  /* 0x0000001b74747221 */ /* 0x000fe20000010000 */
[C---:B------:R-:W-:Y:S01]  /*3f90*/  FADD.FTZ R24, -R66.reuse, R117 ;  /* 0x0000007542187221 */ /* 0x040fe20000010100 */
[----:B------:R-:W-:Y:S01]  /*3fa0*/  PRMT R27, R59, 0x7632, R27 ;  /* 0x000076323b1b7816 */ /* 0x000fe2000000001b */
[----:B------:R-:W-:-:S02]  /*3fb0*/  FADD.FTZ R118, -R66, R119 ;  /* 0x0000007742767221 */ /* 0x000fc40000010100 */
        /* <DEDUP_REMOVED lines=22> */
.L_x_471:
[----:B------:R-:W-:Y:S01]  /*4120*/  FMUL.FTZ R119, R26, R91 ;  /* 0x0000005b1a777220 */ /* 0x000fe20000410000 */
[----:B------:R-:W-:Y:S01]  /*4130*/  FADD.FTZ R117, R68, R69 ;  /* 0x0000004544757221 */ /* 0x000fe20000010000 */
[----:B------:R-:W-:Y:S01]  /*4140*/  PRMT R68, R60, 0x7632, R68 ;  /* 0x000076323c447816 */ /* 0x000fe20000000044 */
[----:B------:R-:W-:Y:S01]  /*4150*/  FFMA.FTZ R112, R115, R69, R112 ;  /* 0x0000004573707223 */ /* 0x000fe20000010070 */
[----:B------:R-:W-:Y:S01]  /*4160*/  FFMA.FTZ R69, R25, R119, R114 ;  /* 0x0000007719457223 */ /* 0x000fe20000010072 */
[----:B------:R-:W-:Y:S01]  /*4170*/  FMUL.FTZ R114, R27, R94 ;  /* 0x0000005e1b727220 */ /* 0x000fe20000410000 */
[----:B------:R-:W-:Y:S01]  /*4180*/  FADD.FTZ R119, R116, R119 ;  /* 0x0000007774777221 */ /* 0x000fe20000010000 */
        /* <DEDUP_REMOVED lines=30> */
.L_x_472:
[----:B------:R-:W-:-:S04]  /*4370*/  FMUL.FTZ R114, R118, R91 ;  /* 0x0000005b76727220 */ /* 0x000fc80000410000 */
[----:B------:R-:W-:Y:S01]  /*4380*/  FFMA.FTZ R115, R121, R114, R68 ;  /* 0x0000007279737223 */ /* 0x000fe20000010044 */
[----:B------:R-:W-:Y:S01]  /*4390*/  FADD.FTZ R114, R69, R114 ;  /* 0x0000007245727221 */ /* 0x000fe20000010000 */
[----:B------:R-:W-:-:S04]  /*43a0*/  FMUL.FTZ R69, R119, R94 ;  /* 0x0000005e77457220 */ /* 0x000fc80000410000 */
[----:B------:R-:W-:Y:S01]  /*43b0*/  FFMA.FTZ R68, R116, R69, R115 ;  /* 0x0000004574447223 */ /* 0x000fe20000010073 */
[--C-:B------:R-:W-:Y:S01]  /*43c0*/  FADD.FTZ R69, R69, R114.reuse ;  /* 0x0000007245457221 */ /* 0x100fe20000010000 */
[C---:B------:R-:W-:Y:S02]  /*43d0*/  PRMT R114, R62.reuse, 0x7632, R114 ;  /* 0x000076323e727816 */ /* 0x040fe40000000072 */
[----:B------:R-:W-:Y:S02]  /*43e0*/  SHF.L.U32 R115, R62, 0x10, RZ ;  /* 0x000000103e737819 */ /* 0x000fe400000006ff */
[----:B------:R-:W-:-:S03]  /*43f0*/  SHF.L.U32 R123, R114, 0x10, RZ ;  /* 0x00000010727b7819 */ /* 0x000fc600000006ff */
[C-C-:B------:R-:W-:Y:S01]  /*4400*/  FADD.FTZ R114, -R66.reuse, R115.reuse ;  /* 0x0000007342727221 */ /* 0x140fe20000010100 */
[----:B------:R-:W-:Y:S01]  /*4410*/  PRMT R115, R63, 0x7632, R115 ;  /* 0x000076323f737816 */ /* 0x000fe20000000073 */
[----:B------:R-:W-:Y:S02]  /*4420*/  FADD.FTZ R120, -R66, R123 ;  /* 0x0000007b42787221 */ /* 0x000fe40000010100 */
[-C--:B------:R-:W-:Y:S01]  /*4430*/  FMUL.FTZ R123, R114, R95.reuse ;  /* 0x0000005f727b7220 */ /* 0x080fe20000410000 */
        /* <DEDUP_REMOVED lines=22> */
.L_x_473:
        /* <DEDUP_REMOVED lines=14> */
[----:B------:R-:W-:Y:S01]  /*4680*/  FADD.FTZ R117, R117, R102 ;  /* 0x0000006675757221 */ /* 0x000fe20000010000 */
[----:B------:R-:W0:Y:S01]  /*4690*/  SHFL.DOWN PT, R125, R68, 0x1, 0x1f ;  /* 0x08201f00447d7f89 */ /* 0x000e2200000e0000 */
[----:B------:R-:W-:Y:S01]  /*46a0*/  FFMA.FTZ R113, R96, R105, R113 ;  /* 0x0000006960717223 */ /* 0x000fe20000010071 */
[----:B------:R-:W-:Y:S01]  /*46b0*/  FADD.FTZ R110, R110, R105 ;  /* 0x000000696e6e7221 */ /* 0x000fe20000010000 */
[----:B------:R-:W-:Y:S01]  /*46c0*/  FFMA.FTZ R112, R55, R54, R112 ;  /* 0x0000003637707223 */ /* 0x000fe20000010070 */
[----:B------:R-:W1:Y:S01]  /*46d0*/  SHFL.DOWN PT, R122, R69, 0x1, 0x1f ;  /* 0x08201f00457a7f89 */ /* 0x000e6200000e0000 */
[----:B------:R-:W-:Y:S01]  /*46e0*/  FADD.FTZ R117, R117, R54 ;  /* 0x0000003675757221 */ /* 0x000fe20000010000 */
[----:B------:R-:W-:Y:S01]  /*46f0*/  FFMA.FTZ R113, R52, R97, R113 ;  /* 0x0000006134717223 */ /* 0x000fe20000010071 */
[----:B------:R-:W-:Y:S01]  /*4700*/  FADD.FTZ R110, R110, R97 ;  /* 0x000000616e6e7221 */ /* 0x000fe20000010000 */
[----:B------:R-:W-:Y:S01]  /*4710*/  FFMA.FTZ R112, R51, R50, R112 ;  /* 0x0000003233707223 */ /* 0x000fe20000010070 */
[----:B------:R-:W-:Y:S01]  /*4720*/  FADD.FTZ R117, R117, R50 ;  /* 0x0000003275757221 */ /* 0x000fe20000010000 */
[----:B------:R-:W-:Y:S01]  /*4730*/  FFMA.FTZ R113, R48, R53, R113 ;  /* 0x0000003530717223 */ /* 0x000fe20000010071 */
[----:B------:R-:W-:Y:S01]  /*4740*/  FADD.FTZ R110, R110, R53 ;  /* 0x000000356e6e7221 */ /* 0x000fe20000010000 */
[----:B------:R-:W2:Y:S01]  /*4750*/  S2UR UR11, SR_CgaCtaId ;  /* 0x00000000000b79c3 */ /* 0x000ea20000008800 */
        /* <DEDUP_REMOVED lines=11> */
[----:B0-----:R-:W-:Y:S01]  /*4810*/  @!P0 FADD.FTZ R68, R68, R125 ;  /* 0x0000007d44448221 */ /* 0x001fe20000010000 */
[----:B------:R-:W-:Y:S01]  /*4820*/  FADD.FTZ R110, R110, R41 ;  /* 0x000000296e6e7221 */ /* 0x000fe20000010000 */
[----:B------:R-:W-:Y:S01]  /*4830*/  FFMA.FTZ R112, R35, R34, R112 ;  /* 0x0000002223707223 */ /* 0x000fe20000010070 */
[----:B------:R-:W-:Y:S01]  /*4840*/  FADD.FTZ R117, R117, R34 ;  /* 0x0000002275757221 */ /* 0x000fe20000010000 */
[----:B-1----:R-:W-:Y:S01]  /*4850*/  @!P0 FADD.FTZ R69, R69, R122 ;  /* 0x0000007a45458221 */ /* 0x002fe20000010000 */
[----:B------:R-:W0:Y:S01]  /*4860*/  SHFL.DOWN PT, R125, R68, 0x2, 0x1f ;  /* 0x08401f00447d7f89 */ /* 0x000e2200000e0000 */
[----:B------:R-:W-:Y:S01]  /*4870*/  ISETP.GT.AND P0, PT, R10, 0x1d, PT ;  /* 0x0000001d0a00780c */ /* 0x000fe20003f04270 */
[----:B------:R-:W-:Y:S01]  /*4880*/  FFMA.FTZ R113, R32, R37, R113 ;  /* 0x0000002520717223 */ /* 0x000fe20000010071 */
        /* <DEDUP_REMOVED lines=82> */
.L_x_475:
[----:B------:R-:W-:Y:S05]  /*4db0*/  BSYNC B0 ;  /* 0x0000000000007941 */ /* 0x000fea0003800000 */
.L_x_474:
        /* <DEDUP_REMOVED lines=41> */
.L_x_477:
[----:B------:R-:W-:Y:S05]  /*5050*/  BSYNC B0 ;  /* 0x0000000000007941 */ /* 0x000fea0003800000 */
.L_x_476:
        /* <DEDUP_REMOVED lines=16> */
.L_x_479:
[----:B------:R-:W-:Y:S05]  /*5160*/  BSYNC B0 ;  /* 0x0000000000007941 */ /* 0x000fea0003800000 */
.L_x_478:
        /* <DEDUP_REMOVED lines=63> */
.L_x_482:
[----:B-1----:R-:W2:Y:S04]  /*5560*/  LDG.E.STRONG.GPU R102, desc[UR8][R24.64] ;  /* 0x0000000818667981 */ /* 0x002ea8000c1ef900 */
[----:B--2---:R-:W-:Y:S01]  /*5570*/  CCTL.IVALL ;  /* 0x00000000ff00798f */ /* 0x004fe20002000000 */
[----:B------:R-:W-:Y:S05]  /*5580*/  YIELD ;  /* 0x0000000000007946 */ /* 0x000fea0003800000 */
[----:B------:R-:W-:-:S13]  /*5590*/  ISETP.NE.AND P6, PT, R102, R109, PT ;  /* 0x0000006d6600720c */ /* 0x000fda0003fc5270 */
[----:B------:R-:W-:Y:S05]  /*55a0*/  @P6 BRA `(.L_x_482) ;  /* 0xfffffffc00ec6947 */ /* 0x000fea000383ffff */
.L_x_481:
        /* <DEDUP_REMOVED lines=22> */
.L_x_486:
        /* <DEDUP_REMOVED lines=115> */
.L_x_485:
        /* <DEDUP_REMOVED lines=63> */
.L_x_487:
[----:B------:R-:W-:-:S04]  /*6230*/  LOP3.LUT P6, RZ, R23, 0x1, RZ, 0xc0, !PT ;  /* 0x0000000117ff7812 */ /* 0x000fc800078cc0ff */
[----:B------:R-:W-:-:S13]  /*6240*/  ISETP.NE.OR P6, PT, R102, RZ, P6 ;  /* 0x000000ff6600720c */ /* 0x000fda00037c5670 */
[----:B------:R-:W-:Y:S05]  /*6250*/  @!P6 BRA `(.L_x_483) ;  /* 0x00000000007ce947 */ /* 0x000fea0003800000 */
.L_x_484:
        /* <DEDUP_REMOVED lines=31> */
.L_x_483:
        /* <DEDUP_REMOVED lines=10> */
.L_x_489:
[----:B------:R-:W-:Y:S05]  /*64f0*/  BSYNC B0 ;  /* 0x0000000000007941 */ /* 0x000fea0003800000 */
.L_x_488:
        /* <DEDUP_REMOVED lines=17> */
.L_x_480:
        /* <DEDUP_REMOVED lines=8> */
[----:B------:R-:W-:Y:S02]  /*6690*/  SHF.L.U32 R67, R67, 0x10, RZ ;  /* 0x0000001043437819 */ /* 0x000fe400000006ff */
[----:B------:R-:W-:Y:S01]  /*66a0*/  SHF.L.U32 R97, R97, 0x10, RZ ;  /* 0x0000001061617819 */ /* 0x000fe200000006ff */
[----:B0-----:R-:W-:-:S09]  /*66b0*/  ULEA UR5, UR6, UR5, 0x18 ;  /* 0x0000000506057291 */ /* 0x001fd2000f8ec03f */
[----:B------:R0:W-:Y:S01]  /*66c0*/  @!P0 STS.64 [UR5+0x88], R68 ;  /* 0x00008844ff008988 */ /* 0x0001e20008000a05 */
[----:B------:R-:W-:Y:S01]  /*66d0*/  BAR.SYNC.DEFER_BLOCKING 0x0 ;  /* 0x0000000000007b1d */ /* 0x000fe20000010000 */
[----:B0-----:R-:W-:-:S04]  /*66e0*/  FADD.FTZ R68, -R66, R31 ;  /* 0x0000001f42447221 */ /* 0x001fc80000010100 */
        /* <DEDUP_REMOVED lines=26> */
.L_x_490:
[----:B------:R-:W-:Y:S01]  /*6890*/  LOP3.LUT P0, RZ, R23, 0x80, RZ, 0xc0, !PT ;  /* 0x0000008017ff7812 */ /* 0x000fe2000780c0ff */
[----:B------:R-:W-:-:S12]  /*68a0*/  BSSY B0, `(.L_x_491) ;  /* 0x0000014000007945 */ /* 0x000fd80003800000 */
        /* <DEDUP_REMOVED lines=12> */
[----:B------:R-:W-:Y:S01]  /*6970*/  FMUL.FTZ R25, R104, R95 ;  /* 0x0000005f68197220 */ /* 0x000fe20000410000 */
[----:B------:R-:W-:-:S04]  /*6980*/  LEA R30, P0, R24, UR12, 0x1 ;  /* 0x0000000c181e7c11 */ /* 0x000fc8000f8008ff */
[----:B------:R-:W-:Y:S01]  /*6990*/  LEA.HI.X R31, R24, UR13, R31, 0x1, P0 ;  /* 0x0000000d181f7c11 */ /* 0x000fe200080f0c1f */
[----:B------:R-:W-:-:S04]  /*69a0*/  FFMA.FTZ R24, R65, R94, -R68 ;  /* 0x0000005e41187223 */ /* 0x000fc80000010844 */
[----:B------:R-:W-:-:S05]  /*69b0*/  FMUL.FTZ R24, R24, R95 ;  /* 0x0000005f18187220 */ /* 0x000fca0000410000 */
[----:B------:R-:W-:-:S05]  /*69c0*/  F2FP.BF16.F32.PACK_AB R25, R24, R25 ;  /* 0x000000191819723e */ /* 0x000fca00000010ff */
[----:B------:R0:W-:Y:S02]  /*69d0*/  STG.E desc[UR8][R30.64], R25 ;  /* 0x000000191e007986 */ /* 0x0001e4000c101908 */
.L_x_492:
[----:B------:R-:W-:Y:S05]  /*69e0*/  BSYNC B0 ;  /* 0x0000000000007941 */ /* 0x000fea0003800000 */
.L_x_491:
        /* <DEDUP_REMOVED lines=28> */
.L_x_493:
        /* <DEDUP_REMOVED lines=15> */
[----:B------:R-:W-:Y:S02]  /*6ca0*/  FMUL.FTZ R25, R70, R95 ;  /* 0x0000005f46197220 */ /* 0x000fe40000410000 */
[----:B------:R-:W-:-:S04]  /*6cb0*/  FFMA.FTZ R24, R65, R94, -R24 ;  /* 0x0000005e41187223 */ /* 0x000fc80000010818 */
[----:B------:R-:W-:-:S05]  /*6cc0*/  FMUL.FTZ R24, R24, R95 ;  /* 0x0000005f18187220 */ /* 0x000fca0000410000 */
[----:B------:R-:W-:-:S05]  /*6cd0*/  F2FP.BF16.F32.PACK_AB R25, R24, R25 ;  /* 0x000000191819723e */ /* 0x000fca00000010ff */
[----:B------:R0:W-:Y:S02]  /*6ce0*/  STG.E desc[UR8][R30.64], R25 ;  /* 0x000000191e007986 */ /* 0x0001e4000c101908 */
.L_x_495:
[----:B------:R-:W-:Y:S05]  /*6cf0*/  BSYNC B0 ;  /* 0x0000000000007941 */ /* 0x000fea0003800000 */
.L_x_494:
        /* <DEDUP_REMOVED lines=27> */
.L_x_496:
        /* <DEDUP_REMOVED lines=20> */
.L_x_498:
[----:B------:R-:W-:Y:S05]  /*6ff0*/  BSYNC B0 ;  /* 0x0000000000007941 */ /* 0x000fea0003800000 */
.L_x_497:
        /* <DEDUP_REMOVED lines=27> */
.L_x_499:
        /* <DEDUP_REMOVED lines=18> */
[----:B------:R-:W-:Y:S01]  /*72d0*/  FFMA.FTZ R24, R55, R94, -R24 ;  /* 0x0000005e37187223 */ /* 0x000fe20000010818 */
[----:B------:R-:W-:-:S03]  /*72e0*/  FMUL.FTZ R25, R74, R95 ;  /* 0x0000005f4a197220 */ /* 0x000fc60000410000 */
[----:B------:R-:W-:-:S05]  /*72f0*/  FMUL.FTZ R24, R24, R95 ;  /* 0x0000005f18187220 */ /* 0x000fca0000410000 */
[----:B------:R-:W-:-:S05]  /*7300*/  F2FP.BF16.F32.PACK_AB R25, R24, R25 ;  /* 0x000000191819723e */ /* 0x000fca00000010ff */
[----:B------:R0:W-:Y:S02]  /*7310*/  STG.E desc[UR8][R30.64], R25 ;  /* 0x000000191e007986 */ /* 0x0001e4000c101908 */
.L_x_501:
[----:B------:R-:W-:Y:S05]  /*7320*/  BSYNC B0 ;  /* 0x0000000000007941 */ /* 0x000fea0003800000 */
.L_x_500:
        /* <DEDUP_REMOVED lines=28> */
.L_x_502:
        /* <DEDUP_REMOVED lines=23> */
.L_x_504:
[----:B------:R-:W-:Y:S05]  /*7660*/  BSYNC B0 ;  /* 0x0000000000007941 */ /* 0x000fea0003800000 */
.L_x_503:
        /* <DEDUP_REMOVED lines=28> */
.L_x_505:
        /* <DEDUP_REMOVED lines=23> */
.L_x_507:
[----:B------:R-:W-:Y:S05]  /*79a0*/  BSYNC B0 ;  /* 0x0000000000007941 */ /* 0x000fea0003800000 */
.L_x_506:
        /* <DEDUP_REMOVED lines=28> */
.L_x_508:
        /* <DEDUP_REMOVED lines=23> */
.L_x_510:
[----:B------:R-:W-:Y:S05]  /*7ce0*/  BSYNC B0 ;  /* 0x0000000000007941 */ /* 0x000fea0003800000 */
.L_x_509:
        /* <DEDUP_REMOVED lines=28> */
.L_x_511:
        /* <DEDUP_REMOVED lines=23> */
.L_x_513:
[----:B------:R-:W-:Y:S05]  /*8020*/  BSYNC B0 ;  /* 0x0000000000007941 */ /* 0x000fea0003800000 */
.L_x_512:
        /* <DEDUP_REMOVED lines=28> */
.L_x_514:
        /* <DEDUP_REMOVED lines=23> */
.L_x_516:
[----:B------:R-:W-:Y:S05]  /*8360*/  BSYNC B0 ;  /* 0x0000000000007941 */ /* 0x000fea0003800000 */
.L_x_515:
[----:B------:R-:W-:Y:S01]  /*8370*/  ISETP.NE.AND P6, PT, RZ, UR10, PT ;  /* 0x0000000aff007c0c */ /* 0x000fe2000bfc5270 */
[C---:B0-----:R-:W-:Y:S01]  /*8380*/  FADD.FTZ R30, -R66.reuse, R85 ;  /* 0x00000055421e7221 */ /* 0x041fe20000010100 */
[----:B------:R-:W-:Y:S01]  /*8390*/  FADD.FTZ R24, -R66, R47 ;  /* 0x0000002f42187221 */ /* 0x000fe20000010100 */
        /* <DEDUP_REMOVED lines=24> */
.L_x_517:
        /* <DEDUP_REMOVED lines=22> */
.L_x_519:
[----:B------:R-:W-:Y:S05]  /*8680*/  BSYNC B0 ;  /* 0x0000000000007941 */ /* 0x000fea0003800000 */
.L_x_518:
        /* <DEDUP_REMOVED lines=30> */
.L_x_520:
        /* <DEDUP_REMOVED lines=22> */
.L_x_522:
[----:B------:R-:W-:Y:S05]  /*89d0*/  BSYNC B0 ;  /* 0x0000000000007941 */ /* 0x000fea0003800000 */
.L_x_521:
        /* <DEDUP_REMOVED lines=27> */
.L_x_523:
        /* <DEDUP_REMOVED lines=22> */
.L_x_525:
[----:B------:R-:W-:Y:S05]  /*8cf0*/  BSYNC B0 ;  /* 0x0000000000007941 */ /* 0x000fea0003800000 */
.L_x_524:
[----:B------:R-:W-:Y:S01]  /*8d00*/  SHF.L.U32 R35, R35, 0x10, RZ ;  /* 0x0000001023237819 */ /* 0x000fe200000006ff */
[----:B------:R-:W-:Y:S01]  /*8d10*/  ULDC.64 UR12, c[0x0][0x290] ;  /* 0x0000a400000c7ab9 */ /* 0x000fe20000000a00 */
[----:B0-----:R-:W-:Y:S01]  /*8d20*/  SHF.L.U32 R25, R34, 0x10, RZ ;  /* 0x0000001022197819 */ /* 0x001fe200000006ff */
[----:B------:R-:W-:Y:S01]  /*8d30*/  FADD.FTZ R34, -R66, R45 ;  /* 0x0000002d42227221 */ /* 0x000fe20000010100 */
[----:B------:R-:W-:Y:S01]  /*8d40*/  IADD3 R43, R24, 0x60, RZ ;  /* 0x00000060182b7810 */ /* 0x000fe20007ffe0ff */
[----:B------:R-:W-:Y:S01]  /*8d50*/  FADD.FTZ R30, -R66, R35 ;  /* 0x00000023421e7221 */ /* 0x000fe20000010100 */
        /* <DEDUP_REMOVED lines=23> */
.L_x_526:
        /* <DEDUP_REMOVED lines=27> */
.L_x_528:
[----:B------:R-:W-:Y:S05]  /*9080*/  BSYNC B0 ;  /* 0x0000000000007941 */ /* 0x000fea0003800000 */
.L_x_527:
        /* <DEDUP_REMOVED lines=27> */
.L_x_529:
        /* <DEDUP_REMOVED lines=27> */
.L_x_531:
[----:B------:R-:W-:Y:S05]  /*93f0*/  BSYNC B0 ;  /* 0x0000000000007941 */ /* 0x000fea0003800000 */
.L_x_530:
        /* <DEDUP_REMOVED lines=27> */
.L_x_532:
        /* <DEDUP_REMOVED lines=29> */
.L_x_534:
[----:B------:R-:W-:Y:S05]  /*9780*/  BSYNC B0 ;  /* 0x0000000000007941 */ /* 0x000fea0003800000 */
.L_x_533:
[----:B------:R-:W-:Y:S01]  /*9790*/  IADD3 R35, R24, 0x78, RZ ;  /* 0x0000007818237810 */ /* 0x000fe20007ffe0ff */
[-C--:B------:R-:W-:Y:S01]  /*97a0*/  FMUL.FTZ R33, R34, R95.reuse ;  /* 0x0000005f22217220 */ /* 0x080fe20000410000 */
[----:B0-----:R-:W-:Y:S01]  /*97b0*/  SHF.L.U32 R28, R63, 0x10, RZ ;  /* 0x000000103f1c7819 */ /* 0x001fe200000006ff */
        /* <DEDUP_REMOVED lines=22> */
.L_x_535:
[----:B------:R-:W-:Y:S01]  /*9920*/  ISETP.GE.U32.AND P0, PT, R35, UR12, PT ;  /* 0x0000000c23007c0c */ /* 0x000fe2000bf06070 */
[----:B------:R-:W-:Y:S03]  /*9930*/  BSSY B0, `(.L_x_536) ;  /* 0x0000016000007945 */ /* 0x000fe60003800000 */
[----:B------:R-:W-:-:S04]  /*9940*/  ISETP.GE.AND.EX P0, PT, R34, UR13, PT, P0 ;  /* 0x0000000d22007c0c */ /* 0x000fc8000bf06300 */
[----:B------:R-:W-:-:S13]  /*9950*/  ISETP.LT.U32.AND P0, PT, R2, 0x1c0, !P0 ;  /* 0x000001c00200780c */ /* 0x000fda0004701070 */
[----:B------:R-:W-:Y:S05]  /*9960*/  @!P0 BRA `(.L_x_537) ;  /* 0x0000000000488947 */ /* 0x000fea0003800000 */
[----:B------:R-:W-:Y:S01]  /*9970*/  SHF.R.S32.HI R25, RZ, 0x1f, R20 ;  /* 0x0000001fff197819 */ /* 0x000fe20000011414 */
        /* <DEDUP_REMOVED lines=17> */
.L_x_537:
[----:B------:R-:W-:Y:S05]  /*9a90*/  BSYNC B0 ;  /* 0x0000000000007941 */ /* 0x000fea0003800000 */
.L_x_536:
[----:B------:R-:W-:Y:S02]  /*9aa0*/  IADD3 R14, R11, R14, RZ ;  /* 0x0000000e0b0e7210 */ /* 0x000fe40007ffe0ff */
[----:B------:R-:W-:Y:S02]  /*9ab0*/  IADD3 R12, R12, 0x1, RZ ;  /* 0x000000010c0c7810 */ /* 0x000fe40007ffe0ff */
[----:B------:R-:W-:-:S13]  /*9ac0*/  ISETP.GE.AND P0, PT, R14, UR4, PT ;  /* 0x000000040e007c0c */ /* 0x000fda000bf06270 */
[----:B------:R-:W-:Y:S05]  /*9ad0*/  @!P0 BRA `(.L_x_538) ;  /* 0xffffff6800fc8947 */ /* 0x000fea000383ffff */
.L_x_455:
[----:B------:R-:W1:Y:S01]  /*9ae0*/  LDC R6, c[0x0][0xc] ;  /* 0x00000300ff067b82 */ /* 0x000e620000000800 */
[----:B------:R-:W-:Y:S01]  /*9af0*/  ISETP.NE.AND P2, PT, R2, RZ, PT ;  /* 0x000000ff0200720c */ /* 0x000fe20003f45270 */
[----:B------:R-:W-:Y:S06]  /*9b00*/  BSSY B0, `(.L_x_539) ;  /* 0x0000015000007945 */ /* 0x000fec0003800000 */
[----:B------:R-:W2:Y:S08]  /*9b10*/  LDC R9, c[0x0][0x10] ;  /* 0x00000400ff097b82 */ /* 0x000eb00000000800 */
[----:B------:R-:W3:Y:S01]  /*9b20*/  LDC.64 R4, c[0x0][0x258] ;  /* 0x00009600ff047b82 */ /* 0x000ee20000000a00 */
[----:B-1----:R-:W-:-:S02]  /*9b30*/  IADD3 R3, R6, -0x1, RZ ;  /* 0xffffffff06037810 */ /* 0x002fc40007ffe0ff */
[----:B------:R-:W-:Y:S02]  /*9b40*/  ISETP.NE.AND P1, PT, R6, 0x1, PT ;  /* 0x000000010600780c */ /* 0x000fe40003f25270 */
[----:B------:R-:W-:Y:S02]  /*9b50*/  ISETP.NE.AND P0, PT, R3, UR7, PT ;  /* 0x0000000703007c0c */ /* 0x000fe4000bf05270 */
[C---:B--2---:R-:W-:Y:S02]  /*9b60*/  SHF.L.U32 R3, R9.reuse, 0x1, RZ ;  /* 0x0000000109037819 */ /* 0x044fe400000006ff */
[----:B------:R-:W-:Y:S02]  /*9b70*/  IADD3 R7, R9, -0x1, RZ ;  /* 0xffffffff09077810 */ /* 0x000fe40007ffe0ff */
[----:B------:R-:W-:Y:S02]  /*9b80*/  SEL R3, R3, RZ, P1 ;  /* 0x000000ff03037207 */ /* 0x000fe40000800000 */
[----:B------:R-:W-:-:S03]  /*9b90*/  ISETP.NE.OR P0, PT, R0, R7, P0 ;  /* 0x000000070000720c */ /* 0x000fc60000705670 */
[----:B---3--:R-:W-:Y:S01]  /*9ba0*/  IMAD.WIDE.U32 R4, R3, 0x4, R4 ;  /* 0x0000000403047825 */ /* 0x008fe200078e0004 */
[----:B------:R-:W-:Y:S09]  /*9bb0*/  @P2 BRA `(.L_x_540) ;  /* 0x0000000000242947 */ /* 0x000ff20003800000 */
        /* <DEDUP_REMOVED lines=9> */
.L_x_540:
[----:B------:R-:W-:Y:S05]  /*9c50*/  BSYNC B0 ;  /* 0x0000000000007941 */ /* 0x000fea0003800000 */
.L_x_539:
[----:B------:R-:W-:Y:S05]  /*9c60*/  @P0 EXIT ;  /* 0x000000000000094d */ /* 0x000fea0003800000 */
[----:B------:R-:W-:Y:S05]  /*9c70*/  @P2 BRA `(.L_x_541) ;  /* 0x0000000000202947 */ /* 0x000fea0003800000 */
[----:B------:R-:W-:-:S05]  /*9c80*/  IMAD R0, R6, R9, RZ ;  /* 0x0000000906007224 */ /* 0x000fca00078e02ff */
[----:B------:R-:W-:-:S13]  /*9c90*/  ISETP.NE.AND P0, PT, R0, -0x1, PT ;  /* 0xffffffff0000780c */ /* 0x000fda0003f05270 */
[----:B------:R-:W-:Y:S05]  /*9ca0*/  @!P0 BRA `(.L_x_541) ;  /* 0x0000000000148947 */ /* 0x000fea0003800000 */
.L_x_542:
[----:B-1----:R-:W2:Y:S04]  /*9cb0*/  LDG.E.STRONG.GPU R3, desc[UR8][R4.64] ;  /* 0x0000000804037981 */ /* 0x002ea8000c1ef900 */
[----:B--2---:R-:W-:Y:S01]  /*9cc0*/  CCTL.IVALL ;  /* 0x00000000ff00798f */ /* 0x004fe20002000000 */
[----:B------:R-:W-:Y:S05]  /*9cd0*/  YIELD ;  /* 0x0000000000007946 */ /* 0x000fea0003800000 */
[----:B------:R-:W-:-:S13]  /*9ce0*/  ISETP.NE.AND P0, PT, R3, R0, PT ;  /* 0x000000000300720c */ /* 0x000fda0003f05270 */
[----:B------:R-:W-:Y:S05]  /*9cf0*/  @P0 BRA `(.L_x_542) ;  /* 0xfffffffc00ec0947 */ /* 0x000fea000383ffff */
.L_x_541:
[----:B------:R-:W-:Y:S05]  /*9d00*/  WARPSYNC.ALL ;  /* 0x0000000000007948 */ /* 0x000fea0003800000 */
[----:B------:R-:W2:Y:S08]  /*9d10*/  LDC.64 R22, c[0x0][0x288] ;  /* 0x0000a200ff167b82 */ /* 0x000eb00000000a00 */
[----:B------:R-:W-:Y:S01]  /*9d20*/  BAR.SYNC.DEFER_BLOCKING 0x0 ;  /* 0x0000000000007b1d */ /* 0x000fe20000010000 */
[----:B--2---:R-:W-:-:S04]  /*9d30*/  LEA.HI R0, P0, R23, R22, RZ, 0x1 ;  /* 0x0000001617007211 */ /* 0x004fc800078108ff */
[----:B-1----:R-:W-:-:S04]  /*9d40*/  IADD3.X R3, RZ, R23, RZ, P0, !PT ;  /* 0x00000017ff037210 */ /* 0x002fc800007fe4ff */
[--C-:B0-----:R-:W-:Y:S02]  /*9d50*/  SHF.R.S64 R25, R0, 0x1, R3.reuse ;  /* 0x0000000100197819 */ /* 0x101fe40000001003 */
        /* <DEDUP_REMOVED lines=18> */
.L_x_543:
        /* <DEDUP_REMOVED lines=25> */
.L_x_544:
        /* <DEDUP_REMOVED lines=15> */
.L_x_5599:


//--------------------- .text._Z35group_norm_nhwc_bwd_one_pass_kernelI11Bf16IOBf16WLi256ELi112ELi448EEv26Group_norm_nhwc_bwd_params --------------------------
	.section	.text._Z35group_norm_nhwc_bwd_one_pass_kernelI11Bf16IOBf16WLi256ELi112ELi448EEv26Group_norm_nhwc_bwd_params,"ax",@progbits
	.align	128
        .global         _Z35group_norm_nhwc_bwd_one_pass_kernelI11Bf16IOBf16WLi256ELi112ELi448EEv26Group_norm_nhwc_bwd_params
        .type           _Z35group_norm_nhwc_bwd_one_pass_kernelI11Bf16IOBf16WLi256ELi112ELi448EEv26Group_norm_nhwc_bwd_params,@function
        .size           _Z35group_norm_nhwc_bwd_one_pass_kernelI11Bf16IOBf16WLi256ELi112ELi448EEv26Group_norm_nhwc_bwd_params,(.L_x_5600 - _Z35group_norm_nhwc_bwd_one_pass_kernelI11Bf16IOBf16WLi256ELi112ELi448EEv26Group_norm_nhwc_bwd_params)
        .other          _Z35group_norm_nhwc_bwd_one_pass_kernelI11Bf16IOBf16WLi256ELi112ELi448EEv26Group_norm_nhwc_bwd_params,@"STO_CUDA_ENTRY STV_DEFAULT"
_Z35group_norm_nhwc_bwd_one_pass_kernelI11Bf16IOBf16WLi256ELi112ELi448EEv26Group_norm_nhwc_bwd_params:
.text._Z35group_norm_nhwc_bwd_one_pass_kernelI11Bf16IOBf16WLi256ELi112ELi448EEv26Group_norm_nhwc_bwd_params:
        /* <DEDUP_REMOVED lines=182> */
.L_x_692:
[----:B------:R-:W-:Y:S01]  /*0b60*/  ULDC UR15, c[0x0][0x2a0] ;  /* 0x0000a800000f7ab9 */ /* 0x000fe20000000800 */
[----:B------:R-:W-:Y:S01]  /*0b70*/  IABS R6, UR12 ;  /* 0x0000000c00067c13 */ /* 0x000fe20008000000 */
[----:B------:R-:W-:Y:S01]  /*0b80*/  UMOV UR6, URZ ;  /* 0x0000003f00067c82 */ /* 0x000fe20008000000 */
[----:B0----5:R-:W-:Y:S01]  /*0b90*/  MOV R2, UR15 ;  /* 0x0000000f00027c02 */ /* 0x021fe20008000f00 */
        /* <DEDUP_REMOVED lines=22> */
[----:B------:R-:W-:Y:S01]  /*0d00*/  IADD3 R68, R72, 0xc8, RZ ;  /* 0x000000c848447810 */ /* 0x000fe20007ffe0ff */
[----:B------:R-:W0:Y:S01]  /*0d10*/  @P1 LDC.64 R112, c[0x0][0x230] ;  /* 0x00008c00ff701b82 */ /* 0x000e220000000a00 */
[----:B------:R-:W-:Y:S02]  /*0d20*/  SHF.R.S32.HI R28, RZ, 0x1f, R30 ;  /* 0x0000001fff1c7819 */ /* 0x000fe4000001141e */
[----:B------:R-:W-:Y:S01]  /*0d30*/  SHF.R.S32.HI R66, RZ, 0x1f, R68 ;  /* 0x0000001fff427819 */ /* 0x000fe20000011444 */
[----:B----4-:R-:W4:Y:S01]  /*0d40*/  MUFU.RCP R2, R2 ;  /* 0x0000000200027308 */ /* 0x010f220000001000 */
[----:B------:R-:W-:-:S03]  /*0d50*/  MOV R69, RZ ;  /* 0x000000ff00457202 */ /* 0x000fc60000000f00 */
[----:B------:R-:W3:Y:S08]  /*0d60*/  @P2 LDC.64 R60, c[0x0][0x230] ;  /* 0x00008c00ff3c2b82 */ /* 0x000ef00000000a00 */
        /* <DEDUP_REMOVED lines=360> */
[----:B------:R-:W-:-:S12]  /*23f0*/  UMOV UR24, 0x3f800000 ;  /* 0x3f80000000187882 */ /* 0x000fd80000000000 */
[----:B------:R-:W4:Y:S01]  /*2400*/  @P4 LDG.E R120, desc[UR20][R96.64] ;  /* 0x0000001460784981 */ /* 0x000f22000c1e1900 */
        /* <DEDUP_REMOVED lines=34> */
[----:B------:R-:W-:-:S06]  /*2630*/  @P3 MOV R5, R45 ;  /* 0x0000002d00053202 */ /* 0x000fcc0000000f00 */
        /* <DEDUP_REMOVED lines=12> */
[----:B------:R-:W3:Y:S02]  /*2700*/  @P2 LDC.64 R2, c[0x0][0x288] ;  /* 0x0000a200ff022b82 */ /* 0x000ee40000000a00 */
[----:B------:R-:W-:Y:S02]  /*2710*/  @P3 IADD3.X R15, R4, R15, RZ, P0, !PT ;  /* 0x0000000f040f3210 */ /* 0x000fe400007fe4ff */
[----:B------:R-:W-:-:S13]  /*2720*/  LOP3.LUT P3, RZ, R71, 0x4000, RZ, 0xc0, !PT ;  /* 0x0000400047ff7812 */ /* 0x000fda000786c0ff */
[----:B------:R-:W4:Y:S01]  /*2730*/  @P3 LDC.64 R36, c[0x0][0x230] ;  /* 0x00008c00ff243b82 */ /* 0x000f220000000a00 */
[----:B---3--:R-:W-:Y:S01]  /*2740*/  @P2 IMAD R4, R5, R2, RZ ;  /* 0x0000000205042224 */ /* 0x008fe200078e02ff */
[----:B------:R-:W-:-:S06]  /*2750*/  @P2 MOV R5, R45 ;  /* 0x0000002d00052202 */ /* 0x000fcc0000000f00 */
[----:B------:R-:W3:Y:S01]  /*2760*/  @P3 LDC.64 R8, c[0x0][0x228] ;  /* 0x00008a00ff083b82 */ /* 0x000ee20000000a00 */
        /* <DEDUP_REMOVED lines=10> */
[----:B------:R-:W1:Y:S02]  /*2810*/  @P1 LDC.64 R2, c[0x0][0x288] ;  /* 0x0000a200ff021b82 */ /* 0x000e640000000a00 */
[----:B------:R-:W-:Y:S02]  /*2820*/  @P2 IADD3.X R13, R4, R13, RZ, P0, !PT ;  /* 0x0000000d040d2210 */ /* 0x000fe400007fe4ff */
[----:B------:R-:W-:Y:S02]  /*2830*/  SHF.R.S32.HI R4, RZ, 0x1f, R6 ;  /* 0x0000001fff047819 */ /* 0x000fe40000011406 */
[----:B------:R-:W-:-:S13]  /*2840*/  LOP3.LUT P2, RZ, R71, 0x2000, RZ, 0xc0, !PT ;  /* 0x0000200047ff7812 */ /* 0x000fda000784c0ff */
[----:B------:R-:W3:Y:S01]  /*2850*/  @P2 LDC.64 R34, c[0x0][0x230] ;  /* 0x00008c00ff222b82 */ /* 0x000ee20000000a00 */
[----:B-1----:R-:W-:-:S04]  /*2860*/  @P1 IMAD R4, R4, R2, RZ ;  /* 0x0000000204041224 */ /* 0x002fc800078e02ff */
[----:B------:R-:W-:Y:S01]  /*2870*/  @P1 IMAD R3, R6, R3, R4 ;  /* 0x0000000306031224 */ /* 0x000fe200078e0204 */
[----:B------:R-:W-:-:S05]  /*2880*/  @P1 MOV R4, R46 ;  /* 0x0000002e00041202 */ /* 0x000fca0000000f00 */
        /* <DEDUP_REMOVED lines=8> */
[----:B0-----:R-:W-:Y:S02]  /*2910*/  @P1 IADD3 R10, P0, R2, R10, RZ ;  /* 0x0000000a020a1210 */ /* 0x001fe40007f1e0ff */
[----:B------:R-:W0:Y:S02]  /*2920*/  @P3 LDC.64 R2, c[0x0][0x288] ;  /* 0x0000a200ff023b82 */ /* 0x000e240000000a00 */
[----:B------:R-:W-:Y:S02]  /*2930*/  @P1 IADD3.X R11, R4, R11, RZ, P0, !PT ;  /* 0x0000000b040b1210 */ /* 0x000fe400007fe4ff */
[----:B------:R-:W-:Y:S02]  /*2940*/  SHF.R.S32.HI R4, RZ, 0x1f, R6 ;  /* 0x0000001fff047819 */ /* 0x000fe40000011406 */
[----:B------:R-:W-:-:S13]  /*2950*/  LOP3.LUT P1, RZ, R71, 0x1000, RZ, 0xc0, !PT ;  /* 0x0000100047ff7812 */ /* 0x000fda000782c0ff */
[----:B------:R-:W-:Y:S01]  /*2960*/  @P1 MOV R29, R45 ;  /* 0x0000002d001d1202 */ /* 0x000fe20000000f00 */
[----:B0-----:R-:W-:-:S04]  /*2970*/  @P3 IMAD R4, R4, R2, RZ ;  /* 0x0000000204043224 */ /* 0x001fc800078e02ff */
[----:B------:R-:W-:Y:S01]  /*2980*/  @P3 IMAD R3, R6, R3, R4 ;  /* 0x0000000306033224 */ /* 0x000fe200078e0204 */
[----:B------:R-:W-:-:S05]  /*2990*/  @P3 MOV R4, R46 ;  /* 0x0000002e00043202 */ /* 0x000fca0000000f00 */
[----:B------:R-:W-:Y:S01]  /*29a0*/  @P3 IMAD.WIDE.U32 R4, R6, R2, R4 ;  /* 0x0000000206043225 */ /* 0x000fe200078e0004 */
[----:B------:R-:W-:-:S04]  /*29b0*/  IADD3 R6, R72, 0xb0, RZ ;  /* 0x000000b048067810 */ /* 0x000fc80007ffe0ff */
[----:B------:R-:W-:Y:S02]  /*29c0*/  @P3 IADD3 R3, R5, R3, RZ ;  /* 0x0000000305033210 */ /* 0x000fe40007ffe0ff */
[C---:B------:R-:W-:Y:S02]  /*29d0*/  @P3 SHF.L.U32 R2, R4.reuse, 0x1, RZ ;  /* 0x0000000104023819 */ /* 0x040fe400000006ff */
[----:B------:R-:W-:Y:S02]  /*29e0*/  @P3 SHF.L.U64.HI R4, R4, 0x1, R3 ;  /* 0x0000000104043819 */ /* 0x000fe40000010203 */
[----:B----4-:R-:W-:Y:S02]  /*29f0*/  @P3 IADD3 R36, P0, R2, R36, RZ ;  /* 0x0000002402243210 */ /* 0x010fe40007f1e0ff */
[----:B------:R-:W-:Y:S02]  /*2a00*/  @P2 MOV R5, R45 ;  /* 0x0000002d00052202 */ /* 0x000fe40000000f00 */
[----:B------:R-:W-:-:S02]  /*2a10*/  @P3 IADD3.X R37, R4, R37, RZ, P0, !PT ;  /* 0x0000002504253210 */ /* 0x000fc400007fe4ff */
[----:B---3--:R-:W-:Y:S02]  /*2a20*/  @P3 IADD3 R8, P0, R2, R8, RZ ;  /* 0x0000000802083210 */ /* 0x008fe40007f1e0ff */
[----:B------:R-:W0:Y:S02]  /*2a30*/  @P2 LDC.64 R2, c[0x0][0x288] ;  /* 0x0000a200ff022b82 */ /* 0x000e240000000a00 */
[----:B------:R-:W-:Y:S02]  /*2a40*/  @P3 IADD3.X R9, R4, R9, RZ, P0, !PT ;  /* 0x0000000904093210 */ /* 0x000fe400007fe4ff */
[----:B------:R-:W-:Y:S02]  /*2a50*/  SHF.R.S32.HI R4, RZ, 0x1f, R6 ;  /* 0x0000001fff047819 */ /* 0x000fe40000011406 */
[----:B------:R-:W-:-:S03]  /*2a60*/  LOP3.LUT P3, RZ, R71, 0x40, RZ, 0xc0, !PT ;  /* 0x0000004047ff7812 */ /* 0x000fc6000786c0ff */
        /* <DEDUP_REMOVED lines=10> */
[----:B0-----:R-:W-:Y:S02]  /*2b10*/  @P2 IADD3 R6, P0, R2, R6, RZ ;  /* 0x0000000602062210 */ /* 0x001fe40007f1e0ff */
[----:B------:R-:W0:Y:S02]  /*2b20*/  @P1 LDC.64 R2, c[0x0][0x288] ;  /* 0x0000a200ff021b82 */ /* 0x000e240000000a00 */
[----:B------:R-:W-:Y:S02]  /*2b30*/  @P2 IADD3.X R7, R4, R7, RZ, P0, !PT ;  /* 0x0000000704072210 */ /* 0x000fe400007fe4ff */
[----:B------:R-:W-:-:S04]  /*2b40*/  LOP3.LUT P2, RZ, R71, 0x80, RZ, 0xc0, !PT ;  /* 0x0000008047ff7812 */ /* 0x000fc8000784c0ff */
[----:B------:R-:W1:Y:S09]  /*2b50*/  @P1 LDC.64 R4, c[0x0][0x230] ;  /* 0x00008c00ff041b82 */ /* 0x000e720000000a00 */
[----:B------:R-:W-:Y:S02]  /*2b60*/  @P2 LOP3.LUT R0, R0, 0x2, RZ, 0xfc, !PT ;  /* 0x0000000200002812 */ /* 0x000fe400078efcff */
[----:B------:R-:W-:-:S02]  /*2b70*/  LOP3.LUT P2, RZ, R71, 0x100, RZ, 0xc0, !PT ;  /* 0x0000010047ff7812 */ /* 0x000fc4000784c0ff */
[----:B------:R-:W-:Y:S01]  /*2b80*/  LOP3.LUT R0, R0, 0xfffffffb, RZ, 0xc0, !PT ;  /* 0xfffffffb00007812 */ /* 0x000fe200078ec0ff */
[----:B0-----:R-:W-:-:S04]  /*2b90*/  @P1 IMAD R28, R28, R2, RZ ;  /* 0x000000021c1c1224 */ /* 0x001fc800078e02ff */
[----:B------:R-:W-:Y:S01]  /*2ba0*/  @P1 IMAD R3, R30, R3, R28 ;  /* 0x000000031e031224 */ /* 0x000fe200078e021c */
[----:B------:R-:W-:-:S05]  /*2bb0*/  @P1 MOV R28, R46 ;  /* 0x0000002e001c1202 */ /* 0x000fca0000000f00 */
[----:B------:R-:W-:Y:S01]  /*2bc0*/  @P2 LOP3.LUT R0, R0, 0x4, RZ, 0xfc, !PT ;  /* 0x0000000400002812 */ /* 0x000fe200078efcff */
[----:B------:R-:W-:Y:S01]  /*2bd0*/  @P1 IMAD.WIDE.U32 R28, R30, R2, R28 ;  /* 0x000000021e1c1225 */ /* 0x000fe200078e001c */
[----:B------:R-:W-:-:S04]  /*2be0*/  LOP3.LUT P2, RZ, R71, 0x200, RZ, 0xc0, !PT ;  /* 0x0000020047ff7812 */ /* 0x000fc8000784c0ff */
        /* <DEDUP_REMOVED lines=32> */
[----:B------:R0:W3:Y:S01]  /*2df0*/  @P0 LDG.E R69, desc[UR20][R30.64] ;  /* 0x000000141e450981 */ /* 0x0000e2000c1e1900 */
        /* <DEDUP_REMOVED lines=22> */
[----:B------:R-:W4:Y:S01]  /*2f60*/  @P0 LDG.E R125, desc[UR20][R30.64] ;  /* 0x000000141e7d0981 */ /* 0x000f22000c1e1900 */
[----:B------:R-:W-:-:S04]  /*2f70*/  IADD3 R68, R72, 0xd8, RZ ;  /* 0x000000d848447810 */ /* 0x000fc80007ffe0ff */
[----:B------:R-:W-:Y:S01]  /*2f80*/  SHF.R.S32.HI R66, RZ, 0x1f, R68 ;  /* 0x0000001fff427819 */ /* 0x000fe20000011444 */
[----:B---3--:R0:W-:Y:S02]  /*2f90*/  STL [R1+0x70], R69 ;  /* 0x0000704501007387 */ /* 0x0081e40000100800 */
[----:B0-----:R-:W-:-:S10]  /*2fa0*/  HFMA2.MMA R69, -RZ, RZ, 0, 0 ;  /* 0x00000000ff457435 */ /* 0x001fd400000001ff */
[----:B------:R0:W3:Y:S02]  /*2fb0*/  @P0 LDG.E R69, desc[UR20][R28.64] ;  /* 0x000000141c450981 */ /* 0x0000e4000c1e1900 */
        /* <DEDUP_REMOVED lines=18> */
[----:B------:R1:W4:Y:S01]  /*30e0*/  @P0 LDG.E R123, desc[UR20][R28.64] ;  /* 0x000000141c7b0981 */ /* 0x000322000c1e1900 */
[----:B0-----:R-:W-:Y:S02]  /*30f0*/  @P0 IADD3 R30, P1, R67, R30, RZ ;  /* 0x0000001e431e0210 */ /* 0x001fe40007f3e0ff */
[----:B-1----:R-:W-:Y:S02]  /*3100*/  IADD3 R28, R33, 0xe0, RZ ;  /* 0x000000e0211c7810 */ /* 0x002fe40007ffe0ff */
[----:B------:R-:W-:Y:S02]  /*3110*/  @P0 IADD3.X R31, R66, R31, RZ, P1, !PT ;  /* 0x0000001f421f0210 */ /* 0x000fe40000ffe4ff */
[----:B------:R-:W-:-:S03]  /*3120*/  SHF.R.S32.HI R29, RZ, 0x1f, R28 ;  /* 0x0000001fff1d7819 */ /* 0x000fc6000001141c */
[----:B------:R0:W4:Y:S01]  /*3130*/  @P0 LDG.E R118, desc[UR20][R30.64] ;  /* 0x000000141e760981 */ /* 0x000122000c1e1900 */
        /* <DEDUP_REMOVED lines=45> */
[----:B---3--:R1:W-:Y:S01]  /*3410*/  STL [R1+0x48], R69 ;  /* 0x0000484501007387 */ /* 0x0083e20000100800 */
[----:B0-----:R-:W-:Y:S02]  /*3420*/  @P0 IADD3 R30, P1, R67, R30, RZ ;  /* 0x0000001e431e0210 */ /* 0x001fe40007f3e0ff */
[----:B-1----:R-:W-:Y:S02]  /*3430*/  CS2R R68, SRZ ;  /* 0x0000000000447805 */ /* 0x002fe4000001ff00 */
[----:B------:R-:W-:-:S04]  /*3440*/  @P0 IADD3.X R31, R66, R31, RZ, P1, !PT ;  /* 0x0000001f421f0210 */ /* 0x000fc80000ffe4ff */
[----:B------:R0:W5:Y:S04]  /*3450*/  @P0 LDG.E R69, desc[UR20][R28.64] ;  /* 0x000000141c450981 */ /* 0x000168000c1e1900 */
[----:B------:R1:W3:Y:S01]  /*3460*/  @P0 LDG.E R121, desc[UR20][R30.64] ;  /* 0x000000141e790981 */ /* 0x0002e2000c1e1900 */
        /* <DEDUP_REMOVED lines=24> */
[----:B------:R0:W3:Y:S01]  /*35f0*/  @P0 LDG.E R124, desc[UR20][R30.64] ;  /* 0x000000141e7c0981 */ /* 0x0000e2000c1e1900 */
        /* <DEDUP_REMOVED lines=22> */
[----:B------:R-:W3:Y:S01]  /*3760*/  LDG.E.64 R28, desc[UR20][R28.64] ;  /* 0x000000141c1c7981 */ /* 0x000ee2000c1e1b00 */
[----:B0-----:R-:W-:-:S04]  /*3770*/  @!P0 IADD3 R30, P1, R33, R30, RZ ;  /* 0x0000001e211e8210 */ /* 0x001fc80007f3e0ff */
[----:B------:R-:W-:-:S05]  /*3780*/  @!P0 IADD3.X R31, R66, R31, RZ, P1, !PT ;  /* 0x0000001f421f8210 */ /* 0x000fca0000ffe4ff */
[----:B------:R0:W3:Y:S02]  /*3790*/  @!P0 LDG.E R116, desc[UR20][R30.64] ;  /* 0x000000141e748981 */ /* 0x0000e4000c1e1900 */
[----:B0-----:R-:W0:Y:S02]  /*37a0*/  @P6 LDC.64 R30, c[0x0][0x288] ;  /* 0x0000a200ff1e6b82 */ /* 0x001e240000000a00 */
[----:B----4-:R-:W-:Y:S01]  /*37b0*/  STL [R1+0x68], R125 ;  /* 0x0000687d01007387 */ /* 0x010fe20000100800 */
[----:B------:R-:W-:-:S03]  /*37c0*/  IADD3 R66, R72, 0xc0, RZ ;  /* 0x000000c048427810 */ /* 0x000fc60007ffe0ff */
[----:B------:R-:W-:Y:S04]  /*37d0*/  STL [R1+0x6c], R123 ;  /* 0x00006c7b01007387 */ /* 0x000fe80000100800 */
[----:B------:R-:W-:Y:S04]  /*37e0*/  STL [R1+0x64], R118 ;  /* 0x0000647601007387 */ /* 0x000fe80000100800 */
[----:B--2---:R-:W-:Y:S01]  /*37f0*/  STL [R1+0x60], R122 ;  /* 0x0000607a01007387 */ /* 0x004fe20000100800 */
[C---:B------:R-:W-:Y:S02]  /*3800*/  LOP3.LUT P1, RZ, R71.reuse, 0x400, RZ, 0xc0, !PT ;  /* 0x0000040047ff7812 */ /* 0x040fe4000782c0ff */
[----:B------:R-:W-:-:S04]  /*3810*/  LOP3.LUT R71, R71, 0xffbfffff, RZ, 0xc0, !PT ;  /* 0xffbfffff47477812 */ /* 0x000fc800078ec0ff */
[----:B------:R-:W-:Y:S01]  /*3820*/  @P6 LOP3.LUT R71, R71, 0x400000, RZ, 0xfc, !PT ;  /* 0x0040000047476812 */ /* 0x000fe200078efcff */
[----:B---3--:R-:W-:Y:S04]  /*3830*/  STL [R1+0x5c], R121 ;  /* 0x00005c7901007387 */ /* 0x008fe80000100800 */
        /* <DEDUP_REMOVED lines=28> */
[----:B------:R-:W-:Y:S11]  /*3a00*/  STL [R1+0x44], RZ ;  /* 0x000044ff01007387 */ /* 0x000ff60000100800 */
[----:B------:R0:W5:Y:S04]  /*3a10*/  @P6 LDG.E R66, desc[UR20][R64.64] ;  /* 0x0000001440426981 */ /* 0x000168000c1e1900 */
[----:B------:R2:W3:Y:S01]  /*3a20*/  @P6 LDG.E R119, desc[UR20][R114.64] ;  /* 0x0000001472776981 */ /* 0x0004e2000c1e1900 */
[----:B0-----:R-:W-:-:S06]  /*3a30*/  CS2R R64, SRZ ;  /* 0x0000000000407805 */ /* 0x001fcc000001ff00 */
[----:B------:R-:W5:Y:S01]  /*3a40*/  @P1 LDG.E R65, desc[UR20][R112.64] ;  /* 0x0000001470411981 */ /* 0x000f62000c1e1900 */
[----:B--2---:R-:W-:Y:S02]  /*3a50*/  CS2R R114, SRZ ;  /* 0x0000000000727805 */ /* 0x004fe4000001ff00 */
[----:B------:R-:W-:Y:S01]  /*3a60*/  PLOP3.LUT P0, PT, PT, PT, UP0, 0x80, 0x0 ;  /* 0x000000000000781c */ /* 0x000fe20003f0f008 */
[----:B------:R0:W5:Y:S04]  /*3a70*/  @P2 LDG.E R64, desc[UR20][R60.64] ;  /* 0x000000143c402981 */ /* 0x000168000c1e1900 */
[----:B------:R-:W2:Y:S04]  /*3a80*/  @P2 LDG.E R114, desc[UR20][R108.64] ;  /* 0x000000146c722981 */ /* 0x000ea8000c1e1900 */
[----:B------:R-:W4:Y:S01]  /*3a90*/  LDL R113, [R1+0x44] ;  /* 0x0000440001717983 */ /* 0x000f220000100800 */
[----:B------:R-:W-:-:S02]  /*3aa0*/  LOP3.LUT P2, RZ, R0, 0x4, RZ, 0xc0, !PT ;  /* 0x0000000400ff7812 */ /* 0x000fc4000784c0ff */
[----:B0-----:R-:W-:Y:S02]  /*3ab0*/  CS2R R60, SRZ ;  /* 0x00000000003c7805 */ /* 0x001fe4000001ff00 */
[----:B-1----:R-:W-:Y:S01]  /*3ac0*/  @P0 R2UR UR24, R33 ;  /* 0x00000000211802ca */ /* 0x002fe200000e0000 */
[----:B----4-:R-:W4:Y:S01]  /*3ad0*/  @P1 LDG.E R113, desc[UR20][R110.64] ;  /* 0x000000146e711981 */ /* 0x010f22000c1e1900 */
[----:B------:R-:W-:-:S07]  /*3ae0*/  LOP3.LUT P0, RZ, R71, 0x8, RZ, 0xc0, !PT ;  /* 0x0000000847ff7812 */ /* 0x000fce000780c0ff */
[----:B------:R-:W5:Y:S04]  /*3af0*/  @P2 LDG.E R61, desc[UR20][R106.64] ;  /* 0x000000146a3d2981 */ /* 0x000f68000c1e1900 */
[----:B------:R-:W2:Y:S01]  /*3b00*/  @P2 LDG.E R115, desc[UR20][R104.64] ;  /* 0x0000001468732981 */ /* 0x000ea2000c1e1900 */
[----:B------:R-:W-:Y:S02]  /*3b10*/  LOP3.LUT P2, RZ, R0, 0x2, RZ, 0xc0, !PT ;  /* 0x0000000200ff7812 */ /* 0x000fe4000784c0ff */
[----:B------:R-:W-:Y:S02]  /*3b20*/  LOP3.LUT P6, RZ, R71, 0x4, RZ, 0xc0, !PT ;  /* 0x0000000447ff7812 */ /* 0x000fe400078cc0ff */
[----:B------:R-:W-:-:S06]  /*3b30*/  CS2R R116, SRZ ;  /* 0x0000000000747805 */ /* 0x000fcc000001ff00 */
[----:B------:R-:W2:Y:S04]  /*3b40*/  @P3 LDG.E R117, desc[UR20][R98.64] ;  /* 0x0000001462753981 */ /* 0x000ea8000c1e1900 */
[----:B------:R0:W5:Y:S04]  /*3b50*/  @P2 LDG.E R60, desc[UR20][R58.64] ;  /* 0x000000143a3c2981 */ /* 0x000168000c1e1900 */
[----:B------:R-:W2:Y:S01]  /*3b60*/  @P2 LDG.E R116, desc[UR20][R102.64] ;  /* 0x0000001466742981 */ /* 0x000ea2000c1e1900 */
[----:B0-----:R-:W-:-:S06]  /*3b70*/  CS2R R58, SRZ ;  /* 0x00000000003a7805 */ /* 0x001fcc000001ff00 */
[----:B------:R0:W5:Y:S01]  /*3b80*/  @P4 LDG.E R58, desc[UR20][R56.64] ;  /* 0x00000014383a4981 */ /* 0x000162000c1e1900 */
[----:B------:R-:W-:-:S03]  /*3b90*/  LOP3.LUT P4, RZ, R71, 0x40000000, RZ, 0xc0, !PT ;  /* 0x4000000047ff7812 */ /* 0x000fc6000788c0ff */
[----:B------:R-:W5:Y:S01]  /*3ba0*/  @P3 LDG.E R59, desc[UR20][R100.64] ;  /* 0x00000014643b3981 */ /* 0x000f62000c1e1900 */
[----:B0-----:R-:W-:Y:S02]  /*3bb0*/  CS2R R56, SRZ ;  /* 0x0000000000387805 */ /* 0x001fe4000001ff00 */
[----:B------:R-:W-:-:S04]  /*3bc0*/  LOP3.LUT P3, RZ, R71, 0x80000000, RZ, 0xc0, !PT ;  /* 0x8000000047ff7812 */ /* 0x000fc8000786c0ff */
[----:B------:R-:W5:Y:S01]  /*3bd0*/  @P5 LDG.E R57, desc[UR20][R94.64] ;  /* 0x000000145e395981 */ /* 0x000f62000c1e1900 */
[----:B------:R-:W-:-:S03]  /*3be0*/  LOP3.LUT P2, RZ, R0, 0x1, RZ, 0xc0, !PT ;  /* 0x0000000100ff7812 */ /* 0x000fc6000784c0ff */
[----:B------:R-:W5:Y:S04]  /*3bf0*/  @P0 LDG.E R56, desc[UR20][R92.64] ;  /* 0x000000145c380981 */ /* 0x000f68000c1e1900 */
[----:B----4-:R-:W-:Y:S04]  /*3c00*/  @P1 STL [R1+0x44], R113 ;  /* 0x0000447101001387 */ /* 0x010fe80000100800 */
[----:B---3--:R0:W-:Y:S02]  /*3c10*/  STL [R1+0x40], R119 ;  /* 0x0000407701007387 */ /* 0x0081e40000100800 */
[----:B0-----:R-:W-:-:S06]  /*3c20*/  MOV R119, RZ ;  /* 0x000000ff00777202 */ /* 0x001fcc0000000f00 */
[----:B------:R0:W3:Y:S02]  /*3c30*/  @P5 LDG.E R119, desc[UR20][R54.64] ;  /* 0x0000001436775981 */ /* 0x0000e4000c1e1900 */
[----:B0-----:R-:W-:-:S06]  /*3c40*/  CS2R R54, SRZ ;  /* 0x0000000000367805 */ /* 0x001fcc000001ff00 */
[----:B------:R0:W5:Y:S04]  /*3c50*/  @P0 LDG.E R55, desc[UR20][R52.64] ;  /* 0x0000001434370981 */ /* 0x000168000c1e1900 */
[----:B------:R-:W5:Y:S01]  /*3c60*/  @P6 LDG.E R54, desc[UR20][R90.64] ;  /* 0x000000145a366981 */ /* 0x000f62000c1e1900 */
[----:B0-----:R-:W-:-:S06]  /*3c70*/  CS2R R52, SRZ ;  /* 0x0000000000347805 */ /* 0x001fcc000001ff00 */
[----:B------:R0:W5:Y:S01]  /*3c80*/  @P6 LDG.E R53, desc[UR20][R50.64] ;  /* 0x0000001432356981 */ /* 0x000162000c1e1900 */
[C---:B------:R-:W-:Y:S02]  /*3c90*/  LOP3.LUT P6, RZ, R71.reuse, 0x4000, RZ, 0xc0, !PT ;  /* 0x0000400047ff7812 */ /* 0x040fe400078cc0ff */
[C---:B------:R-:W-:Y:S02]  /*3ca0*/  LOP3.LUT P1, RZ, R71.reuse, 0x2, RZ, 0xc0, !PT ;  /* 0x0000000247ff7812 */ /* 0x040fe4000782c0ff */
[C---:B------:R-:W-:Y:S02]  /*3cb0*/  LOP3.LUT P5, RZ, R71.reuse, 0x20000000, RZ, 0xc0, !PT ;  /* 0x2000000047ff7812 */ /* 0x040fe400078ac0ff */
[----:B------:R-:W-:-:S07]  /*3cc0*/  LOP3.LUT R71, R71, 0xff7fffff, RZ, 0xc0, !PT ;  /* 0xff7fffff47477812 */ /* 0x000fce00078ec0ff */
[----:B------:R-:W-:Y:S02]  /*3cd0*/  @P6 LOP3.LUT R71, R71, 0x800000, RZ, 0xfc, !PT ;  /* 0x0080000047476812 */ /* 0x000fe400078efcff */
[----:B0-----:R-:W-:Y:S01]  /*3ce0*/  CS2R R50, SRZ ;  /* 0x0000000000327805 */ /* 0x001fe2000001ff00 */
[----:B------:R-:W5:Y:S01]  /*3cf0*/  @P1 LDG.E R52, desc[UR20][R88.64] ;  /* 0x0000001458341981 */ /* 0x000f62000c1e1900 */
[C---:B------:R-:W-:Y:S02]  /*3d00*/  LOP3.LUT P6, RZ, R71.reuse, 0x8000, RZ, 0xc0, !PT ;  /* 0x0000800047ff7812 */ /* 0x040fe400078cc0ff */
[----:B------:R-:W-:Y:S02]  /*3d10*/  LOP3.LUT R71, R71, 0xfeffffff, RZ, 0xc0, !PT ;  /* 0xfeffffff47477812 */ /* 0x000fe400078ec0ff */
[----:B------:R0:W5:Y:S04]  /*3d20*/  @P1 LDG.E R51, desc[UR20][R42.64] ;  /* 0x000000142a331981 */ /* 0x000168000c1e1900 */
[----:B------:R-:W5:Y:S05]  /*3d30*/  @P5 LDG.E R50, desc[UR20][R86.64] ;  /* 0x0000001456325981 */ /* 0x000f6a000c1e1900 */
        /* <DEDUP_REMOVED lines=15> */
[----:B------:R-:W-:-:S04]  /*3e30*/  LOP3.LUT R71, R71, 0xefffffff, RZ, 0xc0, !PT ;  /* 0xefffffff47477812 */ /* 0x000fc800078ec0ff */
        /* <DEDUP_REMOVED lines=38> */
[----:B------:R-:W-:-:S03]  /*40a0*/  LOP3.LUT P6, RZ, R71, 0x400000, RZ, 0xc0, !PT ;  /* 0x0040000047ff7812 */ /* 0x000fc600078cc0ff */
[----:B--2---:R1:W-:Y:S04]  /*40b0*/  STL [R1+0x3c], R114 ;  /* 0x00003c7201007387 */ /* 0x0043e80000100800 */
[----:B------:R-:W5:Y:S01]  /*40c0*/  @P0 LDG.E R10, desc[UR20][R34.64] ;  /* 0x00000014220a0981 */ /* 0x000f62000c1e1900 */
[----:B0-----:R-:W-:-:S06]  /*40d0*/  CS2R R8, SRZ ;  /* 0x0000000000087805 */ /* 0x001fcc000001ff00 */
[----:B------:R0:W5:Y:S04]  /*40e0*/  @P0 LDG.E R9, desc[UR20][R6.64] ;  /* 0x0000001406090981 */ /* 0x000168000c1e1900 */
[----:B------:R2:W5:Y:S01]  /*40f0*/  @P1 LDG.E R8, desc[UR20][R4.64] ;  /* 0x0000001404081981 */ /* 0x000562000c1e1900 */
[----:B0-----:R-:W-:Y:S02]  /*4100*/  CS2R R6, SRZ ;  /* 0x0000000000067805 */ /* 0x001fe4000001ff00 */
[----:B--2---:R-:W-:-:S04]  /*4110*/  CS2R R4, SRZ ;  /* 0x0000000000047805 */ /* 0x004fc8000001ff00 */
[----:B------:R-:W5:Y:S04]  /*4120*/  @P6 LDG.E R6, desc[UR20][R28.64] ;  /* 0x000000141c066981 */ /* 0x000f68000c1e1900 */
[----:B------:R-:W5:Y:S04]  /*4130*/  @P6 LDG.E R4, desc[UR20][R30.64] ;  /* 0x000000141e046981 */ /* 0x000f68000c1e1900 */
[----:B------:R1:W-:Y:S04]  /*4140*/  STL [R1+0x28], R115 ;  /* 0x0000287301007387 */ /* 0x0003e80000100800 */
[----:B------:R1:W-:Y:S04]  /*4150*/  STL [R1+0x24], R116 ;  /* 0x0000247401007387 */ /* 0x0003e80000100800 */
[----:B------:R1:W-:Y:S04]  /*4160*/  STL [R1+0x20], R117 ;  /* 0x0000207501007387 */ /* 0x0003e80000100800 */
[----:B------:R1:W-:Y:S04]  /*4170*/  STL [R1+0x1c], R120 ;  /* 0x00001c7801007387 */ /* 0x0003e80000100800 */
[----:B---3--:R1:W-:Y:S01]  /*4180*/  STL [R1+0x18], R119 ;  /* 0x0000187701007387 */ /* 0x0083e20000100800 */
[----:B------:R-:W-:Y:S01]  /*4190*/  ISETP.GT.U32.AND P0, PT, R73, 0x1bf, PT ;  /* 0x000001bf4900780c */ /* 0x000fe20003f04070 */
[----:B------:R-:W-:Y:S01]  /*41a0*/  BSSY B0, `(.L_x_546) ;  /* 0x0000016000007945 */ /* 0x000fe20003800000 */
[----:B------:R-:W-:Y:S01]  /*41b0*/  HFMA2.MMA R0, -RZ, RZ, 0, 0 ;  /* 0x00000000ff007435 */ /* 0x000fe200000001ff */
[----:B------:R0:W5:Y:S02]  /*41c0*/  @P1 LDG.E R7, desc[UR20][R2.64] ;  /* 0x0000001402071981 */ /* 0x000164000c1e1900 */
[----:B0-----:R-:W-:-:S08]  /*41d0*/  CS2R R2, SRZ ;  /* 0x0000000000027805 */ /* 0x001fd0000001ff00 */
[----:B-1----:R-:W-:Y:S05]  /*41e0*/  @P0 BRA `(.L_x_547) ;  /* 0x0000000000440947 */ /* 0x002fea0003800000 */
[----:B------:R-:W-:Y:S01]  /*41f0*/  ULDC.U8 UR5, c[0x0][0x2a4] ;  /* 0x0000a90000057ab9 */ /* 0x000fe20000000000 */
[----:B------:R-:W-:Y:S02]  /*4200*/  IADD3 R5, R32, UR18, RZ ;  /* 0x0000001220057c10 */ /* 0x000fe4000fffe0ff */
[----:B------:R-:W-:Y:S02]  /*4210*/  ISETP.NE.AND P0, PT, RZ, UR5, PT ;  /* 0x00000005ff007c0c */ /* 0x000fe4000bf05270 */
[----:B------:R-:W-:-:S11]  /*4220*/  SHF.R.S32.HI R0, RZ, 0x1f, R5 ;  /* 0x0000001fff007819 */ /* 0x000fd60000011405 */
[----:B------:R-:W0:Y:S02]  /*4230*/  @P0 LDC.64 R28, c[0x0][0x240] ;  /* 0x00009000ff1c0b82 */ /* 0x000e240000000a00 */
[----:B0-----:R-:W-:-:S04]  /*4240*/  @P0 LEA R28, P1, R5, R28, 0x1 ;  /* 0x0000001c051c0211 */ /* 0x001fc800078208ff */
[----:B------:R-:W-:-:S05]  /*4250*/  @P0 LEA.HI.X R29, R5, R29, R0, 0x1, P1 ;  /* 0x0000001d051d0211 */ /* 0x000fca00008f0c00 */
[----:B------:R-:W2:Y:S04]  /*4260*/  @P0 LDG.E.U16 R0, desc[UR20][R28.64+0x2] ;  /* 0x000002141c000981 */ /* 0x000ea8000c1e1500 */
[----:B------:R0:W3:Y:S02]  /*4270*/  @P0 LDG.E.U16 R30, desc[UR20][R28.64] ;  /* 0x000000141c1e0981 */ /* 0x0000e4000c1e1500 */
[----:B0-----:R-:W0:Y:S02]  /*4280*/  LDC.64 R28, c[0x0][0x238] ;  /* 0x00008e00ff1c7b82 */ /* 0x001e240000000a00 */
[----:B0-----:R-:W-:-:S05]  /*4290*/  IMAD.WIDE R28, R5, 0x2, R28 ;  /* 0x00000002051c7825 */ /* 0x001fca00078e021c */
[----:B------:R-:W4:Y:S01]  /*42a0*/  LDG.E.U16 R5, desc[UR20][R28.64] ;  /* 0x000000141c057981 */ /* 0x000f22000c1e1500 */
[----:B--2---:R-:W-:-:S03]  /*42b0*/  @P0 SHF.L.U32 R3, R0, 0x10, RZ ;  /* 0x0000001000030819 */ /* 0x004fc600000006ff */
[----:B------:R-:W2:Y:S01]  /*42c0*/  LDG.E.U16 R0, desc[UR20][R28.64+0x2] ;  /* 0x000002141c007981 */ /* 0x000ea2000c1e1500 */
[----:B---3--:R-:W-:Y:S02]  /*42d0*/  @P0 SHF.L.U32 R2, R30, 0x10, RZ ;  /* 0x000000101e020819 */ /* 0x008fe400000006ff */
[----:B----4-:R-:W-:Y:S02]  /*42e0*/  SHF.L.U32 R5, R5, 0x10, RZ ;  /* 0x0000001005057819 */ /* 0x010fe400000006ff */
[----:B--2---:R-:W-:-:S07]  /*42f0*/  SHF.L.U32 R0, R0, 0x10, RZ ;  /* 0x0000001000007819 */ /* 0x004fce00000006ff */
.L_x_547:
[----:B------:R-:W-:Y:S05]  /*4300*/  BSYNC B0 ;  /* 0x0000000000007941 */ /* 0x000fea0003800000 */
.L_x_546:
[----:B------:R-:W2:Y:S01]  /*4310*/  LDL R30, [R1+0x40] ;  /* 0x00004000011e7983 */ /* 0x000ea20000100800 */
[----:B------:R-:W-:Y:S01]  /*4320*/  ULDC.U8 UR5, c[0x0][0x2a4] ;  /* 0x0000a90000057ab9 */ /* 0x000fe20000000000 */
[C---:B-----5:R-:W-:Y:S02]  /*4330*/  PRMT R28, R66.reuse, 0x7632, R28 ;  /* 0x00007632421c7816 */ /* 0x060fe4000000001c */
[----:B------:R-:W-:Y:S02]  /*4340*/  ISETP.NE.AND P1, PT, RZ, UR5, PT ;  /* 0x00000005ff007c0c */ /* 0x000fe4000bf25270 */
[----:B------:R-:W-:Y:S02]  /*4350*/  SHF.L.U32 R29, R66, 0x10, RZ ;  /* 0x00000010421d7819 */ /* 0x000fe400000006ff */
[----:B------:R-:W-:Y:S02]  /*4360*/  SHF.L.U32 R28, R28, 0x10, RZ ;  /* 0x000000101c1c7819 */ /* 0x000fe400000006ff */
[----:B------:R-:W-:Y:S01]  /*4370*/  PRMT R36, R65, 0x7632, R36 ;  /* 0x0000763241247816 */ /* 0x000fe20000000024 */
[----:B------:R-:W-:Y:S01]  /*4380*/  FADD.FTZ R29, R29, -UR23 ;  /* 0x800000171d1d7e21 */ /* 0x000fe20008010000 */
[C---:B------:R-:W-:Y:S01]  /*4390*/  PRMT R31, R113.reuse, 0x7632, R31 ;  /* 0x00007632711f7816 */ /* 0x040fe2000000001f */
[----:B------:R-:W-:Y:S01]  /*43a0*/  FADD.FTZ R28, R28, -UR23 ;  /* 0x800000171c1c7e21 */ /* 0x000fe20008010000 */
[----:B------:R-:W-:Y:S01]  /*43b0*/  SHF.L.U32 R32, R113, 0x10, RZ ;  /* 0x0000001071207819 */ /* 0x000fe200000006ff */
[----:B------:R-:W-:Y:S01]  /*43c0*/  FMUL.FTZ R29, R29, UR24 ;  /* 0x000000181d1d7c20 */ /* 0x000fe20008410000 */
[----:B------:R-:W-:Y:S01]  /*43d0*/  SHF.L.U32 R36, R36, 0x10, RZ ;  /* 0x0000001024247819 */ /* 0x000fe200000006ff */
[----:B------:R-:W-:Y:S01]  /*43e0*/  FMUL.FTZ R28, R28, UR24 ;  /* 0x000000181c1c7c20 */ /* 0x000fe20008410000 */
[----:B------:R-:W-:-:S02]  /*43f0*/  SHF.L.U32 R31, R31, 0x10, RZ ;  /* 0x000000101f1f7819 */ /* 0x000fc400000006ff */
[C---:B--2---:R-:W-:Y:S02]  /*4400*/  PRMT R33, R30.reuse, 0x7632, R33 ;  /* 0x000076321e217816 */ /* 0x044fe40000000021 */
[----:B------:R-:W-:Y:S02]  /*4410*/  SHF.L.U32 R34, R30, 0x10, RZ ;  /* 0x000000101e227819 */ /* 0x000fe400000006ff */
[----:B------:R-:W-:Y:S02]  /*4420*/  SHF.L.U32 R30, R65, 0x10, RZ ;  /* 0x00000010411e7819 */ /* 0x000fe400000006ff */
[----:B------:R-:W-:-:S03]  /*4430*/  SHF.L.U32 R33, R33, 0x10, RZ ;  /* 0x0000001021217819 */ /* 0x000fc600000006ff */
[----:B------:R-:W-:-:S04]  /*4440*/  FADD.FTZ R30, R30, -UR23 ;  /* 0x800000171e1e7e21 */ /* 0x000fc80008010000 */
        /* <DEDUP_REMOVED lines=20> */
.L_x_548:
        /* <DEDUP_REMOVED lines=26> */
.L_x_549:
[----:B------:R-:W-:Y:S01]  /*4730*/  FADD.FTZ R39, RZ, R34 ;  /* 0x00000022ff277221 */ /* 0x000fe20000010000 */
[----:B------:R-:W-:Y:S01]  /*4740*/  FFMA.FTZ R48, R28, R37, R29 ;  /* 0x000000251c307223 */ /* 0x000fe2000001001d */
[----:B------:R-:W-:Y:S01]  /*4750*/  FFMA.FTZ R29, R35, R32, R36 ;  /* 0x00000020231d7223 */ /* 0x000fe20000010024 */
[----:B------:R-:W-:Y:S01]  /*4760*/  FMUL.FTZ R34, R32, R5 ;  /* 0x0000000520227220 */ /* 0x000fe20000410000 */
[----:B------:R-:W-:Y:S01]  /*4770*/  FFMA.FTZ R49, R28, R33, RZ ;  /* 0x000000211c317223 */ /* 0x000fe200000100ff */
[----:B------:R-:W-:Y:S01]  /*4780*/  FADD.FTZ R36, RZ, R33 ;  /* 0x00000021ff247221 */ /* 0x000fe20000010000 */
[----:B------:R-:W-:Y:S01]  /*4790*/  FADD.FTZ R32, R39, R32 ;  /* 0x0000002027207221 */ /* 0x000fe20000010000 */
[----:B------:R-:W-:Y:S01]  /*47a0*/  FADD.FTZ R38, R37, R38 ;  /* 0x0000002625267221 */ /* 0x000fe20000010000 */
        /* <DEDUP_REMOVED lines=9> */
[C---:B------:R-:W-:Y:S01]  /*4840*/  PRMT R30, R114.reuse, 0x7632, R30 ;  /* 0x00007632721e7816 */ /* 0x040fe2000000001e */
        /* <DEDUP_REMOVED lines=25> */
.L_x_550:
[----:B------:R-:W-:Y:S01]  /*49e0*/  FMUL.FTZ R39, R37, R5 ;  /* 0x0000000525277220 */ /* 0x000fe20000410000 */
[----:B------:R-:W-:Y:S01]  /*49f0*/  FADD.FTZ R38, R35, R38 ;  /* 0x0000002623267221 */ /* 0x000fe20000010000 */
[----:B------:R-:W-:Y:S01]  /*4a00*/  PRMT R35, R61, 0x7632, R35 ;  /* 0x000076323d237816 */ /* 0x000fe20000000023 */
[C---:B------:R-:W-:Y:S01]  /*4a10*/  FFMA.FTZ R29, R36.reuse, R37, R29 ;  /* 0x00000025241d7223 */ /* 0x040fe2000001001d */
[----:B------:R-:W-:Y:S01]  /*4a20*/  FFMA.FTZ R36, R36, R39, R34 ;  /* 0x0000002724247223 */ /* 0x000fe20000010022 */
[----:B------:R-:W-:Y:S01]  /*4a30*/  FADD.FTZ R32, R32, R37 ;  /* 0x0000002520207221 */ /* 0x000fe20000010000 */
[----:B------:R-:W-:Y:S01]  /*4a40*/  FADD.FTZ R33, R33, R30 ;  /* 0x0000001e21217221 */ /* 0x000fe20000010000 */
[----:B------:R-:W-:Y:S01]  /*4a50*/  FFMA.FTZ R28, R31, R30, R28 ;  /* 0x0000001e1f1c7223 */ /* 0x000fe2000001001c */
[----:B------:R-:W-:Y:S01]  /*4a60*/  FMUL.FTZ R34, R30, R0 ;  /* 0x000000001e227220 */ /* 0x000fe20000410000 */
[----:B------:R-:W-:Y:S01]  /*4a70*/  SHF.L.U32 R30, R61, 0x10, RZ ;  /* 0x000000103d1e7819 */ /* 0x000fe200000006ff */
[----:B------:R-:W-:Y:S01]  /*4a80*/  FADD.FTZ R39, R38, R39 ;  /* 0x0000002726277221 */ /* 0x000fe20000010000 */
[----:B------:R-:W-:Y:S01]  /*4a90*/  SHF.L.U32 R37, R35, 0x10, RZ ;  /* 0x0000001023257819 */ /* 0x000fe200000006ff */
[----:B------:R-:W-:Y:S01]  /*4aa0*/  FFMA.FTZ R35, R31, R34, R36 ;  /* 0x000000221f237223 */ /* 0x000fe20000010024 */
[----:B------:R-:W-:Y:S01]  /*4ab0*/  PRMT R31, R115, 0x7632, R31 ;  /* 0x00007632731f7816 */ /* 0x000fe2000000001f */
[----:B------:R-:W-:-:S02]  /*4ac0*/  FADD.FTZ R36, R30, -UR23 ;  /* 0x800000171e247e21 */ /* 0x000fc40008010000 */
        /* <DEDUP_REMOVED lines=24> */
.L_x_551:
[----:B------:R-:W-:Y:S01]  /*4c50*/  FMUL.FTZ R38, R37, R5 ;  /* 0x0000000525267220 */ /* 0x000fe20000410000 */
[----:B------:R-:W-:Y:S01]  /*4c60*/  FFMA.FTZ R29, R36, R37, R29 ;  /* 0x00000025241d7223 */ /* 0x000fe2000001001d */
[----:B------:R-:W-:Y:S01]  /*4c70*/  FADD.FTZ R39, R34, R39 ;  /* 0x0000002722277221 */ /* 0x000fe20000010000 */
[----:B------:R-:W-:Y:S01]  /*4c80*/  FADD.FTZ R32, R32, R37 ;  /* 0x0000002520207221 */ /* 0x000fe20000010000 */
[--C-:B------:R-:W-:Y:S01]  /*4c90*/  FFMA.FTZ R36, R36, R38, R35.reuse ;  /* 0x0000002624247223 */ /* 0x100fe20000010023 */
[----:B------:R-:W-:Y:S01]  /*4ca0*/  PRMT R35, R60, 0x7632, R35 ;  /* 0x000076323c237816 */ /* 0x000fe20000000023 */
        /* <DEDUP_REMOVED lines=33> */
.L_x_552:
        /* <DEDUP_REMOVED lines=39> */
.L_x_553:
        /* <DEDUP_REMOVED lines=39> */
.L_x_554:
        /* <DEDUP_REMOVED lines=39> */
.L_x_555:
        /* <DEDUP_REMOVED lines=39> */
.L_x_556:
        /* <DEDUP_REMOVED lines=39> */
.L_x_557:
        /* <DEDUP_REMOVED lines=39> */
.L_x_558:
        /* <DEDUP_REMOVED lines=39> */
.L_x_559:
        /* <DEDUP_REMOVED lines=39> */
.L_x_560:
[----:B------:R-:W-:Y:S01]  /*6240*/  FMUL.FTZ R38, R119, R5 ;  /* 0x0000000577267220 */ /* 0x000fe20000410000 */
[----:B------:R-:W-:Y:S01]  /*6250*/  FADD.FTZ R120, R32, R119 ;  /* 0x0000007720787221 */ /* 0x000fe20000010000 */
[--C-:B------:R-:W-:Y:S01]  /*6260*/  FFMA.FTZ R119, R36, R119, R29.reuse ;  /* 0x0000007724777223 */ /* 0x100fe2000001001d */
[----:B------:R-:W-:Y:S01]  /*6270*/  PRMT R29, R40, 0x7632, R29 ;  /* 0x00007632281d7816 */ /* 0x000fe2000000001d */
[----:B------:R-:W-:Y:S01]  /*6280*/  FADD.FTZ R33, R33, R30 ;  /* 0x0000001e21217221 */ /* 0x000fe20000010000 */
[----:B------:R-:W-:Y:S01]  /*6290*/  FFMA.FTZ R32, R31, R30, R28 ;  /* 0x0000001e1f207223 */ /* 0x000fe2000001001c */
[----:B------:R-:W-:Y:S01]  /*62a0*/  FMUL.FTZ R28, R30, R0 ;  /* 0x000000001e1c7220 */ /* 0x000fe20000410000 */
[----:B------:R-:W-:Y:S01]  /*62b0*/  SHF.L.U32 R29, R29, 0x10, RZ ;  /* 0x000000101d1d7819 */ /* 0x000fe200000006ff */
[----:B------:R-:W-:Y:S01]  /*62c0*/  FFMA.FTZ R36, R36, R38, R35 ;  /* 0x0000002624247223 */ /* 0x000fe20000010023 */
[----:B------:R0:W-:Y:S01]  /*62d0*/  STL [R1+0x7c], R33 ;  /* 0x00007c2101007387 */ /* 0x0001e20000100800 */
[----:B------:R-:W-:Y:S01]  /*62e0*/  SHF.L.U32 R30, R40, 0x10, RZ ;  /* 0x00000010281e7819 */ /* 0x000fe200000006ff */
[----:B------:R-:W-:Y:S01]  /*62f0*/  FADD.FTZ R39, R34, R39 ;  /* 0x0000002722277221 */ /* 0x000fe20000010000 */
[----:B------:R-:W-:Y:S01]  /*6300*/  FADD.FTZ R29, R29, -UR23 ;  /* 0x800000171d1d7e21 */ /* 0x000fe20008010000 */
[----:B------:R0:W-:Y:S01]  /*6310*/  STL [R1+0x78], R32 ;  /* 0x0000782001007387 */ /* 0x0001e20000100800 */
[----:B------:R-:W-:Y:S01]  /*6320*/  FFMA.FTZ R36, R31, R28, R36 ;  /* 0x0000001c1f247223 */ /* 0x000fe20000010024 */
[----:B------:R-:W-:Y:S01]  /*6330*/  PRMT R34, R27, 0x7632, R34 ;  /* 0x000076321b227816 */ /* 0x000fe20000000022 */
[----:B------:R-:W-:Y:S01]  /*6340*/  FMUL.FTZ R63, R29, UR24 ;  /* 0x000000181d3f7c20 */ /* 0x000fe20008410000 */
[----:B------:R-:W-:Y:S01]  /*6350*/  FADD.FTZ R31, R30, -UR23 ;  /* 0x800000171e1f7e21 */ /* 0x000fe20008010000 */
[----:B------:R-:W-:Y:S01]  /*6360*/  FADD.FTZ R39, R39, R38 ;  /* 0x0000002627277221 */ /* 0x000fe20000010000 */
[----:B------:R-:W-:-:S02]  /*6370*/  SHF.L.U32 R30, R27, 0x10, RZ ;  /* 0x000000101b1e7819 */ /* 0x000fc400000006ff */
[----:B------:R0:W-:Y:S01]  /*6380*/  STL [R1+0x10], R63 ;  /* 0x0000103f01007387 */ /* 0x0001e20000100800 */
[----:B------:R-:W-:Y:S01]  /*6390*/  SHF.L.U32 R34, R34, 0x10, RZ ;  /* 0x0000001022227819 */ /* 0x000fe200000006ff */
        /* <DEDUP_REMOVED lines=20> */
.L_x_561:
[----:B0-----:R-:W-:Y:S01]  /*64e0*/  PRMT R32, R26, 0x7632, R32 ;  /* 0x000076321a207816 */ /* 0x001fe20000000020 */
[----:B------:R-:W-:Y:S01]  /*64f0*/  FMUL.FTZ R29, R30, R5 ;  /* 0x000000051e1d7220 */ /* 0x000fe20000410000 */
[----:B------:R-:W-:Y:S01]  /*6500*/  SHF.L.U32 R35, R26, 0x10, RZ ;  /* 0x000000101a237819 */ /* 0x000fe200000006ff */
[----:B------:R-:W-:Y:S01]  /*6510*/  FADD.FTZ R28, R28, R39 ;  /* 0x000000271c1c7221 */ /* 0x000fe20000010000 */
[----:B------:R-:W-:Y:S01]  /*6520*/  SHF.L.U32 R32, R32, 0x10, RZ ;  /* 0x0000001020207819 */ /* 0x000fe200000006ff */
[----:B------:R-:W-:Y:S01]  /*6530*/  FFMA.FTZ R36, R31, R29, R36 ;  /* 0x0000001d1f247223 */ /* 0x000fe20000010024 */
[----:B------:R-:W-:Y:S01]  /*6540*/  SHF.L.U32 R33, R25, 0x10, RZ ;  /* 0x0000001019217819 */ /* 0x000fe200000006ff */
[----:B------:R-:W-:Y:S01]  /*6550*/  FADD.FTZ R35, R35, -UR23 ;  /* 0x8000001723237e21 */ /* 0x000fe20008010000 */
[--C-:B------:R-:W-:Y:S01]  /*6560*/  FADD.FTZ R28, R28, R29.reuse ;  /* 0x0000001d1c1c7221 */ /* 0x100fe20000010000 */
[----:B------:R-:W-:Y:S01]  /*6570*/  FADD.FTZ R38, R32, -UR23 ;  /* 0x8000001720267e21 */ /* 0x000fe20008010000 */
[----:B------:R-:W-:Y:S01]  /*6580*/  PRMT R29, R25, 0x7632, R29 ;  /* 0x00007632191d7816 */ /* 0x000fe2000000001d */
        /* <DEDUP_REMOVED lines=22> */
[----:B-1----:R-:W-:Y:S01]  /*66f0*/  FADD.FTZ R38, -R49, 1 ;  /* 0x3f80000031267421 */ /* 0x002fe20000010100 */
[----:B------:R-:W-:-:S03]  /*6700*/  FMUL.FTZ R32, R32, R49 ;  /* 0x0000003120207220 */ /* 0x000fc60000410000 */
[----:B------:R-:W-:-:S04]  /*6710*/  FFMA.FTZ R35, R35, R38, 1 ;  /* 0x3f80000023237423 */ /* 0x000fc80000010026 */
[----:B------:R-:W-:-:S07]  /*6720*/  FMUL.FTZ R32, R32, R35 ;  /* 0x0000002320207220 */ /* 0x000fce0000410000 */
.L_x_562:
[----:B------:R-:W-:Y:S01]  /*6730*/  FFMA.FTZ R38, R63, R29, R36 ;  /* 0x0000001d3f267223 */ /* 0x000fe20000010024 */
        /* <DEDUP_REMOVED lines=35> */
.L_x_563:
        /* <DEDUP_REMOVED lines=13> */
[----:B0-----:R-:W-:Y:S01]  /*6a40*/  PRMT R62, R20, 0x7632, R62 ;  /* 0x00007632143e7816 */ /* 0x001fe2000000003e */
        /* <DEDUP_REMOVED lines=22> */
.L_x_564:
        /* <DEDUP_REMOVED lines=35> */
.L_x_565:
[----:B------:R-:W-:Y:S01]  /*6de0*/  SHF.L.U32 R77, R18, 0x10, RZ ;  /* 0x00000010124d7819 */ /* 0x000fe200000006ff */
[----:B------:R-:W-:Y:S01]  /*6df0*/  FFMA.FTZ R63, R38, R75, R63 ;  /* 0x0000004b263f7223 */ /* 0x000fe2000001003f */
[----:B------:R-:W-:Y:S01]  /*6e00*/  PRMT R76, R18, 0x7632, R76 ;  /* 0x00007632124c7816 */ /* 0x000fe2000000004c */
[----:B------:R-:W-:Y:S01]  /*6e10*/  FMUL.FTZ R62, R39, R5 ;  /* 0x00000005273e7220 */ /* 0x000fe20000410000 */
[----:B------:R-:W-:Y:S01]  /*6e20*/  FADD.FTZ R74, R75, R74 ;  /* 0x0000004a4b4a7221 */ /* 0x000fe20000010000 */
[----:B------:R-:W-:Y:S01]  /*6e30*/  FADD.FTZ R77, R77, -UR23 ;  /* 0x800000174d4d7e21 */ /* 0x000fe20008010000 */
[----:B------:R-:W-:Y:S01]  /*6e40*/  SHF.L.U32 R76, R76, 0x10, RZ ;  /* 0x000000104c4c7819 */ /* 0x000fe200000006ff */
[----:B------:R-:W-:Y:S01]  /*6e50*/  FFMA.FTZ R63, R49, R62, R63 ;  /* 0x0000003e313f7223 */ /* 0x000fe2000001003f */
[----:B------:R-:W-:Y:S01]  /*6e60*/  PRMT R75, R17, 0x7632, R75 ;  /* 0x00007632114b7816 */ /* 0x000fe2000000004b */
[----:B------:R-:W-:Y:S01]  /*6e70*/  FMUL.FTZ R82, R77, UR24 ;  /* 0x000000184d527c20 */ /* 0x000fe20008410000 */
[----:B------:R-:W-:Y:S01]  /*6e80*/  FADD.FTZ R62, R74, R62 ;  /* 0x0000003e4a3e7221 */ /* 0x000fe20000010000 */
[----:B------:R-:W-:Y:S01]  /*6e90*/  FADD.FTZ R76, R76, -UR23 ;  /* 0x800000174c4c7e21 */ /* 0x000fe20008010000 */
[----:B------:R-:W-:Y:S01]  /*6ea0*/  SHF.L.U32 R74, R17, 0x10, RZ ;  /* 0x00000010114a7819 */ /* 0x000fe200000006ff */
[----:B------:R-:W-:Y:S01]  /*6eb0*/  FMUL.FTZ R77, R48, R0 ;  /* 0x00000000304d7220 */ /* 0x000fe20000410000 */
[----:B------:R1:W-:Y:S01]  /*6ec0*/  STL [R1+0x30], R82 ;  /* 0x0000305201007387 */ /* 0x0003e20000100800 */
[----:B------:R-:W-:Y:S01]  /*6ed0*/  PRMT R80, R16, 0x7632, R80 ;  /* 0x0000763210507816 */ /* 0x000fe20000000050 */
[----:B------:R-:W-:Y:S01]  /*6ee0*/  FMUL.FTZ R76, R76, UR24 ;  /* 0x000000184c4c7c20 */ /* 0x000fe20008410000 */
[----:B------:R-:W-:Y:S01]  /*6ef0*/  SHF.L.U32 R75, R75, 0x10, RZ ;  /* 0x000000104b4b7819 */ /* 0x000fe200000006ff */
[----:B------:R-:W-:Y:S06]  /*6f00*/  @!P1 BRA `(.L_x_566) ;  /* 0x0000000000489947 */ /* 0x000fec0003800000 */
        /* <DEDUP_REMOVED lines=18> */
.L_x_566:
[----:B------:R-:W-:Y:S01]  /*7030*/  SHF.L.U32 R79, R16, 0x10, RZ ;  /* 0x00000010104f7819 */ /* 0x000fe200000006ff */
[----:B------:R-:W-:Y:S01]  /*7040*/  FFMA.FTZ R63, R81, R77, R63 ;  /* 0x0000004d513f7223 */ /* 0x000fe2000001003f */
[----:B------:R-:W-:Y:S01]  /*7050*/  SHF.L.U32 R80, R80, 0x10, RZ ;  /* 0x0000001050507819 */ /* 0x000fe200000006ff */
[----:B0-----:R-:W-:Y:S01]  /*7060*/  FMUL.FTZ R81, R74, R5 ;  /* 0x000000054a517220 */ /* 0x001fe20000410000 */
        /* <DEDUP_REMOVED lines=9> */
[----:B-1----:R-:W-:Y:S01]  /*7100*/  FMUL.FTZ R82, R75, R0 ;  /* 0x000000004b527220 */ /* 0x002fe20000410000 */
        /* <DEDUP_REMOVED lines=20> */
.L_x_567:
        /* <DEDUP_REMOVED lines=36> */
.L_x_568:
        /* <DEDUP_REMOVED lines=34> */
.L_x_569:
        /* <DEDUP_REMOVED lines=36> */
.L_x_570:
        /* <DEDUP_REMOVED lines=34> */
.L_x_571:
        /* <DEDUP_REMOVED lines=37> */
.L_x_572:
        /* <DEDUP_REMOVED lines=35> */
.L_x_573:
        /* <DEDUP_REMOVED lines=37> */
.L_x_574:
        /* <DEDUP_REMOVED lines=34> */
.L_x_575:
        /* <DEDUP_REMOVED lines=37> */
.L_x_576:
        /* <DEDUP_REMOVED lines=39> */
.L_x_577:
        /* <DEDUP_REMOVED lines=35> */
.L_x_578:
        /* <DEDUP_REMOVED lines=44> */
.L_x_579:
        /* <DEDUP_REMOVED lines=8> */
[----:B-----5:R-:W-:Y:S04]  /*8e30*/  STL [R1+0x90], R6 ;  /* 0x0000900601007387 */ /* 0x020fe80000100800 */
[----:B------:R-:W-:Y:S04]  /*8e40*/  STL [R1+0x8c], R4 ;  /* 0x00008c0401007387 */ /* 0x000fe80000100800 */
[----:B------:R-:W-:Y:S04]  /*8e50*/  STL [R1+0x88], R3 ;  /* 0x0000880301007387 */ /* 0x000fe80000100800 */
        /* <DEDUP_REMOVED lines=60> */
[----:B--2---:R-:W-:Y:S01]  /*9220*/  FFMA.FTZ R29, R29, R28, R34 ;  /* 0x0000001c1d1d7223 */ /* 0x004fe20000010022 */
[----:B------:R-:W-:Y:S01]  /*9230*/  FADD.FTZ R28, R3, R28 ;  /* 0x0000001c031c7221 */ /* 0x000fe20000010000 */
[----:B------:R-:W2:Y:S04]  /*9240*/  LDL.LU R34, [R1+0x30] ;  /* 0x0000300001227983 */ /* 0x000ea80000300800 */
[----:B------:R3:W5:Y:S04]  /*9250*/  LDL.LU R3, [R1+0x88] ;  /* 0x0000880001037983 */ /* 0x0007680000300800 */
[----:B------:R-:W4:Y:S01]  /*9260*/  LDL.LU R32, [R1+0x34] ;  /* 0x0000340001207983 */ /* 0x000f220000300800 */
[----:B------:R-:W-:Y:S01]  /*9270*/  FFMA.FTZ R38, R38, R36, R29 ;  /* 0x0000002426267223 */ /* 0x000fe2000001001d */
[----:B------:R-:W-:Y:S01]  /*9280*/  FADD.FTZ R35, R33, R35 ;  /* 0x0000002321237221 */ /* 0x000fe20000010000 */
[----:B------:R-:W-:Y:S01]  /*9290*/  FADD.FTZ R36, R28, R36 ;  /* 0x000000241c247221 */ /* 0x000fe20000010000 */
[----:B------:R-:W-:-:S02]  /*92a0*/  FFMA.FTZ R37, R49, R39, R37 ;  /* 0x0000002731257223 */ /* 0x000fc40000010025 */
[----:B------:R-:W-:Y:S01]  /*92b0*/  FADD.FTZ R35, R35, R39 ;  /* 0x0000002723237221 */ /* 0x000fe20000010000 */
[----:B------:R-:W-:-:S03]  /*92c0*/  FADD.FTZ R36, R36, R48 ;  /* 0x0000003024247221 */ /* 0x000fc60000010000 */
[----:B------:R-:W-:Y:S01]  /*92d0*/  FADD.FTZ R35, R35, R74 ;  /* 0x0000004a23237221 */ /* 0x000fe20000010000 */
[----:B------:R-:W-:-:S03]  /*92e0*/  FADD.FTZ R36, R36, R75 ;  /* 0x0000004b24247221 */ /* 0x000fc60000010000 */
[----:B------:R-:W-:Y:S01]  /*92f0*/  FADD.FTZ R35, R35, R77 ;  /* 0x0000004d23237221 */ /* 0x000fe20000010000 */
[----:B------:R-:W-:Y:S01]  /*9300*/  FADD.FTZ R36, R36, R78 ;  /* 0x0000004e24247221 */ /* 0x000fe20000010000 */
[----:B----4-:R-:W-:Y:S02]  /*9310*/  FFMA.FTZ R38, R32, R48, R38 ;  /* 0x0000003020267223 */ /* 0x010fe40000010026 */
[----:B------:R-:W4:Y:S01]  /*9320*/  LDL R32, [R1+0x80] ;  /* 0x0000800001207983 */ /* 0x000f220000100800 */
[----:B--2---:R-:W-:Y:S01]  /*9330*/  FFMA.FTZ R37, R34, R74, R37 ;  /* 0x0000004a22257223 */ /* 0x004fe20000010025 */
[----:B------:R-:W-:Y:S01]  /*9340*/  FFMA.FTZ R38, R76, R75, R38 ;  /* 0x0000004b4c267223 */ /* 0x000fe20000010026 */
[----:B------:R-:W-:Y:S01]  /*9350*/  FADD.FTZ R35, R35, R81 ;  /* 0x0000005123237221 */ /* 0x000fe20000010000 */
[----:B------:R-:W-:Y:S01]  /*9360*/  FADD.FTZ R36, R36, R82 ;  /* 0x0000005224247221 */ /* 0x000fe20000010000 */
[----:B------:R-:W1:Y:S01]  /*9370*/  S2UR UR7, SR_CgaCtaId ;  /* 0x00000000000779c3 */ /* 0x000e620000008800 */
[----:B------:R-:W-:-:S04]  /*9380*/  FFMA.FTZ R38, R80, R78, R38 ;  /* 0x0000004e50267223 */ /* 0x000fc80000010026 */
[----:B------:R-:W-:Y:S01]  /*9390*/  FFMA.FTZ R38, R84, R82, R38 ;  /* 0x0000005254267223 */ /* 0x000fe20000010026 */
[----:B------:R-:W-:Y:S02]  /*93a0*/  UMOV UR6, 0x400 ;  /* 0x0000040000067882 */ /* 0x000fe40000000000 */
[----:B------:R-:W2:Y:S01]  /*93b0*/  LDC.64 R48, c[0x0][0x268] ;  /* 0x00009a00ff307b82 */ /* 0x000ea20000000a00 */
        /* <DEDUP_REMOVED lines=55> */
[----:B----4-:R0:W-:Y:S01]  /*9730*/  @!P0 STS.64 [R32+0x10], R62 ;  /* 0x0000103e20008388 */ /* 0x0101e20000000a00 */
[----:B------:R-:W-:Y:S01]  /*9740*/  BAR.SYNC.DEFER_BLOCKING 0x0 ;  /* 0x0000000000007b1d */ /* 0x000fe20000010000 */
[----:B------:R-:W-:Y:S02]  /*9750*/  ISETP.NE.AND P0, PT, R73, RZ, PT ;  /* 0x000000ff4900720c */ /* 0x000fe40003f05270 */
[----:B0-----:R-:W-:-:S05]  /*9760*/  MOV R32, UR14 ;  /* 0x0000000e00207c02 */ /* 0x001fca0008000f00 */
[----:B------:R-:W-:-:S04]  /*9770*/  IMAD R33, R32, 0x38, R73 ;  /* 0x0000003820217824 */ /* 0x000fc800078e0249 */
[----:B--2---:R-:W-:Y:S02]  /*9780*/  IMAD.WIDE R48, R33, 0x4, R48 ;  /* 0x0000000421307825 */ /* 0x004fe400078e0230 */
[----:B---3--:R-:W-:Y:S05]  /*9790*/  @P0 BRA `(.L_x_581) ;  /* 0x0000000000880947 */ /* 0x008fea0003800000 */
        /* <DEDUP_REMOVED lines=34> */
.L_x_581:
[----:B------:R-:W-:Y:S05]  /*99c0*/  BSYNC B0 ;  /* 0x0000000000007941 */ /* 0x000fea0003800000 */
.L_x_580:
        /* <DEDUP_REMOVED lines=41> */
.L_x_583:
[----:B------:R-:W-:Y:S05]  /*9c60*/  BSYNC B0 ;  /* 0x0000000000007941 */ /* 0x000fea0003800000 */
.L_x_582:
        /* <DEDUP_REMOVED lines=16> */
.L_x_585:
[----:B------:R-:W-:Y:S05]  /*9d70*/  BSYNC B0 ;  /* 0x0000000000007941 */ /* 0x000fea0003800000 */
.L_x_584:
[----:B-1----:R-:W2:Y:S04]  /*9d80*/  LDL R30, [R1+0x20] ;  /* 0x00002000011e7983 */ /* 0x002ea80000100800 */
[----:B------:R-:W3:Y:S04]  /*9d90*/  LDL R29, [R1+0x1c] ;  /* 0x00001c00011d7983 */ /* 0x000ee80000100800 */
[----:B------:R-:W4:Y:S04]  /*9da0*/  LDL R28, [R1+0x18] ;  /* 0x00001800011c7983 */ /* 0x000f280000100800 */
[----:B------:R-:W-:Y:S04]  /*9db0*/  STL [R1+0xa0], R47 ;  /* 0x0000a02f01007387 */ /* 0x000fe80000100800 */
[----:B------:R0:W-:Y:S04]  /*9dc0*/  STL [R1+0x9c], R46 ;  /* 0x00009c2e01007387 */ /* 0x0001e80000100800 */
[----:B0-----:R-:W4:Y:S04]  /*9dd0*/  LDL R46, [R1+0x24] ;  /* 0x00002400012e7983 */ /* 0x001f280000100800 */
[----:B------:R0:W-:Y:S04]  /*9de0*/  STL [R1+0x98], R45 ;  /* 0x0000982d01007387 */ /* 0x0001e80000100800 */
[----:B0-----:R-:W4:Y:S04]  /*9df0*/  LDL R45, [R1+0x28] ;  /* 0x00002800012d7983 */ /* 0x001f280000100800 */
[----:B------:R0:W-:Y:S04]  /*9e00*/  STL [R1+0x94], R44 ;  /* 0x0000942c01007387 */ /* 0x0001e80000100800 */
[----:B0-----:R-:W4:Y:S04]  /*9e10*/  LDL R44, [R1+0x3c] ;  /* 0x00003c00012c7983 */ /* 0x001f280000100800 */
[----:B------:R0:W-:Y:S04]  /*9e20*/  STL [R1+0x90], R5 ;  /* 0x0000900501007387 */ /* 0x0001e80000100800 */
[----:B0-----:R-:W4:Y:S04]  /*9e30*/  LDL R5, [R1+0x44] ;  /* 0x0000440001057983 */ /* 0x001f280000100800 */
[----:B-----5:R0:W-:Y:S04]  /*9e40*/  STL [R1+0x8c], R3 ;  /* 0x00008c0301007387 */ /* 0x0201e80000100800 */
[----:B0-----:R-:W4:Y:S01]  /*9e50*/  LDL R3, [R1+0x40] ;  /* 0x0000400001037983 */ /* 0x001f220000100800 */
[----:B------:R-:W-:-:S02]  /*9e60*/  PRMT R34, R65, 0x7632, R34 ;  /* 0x0000763241227816 */ /* 0x000fc40000000022 */
[----:B------:R-:W-:Y:S01]  /*9e70*/  PRMT R38, R64, 0x7632, R38 ;  /* 0x0000763240267816 */ /* 0x000fe20000000026 */
[----:B------:R0:W-:Y:S01]  /*9e80*/  STL [R1+0x88], R2 ;  /* 0x0000880201007387 */ /* 0x0001e20000100800 */
[----:B------:R-:W-:Y:S02]  /*9e90*/  PRMT R49, R61, 0x7632, R49 ;  /* 0x000076323d317816 */ /* 0x000fe40000000031 */
[----:B------:R-:W-:Y:S01]  /*9ea0*/  PRMT R78, R60, 0x7632, R78 ;  /* 0x000076323c4e7816 */ /* 0x000fe2000000004e */
[----:B------:R1:W-:Y:S01]  /*9eb0*/  STL [R1+0x84], R0 ;  /* 0x0000840001007387 */ /* 0x0003e20000100800 */
[----:B------:R-:W-:Y:S02]  /*9ec0*/  PRMT R76, R59, 0x7632, R76 ;  /* 0x000076323b4c7816 */ /* 0x000fe4000000004c */
[----:B------:R-:W-:Y:S02]  /*9ed0*/  PRMT R79, R58, 0x7632, R79 ;  /* 0x000076323a4f7816 */ /* 0x000fe4000000004f */
[----:B------:R-:W-:Y:S01]  /*9ee0*/  PRMT R83, R57, 0x7632, R83 ;  /* 0x0000763239537816 */ /* 0x000fe20000000053 */
[----:B0-----:R-:W4:Y:S04]  /*9ef0*/  LDL R2, [R1+0x64] ;  /* 0x0000640001027983 */ /* 0x001f280000100800 */
[----:B-1----:R-:W4:Y:S01]  /*9f00*/  LDL R0, [R1+0x60] ;  /* 0x0000600001007983 */ /* 0x002f220000100800 */
[----:B--2---:R-:W-:-:S02]  /*9f10*/  PRMT R80, R30, 0x7632, R80 ;  /* 0x000076321e507816 */ /* 0x004fc40000000050 */
[----:B------:R-:W-:Y:S01]  /*9f20*/  PRMT R47, R17, 0x7632, R47 ;  /* 0x00007632112f7816 */ /* 0x000fe2000000002f */
[----:B------:R-:W2:Y:S01]  /*9f30*/  LDL R30, [R1+0x5c] ;  /* 0x00005c00011e7983 */ /* 0x000ea20000100800 */
[----:B---3--:R-:W-:-:S03]  /*9f40*/  PRMT R84, R29, 0x7632, R84 ;  /* 0x000076321d547816 */ /* 0x008fc60000000054 */
[----:B------:R-:W3:Y:S01]  /*9f50*/  LDL R29, [R1+0x58] ;  /* 0x00005800011d7983 */ /* 0x000ee20000100800 */
[----:B----4-:R-:W-:-:S03]  /*9f60*/  PRMT R87, R28, 0x7632, R87 ;  /* 0x000076321c577816 */ /* 0x010fc60000000057 */
[----:B------:R-:W4:Y:S01]  /*9f70*/  LDL R28, [R1+0x4c] ;  /* 0x00004c00011c7983 */ /* 0x000f220000100800 */
[----:B------:R-:W-:-:S03]  /*9f80*/  PRMT R77, R46, 0x7632, R77 ;  /* 0x000076322e4d7816 */ /* 0x000fc6000000004d */
[----:B------:R-:W2:Y:S01]  /*9f90*/  LDL R46, [R1+0x74] ;  /* 0x00007400012e7983 */ /* 0x000ea20000100800 */
[----:B------:R-:W-:-:S03]  /*9fa0*/  PRMT R48, R45, 0x7632, R48 ;  /* 0x000076322d307816 */ /* 0x000fc60000000030 */
[----:B------:R-:W3:Y:S01]  /*9fb0*/  LDL R45, [R1+0x70] ;  /* 0x00007000012d7983 */ /* 0x000ee20000100800 */
[----:B------:R-:W-:-:S03]  /*9fc0*/  PRMT R37, R44, 0x7632, R37 ;  /* 0x000076322c257816 */ /* 0x000fc60000000025 */
[----:B------:R-:W4:Y:S01]  /*9fd0*/  LDL R44, [R1+0x48] ;  /* 0x00004800012c7983 */ /* 0x000f220000100800 */
[----:B------:R-:W-:-:S03]  /*9fe0*/  PRMT R33, R5, 0x7632, R33 ;  /* 0x0000763205217816 */ /* 0x000fc60000000021 */
[----:B------:R-:W4:Y:S01]  /*9ff0*/  LDL R5, [R1+0x68] ;  /* 0x0000680001057983 */ /* 0x000f220000100800 */
[----:B------:R-:W-:-:S03]  /*a000*/  PRMT R31, R3, 0x7632, R31 ;  /* 0x00007632031f7816 */ /* 0x000fc6000000001f */
[----:B------:R-:W4:Y:S04]  /*a010*/  LDL R3, [R1+0x6c] ;  /* 0x00006c0001037983 */ /* 0x000f280000100800 */
[----:B------:R0:W-:Y:S04]  /*a020*/  STL.S16 [R1], R47 ;  /* 0x0000002f01007387 */ /* 0x0001e80000100600 */
[----:B0-----:R0:W5:Y:S01]  /*a030*/  LDL.LU R47, [R1+0xa0] ;  /* 0x0000a000012f7983 */ /* 0x0011620000300800 */
[----:B------:R-:W-:Y:S02]  /*a040*/  PRMT R85, R2, 0x7632, R85 ;  /* 0x0000763202557816 */ /* 0x000fe40000000055 */
[----:B------:R-:W-:-:S02]  /*a050*/  PRMT R81, R0, 0x7632, R81 ;  /* 0x0000763200517816 */ /* 0x000fc40000000051 */
[----:B--2---:R-:W-:Y:S02]  /*a060*/  PRMT R101, R46, 0x7632, R101 ;  /* 0x000076322e657816 */ /* 0x004fe40000000065 */
[----:B------:R0:W5:Y:S01]  /*a070*/  LDL.LU R46, [R1+0x9c] ;  /* 0x00009c00012e7983 */ /* 0x0001620000300800 */
[----:B---3--:R-:W-:-:S03]  /*a080*/  PRMT R100, R45, 0x7632, R100 ;  /* 0x000076322d647816 */ /* 0x008fc60000000064 */
[----:B------:R0:W5:Y:S01]  /*a090*/  LDL.LU R45, [R1+0x98] ;  /* 0x00009800012d7983 */ /* 0x0001620000300800 */
[----:B----4-:R-:W-:-:S03]  /*a0a0*/  PRMT R96, R44, 0x7632, R96 ;  /* 0x000076322c607816 */ /* 0x010fc60000000060 */
[----:B------:R0:W5:Y:S01]  /*a0b0*/  LDL.LU R44, [R1+0x94] ;  /* 0x00009400012c7983 */ /* 0x0001620000300800 */
[----:B------:R-:W-:-:S03]  /*a0c0*/  PRMT R93, R5, 0x7632, R93 ;  /* 0x00007632055d7816 */ /* 0x000fc6000000005d */
[----:B------:R0:W5:Y:S01]  /*a0d0*/  LDL.LU R5, [R1+0x90] ;  /* 0x0000900001057983 */ /* 0x0001620000300800 */
[----:B------:R-:W-:-:S03]  /*a0e0*/  PRMT R90, R3, 0x7632, R90 ;  /* 0x00007632035a7816 */ /* 0x000fc6000000005a */
        /* <DEDUP_REMOVED lines=58> */
[----:B-----5:R0:W-:Y:S01]  /*a490*/  STL [R1+0x84], R0 ;  /* 0x0000840001007387 */ /* 0x0201e20000100800 */
[----:B------:R-:W-:Y:S02]  /*a4a0*/  UIMAD UR16, UR22, UR14, UR13 ;  /* 0x0000000e161072a4 */ /* 0x000fe4000f8e020d */
[----:B------:R-:W-:Y:S02]  /*a4b0*/  ULOP3.LUT UP0, URZ, UR4, 0x2, URZ, 0xc0, !UPT ;  /* 0x00000002043f7892 */ /* 0x000fe4000f80c03f */
[----:B------:R-:W-:Y:S01]  /*a4c0*/  UIMAD.WIDE.U32 UR16, UR16, 0x8, UR6 ;  /* 0x00000008101078a5 */ /* 0x000fe2000f8e0006 */
[----:B------:R-:W-:Y:S02]  /*a4d0*/  UMOV UR5, 0x1 ;  /* 0x0000000100057882 */ /* 0x000fe40000000000 */
[----:B------:R-:W-:Y:S01]  /*a4e0*/  USEL UR5, UR5, 0xffffffff, !UP0 ;  /* 0xffffffff05057887 */ /* 0x000fe2000c000000 */
[----:B0-----:R-:W0:Y:S02]  /*a4f0*/  S2R R0, SR_LANEID ;  /* 0x0000000000007919 */ /* 0x001e240000000000 */
[----:B------:R-:W-:Y:S01]  /*a500*/  MOV R28, UR16 ;  /* 0x00000010001c7c02 */ /* 0x000fe20008000f00 */
[----:B------:R-:W-:Y:S01]  /*a510*/  VOTEU.ANY UR16, UPT, PT ;  /* 0x0000000000107886 */ /* 0x000fe200038e0100 */
[----:B------:R-:W-:Y:S01]  /*a520*/  MOV R29, UR17 ;  /* 0x00000011001d7c02 */ /* 0x000fe20008000f00 */
[----:B------:R-:W-:-:S02]  /*a530*/  UPOPC UR17, UR16 ;  /* 0x00000010001172bf */ /* 0x000fc40008000000 */
[----:B------:R-:W-:Y:S02]  /*a540*/  UFLO.U32 UR16, UR16 ;  /* 0x00000010001072bd */ /* 0x000fe400080e0000 */
[----:B------:R-:W-:Y:S01]  /*a550*/  UIMAD UR5, UR5, UR17, URZ ;  /* 0x00000011050572a4 */ /* 0x000fe2000f8e023f */
[----:B------:R1:W-:Y:S05]  /*a560*/  STG.E.64 desc[UR20][R28.64], R62 ;  /* 0x0000003e1c007986 */ /* 0x0003ea000c101b14 */
[----:B------:R-:W-:Y:S02]  /*a570*/  MOV R30, UR5 ;  /* 0x00000005001e7c02 */ /* 0x000fe40008000f00 */
[----:B-1----:R-:W-:-:S02]  /*a580*/  MOV R28, UR18 ;  /* 0x00000012001c7c02 */ /* 0x002fc40008000f00 */
[----:B------:R-:W-:Y:S02]  /*a590*/  MOV R29, UR19 ;  /* 0x00000013001d7c02 */ /* 0x000fe40008000f00 */
[----:B0-----:R-:W-:Y:S02]  /*a5a0*/  ISETP.EQ.U32.AND P6, PT, R0, UR16, PT ;  /* 0x0000001000007c0c */ /* 0x001fe4000bfc2070 */
[----:B------:R0:W5:Y:S11]  /*a5b0*/  LDL.LU R0, [R1+0x84] ;  /* 0x0000840001007983 */ /* 0x0001760000300800 */
[----:B------:R-:W-:Y:S06]  /*a5c0*/  @P6 MEMBAR.ALL.GPU ;  /* 0x0000000000006992 */ /* 0x000fec000000a000 */
[----:B------:R-:W-:-:S00]  /*a5d0*/  @P6 ERRBAR ;  /* 0x00000000000069ab */ /* 0x000fc00000000000 */
[----:B------:R-:W-:Y:S06]  /*a5e0*/  @P6 CGAERRBAR ;  /* 0x00000000000065ab */ /* 0x000fec0000000000 */
[----:B------:R1:W-:Y:S01]  /*a5f0*/  @P6 REDG.E.ADD.S32.STRONG.GPU desc[UR20][R28.64], R30 ;  /* 0x0000001e1c00698e */ /* 0x0003e2000c10e394 */
[----:B------:R-:W-:-:S04]  /*a600*/  PLOP3.LUT P6, PT, PT, PT, UP0, 0x40, 0x0 ;  /* 0x000000000000781c */ /* 0x000fc80003fce808 */
[----:B-1----:R-:W-:-:S04]  /*a610*/  SEL R30, RZ, UR15, !P6 ;  /* 0x0000000fff1e7c07 */ /* 0x002fc8000f000000 */
[----:B------:R-:W-:-:S13]  /*a620*/  ISETP.NE.AND P6, PT, R30, -0x1, PT ;  /* 0xffffffff1e00780c */ /* 0x000fda0003fc5270 */
[----:B0-----:R-:W-:Y:S05]  /*a630*/  @!P6 BRA `(.L_x_587) ;  /* 0x00000000001ce947 */ /* 0x001fea0003800000 */
.L_x_588:
[----:B------:R-:W-:Y:S02]  /*a640*/  MOV R28, UR18 ;  /* 0x00000012001c7c02 */ /* 0x000fe40008000f00 */
[----:B------:R-:W-:-:S05]  /*a650*/  MOV R29, UR19 ;  /* 0x00000013001d7c02 */ /* 0x000fca0008000f00 */
[----:B------:R-:W2:Y:S04]  /*a660*/  LDG.E.STRONG.GPU R28, desc[UR20][R28.64] ;  /* 0x000000141c1c7981 */ /* 0x000ea8000c1ef900 */
[----:B--2---:R-:W-:Y:S01]  /*a670*/  CCTL.IVALL ;  /* 0x00000000ff00798f */ /* 0x004fe20002000000 */
[----:B------:R-:W-:Y:S05]  /*a680*/  YIELD ;  /* 0x0000000000007946 */ /* 0x000fea0003800000 */
[----:B------:R-:W-:-:S13]  /*a690*/  ISETP.NE.AND P6, PT, R28, R30, PT ;  /* 0x0000001e1c00720c */ /* 0x000fda0003fc5270 */
[----:B------:R-:W-:Y:S05]  /*a6a0*/  @P6 BRA `(.L_x_588) ;  /* 0xfffffffc00e46947 */ /* 0x000fea000383ffff */
.L_x_587:
        /* <DEDUP_REMOVED lines=26> */
.L_x_592:
        /* <DEDUP_REMOVED lines=165> */
.L_x_591:
        /* <DEDUP_REMOVED lines=89> */
.L_x_593:
[----:B------:R-:W-:-:S04]  /*b830*/  LOP3.LUT P6, RZ, R71, 0x1, RZ, 0xc0, !PT ;  /* 0x0000000147ff7812 */ /* 0x000fc800078cc0ff */
[----:B------:R-:W-:-:S13]  /*b840*/  ISETP.NE.OR P6, PT, RZ, UR16, P6 ;  /* 0x00000010ff007c0c */ /* 0x000fda000b7c5670 */
[----:B------:R-:W-:Y:S05]  /*b850*/  @!P6 BRA `(.L_x_589) ;  /* 0x0000000000b4e947 */ /* 0x000fea0003800000 */
.L_x_590:
        /* <DEDUP_REMOVED lines=45> */
.L_x_589:
        /* <DEDUP_REMOVED lines=14> */
.L_x_595:
[----:B------:R-:W-:Y:S05]  /*bc10*/  BSYNC B0 ;  /* 0x0000000000007941 */ /* 0x000fea0003800000 */
.L_x_594:
        /* <DEDUP_REMOVED lines=25> */
.L_x_586:
[----:B------:R-:W0:Y:S01]  /*bdb0*/  S2UR UR6, SR_CgaCtaId ;  /* 0x00000000000679c3 */ /* 0x000e220000008800 */
[----:B------:R-:W-:Y:S02]  /*bdc0*/  UMOV UR5, 0x400 ;  /* 0x0000040000057882 */ /* 0x000fe40000000000 */
[----:B0-----:R-:W-:-:S03]  /*bdd0*/  ULEA UR5, UR6, UR5, 0x18 ;  /* 0x0000000506057291 */ /* 0x001fc6000f8ec03f */
[----:B------:R-:W-:-:S06]  /*bde0*/  ULDC UR6, c[0x0][0x2bc] ;  /* 0x0000af0000067ab9 */ /* 0x000fcc0000000800 */
[----:B------:R0:W-:Y:S01]  /*bdf0*/  @!P0 STS.64 [UR5+0x88], R62 ;  /* 0x0000883eff008988 */ /* 0x0001e20008000a05 */
[----:B------:R-:W-:Y:S06]  /*be00*/  BAR.SYNC.DEFER_BLOCKING 0x0 ;  /* 0x0000000000007b1d */ /* 0x000fec0000010000 */
[----:B0-----:R-:W2:Y:S01]  /*be10*/  LDL.LU R63, [R1+0x40] ;  /* 0x00004000013f7983 */ /* 0x001ea20000300800 */
[----:B------:R-:W-:Y:S02]  /*be20*/  SHF.L.U32 R30, R66, 0x10, RZ ;  /* 0x00000010421e7819 */ /* 0x000fe400000006ff */
[----:B------:R-:W-:-:S03]  /*be30*/  SHF.L.U32 R31, R31, 0x10, RZ ;  /* 0x000000101f1f7819 */ /* 0x000fc600000006ff */
[----:B------:R-:W-:-:S04]  /*be40*/  FADD.FTZ R30, R30, -UR23 ;  /* 0x800000171e1e7e21 */ /* 0x000fc80008010000 */
[----:B------:R-:W-:Y:S01]  /*be50*/  FMUL.FTZ R30, R30, UR24 ;  /* 0x000000181e1e7c20 */ /* 0x000fe20008410000 */
        /* <DEDUP_REMOVED lines=28> */
.L_x_596:
        /* <DEDUP_REMOVED lines=8> */
[----:B-----5:R-:W-:Y:S01]  /*c0a0*/  FFMA.FTZ R62, R28, R5, -R62 ;  /* 0x000000051c3e7223 */ /* 0x020fe2000001083e */
        /* <DEDUP_REMOVED lines=15> */
.L_x_598:
[----:B------:R-:W-:Y:S05]  /*c1a0*/  BSYNC B0 ;  /* 0x0000000000007941 */ /* 0x000fea0003800000 */
.L_x_597:
        /* <DEDUP_REMOVED lines=28> */
.L_x_599:
        /* <DEDUP_REMOVED lines=9> */
[----:B-----5:R-:W-:Y:S01]  /*c400*/  FFMA.FTZ R31, R28, R5, -R31 ;  /* 0x000000051c1f7223 */ /* 0x020fe2000001081f */
        /* <DEDUP_REMOVED lines=16> */
.L_x_601:
[----:B------:R-:W-:Y:S05]  /*c510*/  BSYNC B0 ;  /* 0x0000000000007941 */ /* 0x000fea0003800000 */
.L_x_600:
        /* <DEDUP_REMOVED lines=28> */
.L_x_602:
        /* <DEDUP_REMOVED lines=26> */
.L_x_604:
[----:B------:R-:W-:Y:S05]  /*c880*/  BSYNC B0 ;  /* 0x0000000000007941 */ /* 0x000fea0003800000 */
.L_x_603:
        /* <DEDUP_REMOVED lines=29> */
.L_x_605:
        /* <DEDUP_REMOVED lines=26> */
.L_x_607:
[----:B------:R-:W-:Y:S05]  /*cc00*/  BSYNC B0 ;  /* 0x0000000000007941 */ /* 0x000fea0003800000 */
.L_x_606:
        /* <DEDUP_REMOVED lines=30> */
.L_x_608:
        /* <DEDUP_REMOVED lines=26> */
.L_x_610:
[----:B------:R-:W-:Y:S05]  /*cf90*/  BSYNC B0 ;  /* 0x0000000000007941 */ /* 0x000fea0003800000 */
.L_x_609:
        /* <DEDUP_REMOVED lines=10> */
[----:B-----5:R-:W-:-:S04]  /*d040*/  FFMA.FTZ R29, R59, R5, R2 ;  /* 0x000000053b1d7223 */ /* 0x020fc80000010002 */
        /* <DEDUP_REMOVED lines=17> */
.L_x_611:
        /* <DEDUP_REMOVED lines=26> */
.L_x_613:
[----:B------:R-:W-:Y:S05]  /*d300*/  BSYNC B0 ;  /* 0x0000000000007941 */ /* 0x000fea0003800000 */
.L_x_612:
[----:B------:R-:W3:Y:S01]  /*d310*/  LDL.LU R28, [R1+0x1c] ;  /* 0x00001c00011c7983 */ /* 0x000ee20000300800 */
[----:B------:R-:W-:Y:S01]  /*d320*/  FADD.FTZ R58, R58, -UR23 ;  /* 0x800000173a3a7e21 */ /* 0x000fe20008010000 */
[----:B------:R-:W-:Y:S01]  /*d330*/  FADD.FTZ R79, R79, -UR23 ;  /* 0x800000174f4f7e21 */ /* 0x000fe20008010000 */
[----:B------:R-:W-:Y:S02]  /*d340*/  SHF.L.U32 R84, R84, 0x10, RZ ;  /* 0x0000001054547819 */ /* 0x000fe400000006ff */
[----:B------:R-:W-:Y:S01]  /*d350*/  SHF.L.U32 R57, R57, 0x10, RZ ;  /* 0x0000001039397819 */ /* 0x000fe200000006ff */
[----:B------:R-:W-:Y:S01]  /*d360*/  FMUL.FTZ R58, R58, UR24 ;  /* 0x000000183a3a7c20 */ /* 0x000fe20008410000 */
[----:B------:R-:W-:Y:S01]  /*d370*/  SHF.L.U32 R83, R83, 0x10, RZ ;  /* 0x0000001053537819 */ /* 0x000fe200000006ff */
[----:B------:R-:W-:Y:S01]  /*d380*/  FMUL.FTZ R79, R79, UR24 ;  /* 0x000000184f4f7c20 */ /* 0x000fe20008410000 */
[----:B---3--:R-:W-:Y:S01]  /*d390*/  SHF.L.U32 R28, R28, 0x10, RZ ;  /* 0x000000101c1c7819 */ /* 0x008fe200000006ff */
[----:B------:R-:W-:Y:S06]  /*d3a0*/  @!P1 BRA `(.L_x_614) ;  /* 0x0000000000489947 */ /* 0x000fec0003800000 */
[----:B-----5:R-:W-:-:S04]  /*d3b0*/  FFMA.FTZ R29, R58, R5, R2 ;  /* 0x000000053a1d7223 */ /* 0x020fc80000010002 */
[----:B012---:R-:W-:-:S06]  /*d3c0*/  FMUL.FTZ R30, R29, -1.4426950216293334961 ;  /* 0xbfb8aa3b1d1e7820 */ /* 0x007fcc0000410000 */
        /* <DEDUP_REMOVED lines=16> */
.L_x_614:
[----:B------:R-:W-:Y:S01]  /*d4d0*/  LOP3.LUT P0, RZ, R71, 0x20, RZ, 0xc0, !PT ;  /* 0x0000002047ff7812 */ /* 0x000fe2000780c0ff */
[----:B------:R-:W-:-:S12]  /*d4e0*/  BSSY B0, `(.L_x_615) ;  /* 0x0000019000007945 */ /* 0x000fd80003800000 */
[----:B------:R-:W-:Y:S05]  /*d4f0*/  @!P0 BRA `(.L_x_616) ;  /* 0x00000000005c8947 */ /* 0x000fea0003800000 */
[----:B------:R-:W-:Y:S01]  /*d500*/  MOV R29, UR5 ;  /* 0x00000005001d7c02 */ /* 0x000fe20008000f00 */
[----:B------:R-:W-:Y:S01]  /*d510*/  ULDC.64 UR14, c[0x0][0x288] ;  /* 0x0000a200000e7ab9 */ /* 0x000fe20000000a00 */
[C---:B012---:R-:W-:Y:S02]  /*d520*/  IADD3 R30, R72.reuse, 0x30, RZ ;  /* 0x00000030481e7810 */ /* 0x047fe40007ffe0ff */
        /* <DEDUP_REMOVED lines=20> */
.L_x_616:
[----:B------:R-:W-:Y:S05]  /*d670*/  BSYNC B0 ;  /* 0x0000000000007941 */ /* 0x000fea0003800000 */
.L_x_615:
[----:B------:R-:W4:Y:S01]  /*d680*/  LDL.LU R28, [R1+0x18] ;  /* 0x00001800011c7983 */ /* 0x000f220000300800 */
[----:B------:R-:W-:Y:S01]  /*d690*/  FADD.FTZ R57, R57, -UR23 ;  /* 0x8000001739397e21 */ /* 0x000fe20008010000 */
[----:B------:R-:W-:Y:S01]  /*d6a0*/  FADD.FTZ R83, R83, -UR23 ;  /* 0x8000001753537e21 */ /* 0x000fe20008010000 */
[----:B------:R-:W-:Y:S02]  /*d6b0*/  SHF.L.U32 R87, R87, 0x10, RZ ;  /* 0x0000001057577819 */ /* 0x000fe400000006ff */
[----:B------:R-:W-:Y:S01]  /*d6c0*/  SHF.L.U32 R56, R56, 0x10, RZ ;  /* 0x0000001038387819 */ /* 0x000fe200000006ff */
[----:B------:R-:W-:Y:S01]  /*d6d0*/  FMUL.FTZ R57, R57, UR24 ;  /* 0x0000001839397c20 */ /* 0x000fe20008410000 */
[----:B------:R-:W-:Y:S01]  /*d6e0*/  SHF.L.U32 R86, R86, 0x10, RZ ;  /* 0x0000001056567819 */ /* 0x000fe200000006ff */
[----:B------:R-:W-:Y:S01]  /*d6f0*/  FMUL.FTZ R83, R83, UR24 ;  /* 0x0000001853537c20 */ /* 0x000fe20008410000 */
[----:B----4-:R-:W-:Y:S01]  /*d700*/  SHF.L.U32 R28, R28, 0x10, RZ ;  /* 0x000000101c1c7819 */ /* 0x010fe200000006ff */
[----:B------:R-:W-:Y:S06]  /*d710*/  @!P1 BRA `(.L_x_617) ;  /* 0x0000000000489947 */ /* 0x000fec0003800000 */
[----:B-----5:R-:W-:-:S04]  /*d720*/  FFMA.FTZ R29, R57, R5, R2 ;  /* 0x00000005391d7223 */ /* 0x020fc80000010002 */
[----:B0123--:R-:W-:-:S06]  /*d730*/  FMUL.FTZ R30, R29, -1.4426950216293334961 ;  /* 0xbfb8aa3b1d1e7820 */ /* 0x00ffcc0000410000 */
        /* <DEDUP_REMOVED lines=16> */
.L_x_617:
[----:B------:R-:W-:Y:S01]  /*d840*/  LOP3.LUT P0, RZ, R71, 0x10, RZ, 0xc0, !PT ;  /* 0x0000001047ff7812 */ /* 0x000fe2000780c0ff */
[----:B------:R-:W-:-:S12]  /*d850*/  BSSY B0, `(.L_x_618) ;  /* 0x0000019000007945 */ /* 0x000fd80003800000 */
[----:B------:R-:W-:Y:S05]  /*d860*/  @!P0 BRA `(.L_x_619) ;  /* 0x00000000005c8947 */ /* 0x000fea0003800000 */
[----:B------:R-:W-:Y:S01]  /*d870*/  MOV R29, UR5 ;  /* 0x00000005001d7c02 */ /* 0x000fe20008000f00 */
[----:B------:R-:W-:Y:S01]  /*d880*/  ULDC.64 UR14, c[0x0][0x288] ;  /* 0x0000a200000e7ab9 */ /* 0x000fe20000000a00 */
[C---:B0123--:R-:W-:Y:S02]  /*d890*/  IADD3 R30, R72.reuse, 0x38, RZ ;  /* 0x00000038481e7810 */ /* 0x04ffe40007ffe0ff */
        /* <DEDUP_REMOVED lines=20> */
.L_x_619:
[----:B------:R-:W-:Y:S05]  /*d9e0*/  BSYNC B0 ;  /* 0x0000000000007941 */ /* 0x000fea0003800000 */
.L_x_618:
        /* <DEDUP_REMOVED lines=27> */
.L_x_620:
        /* <DEDUP_REMOVED lines=11> */
[----:B-----5:R-:W-:Y:S02]  /*dc50*/  FFMA.FTZ R28, R55, R5, -R28 ;  /* 0x00000005371c7223 */ /* 0x020fe4000001081c */
        /* <DEDUP_REMOVED lines=14> */
.L_x_622:
[----:B------:R-:W-:Y:S05]  /*dd40*/  BSYNC B0 ;  /* 0x0000000000007941 */ /* 0x000fea0003800000 */
.L_x_621:
        /* <DEDUP_REMOVED lines=27> */
.L_x_623:
        /* <DEDUP_REMOVED lines=26> */
.L_x_625:
[----:B------:R-:W-:Y:S05]  /*e0a0*/  BSYNC B0 ;  /* 0x0000000000007941 */ /* 0x000fea0003800000 */
.L_x_624:
        /* <DEDUP_REMOVED lines=27> */
.L_x_626:
        /* <DEDUP_REMOVED lines=26> */
.L_x_628:
[----:B------:R-:W-:Y:S05]  /*e400*/  BSYNC B0 ;  /* 0x0000000000007941 */ /* 0x000fea0003800000 */
.L_x_627:
        /* <DEDUP_REMOVED lines=27> */
.L_x_629:
[----:B------:R-:W-:Y:S04]  /*e5c0*/  BSSY B0, `(.L_x_630) ;  /* 0x0000019000007945 */ /* 0x000fe80003800000 */
        /* <DEDUP_REMOVED lines=24> */
.L_x_631:
[----:B------:R-:W-:Y:S05]  /*e750*/  BSYNC B0 ;  /* 0x0000000000007941 */ /* 0x000fea0003800000 */
.L_x_630:
[----:B------:R-:W-:Y:S01]  /*e760*/  FADD.FTZ R42, R42, -UR23 ;  /* 0x800000172a2a7e21 */ /* 0x000fe20008010000 */
[----:B------:R-:W-:Y:S01]  /*e770*/  FADD.FTZ R97, R97, -UR23 ;  /* 0x8000001761617e21 */ /* 0x000fe20008010000 */
[----:B01234-:R-:W-:Y:S02]  /*e780*/  SHF.L.U32 R33, R41, 0x10, RZ ;  /* 0x0000001029217819 */ /* 0x01ffe400000006ff */
        /* <DEDUP_REMOVED lines=24> */
.L_x_632:
[----:B------:R-:W-:Y:S04]  /*e910*/  BSSY B0, `(.L_x_633) ;  /* 0x0000019000007945 */ /* 0x000fe80003800000 */
[----:B------:R-:W-:Y:S05]  /*e920*/  @!P4 BRA `(.L_x_634) ;  /* 0x00000000005cc947 */ /* 0x000fea0003800000 */
[----:B------:R-:W-:Y:S01]  /*e930*/  MOV R28, UR5 ;  /* 0x00000005001c7c02 */ /* 0x000fe20008000f00 */
[----:B------:R-:W-:Y:S01]  /*e940*/  ULDC.64 UR14, c[0x0][0x288] ;  /* 0x0000a200000e7ab9 */ /* 0x000fe20000000a00 */
[C---:B------:R-:W-:Y:S02]  /*e950*/  IADD3 R30, R72.reuse, 0x60, RZ ;  /* 0x00000060481e7810 */ /* 0x040fe40007ffe0ff */
[----:B------:R-:W-:Y:S01]  /*e960*/  IADD3 R31, R72, 0x60, RZ ;  /* 0x00000060481f7810 */ /* 0x000fe20007ffe0ff */
[----:B------:R-:W-:Y:S01]  /*e970*/  FFMA.FTZ R28, R29, R28, UR6 ;  /* 0x000000061d1c7e23 */ /* 0x000fe2000801001c */
[----:B------:R-:W-:Y:S02]  /*e980*/  MOV R29, UR5 ;  /* 0x00000005001d7c02 */ /* 0x000fe40008000f00 */
[----:B------:R-:W-:Y:S01]  /*e990*/  SHF.R.S32.HI R30, RZ, 0x1f, R30 ;  /* 0x0000001fff1e7819 */ /* 0x000fe2000001141e */
[----:B-----5:R-:W-:Y:S01]  /*e9a0*/  FFMA.FTZ R33, R33, R5, -R28 ;  /* 0x0000000521217223 */ /* 0x020fe2000001081c */
[----:B------:R-:W-:Y:S01]  /*e9b0*/  MOV R28, R46 ;  /* 0x0000002e001c7202 */ /* 0x000fe20000000f00 */
[----:B------:R-:W-:Y:S01]  /*e9c0*/  FFMA.FTZ R34, R34, R29, UR6 ;  /* 0x0000000622227e23 */ /* 0x000fe2000801001d */
[----:B------:R-:W-:Y:S01]  /*e9d0*/  MOV R29, R45 ;  /* 0x0000002d001d7202 */ /* 0x000fe20000000f00 */
[----:B------:R-:W-:-:S02]  /*e9e0*/  IMAD R30, R30, UR14, RZ ;  /* 0x0000000e1e1e7c24 */ /* 0x000fc4000f8e02ff */
[----:B------:R-:W-:-:S04]  /*e9f0*/  IMAD.WIDE.U32 R28, R31, UR14, R28 ;  /* 0x0000000e1f1c7c25 */ /* 0x000fc8000f8e001c */
[----:B------:R-:W-:Y:S01]  /*ea00*/  IMAD R31, R31, UR15, R30 ;  /* 0x0000000f1f1f7c24 */ /* 0x000fe2000f8e021e */
[----:B------:R-:W-:Y:S02]  /*ea10*/  ULDC.64 UR14, c[0x0][0x210] ;  /* 0x00008400000e7ab9 */ /* 0x000fe40000000a00 */
[----:B------:R-:W-:Y:S02]  /*ea20*/  LEA R30, P0, R28, UR14, 0x1 ;  /* 0x0000000e1c1e7c11 */ /* 0x000fe4000f8008ff */
[----:B------:R-:W-:-:S04]  /*ea30*/  IADD3 R29, R29, R31, RZ ;  /* 0x0000001f1d1d7210 */ /* 0x000fc80007ffe0ff */
[----:B------:R-:W-:Y:S01]  /*ea40*/  LEA.HI.X R31, R28, UR15, R29, 0x1, P0 ;  /* 0x0000000f1c1f7c11 */ /* 0x000fe200080f0c1d */
[----:B------:R-:W-:Y:S01]  /*ea50*/  FFMA.FTZ R28, R103, R0, -R34 ;  /* 0x00000000671c7223 */ /* 0x000fe20000010822 */
[----:B------:R-:W-:-:S03]  /*ea60*/  FMUL.FTZ R29, R33, UR24 ;  /* 0x00000018211d7c20 */ /* 0x000fc60008410000 */
[----:B------:R-:W-:-:S05]  /*ea70*/  FMUL.FTZ R28, R28, UR24 ;  /* 0x000000181c1c7c20 */ /* 0x000fca0008410000 */
[----:B------:R-:W-:-:S05]  /*ea80*/  F2FP.BF16.F32.PACK_AB R29, R28, R29 ;  /* 0x0000001d1c1d723e */ /* 0x000fca00000010ff */
[----:B------:R0:W-:Y:S02]  /*ea90*/  STG.E desc[UR20][R30.64], R29 ;  /* 0x0000001d1e007986 */ /* 0x0001e4000c101914 */
.L_x_634:
[----:B------:R-:W-:Y:S05]  /*eaa0*/  BSYNC B0 ;  /* 0x0000000000007941 */ /* 0x000fea0003800000 */
.L_x_633:
        /* <DEDUP_REMOVED lines=9> */
[----:B-----5:R-:W-:Y:S01]  /*eb40*/  FFMA.FTZ R26, R33, R5, R2 ;  /* 0x00000005211a7223 */ /* 0x020fe20000010002 */
        /* <DEDUP_REMOVED lines=17> */
.L_x_635:
[----:B------:R-:W-:Y:S04]  /*ec60*/  BSSY B0, `(.L_x_636) ;  /* 0x0000019000007945 */ /* 0x000fe80003800000 */
[----:B------:R-:W-:Y:S05]  /*ec70*/  @!P3 BRA `(.L_x_637) ;  /* 0x00000000005cb947 */ /* 0x000fea0003800000 */
[C---:B------:R-:W-:Y:S01]  /*ec80*/  IADD3 R26, R72.reuse, 0x68, RZ ;  /* 0x00000068481a7810 */ /* 0x040fe20007ffe0ff */
[----:B------:R-:W-:Y:S01]  /*ec90*/  ULDC.64 UR14, c[0x0][0x288] ;  /* 0x0000a200000e7ab9 */ /* 0x000fe20000000a00 */
[----:B------:R-:W-:Y:S02]  /*eca0*/  IADD3 R29, R72, 0x68, RZ ;  /* 0x00000068481d7810 */ /* 0x000fe40007ffe0ff */
[----:B------:R-:W-:Y:S02]  /*ecb0*/  SHF.R.S32.HI R26, RZ, 0x1f, R26 ;  /* 0x0000001fff1a7819 */ /* 0x000fe4000001141a */
[----:B-----5:R-:W-:-:S03]  /*ecc0*/  MOV R27, R45 ;  /* 0x0000002d001b7202 */ /* 0x020fc60000000f00 */
        /* <DEDUP_REMOVED lines=18> */
.L_x_637:
[----:B------:R-:W-:Y:S05]  /*edf0*/  BSYNC B0 ;  /* 0x0000000000007941 */ /* 0x000fea0003800000 */
.L_x_636:
        /* <DEDUP_REMOVED lines=27> */
.L_x_638:
        /* <DEDUP_REMOVED lines=25> */
.L_x_640:
[----:B------:R-:W-:Y:S05]  /*f140*/  BSYNC B0 ;  /* 0x0000000000007941 */ /* 0x000fea0003800000 */
.L_x_639:
        /* <DEDUP_REMOVED lines=27> */
.L_x_641:
[----:B------:R-:W-:Y:S01]  /*f300*/  LOP3.LUT P0, RZ, R71, 0x100000, RZ, 0xc0, !PT ;  /* 0x0010000047ff7812 */ /* 0x000fe2000780c0ff */
[----:B------:R-:W-:-:S12]  /*f310*/  BSSY B0, `(.L_x_642) ;  /* 0x0000018000007945 */ /* 0x000fd80003800000 */
[----:B------:R-:W-:Y:S05]  /*f320*/  @!P0 BRA `(.L_x_643) ;  /* 0x0000000000588947 */ /* 0x000fea0003800000 */
[----:B------:R-:W-:Y:S01]  /*f330*/  IADD3 R25, R72, 0x78, RZ ;  /* 0x0000007848197810 */ /* 0x000fe20007ffe0ff */
[----:B------:R-:W-:Y:S01]  /*f340*/  ULDC.64 UR14, c[0x0][0x288] ;  /* 0x0000a200000e7ab9 */ /* 0x000fe20000000a00 */
[----:B-----5:R-:W-:Y:S02]  /*f350*/  MOV R22, R46 ;  /* 0x0000002e00167202 */ /* 0x020fe40000000f00 */
        /* <DEDUP_REMOVED lines=19> */
.L_x_643:
[----:B------:R-:W-:Y:S05]  /*f490*/  BSYNC B0 ;  /* 0x0000000000007941 */ /* 0x000fea0003800000 */
.L_x_642:
        /* <DEDUP_REMOVED lines=27> */
.L_x_644:
        /* <DEDUP_REMOVED lines=25> */
.L_x_646:
[----:B------:R-:W-:Y:S05]  /*f7e0*/  BSYNC B0 ;  /* 0x0000000000007941 */ /* 0x000fea0003800000 */
.L_x_645:
        /* <DEDUP_REMOVED lines=27> */
.L_x_647:
        /* <DEDUP_REMOVED lines=25> */
.L_x_649:
[----:B------:R-:W-:Y:S05]  /*fb30*/  BSYNC B0 ;  /* 0x0000000000007941 */ /* 0x000fea0003800000 */
.L_x_648:
[----:B------:R-:W2:Y:S01]  /*fb40*/  LDL.LU R18, [R1] ;  /* 0x0000000001127983 */ /* 0x000ea20000300800 */
[----:B------:R-:W-:Y:S01]  /*fb50*/  FADD.FTZ R23, R23, -UR23 ;  /* 0x8000001717177e21 */ /* 0x000fe20008010000 */
[----:B------:R-:W-:Y:S01]  /*fb60*/  FADD.FTZ R24, R122, -UR23 ;  /* 0x800000177a187e21 */ /* 0x000fe20008010000 */
[----:B------:R-:W-:Y:S02]  /*fb70*/  SHF.L.U32 R22, R17, 0x10, RZ ;  /* 0x0000001011167819 */ /* 0x000fe400000006ff */
[----:B0-----:R-:W-:Y:S01]  /*fb80*/  SHF.L.U32 R20, R16, 0x10, RZ ;  /* 0x0000001010147819 */ /* 0x001fe200000006ff */
[----:B------:R-:W-:Y:S01]  /*fb90*/  FMUL.FTZ R23, R23, UR24 ;  /* 0x0000001817177c20 */ /* 0x000fe20008410000 */
[----:B------:R-:W-:Y:S01]  /*fba0*/  SHF.L.U32 R125, R125, 0x10, RZ ;  /* 0x000000107d7d7819 */ /* 0x000fe200000006ff */
[----:B------:R-:W-:Y:S01]  /*fbb0*/  FMUL.FTZ R24, R24, UR24 ;  /* 0x0000001818187c20 */ /* 0x000fe20008410000 */
[----:B--2---:R-:W-:Y:S01]  /*fbc0*/  SHF.L.U32 R21, R18, 0x10, RZ ;  /* 0x0000001012157819 */ /* 0x004fe200000006ff */
        /* <DEDUP_REMOVED lines=19> */
.L_x_650:
        /* <DEDUP_REMOVED lines=25> */
.L_x_652:
[----:B------:R-:W-:Y:S05]  /*fe90*/  BSYNC B0 ;  /* 0x0000000000007941 */ /* 0x000fea0003800000 */
.L_x_651:
[----:B------:R-:W-:Y:S01]  /*fea0*/  FADD.FTZ R20, R20, -UR23 ;  /* 0x8000001714147e21 */ /* 0x000fe20008010000 */
[----:B------:R-:W-:Y:S01]  /*feb0*/  FADD.FTZ R125, R125, -UR23 ;  /* 0x800000177d7d7e21 */ /* 0x000fe20008010000 */
[----:B------:R-:W-:Y:S02]  /*fec0*/  SHF.L.U32 R22, R15, 0x10, RZ ;  /* 0x000000100f167819 */ /* 0x000fe400000006ff */
[----:B0-----:R-:W-:Y:S01]  /*fed0*/  SHF.L.U32 R19, R124, 0x10, RZ ;  /* 0x000000107c137819 */ /* 0x001fe200000006ff */
        /* <DEDUP_REMOVED lines=23> */
.L_x_653:
[----:B------:R-:W-:Y:S01]  /*10050*/  LOP3.LUT P0, RZ, R71, 0x10000, RZ, 0xc0, !PT ;  /* 0x0001000047ff7812 */ /* 0x000fe2000780c0ff */
[----:B------:R-:W-:-:S12]  /*10060*/  BSSY B0, `(.L_x_654) ;  /* 0x0000018000007945 */ /* 0x000fd80003800000 */
[----:B------:R-:W-:Y:S05]  /*10070*/  @!P0 BRA `(.L_x_655) ;  /* 0x0000000000588947 */ /* 0x000fea0003800000 */
[----:B------:R-:W-:Y:S01]  /*10080*/  IADD3 R17, R72, 0x98, RZ ;  /* 0x0000009848117810 */ /* 0x000fe20007ffe0ff */
[----:B------:R-:W-:Y:S01]  /*10090*/  ULDC.64 UR14, c[0x0][0x288] ;  /* 0x0000a200000e7ab9 */ /* 0x000fe20000000a00 */
[----:B-----5:R-:W-:Y:S02]  /*100a0*/  MOV R14, R46 ;  /* 0x0000002e000e7202 */ /* 0x020fe40000000f00 */
[----:B------:R-:W-:Y:S02]  /*100b0*/  SHF.R.S32.HI R16, RZ, 0x1f, R17 ;  /* 0x0000001fff107819 */ /* 0x000fe40000011411 */
[----:B------:R-:W-:Y:S02]  /*100c0*/  MOV R15, R45 ;  /* 0x0000002d000f7202 */ /* 0x000fe40000000f00 */
[----:B------:R-:W-:Y:S01]  /*100d0*/  MOV R21, UR5 ;  /* 0x0000000500157c02 */ /* 0x000fe20008000f00 */
[----:B------:R-:W-:Y:S02]  /*100e0*/  IMAD R16, R16, UR14, RZ ;  /* 0x0000000e10107c24 */ /* 0x000fe4000f8e02ff */
[----:B------:R-:W-:-:S04]  /*100f0*/  IMAD.WIDE.U32 R14, R17, UR14, R14 ;  /* 0x0000000e110e7c25 */ /* 0x000fc8000f8e000e */
[----:B------:R-:W-:Y:S01]  /*10100*/  IMAD R17, R17, UR15, R16 ;  /* 0x0000000f11117c24 */ /* 0x000fe2000f8e0210 */
[----:B------:R-:W-:Y:S02]  /*10110*/  ULDC.64 UR14, c[0x0][0x210] ;  /* 0x00008400000e7ab9 */ /* 0x000fe40000000a00 */
[----:B------:R-:W-:Y:S02]  /*10120*/  LEA R16, P0, R14, UR14, 0x1 ;  /* 0x0000000e0e107c11 */ /* 0x000fe4000f8008ff */
[----:B------:R-:W-:-:S04]  /*10130*/  IADD3 R17, R15, R17, RZ ;  /* 0x000000110f117210 */ /* 0x000fc80007ffe0ff */
[----:B------:R-:W-:Y:S02]  /*10140*/  LEA.HI.X R17, R14, UR15, R17, 0x1, P0 ;  /* 0x0000000f0e117c11 */ /* 0x000fe400080f0c11 */
[----:B------:R-:W-:-:S05]  /*10150*/  MOV R14, UR5 ;  /* 0x00000005000e7c02 */ /* 0x000fca0008000f00 */
[----:B------:R-:W-:Y:S01]  /*10160*/  FFMA.FTZ R15, R25, R14, UR6 ;  /* 0x00000006190f7e23 */ /* 0x000fe2000801000e */
[----:B------:R-:W-:-:S03]  /*10170*/  FFMA.FTZ R14, R28, R21, UR6 ;  /* 0x000000061c0e7e23 */ /* 0x000fc60008010015 */
[----:B------:R-:W-:Y:S01]  /*10180*/  FFMA.FTZ R15, R22, R5, -R15 ;  /* 0x00000005160f7223 */ /* 0x000fe2000001080f */
[----:B------:R-:W-:-:S03]  /*10190*/  FFMA.FTZ R14, R19, R0, -R14 ;  /* 0x00000000130e7223 */ /* 0x000fc6000001080e */
[----:B------:R-:W-:Y:S01]  /*101a0*/  FMUL.FTZ R15, R15, UR24 ;  /* 0x000000180f0f7c20 */ /* 0x000fe20008410000 */
[----:B------:R-:W-:-:S05]  /*101b0*/  FMUL.FTZ R14, R14, UR24 ;  /* 0x000000180e0e7c20 */ /* 0x000fca0008410000 */
[----:B------:R-:W-:-:S05]  /*101c0*/  F2FP.BF16.F32.PACK_AB R15, R14, R15 ;  /* 0x0000000f0e0f723e */ /* 0x000fca00000010ff */
[----:B------:R0:W-:Y:S02]  /*101d0*/  STG.E desc[UR20][R16.64], R15 ;  /* 0x0000000f10007986 */ /* 0x0001e4000c101914 */
.L_x_655:
[----:B------:R-:W-:Y:S05]  /*101e0*/  BSYNC B0 ;  /* 0x0000000000007941 */ /* 0x000fea0003800000 */
.L_x_654:
        /* <DEDUP_REMOVED lines=27> */
.L_x_656:
        /* <DEDUP_REMOVED lines=25> */
.L_x_658:
[----:B------:R-:W-:Y:S05]  /*10530*/  BSYNC B0 ;  /* 0x0000000000007941 */ /* 0x000fea0003800000 */
.L_x_657:
        /* <DEDUP_REMOVED lines=27> */
.L_x_659:
        /* <DEDUP_REMOVED lines=25> */
.L_x_661:
[----:B------:R-:W-:Y:S05]  /*10880*/  BSYNC B0 ;  /* 0x0000000000007941 */ /* 0x000fea0003800000 */
.L_x_660:
[----:B------:R-:W-:Y:S01]  /*10890*/  FADD.FTZ R14, R14, -UR23 ;  /* 0x800000170e0e7e21 */ /* 0x000fe20008010000 */
[----:B------:R-:W-:Y:S01]  /*108a0*/  FADD.FTZ R113, R113, -UR23 ;  /* 0x8000001771717e21 */ /* 0x000fe20008010000 */
[----:B------:R-:W-:Y:S02]  /*108b0*/  SHF.L.U32 R16, R9, 0x10, RZ ;  /* 0x0000001009107819 */ /* 0x000fe400000006ff */
[----:B0-----:R-:W-:Y:S01]  /*108c0*/  SHF.L.U32 R13, R112, 0x10, RZ ;  /* 0x00000010700d7819 */ /* 0x001fe200000006ff */
[----:B------:R-:W-:Y:S01]  /*108d0*/  FMUL.FTZ R19, R14, UR24 ;  /* 0x000000180e137c20 */ /* 0x000fe20008410000 */
[----:B------:R-:W-:Y:S01]  /*108e0*/  SHF.L.U32 R12, R8, 0x10, RZ ;  /* 0x00000010080c7819 */ /* 0x000fe200000006ff */
[----:B------:R-:W-:Y:S01]  /*108f0*/  FMUL.FTZ R22, R113, UR24 ;  /* 0x0000001871167c20 */ /* 0x000fe20008410000 */
        /* <DEDUP_REMOVED lines=19> */
.L_x_662:
        /* <DEDUP_REMOVED lines=25> */
.L_x_664:
[----:B------:R-:W-:Y:S05]  /*10bc0*/  BSYNC B0 ;  /* 0x0000000000007941 */ /* 0x000fea0003800000 */
.L_x_663:
        /* <DEDUP_REMOVED lines=12> */
[----:B-----5:R-:W-:Y:S01]  /*10c90*/  FFMA.FTZ R8, R19, R5, R2 ;  /* 0x0000000513087223 */ /* 0x020fe20000010002 */
        /* <DEDUP_REMOVED lines=17> */
.L_x_665:
[----:B------:R-:W-:Y:S01]  /*10db0*/  LOP3.LUT P0, RZ, R71, 0x1000, RZ, 0xc0, !PT ;  /* 0x0000100047ff7812 */ /* 0x000fe2000780c0ff */
[----:B------:R-:W-:-:S12]  /*10dc0*/  BSSY B0, `(.L_x_666) ;  /* 0x0000018000007945 */ /* 0x000fd80003800000 */
[----:B------:R-:W-:Y:S05]  /*10dd0*/  @!P0 BRA `(.L_x_667) ;  /* 0x0000000000588947 */ /* 0x000fea0003800000 */
[----:B0-----:R-:W-:Y:S01]  /*10de0*/  IADD3 R11, R72, 0xb8, RZ ;  /* 0x000000b8480b7810 */ /* 0x001fe20007ffe0ff */
        /* <DEDUP_REMOVED lines=21> */
.L_x_667:
[----:B------:R-:W-:Y:S05]  /*10f40*/  BSYNC B0 ;  /* 0x0000000000007941 */ /* 0x000fea0003800000 */
.L_x_666:
[----:B------:R-:W2:Y:S01]  /*10f50*/  LDL.LU R8, [R1+0x74] ;  /* 0x0000740001087983 */ /* 0x000ea20000300800 */
[----:B------:R-:W-:Y:S01]  /*10f60*/  FADD.FTZ R21, R21, -UR23 ;  /* 0x8000001715157e21 */ /* 0x000fe20008010000 */
[----:B------:R-:W-:Y:S01]  /*10f70*/  FADD.FTZ R105, R105, -UR23 ;  /* 0x8000001769697e21 */ /* 0x000fe20008010000 */
[----:B------:R-:W-:Y:S01]  /*10f80*/  IMAD R37, R37, UR22, R7 ;  /* 0x0000001625257c24 */ /* 0x000fe2000f8e0207 */
[----:B------:R-:W-:Y:S01]  /*10f90*/  SHF.L.U32 R4, R4, 0x10, RZ ;  /* 0x0000001004047819 */ /* 0x000fe200000006ff */
[----:B------:R-:W-:Y:S01]  /*10fa0*/  FMUL.FTZ R21, R21, UR24 ;  /* 0x0000001815157c20 */ /* 0x000fe20008410000 */
[----:B01----:R-:W-:Y:S01]  /*10fb0*/  SHF.L.U32 R11, R104, 0x10, RZ ;  /* 0x00000010680b7819 */ /* 0x003fe200000006ff */
        /* <DEDUP_REMOVED lines=21> */
.L_x_668:
        /* <DEDUP_REMOVED lines=25> */
.L_x_670:
[----:B------:R-:W-:Y:S05]  /*112a0*/  BSYNC B0 ;  /* 0x0000000000007941 */ /* 0x000fea0003800000 */
.L_x_669:
        /* <DEDUP_REMOVED lines=30> */
.L_x_671:
        /* <DEDUP_REMOVED lines=30> */
.L_x_673:
[----:B------:R-:W-:Y:S05]  /*11670*/  BSYNC B0 ;  /* 0x0000000000007941 */ /* 0x000fea0003800000 */
.L_x_672:
        /* <DEDUP_REMOVED lines=10> */
[----:B-----5:R-:W-:Y:S01]  /*11720*/  FFMA.FTZ R6, R15, R5, R2 ;  /* 0x000000050f067223 */ /* 0x020fe20000010002 */
        /* <DEDUP_REMOVED lines=17> */
.L_x_674:
        /* <DEDUP_REMOVED lines=30> */
.L_x_676:
[----:B------:R-:W-:Y:S05]  /*11a20*/  BSYNC B0 ;  /* 0x0000000000007941 */ /* 0x000fea0003800000 */
.L_x_675:
        /* <DEDUP_REMOVED lines=10> */
[----:B-----5:R-:W-:Y:S01]  /*11ad0*/  FFMA.FTZ R6, R15, R5, R2 ;  /* 0x000000050f067223 */ /* 0x020fe20000010002 */
        /* <DEDUP_REMOVED lines=17> */
.L_x_677:
        /* <DEDUP_REMOVED lines=29> */
.L_x_679:
[----:B------:R-:W-:Y:S05]  /*11dc0*/  BSYNC B0 ;  /* 0x0000000000007941 */ /* 0x000fea0003800000 */
.L_x_678:
[----:B------:R-:W4:Y:S01]  /*11dd0*/  LDL.LU R4, [R1+0x60] ;  /* 0x0000600001047983 */ /* 0x000f220000300800 */
[----:B------:R-:W-:Y:S01]  /*11de0*/  FADD.FTZ R70, R70, -UR23 ;  /* 0x8000001746467e21 */ /* 0x000fe20008010000 */
[----:B------:R-:W-:Y:S01]  /*11df0*/  IADD3 R16, R37, 0xe0, RZ ;  /* 0x000000e025107810 */ /* 0x000fe20007ffe0ff */
[----:B------:R-:W-:Y:S01]  /*11e00*/  FADD.FTZ R82, R82, -UR23 ;  /* 0x8000001752527e21 */ /* 0x000fe20008010000 */
[----:B------:R-:W-:Y:S01]  /*11e10*/  SHF.L.U32 R81, R81, 0x10, RZ ;  /* 0x0000001051517819 */ /* 0x000fe200000006ff */
[----:B------:R-:W-:Y:S01]  /*11e20*/  FMUL.FTZ R15, R70, UR24 ;  /* 0x00000018460f7c20 */ /* 0x000fe20008410000 */
[----:B------:R-:W-:Y:S01]  /*11e30*/  SHF.R.S32.HI R17, RZ, 0x1f, R16 ;  /* 0x0000001fff117819 */ /* 0x000fe20000011410 */
[----:B------:R-:W-:Y:S01]  /*11e40*/  FMUL.FTZ R82, R82, UR24 ;  /* 0x0000001852527c20 */ /* 0x000fe20008410000 */
[----:B----4-:R-:W-:Y:S01]  /*11e50*/  SHF.L.U32 R4, R4, 0x10, RZ ;  /* 0x0000001004047819 */ /* 0x010fe200000006ff */
[----:B------:R-:W-:Y:S06]  /*11e60*/  @!P1 BRA `(.L_x_680) ;  /* 0x0000000000489947 */ /* 0x000fec0003800000 */
[----:B---3-5:R-:W-:Y:S01]  /*11e70*/  FFMA.FTZ R6, R15, R5, R2 ;  /* 0x000000050f067223 */ /* 0x028fe20000010002 */
        /* <DEDUP_REMOVED lines=17> */
.L_x_680:
[----:B------:R-:W-:Y:S01]  /*11f90*/  ISETP.GE.U32.AND P0, PT, R16, UR14, PT ;  /* 0x0000000e10007c0c */ /* 0x000fe2000bf06070 */
[----:B------:R-:W-:Y:S01]  /*11fa0*/  BSSY B0, `(.L_x_681) ;  /* 0x000001c000007945 */ /* 0x000fe20003800000 */
[----:B------:R-:W-:Y:S02]  /*11fb0*/  SHF.L.U32 R69, R69, 0x10, RZ ;  /* 0x0000001045457819 */ /* 0x000fe400000006ff */
[----:B------:R-:W-:Y:S02]  /*11fc0*/  ISETP.GE.AND.EX P0, PT, R17, UR15, PT, P0 ;  /* 0x0000000f11007c0c */ /* 0x000fe4000bf06300 */
[----:B------:R-:W-:Y:S02]  /*11fd0*/  SHF.L.U32 R75, R75, 0x10, RZ ;  /* 0x000000104b4b7819 */ /* 0x000fe400000006ff */
[----:B------:R-:W-:-:S13]  /*11fe0*/  ISETP.LT.U32.AND P0, PT, R73, 0x1c0, !P0 ;  /* 0x000001c04900780c */ /* 0x000fda0004701070 */
[----:B------:R-:W-:Y:S05]  /*11ff0*/  @!P0 BRA `(.L_x_682) ;  /* 0x0000000000588947 */ /* 0x000fea0003800000 */
[----:B0123--:R-:W-:Y:S01]  /*12000*/  IADD3 R7, R72, 0xe0, RZ ;  /* 0x000000e048077810 */ /* 0x00ffe20007ffe0ff */
        /* <DEDUP_REMOVED lines=21> */
.L_x_682:
[----:B------:R-:W-:Y:S05]  /*12160*/  BSYNC B0 ;  /* 0x0000000000007941 */ /* 0x000fea0003800000 */
.L_x_681:
        /* <DEDUP_REMOVED lines=10> */
[----:B---345:R-:W-:Y:S01]  /*12210*/  FFMA.FTZ R6, R69, R5, R2 ;  /* 0x0000000545067223 */ /* 0x038fe20000010002 */
        /* <DEDUP_REMOVED lines=17> */
.L_x_683:
        /* <DEDUP_REMOVED lines=9> */
[----:B---345:R-:W-:Y:S02]  /*123c0*/  MOV R6, R46 ;  /* 0x0000002e00067202 */ /* 0x038fe40000000f00 */
[----:B------:R-:W-:Y:S02]  /*123d0*/  SHF.R.S32.HI R10, RZ, 0x1f, R13 ;  /* 0x0000001fff0a7819 */ /* 0x000fe4000001140d */
[----:B01----:R-:W-:-:S03]  /*123e0*/  MOV R7, R45 ;  /* 0x0000002d00077202 */ /* 0x003fc60000000f00 */
[----:B------:R-:W-:Y:S02]  /*123f0*/  IMAD R10, R10, UR16, RZ ;  /* 0x000000100a0a7c24 */ /* 0x000fe4000f8e02ff */
[----:B------:R-:W-:-:S04]  /*12400*/  IMAD.WIDE.U32 R8, R13, UR16, R6 ;  /* 0x000000100d087c25 */ /* 0x000fc8000f8e0006 */
[----:B------:R-:W-:Y:S01]  /*12410*/  IMAD R7, R13, UR17, R10 ;  /* 0x000000110d077c24 */ /* 0x000fe2000f8e020a */
[----:B------:R-:W-:Y:S01]  /*12420*/  ULDC.64 UR16, c[0x0][0x210] ;  /* 0x0000840000107ab9 */ /* 0x000fe20000000a00 */
[----:B------:R-:W-:Y:S02]  /*12430*/  MOV R13, UR5 ;  /* 0x00000005000d7c02 */ /* 0x000fe40008000f00 */
        /* <DEDUP_REMOVED lines=12> */
.L_x_685:
[----:B------:R-:W-:Y:S05]  /*12500*/  BSYNC B0 ;  /* 0x0000000000007941 */ /* 0x000fea0003800000 */
.L_x_684:
        /* <DEDUP_REMOVED lines=10> */
[----:B--2-45:R-:W-:Y:S01]  /*125b0*/  FFMA.FTZ R6, R15, R5, R2 ;  /* 0x000000050f067223 */ /* 0x034fe20000010002 */
        /* <DEDUP_REMOVED lines=17> */
.L_x_686:
        /* <DEDUP_REMOVED lines=9> */
[----:B--2-45:R-:W-:Y:S02]  /*12760*/  MOV R6, R46 ;  /* 0x0000002e00067202 */ /* 0x034fe40000000f00 */
        /* <DEDUP_REMOVED lines=19> */
.L_x_688:
[----:B------:R-:W-:Y:S05]  /*128a0*/  BSYNC B0 ;  /* 0x0000000000007941 */ /* 0x000fea0003800000 */
.L_x_687:
[----:B------:R-:W2:Y:S01]  /*128b0*/  LDL.LU R4, [R1+0x4c] ;  /* 0x00004c0001047983 */ /* 0x000ea20000300800 */
[----:B------:R-:W-:Y:S01]  /*128c0*/  IADD3 R15, R72, 0xf8, RZ ;  /* 0x000000f8480f7810 */ /* 0x000fe20007ffe0ff */
[----:B------:R-:W-:Y:S01]  /*128d0*/  FADD.FTZ R67, R67, -UR23 ;  /* 0x8000001743437e21 */ /* 0x000fe20008010000 */
[----:B------:R-:W-:Y:S01]  /*128e0*/  FADD.FTZ R35, R35, -UR23 ;  /* 0x8000001723237e21 */ /* 0x000fe20008010000 */
[----:B01234-:R-:W-:Y:S02]  /*128f0*/  SHF.L.U32 R7, R32, 0x10, RZ ;  /* 0x0000001020077819 */ /* 0x01ffe400000006ff */
[----:B------:R-:W-:Y:S01]  /*12900*/  SHF.R.S32.HI R17, RZ, 0x1f, R15 ;  /* 0x0000001fff117819 */ /* 0x000fe2000001140f */
[----:B------:R-:W-:Y:S01]  /*12910*/  FMUL.FTZ R67, R67, UR24 ;  /* 0x0000001843437c20 */ /* 0x000fe20008410000 */
        /* <DEDUP_REMOVED lines=21> */
.L_x_689:
[----:B------:R-:W-:Y:S01]  /*12a70*/  ISETP.GE.U32.AND P0, PT, R15, UR14, PT ;  /* 0x0000000e0f007c0c */ /* 0x000fe2000bf06070 */
[----:B------:R-:W-:Y:S03]  /*12a80*/  BSSY B0, `(.L_x_690) ;  /* 0x0000017000007945 */ /* 0x000fe60003800000 */
[----:B------:R-:W-:-:S04]  /*12a90*/  ISETP.GE.AND.EX P0, PT, R17, UR15, PT, P0 ;  /* 0x0000000f11007c0c */ /* 0x000fc8000bf06300 */
[----:B------:R-:W-:-:S13]  /*12aa0*/  ISETP.GT.U32.OR P0, PT, R73, 0x1bf, P0 ;  /* 0x000001bf4900780c */ /* 0x000fda0000704470 */
[----:B------:R-:W-:Y:S05]  /*12ab0*/  @P0 BRA `(.L_x_691) ;  /* 0x00000000004c0947 */ /* 0x000fea0003800000 */
[----:B------:R-:W-:Y:S01]  /*12ac0*/  MOV R6, UR5 ;  /* 0x0000000500067c02 */ /* 0x000fe20008000f00 */
[----:B------:R-:W-:Y:S01]  /*12ad0*/  ULDC.64 UR14, c[0x0][0x288] ;  /* 0x0000a200000e7ab9 */ /* 0x000fe20000000a00 */
[----:B------:R-:W-:Y:S01]  /*12ae0*/  MOV R11, UR5 ;  /* 0x00000005000b7c02 */ /* 0x000fe20008000f00 */
[----:B-----5:R-:W-:Y:S01]  /*12af0*/  IMAD R2, R17, UR14, RZ ;  /* 0x0000000e11027c24 */ /* 0x020fe2000f8e02ff */
[----:B------:R-:W-:Y:S01]  /*12b00*/  MOV R44, R46 ;  /* 0x0000002e002c7202 */ /* 0x000fe20000000f00 */
[----:B------:R-:W-:Y:S02]  /*12b10*/  FFMA.FTZ R9, R67, R6, UR6 ;  /* 0x0000000643097e23 */ /* 0x000fe40008010006 */
[----:B------:R-:W-:Y:S01]  /*12b20*/  FFMA.FTZ R6, R16, R11, UR6 ;  /* 0x0000000610067e23 */ /* 0x000fe2000801000b */
[C---:B------:R-:W-:Y:S02]  /*12b30*/  IMAD R3, R15.reuse, UR15, R2 ;  /* 0x0000000f0f037c24 */ /* 0x040fe4000f8e0202 */
[----:B------:R-:W-:Y:S01]  /*12b40*/  FFMA.FTZ R9, R4, R5, -R9 ;  /* 0x0000000504097223 */ /* 0x000fe20000010809 */
[----:B------:R-:W-:-:S04]  /*12b50*/  IMAD.WIDE.U32 R44, R15, UR14, R44 ;  /* 0x0000000e0f2c7c25 */ /* 0x000fc8000f8e002c */
[----:B------:R-:W-:Y:S01]  /*12b60*/  FFMA.FTZ R6, R7, R0, -R6 ;  /* 0x0000000007067223 */ /* 0x000fe20000010806 */
[----:B------:R-:W-:Y:S01]  /*12b70*/  ULDC.64 UR14, c[0x0][0x210] ;  /* 0x00008400000e7ab9 */ /* 0x000fe20000000a00 */
[----:B------:R-:W-:Y:S02]  /*12b80*/  FMUL.FTZ R5, R9, UR24 ;  /* 0x0000001809057c20 */ /* 0x000fe40008410000 */
[----:B------:R-:W-:Y:S01]  /*12b90*/  FMUL.FTZ R6, R6, UR24 ;  /* 0x0000001806067c20 */ /* 0x000fe20008410000 */
[----:B------:R-:W-:Y:S02]  /*12ba0*/  IADD3 R3, R45, R3, RZ ;  /* 0x000000032d037210 */ /* 0x000fe40007ffe0ff */
[----:B------:R-:W-:Y:S02]  /*12bb0*/  LEA R2, P0, R44, UR14, 0x1 ;  /* 0x0000000e2c027c11 */ /* 0x000fe4000f8008ff */
[----:B------:R-:W-:Y:S02]  /*12bc0*/  F2FP.BF16.F32.PACK_AB R5, R6, R5 ;  /* 0x000000050605723e */ /* 0x000fe400000010ff */
[----:B------:R-:W-:-:S05]  /*12bd0*/  LEA.HI.X R3, R44, UR15, R3, 0x1, P0 ;  /* 0x0000000f2c037c11 */ /* 0x000fca00080f0c03 */
[----:B------:R0:W-:Y:S04]  /*12be0*/  STG.E desc[UR20][R2.64], R5 ;  /* 0x0000000502007986 */ /* 0x0001e8000c101914 */
.L_x_691:
[----:B------:R-:W-:Y:S05]  /*12bf0*/  BSYNC B0 ;  /* 0x0000000000007941 */ /* 0x000fea0003800000 */
.L_x_690:
        /* <DEDUP_REMOVED lines=9> */
.L_x_545:
[----:B------:R-:W1:Y:S01]  /*12c90*/  LDC R4, c[0x0][0xc] ;  /* 0x00000300ff047b82 */ /* 0x000e620000000800 */
[----:B------:R-:W-:Y:S01]  /*12ca0*/  ISETP.NE.AND P1, PT, R73, RZ, PT ;  /* 0x000000ff4900720c */ /* 0x000fe20003f25270 */
[----:B------:R-:W-:Y:S06]  /*12cb0*/  BSSY B0, `(.L_x_693) ;  /* 0x0000011000007945 */ /* 0x000fec0003800000 */
[----:B------:R-:W2:Y:S08]  /*12cc0*/  LDC R7, c[0x0][0x10] ;  /* 0x00000400ff077b82 */ /* 0x000eb00000000800 */
[----:B0----5:R-:W0:Y:S01]  /*12cd0*/  LDC.64 R2, c[0x0][0x258] ;  /* 0x00009600ff027b82 */ /* 0x021e220000000a00 */
        /* <DEDUP_REMOVED lines=14> */
.L_x_694:
[----:B------:R-:W-:Y:S05]  /*12dc0*/  BSYNC B0 ;  /* 0x0000000000007941 */ /* 0x000fea0003800000 */
.L_x_693:
        /* <DEDUP_REMOVED lines=11> */
.L_x_696:
[----:B------:R-:W2:Y:S04]  /*12e80*/  LDG.E.STRONG.GPU R5, desc[UR20][R2.64] ;  /* 0x0000001402057981 */ /* 0x000ea8000c1ef900 */
[----:B--2---:R-:W-:Y:S01]  /*12e90*/  CCTL.IVALL ;  /* 0x00000000ff00798f */ /* 0x004fe20002000000 */
[----:B------:R-:W-:Y:S05]  /*12ea0*/  YIELD ;  /* 0x0000000000007946 */ /* 0x000fea0003800000 */
[----:B------:R-:W-:-:S13]  /*12eb0*/  ISETP.NE.AND P0, PT, R5, R0, PT ;  /* 0x000000000500720c */ /* 0x000fda0003f05270 */
[----:B------:R-:W-:Y:S05]  /*12ec0*/  @P0 BRA `(.L_x_696) ;  /* 0xfffffffc00ec0947 */ /* 0x000fea000383ffff */
.L_x_695:
        /* <DEDUP_REMOVED lines=24> */
.L_x_697:
        /* <DEDUP_REMOVED lines=25> */
.L_x_698:
        /* <DEDUP_REMOVED lines=10> */
.L_x_5600:


//--------------------- .text._Z35group_norm_nhwc_bwd_one_pass_kernelI11Bf16IOBf16WLi512ELi112ELi448EEv26Group_norm_nhwc_bwd_params --------------------------
	.section	.text._Z35group_norm_nhwc_bwd_one_pass_kernelI11Bf16IOBf16WLi512ELi112ELi448EEv26Group_norm_nhwc_bwd_params,"ax",@progbits
	.align	128
        .global         _Z35group_norm_nhwc_bwd_one_pass_kernelI11Bf16IOBf16WLi512ELi112ELi448EEv26Group_norm_nhwc_bwd_params
        .type           _Z35group_norm_nhwc_bwd_one_pass_kernelI11Bf16IOBf16WLi512ELi112ELi448EEv26Group_norm_nhwc_bwd_params,@function
        .size           _Z35group_norm_nhwc_bwd_one_pass_kernelI11Bf16IOBf16WLi512ELi112ELi448EEv26Group_norm_nhwc_bwd_params,(.L_x_5601 - _Z35group_norm_nhwc_bwd_one_pass_kernelI11Bf16IOBf16WLi512ELi112ELi448EEv26Group_norm_nhwc_bwd_params)
        .other          _Z35group_norm_nhwc_bwd_one_pass_kernelI11Bf16IOBf16WLi512ELi112ELi448EEv26Group_norm_nhwc_bwd_params,@"STO_CUDA_ENTRY STV_DEFAULT"
_Z35group_norm_nhwc_bwd_one_pass_kernelI11Bf16IOBf16WLi512ELi112ELi448EEv26Group_norm_nhwc_bwd_params:
.text._Z35group_norm_nhwc_bwd_one_pass_kernelI11Bf16IOBf16WLi512ELi112ELi448EEv26Group_norm_nhwc_bwd_params:
        /* <DEDUP_REMOVED lines=32> */
.L_x_786:
[----:B0-----:R-:W2:Y:S01]  /*0200*/  LDL R5, [R1+0x5e0] ;  /* 0x0005e00001057983 */ /* 0x001ea20000100800 */
        /* <DEDUP_REMOVED lines=14> */
[----:B------:R-:W-:Y:S02]  /*02f0*/  SHF.R.S32.HI R11, RZ, 0x1f, R15 ;  /* 0x0000001fff0b7819 */ /* 0x000fe4000001140f */
        /* <DEDUP_REMOVED lines=110> */
[----:B------:R-:W-:Y:S03]  /*09e0*/  STL [R1+0x8d4], R30 ;  /* 0x0008d41e01007387 */ /* 0x000fe60000100800 */
        /* <DEDUP_REMOVED lines=10> */
[C---:B0-----:R-:W-:Y:S01]  /*0a90*/  @!P5 IADD3 R40, P1, R13.reuse, R40, RZ ;  /* 0x000000280d28d210 */ /* 0x041fe20007f3e0ff */
        /* <DEDUP_REMOVED lines=18> */
[C---:B---3--:R-:W-:Y:S01]  /*0bc0*/  @!P4 IADD3 R44, P1, R9.reuse, R44, RZ ;  /* 0x0000002c092cc210 */ /* 0x048fe20007f3e0ff */
        /* <DEDUP_REMOVED lines=11> */
[----:B------:R-:W-:Y:S01]  /*0c80*/  VIADD R7, R66, 0x28 ;  /* 0x0000002842077836 */ /* 0x000fe20000000000 */
[C---:B0-----:R-:W-:Y:S01]  /*0c90*/  @!P3 IADD3 R50, P1, R3.reuse, R50, RZ ;  /* 0x000000320332b210 */ /* 0x041fe20007f3e0ff */
[----:B------:R0:W-:Y:S03]  /*0ca0*/  STL [R1+0x8cc], R40 ;  /* 0x0008cc2801007387 */ /* 0x0001e60000100800 */
[C---:B------:R-:W-:Y:S01]  /*0cb0*/  @!P3 IADD3.X R51, R6.reuse, R51, RZ, P1, !PT ;  /* 0x000000330633b210 */ /* 0x040fe20000ffe4ff */
[----:B------:R2:W-:Y:S01]  /*0cc0*/  STL [R1+0x8c8], R41 ;  /* 0x0008c82901007387 */ /* 0x0005e20000100800 */
[----:B-1----:R-:W-:Y:S02]  /*0cd0*/  @!P3 IADD3 R46, P1, R3, R46, RZ ;  /* 0x0000002e032eb210 */ /* 0x002fe40007f3e0ff */
[----:B------:R-:W-:Y:S01]  /*0ce0*/  SHF.R.S32.HI R3, RZ, 0x1f, R7 ;  /* 0x0000001fff037819 */ /* 0x000fe20000011407 */
[----:B------:R1:W-:Y:S01]  /*0cf0*/  STL [R1+0x8c4], R44 ;  /* 0x0008c42c01007387 */ /* 0x0003e20000100800 */
[----:B------:R-:W-:-:S02]  /*0d00*/  @!P3 IADD3.X R47, R6, R47, RZ, P1, !PT ;  /* 0x0000002f062fb210 */ /* 0x000fc40000ffe4ff */
[----:B------:R-:W-:Y:S01]  /*0d10*/  ISETP.GE.U32.AND P1, PT, R7, UR18, PT ;  /* 0x0000001207007c0c */ /* 0x000fe2000bf26070 */
[----:B------:R3:W-:Y:S03]  /*0d20*/  STL [R1+0x8c0], R45 ;  /* 0x0008c02d01007387 */ /* 0x0007e60000100800 */
[----:B------:R-:W-:Y:S01]  /*0d30*/  ISETP.GE.OR.EX P2, PT, R3, UR19, P0, P1 ;  /* 0x0000001303007c0c */ /* 0x000fe20008746710 */
[----:B------:R4:W-:Y:S01]  /*0d40*/  STL [R1+0x8bc], R50 ;  /* 0x0008bc3201007387 */ /* 0x0009e20000100800 */
[----:B0-----:R-:W-:-:S03]  /*0d50*/  PRMT R40, RZ, 0x7610, R40 ;  /* 0x00007610ff287816 */ /* 0x001fc60000000028 */
[----:B------:R-:W-:Y:S08]  /*0d60*/  STL [R1+0x8b8], R51 ;  /* 0x0008b83301007387 */ /* 0x000ff00000100800 */
[----:B------:R-:W0:Y:S01]  /*0d70*/  @!P2 LDC.64 R8, c[0x0][0x288] ;  /* 0x0000a200ff08ab82 */ /* 0x000e220000000a00 */
[----:B------:R-:W-:Y:S02]  /*0d80*/  @!P2 MOV R2, R36 ;  /* 0x000000240002a202 */ /* 0x000fe40000000f00 */
[----:B------:R-:W-:-:S04]  /*0d90*/  @P2 LOP3.LUT R67, R67, 0x100000, RZ, 0xfc, !PT ;  /* 0x0010000043432812 */ /* 0x000fc800078efcff */
[----:B------:R-:W-:Y:S01]  /*0da0*/  LOP3.LUT R67, R67, 0xfff7ffff, RZ, 0xc0, !PT ;  /* 0xfff7ffff43437812 */ /* 0x000fe200078ec0ff */
[----:B------:R-:W2:Y:S01]  /*0db0*/  @!P2 LDC.64 R54, c[0x0][0x230] ;  /* 0x00008c00ff36ab82 */ /* 0x000ea20000000a00 */
        /* <DEDUP_REMOVED lines=8> */
[----:B--2---:R-:W-:-:S04]  /*0e40*/  @!P2 IADD3 R54, P1, R53, R54, RZ ;  /* 0x000000363536a210 */ /* 0x004fc80007f3e0ff */
[----:B------:R-:W-:Y:S01]  /*0e50*/  @!P2 IADD3.X R55, R2, R55, RZ, P1, !PT ;  /* 0x000000370237a210 */ /* 0x000fe20000ffe4ff */
[----:B------:R-:W-:Y:S01]  /*0e60*/  STL [R1+0x8b4], R54 ;  /* 0x0008b43601007387 */ /* 0x000fe20000100800 */
[----:B------:R-:W-:Y:S02]  /*0e70*/  PRMT R41, RZ, 0x7610, R41 ;  /* 0x00007610ff297816 */ /* 0x000fe40000000029 */
[----:B-1----:R-:W-:Y:S01]  /*0e80*/  PRMT R44, RZ, 0x7610, R44 ;  /* 0x00007610ff2c7816 */ /* 0x002fe2000000002c */
[----:B------:R-:W-:Y:S01]  /*0e90*/  STL [R1+0x8b0], R55 ;  /* 0x0008b03701007387 */ /* 0x000fe20000100800 */
        /* <DEDUP_REMOVED lines=20> */
[----:B------:R-:W-:Y:S01]  /*0fe0*/  @!P2 IADD3.X R59, R2, R59, RZ, P1, !PT ;  /* 0x0000003b023ba210 */ /* 0x000fe20000ffe4ff */
[----:B------:R-:W-:Y:S01]  /*0ff0*/  STL [R1+0x8ac], R58 ;  /* 0x0008ac3a01007387 */ /* 0x000fe20000100800 */
[----:B---3--:R-:W-:Y:S02]  /*1000*/  PRMT R45, RZ, 0x7610, R45 ;  /* 0x00007610ff2d7816 */ /* 0x008fe4000000002d */
[----:B----4-:R-:W-:Y:S01]  /*1010*/  PRMT R50, RZ, 0x7610, R50 ;  /* 0x00007610ff327816 */ /* 0x010fe20000000032 */
        /* <DEDUP_REMOVED lines=20> */
[C---:B-1----:R-:W-:Y:S02]  /*1160*/  @!P2 IADD3 R62, P1, R61.reuse, R62, RZ ;  /* 0x0000003e3d3ea210 */ /* 0x042fe40007f3e0ff */
[----:B------:R-:W-:Y:S02]  /*1170*/  IADD3 R9, R66, 0x40, RZ ;  /* 0x0000004042097810 */ /* 0x000fe40007ffe0ff */
[----:B------:R-:W-:Y:S02]  /*1180*/  @!P2 IADD3.X R63, R2, R63, RZ, P1, !PT ;  /* 0x0000003f023fa210 */ /* 0x000fe40000ffe4ff */
[----:B------:R-:W-:Y:S02]  /*1190*/  SHF.R.S32.HI R3, RZ, 0x1f, R9 ;  /* 0x0000001fff037819 */ /* 0x000fe40000011409 */
        /* <DEDUP_REMOVED lines=18> */
[----:B------:R-:W-:Y:S02]  /*12c0*/  SHF.R.S32.HI R11, RZ, 0x1f, R13 ;  /* 0x0000001fff0b7819 */ /* 0x000fe4000001140d */
        /* <DEDUP_REMOVED lines=32> */
[----:B0-----:R-:W-:-:S02]  /*14d0*/  @!P2 IMAD R0, R13, R2, RZ ;  /* 0x000000020d00a224 */ /* 0x001fc400078e02ff */
[----:B------:R-:W-:Y:S02]  /*14e0*/  @!P2 IMAD.MOV.U32 R13, RZ, RZ, R35 ;  /* 0x000000ffff0da224 */ /* 0x000fe400078e0023 */
[C---:B------:R-:W-:Y:S02]  /*14f0*/  @!P2 IMAD R3, R15.reuse, R3, R0 ;  /* 0x000000030f03a224 */ /* 0x040fe400078e0200 */
[----:B------:R-:W-:Y:S01]  /*1500*/  @!P2 IMAD.WIDE.U32 R12, R15, R2, R12 ;  /* 0x000000020f0ca225 */ /* 0x000fe200078e000c */
[----:B------:R-:W-:-:S04]  /*1510*/  SHF.R.S32.HI R15, RZ, 0x1f, R17 ;  /* 0x0000001fff0f7819 */ /* 0x000fc80000011411 */
[----:B------:R-:W-:Y:S02]  /*1520*/  @!P2 IADD3 R13, R13, R3, RZ ;  /* 0x000000030d0da210 */ /* 0x000fe40007ffe0ff */
[C---:B------:R-:W-:Y:S02]  /*1530*/  @!P2 SHF.L.U32 R3, R12.reuse, 0x1, RZ ;  /* 0x000000010c03a819 */ /* 0x040fe400000006ff */
[----:B------:R-:W-:Y:S02]  /*1540*/  @!P2 SHF.L.U64.HI R12, R12, 0x1, R13 ;  /* 0x000000010c0ca819 */ /* 0x000fe4000001020d */
[----:B-1----:R-:W-:-:S04]  /*1550*/  @!P2 IADD3 R10, P1, R3, R10, RZ ;  /* 0x0000000a030aa210 */ /* 0x002fc80007f3e0ff */
[----:B------:R-:W-:Y:S02]  /*1560*/  @!P2 IADD3.X R11, R12, R11, RZ, P1, !PT ;  /* 0x0000000b0c0ba210 */ /* 0x000fe40000ffe4ff */
        /* <DEDUP_REMOVED lines=46> */
[----:B------:R-:W-:Y:S02]  /*1850*/  @!P2 MOV R64, R36 ;  /* 0x000000240040a202 */ /* 0x000fe40000000f00 */
[----:B------:R-:W-:Y:S02]  /*1860*/  @!P2 MOV R65, R35 ;  /* 0x000000230041a202 */ /* 0x000fe40000000f00 */
[----:B------:R-:W-:-:S03]  /*1870*/  @P2 LOP3.LUT R67, R67, 0x1000, RZ, 0xfc, !PT ;  /* 0x0000100043432812 */ /* 0x000fc600078efcff */
[----:B------:R-:W1:Y:S01]  /*1880*/  @!P2 LDC.64 R2, c[0x0][0x230] ;  /* 0x00008c00ff02ab82 */ /* 0x000e620000000a00 */
[----:B------:R-:W-:Y:S01]  /*1890*/  LOP3.LUT R67, R67, 0xfffff7ff, RZ, 0xc0, !PT ;  /* 0xfffff7ff43437812 */ /* 0x000fe200078ec0ff */
        /* <DEDUP_REMOVED lines=54> */
[----:B------:R-:W-:Y:S01]  /*1c00*/  @!P2 IMAD.X R5, R64, 0x1, R33, P1 ;  /* 0x000000014005a824 */ /* 0x000fe200008e0621 */
        /* <DEDUP_REMOVED lines=955> */
[----:B------:R-:W-:Y:S01]  /*57c0*/  PRMT R51, RZ, 0x7610, R51 ;  /* 0x00007610ff337816 */ /* 0x000fe20000000033 */
[----:B------:R-:W-:Y:S01]  /*57d0*/  STL [R1+0x868], R48 ;  /* 0x0008683001007387 */ /* 0x000fe20000100800 */
[----:B------:R-:W-:Y:S02]  /*57e0*/  PRMT R54, RZ, 0x7610, R54 ;  /* 0x00007610ff367816 */ /* 0x000fe40000000036 */
[----:B------:R-:W-:Y:S01]  /*57f0*/  PRMT R55, RZ, 0x7610, R55 ;  /* 0x00007610ff377816 */ /* 0x000fe20000000037 */
        /* <DEDUP_REMOVED lines=89> */
[----:B------:R-:W-:-:S05]  /*5d90*/  @!P4 MOV R65, R35 ;  /* 0x000000230041c202 */ /* 0x000fca0000000f00 */
        /* <DEDUP_REMOVED lines=41> */
[----:B------:R-:W-:Y:S01]  /*6030*/  STL [R1+0x658], R66 ;  /* 0x0006584201007387 */ /* 0x000fe20000100800 */
[----:B--2---:R-:W-:-:S11]  /*6040*/  LOP3.LUT R65, R65, 0xfffffffe, RZ, 0xc0, !PT ;  /* 0xfffffffe41417812 */ /* 0x004fd600078ec0ff */
[----:B------:R-:W0:Y:S01]  /*6050*/  @!P6 LDC.64 R32, c[0x0][0x288] ;  /* 0x0000a200ff20eb82 */ /* 0x000e220000000a00 */
[----:B------:R-:W-:Y:S01]  /*6060*/  LOP3.LUT R67, R67, 0xefffffff, RZ, 0xc0, !PT ;  /* 0xefffffff43437812 */ /* 0x000fe200078ec0ff */
[----:B------:R-:W-:Y:S01]  /*6070*/  STL [R1+0x670], R66 ;  /* 0x0006704201007387 */ /* 0x000fe20000100800 */
[----:B------:R-:W-:Y:S01]  /*6080*/  @P5 LOP3.LUT R65, R65, 0x1, RZ, 0xfc, !PT ;  /* 0x0000000141415812 */ /* 0x000fe200078efcff */
[----:B------:R-:W-:Y:S01]  /*6090*/  ULDC.64 UR6, c[0x0][0x248] ;  /* 0x0000920000067ab9 */ /* 0x000fe20000000a00 */
[----:B------:R-:W-:-:S03]  /*60a0*/  @!P6 MOV R64, R36 ;  /* 0x000000240040e202 */ /* 0x000fc60000000f00 */
[----:B------:R1:W-:Y:S01]  /*60b0*/  STL [R1+0x5c0], R65 ;  /* 0x0005c04101007387 */ /* 0x0003e20000100800 */
[----:B------:R-:W2:Y:S01]  /*60c0*/  @!P6 LDC.64 R2, c[0x0][0x230] ;  /* 0x00008c00ff02eb82 */ /* 0x000ea20000000a00 */
[----:B0-----:R-:W-:-:S04]  /*60d0*/  @!P6 IMAD R49, R49, R32, RZ ;  /* 0x000000203131e224 */ /* 0x001fc800078e02ff */
[----:B------:R-:W-:Y:S01]  /*60e0*/  @!P6 IMAD R33, R0, R33, R49 ;  /* 0x000000210021e224 */ /* 0x000fe200078e0231 */
[----:B------:R-:W-:Y:S02]  /*60f0*/  MOV R49, R65 ;  /* 0x0000004100317202 */ /* 0x000fe40000000f00 */
[----:B-1----:R-:W-:-:S03]  /*6100*/  @!P6 MOV R65, R35 ;  /* 0x000000230041e202 */ /* 0x002fc60000000f00 */
[----:B------:R-:W-:Y:S01]  /*6110*/  @!P6 IMAD.WIDE.U32 R64, R0, R32, R64 ;  /* 0x000000200040e225 */ /* 0x000fe200078e0040 */
[----:B------:R-:W-:-:S04]  /*6120*/  MOV R37, R49 ;  /* 0x0000003100257202 */ /* 0x000fc80000000f00 */
[----:B------:R-:W-:Y:S01]  /*6130*/  @!P6 IADD3 R0, R65, R33, RZ ;  /* 0x000000214100e210 */ /* 0x000fe20007ffe0ff */
[----:B------:R0:W-:Y:S01]  /*6140*/  STL.64 [R1+0x678], R64 ;  /* 0x0006784001007387 */ /* 0x0001e20000100a00 */
[C---:B------:R-:W-:Y:S02]  /*6150*/  @!P6 SHF.L.U32 R49, R64.reuse, 0x1, RZ ;  /* 0x000000014031e819 */ /* 0x040fe400000006ff */
[----:B------:R-:W-:Y:S02]  /*6160*/  @!P6 SHF.L.U64.HI R0, R64, 0x1, R0 ;  /* 0x000000014000e819 */ /* 0x000fe40000010200 */
[----:B------:R-:W-:Y:S02]  /*6170*/  MOV R32, R4 ;  /* 0x0000000400207202 */ /* 0x000fe40000000f00 */
[----:B0-----:R-:W-:Y:S02]  /*6180*/  MOV R64, R26 ;  /* 0x0000001a00407202 */ /* 0x001fe40000000f00 */
[----:B------:R-:W-:-:S02]  /*6190*/  MOV R65, R27 ;  /* 0x0000001b00417202 */ /* 0x000fc40000000f00 */
[----:B------:R-:W3:Y:S01]  /*61a0*/  LDL.LU.64 R26, [R1+0x8d8] ;  /* 0x0008d800011a7983 */ /* 0x000ee20000300a00 */
[----:B------:R-:W-:-:S03]  /*61b0*/  MOV R33, R5 ;  /* 0x0000000500217202 */ /* 0x000fc60000000f00 */
[----:B------:R-:W4:Y:S01]  /*61c0*/  LDL.LU.64 R4, [R1+0x8e0] ;  /* 0x0008e00001047983 */ /* 0x000f220000300a00 */
[----:B--2---:R-:W-:-:S05]  /*61d0*/  @!P6 IADD3 R2, P3, R49, R2, RZ ;  /* 0x000000023102e210 */ /* 0x004fca0007f7e0ff */
[----:B------:R-:W-:Y:S01]  /*61e0*/  @!P6 IMAD.X R3, R0, 0x1, R3, P3 ;  /* 0x000000010003e824 */ /* 0x000fe200018e0603 */
        /* <DEDUP_REMOVED lines=14> */
[----:B------:R-:W-:Y:S04]  /*62d0*/  STL [R1+0x898], R2 ;  /* 0x0008980201007387 */ /* 0x000fe80000100800 */
[----:B------:R0:W-:Y:S02]  /*62e0*/  STL.64 [R1+0x8a0], R2 ;  /* 0x0008a00201007387 */ /* 0x0001e40000100a00 */
[----:B0-----:R-:W-:-:S02]  /*62f0*/  MOV R2, R32 ;  /* 0x0000002000027202 */ /* 0x001fc40000000f00 */
[----:B------:R-:W-:Y:S02]  /*6300*/  MOV R3, R33 ;  /* 0x0000002100037202 */ /* 0x000fe40000000f00 */
[----:B------:R-:W0:Y:S01]  /*6310*/  @!P6 LDC.64 R32, c[0x0][0x228] ;  /* 0x00008a00ff20eb82 */ /* 0x000e220000000a00 */
[----:B------:R-:W-:-:S04]  /*6320*/  @P4 LOP3.LUT R67, R67, 0x10000000, RZ, 0xfc, !PT ;  /* 0x1000000043434812 */ /* 0x000fc800078efcff */
[----:B------:R-:W-:-:S04]  /*6330*/  LOP3.LUT R67, R67, 0xf7ffffff, RZ, 0xc0, !PT ;  /* 0xf7ffffff43437812 */ /* 0x000fc800078ec0ff */
[----:B------:R-:W-:Y:S02]  /*6340*/  @P0 LOP3.LUT R67, R67, 0x8000000, RZ, 0xfc, !PT ;  /* 0x0800000043430812 */ /* 0x000fe400078efcff */
[----:B0-----:R-:W-:-:S04]  /*6350*/  @!P6 IADD3 R32, P0, R49, R32, RZ ;  /* 0x000000203120e210 */ /* 0x001fc80007f1e0ff */
[----:B------:R-:W-:Y:S01]  /*6360*/  @!P6 IADD3.X R33, R0, R33, RZ, P0, !PT ;  /* 0x000000210021e210 */ /* 0x000fe200007fe4ff */
[----:B------:R-:W-:Y:S01]  /*6370*/  HFMA2.MMA R0, -RZ, RZ, 0, 0 ;  /* 0x00000000ff007435 */ /* 0x000fe200000001ff */
[----:B------:R-:W-:Y:S02]  /*6380*/  MOV R34, R30 ;  /* 0x0000001e00227202 */ /* 0x000fe40000000f00 */
[----:B------:R-:W-:Y:S02]  /*6390*/  MOV R35, R31 ;  /* 0x0000001f00237202 */ /* 0x000fe40000000f00 */
[----:B------:R-:W2:Y:S05]  /*63a0*/  LDL.LU.64 R30, [R1+0x8e8] ;  /* 0x0008e800011e7983 */ /* 0x000eaa0000300a00 */
[----:B---3--:R0:W3:Y:S02]  /*63b0*/  @!P2 LDG.E R0, desc[UR10][R26.64] ;  /* 0x0000000a1a00a981 */ /* 0x0080e4000c1e1900 */
[----:B0-----:R-:W-:-:S06]  /*63c0*/  MOV R27, RZ ;  /* 0x000000ff001b7202 */ /* 0x001fcc0000000f00 */
[----:B----4-:R3:W4:Y:S01]  /*63d0*/  @!P2 LDG.E R27, desc[UR10][R4.64] ;  /* 0x0000000a041ba981 */ /* 0x010722000c1e1900 */
[----:B--2---:R-:W-:Y:S02]  /*63e0*/  PRMT R30, RZ, 0x7610, R30 ;  /* 0x00007610ff1e7816 */ /* 0x004fe4000000001e */
[----:B------:R-:W-:Y:S02]  /*63f0*/  PRMT R31, RZ, 0x7610, R31 ;  /* 0x00007610ff1f7816 */ /* 0x000fe4000000001f */
[----:B---3--:R-:W-:-:S04]  /*6400*/  @!P2 SHF.R.U32.HI R4, RZ, 0x10, R0 ;  /* 0x00000010ff04a819 */ /* 0x008fc80000011600 */
[----:B------:R-:W-:Y:S02]  /*6410*/  @!P2 PRMT R30, R4, 0x7610, R30 ;  /* 0x00007610041ea816 */ /* 0x000fe4000000001e */
[----:B----4-:R-:W-:-:S04]  /*6420*/  @!P2 SHF.R.U32.HI R4, RZ, 0x10, R27 ;  /* 0x00000010ff04a819 */ /* 0x010fc8000001161b */
[----:B------:R-:W-:Y:S01]  /*6430*/  @!P2 PRMT R31, R4, 0x7610, R31 ;  /* 0x00007610041fa816 */ /* 0x000fe2000000001f */
[----:B------:R0:W-:Y:S04]  /*6440*/  STL.S16 [R1+0x2ec], R30 ;  /* 0x0002ec1e01007387 */ /* 0x0001e80000100600 */
[----:B------:R1:W-:Y:S04]  /*6450*/  STL.S16 [R1+0x2e8], R31 ;  /* 0x0002e81f01007387 */ /* 0x0003e80000100600 */
[----:B0-----:R-:W2:Y:S04]  /*6460*/  LDL.LU R30, [R1+0x8d4] ;  /* 0x0008d400011e7983 */ /* 0x001ea80000300800 */
[----:B-1----:R-:W2:Y:S01]  /*6470*/  LDL.LU R31, [R1+0x8d0] ;  /* 0x0008d000011f7983 */ /* 0x002ea20000300800 */
[----:B------:R-:W-:-:S04]  /*6480*/  PRMT R26, RZ, 0x7610, R26 ;  /* 0x00007610ff1a7816 */ /* 0x000fc8000000001a */
[----:B------:R-:W-:-:S05]  /*6490*/  @!P2 PRMT R26, R27, 0x7610, R26 ;  /* 0x000076101b1aa816 */ /* 0x000fca000000001a */
[----:B------:R0:W-:Y:S02]  /*64a0*/  STL.S16 [R1+0x2d4], R26 ;  /* 0x0002d41a01007387 */ /* 0x0001e40000100600 */
[----:B0-----:R-:W-:-:S10]  /*64b0*/  HFMA2.MMA R26, -RZ, RZ, 0, 0 ;  /* 0x00000000ff1a7435 */ /* 0x001fd400000001ff */
[----:B--2---:R0:W2:Y:S02]  /*64c0*/  @!P1 LDG.E R26, desc[UR10][R30.64] ;  /* 0x0000000a1e1a9981 */ /* 0x0040a4000c1e1900 */
[----:B0-----:R-:W-:-:S06]  /*64d0*/  MOV R30, RZ ;  /* 0x000000ff001e7202 */ /* 0x001fcc0000000f00 */
[----:B------:R-:W3:Y:S01]  /*64e0*/  @!P1 LDG.E R30, desc[UR10][R28.64] ;  /* 0x0000000a1c1e9981 */ /* 0x000ee2000c1e1900 */
        /* <DEDUP_REMOVED lines=11> */
[----:B------:R-:W-:-:S04]  /*65a0*/  PRMT R28, RZ, 0x7610, R28 ;  /* 0x00007610ff1c7816 */ /* 0x000fc8000000001c */
[----:B------:R-:W-:Y:S02]  /*65b0*/  @!P1 PRMT R28, R30, 0x7610, R28 ;  /* 0x000076101e1c9816 */ /* 0x000fe4000000001c */
[----:B------:R-:W-:Y:S02]  /*65c0*/  LOP3.LUT P3, RZ, R67, 0x800000, RZ, 0xc0, !PT ;  /* 0x0080000043ff7812 */ /* 0x000fe4000786c0ff */
[----:B------:R-:W-:Y:S01]  /*65d0*/  PRMT R31, RZ, 0x7610, R31 ;  /* 0x00007610ff1f7816 */ /* 0x000fe2000000001f */
[----:B------:R0:W-:Y:S03]  /*65e0*/  STL.S16 [R1+0x2b4], R28 ;  /* 0x0002b41c01007387 */ /* 0x0001e60000100600 */
[----:B------:R-:W-:Y:S01]  /*65f0*/  @!P1 PRMT R31, R26, 0x7610, R31 ;  /* 0x000076101a1f9816 */ /* 0x000fe2000000001f */
[----:B0-----:R-:W-:-:S04]  /*6600*/  HFMA2.MMA R28, -RZ, RZ, 0, 0 ;  /* 0x00000000ff1c7435 */ /* 0x001fc800000001ff */
[----:B------:R0:W-:Y:S02]  /*6610*/  STL.S16 [R1+0x2b0], R31 ;  /* 0x0002b01f01007387 */ /* 0x0001e40000100600 */
[----:B0-----:R-:W-:-:S06]  /*6620*/  MOV R31, RZ ;  /* 0x000000ff001f7202 */ /* 0x001fcc0000000f00 */
[----:B------:R-:W3:Y:S04]  /*6630*/  @!P3 LDG.E R31, desc[UR10][R38.64] ;  /* 0x0000000a261fb981 */ /* 0x000ee8000c1e1900 */
[----:B--2---:R-:W2:Y:S01]  /*6640*/  @!P3 LDG.E R28, desc[UR10][R40.64] ;  /* 0x0000000a281cb981 */ /* 0x004ea2000c1e1900 */
        /* <DEDUP_REMOVED lines=9> */
[----:B------:R-:W-:-:S02]  /*66e0*/  @!P3 PRMT R29, R31, 0x7610, R29 ;  /* 0x000076101f1db816 */ /* 0x000fc4000000001d */
        /* <DEDUP_REMOVED lines=27> */
[----:B--2---:R-:W2:Y:S04]  /*68a0*/  @!P1 LDG.E R39, desc[UR10][R50.64] ;  /* 0x0000000a32279981 */ /* 0x004ea8000c1e1900 */
        /* <DEDUP_REMOVED lines=62> */
[----:B------:R-:W-:Y:S02]  /*6c90*/  PRMT R59, RZ, 0x7610, R59 ;  /* 0x00007610ff3b7816 */ /* 0x000fe4000000003b */
        /* <DEDUP_REMOVED lines=10> */
[----:B------:R-:W-:-:S03]  /*6d40*/  LOP3.LUT P2, RZ, R67, 0x80000, RZ, 0xc0, !PT ;  /* 0x0008000043ff7812 */ /* 0x000fc6000784c0ff */
[----:B------:R0:W-:Y:S02]  /*6d50*/  STL.S16 [R1+0x270], R43 ;  /* 0x0002702b01007387 */ /* 0x0001e40000100600 */
[----:B0-----:R-:W-:-:S10]  /*6d60*/  HFMA2.MMA R43, -RZ, RZ, 0, 0 ;  /* 0x00000000ff2b7435 */ /* 0x001fd400000001ff */
[----:B--2---:R-:W2:Y:S01]  /*6d70*/  @!P2 LDG.E R43, desc[UR10][R58.64] ;  /* 0x0000000a3a2ba981 */ /* 0x004ea2000c1e1900 */
[----:B------:R-:W-:Y:S02]  /*6d80*/  PRMT R45, RZ, 0x7610, R45 ;  /* 0x00007610ff2d7816 */ /* 0x000fe4000000002d */
[----:B------:R-:W-:Y:S02]  /*6d90*/  LOP3.LUT P1, RZ, R67, 0x40000, RZ, 0xc0, !PT ;  /* 0x0004000043ff7812 */ /* 0x000fe4000782c0ff */
[----:B--2---:R-:W-:-:S05]  /*6da0*/  @!P2 PRMT R45, R43, 0x7610, R45 ;  /* 0x000076102b2da816 */ /* 0x004fca000000002d */
[----:B------:R0:W-:Y:S02]  /*6db0*/  STL.S16 [R1+0x24c], R45 ;  /* 0x00024c2d01007387 */ /* 0x0001e40000100600 */
[----:B0-----:R-:W-:-:S06]  /*6dc0*/  MOV R45, RZ ;  /* 0x000000ff002d7202 */ /* 0x001fcc0000000f00 */
[----:B------:R-:W2:Y:S01]  /*6dd0*/  @!P1 LDG.E R45, desc[UR10][R60.64] ;  /* 0x0000000a3c2d9981 */ /* 0x000ea2000c1e1900 */
[----:B------:R-:W-:-:S03]  /*6de0*/  PRMT R44, RZ, 0x7610, R44 ;  /* 0x00007610ff2c7816 */ /* 0x000fc6000000002c */
[----:B------:R0:W-:Y:S01]  /*6df0*/  STL [R1+0x110], R27 ;  /* 0x0001101b01007387 */ /* 0x0001e20000100800 */
[----:B------:R-:W-:Y:S02]  /*6e00*/  @!P3 PRMT R44, R40, 0x7610, R44 ;  /* 0x00007610282cb816 */ /* 0x000fe4000000002c */
[----:B------:R-:W-:Y:S01]  /*6e10*/  LOP3.LUT P3, RZ, R67, 0x20000, RZ, 0xc0, !PT ;  /* 0x0002000043ff7812 */ /* 0x000fe2000786c0ff */
[----:B------:R1:W-:Y:S01]  /*6e20*/  STL [R1+0x10], R0 ;  /* 0x0000100001007387 */ /* 0x0003e20000100800 */
[----:B0-----:R-:W-:-:S03]  /*6e30*/  PRMT R27, RZ, 0x7610, R27 ;  /* 0x00007610ff1b7816 */ /* 0x001fc6000000001b */
[----:B------:R0:W-:Y:S01]  /*6e40*/  STL.S16 [R1+0x268], R44 ;  /* 0x0002682c01007387 */ /* 0x0001e20000100600 */
[----:B-1----:R-:W-:-:S03]  /*6e50*/  HFMA2.MMA R0, -RZ, RZ, 0, 0 ;  /* 0x00000000ff007435 */ /* 0x002fc600000001ff */
[----:B------:R-:W-:Y:S01]  /*6e60*/  STL [R1+0x14], R26 ;  /* 0x0000141a01007387 */ /* 0x000fe20000100800 */
[----:B0-----:R-:W-:-:S06]  /*6e70*/  MOV R44, RZ ;  /* 0x000000ff002c7202 */ /* 0x001fcc0000000f00 */
[----:B------:R-:W3:Y:S04]  /*6e80*/  @!P1 LDG.E R0, desc[UR10][R62.64] ;  /* 0x0000000a3e009981 */ /* 0x000ee8000c1e1900 */
[----:B------:R-:W4:Y:S01]  /*6e90*/  @!P2 LDG.E R44, desc[UR10][R56.64] ;  /* 0x0000000a382ca981 */ /* 0x000f22000c1e1900 */
[----:B--2---:R-:W-:-:S05]  /*6ea0*/  @!P1 PRMT R27, R45, 0x7610, R27 ;  /* 0x000076102d1b9816 */ /* 0x004fca000000001b */
[----:B------:R0:W-:Y:S02]  /*6eb0*/  STL.S16 [R1+0x210], R27 ;  /* 0x0002101b01007387 */ /* 0x0001e40000100600 */
[----:B0-----:R-:W-:-:S06]  /*6ec0*/  CS2R R26, SRZ ;  /* 0x00000000001a7805 */ /* 0x001fcc000001ff00 */
[----:B------:R-:W2:Y:S04]  /*6ed0*/  @!P3 LDG.E R26, desc[UR10][R6.64] ;  /* 0x0000000a061ab981 */ /* 0x000ea8000c1e1900 */
[----:B------:R0:W2:Y:S01]  /*6ee0*/  @!P3 LDG.E R27, desc[UR10][R24.64] ;  /* 0x0000000a181bb981 */ /* 0x0000a2000c1e1900 */
[----:B------:R-:W-:Y:S02]  /*6ef0*/  @!P2 SHF.R.U32.HI R4, RZ, 0x10, R43 ;  /* 0x00000010ff04a819 */ /* 0x000fe4000001162b */
[----:B------:R-:W-:Y:S01]  /*6f00*/  PRMT R5, RZ, 0x7610, R5 ;  /* 0x00007610ff057816 */ /* 0x000fe20000000005 */
[----:B------:R-:W-:Y:S04]  /*6f10*/  STL.64 [R1+0x6b0], R58 ;  /* 0x0006b03a01007387 */ /* 0x000fe80000100a00 */
[----:B------:R1:W-:Y:S01]  /*6f20*/  STL.64 [R1+0x6c8], R58 ;  /* 0x0006c83a01007387 */ /* 0x0003e20000100a00 */
[----:B----4-:R-:W-:-:S03]  /*6f30*/  @!P2 PRMT R5, R44, 0x7610, R5 ;  /* 0x000076102c05a816 */ /* 0x010fc60000000005 */
[----:B------:R4:W-:Y:S01]  /*6f40*/  STL.64 [R1+0x700], R52 ;  /* 0x0007003401007387 */ /* 0x0009e20000100a00 */
[----:B-1----:R-:W-:-:S04]  /*6f50*/  PRMT R59, RZ, 0x7610, R59 ;  /* 0x00007610ff3b7816 */ /* 0x002fc8000000003b */
[----:B------:R-:W-:Y:S02]  /*6f60*/  @!P2 PRMT R59, R4, 0x7610, R59 ;  /* 0x00007610043ba816 */ /* 0x000fe4000000003b */
[----:B----4-:R-:W-:Y:S02]  /*6f70*/  PRMT R53, RZ, 0x7610, R53 ;  /* 0x00007610ff357816 */ /* 0x010fe40000000035 */
[----:B------:R-:W-:Y:S01]  /*6f80*/  @!P2 SHF.R.U32.HI R4, RZ, 0x10, R44 ;  /* 0x00000010ff04a819 */ /* 0x000fe2000001162c */
[----:B------:R3:W-:Y:S01]  /*6f90*/  STL.S16 [R1+0x258], R5 ;  /* 0x0002580501007387 */ /* 0x0007e20000100600 */
[----:B------:R-:W-:Y:S02]  /*6fa0*/  PRMT R50, RZ, 0x7610, R50 ;  /* 0x00007610ff327816 */ /* 0x000fe40000000032 */
[----:B------:R-:W-:Y:S02]  /*6fb0*/  @!P2 PRMT R53, R4, 0x7610, R53 ;  /* 0x000076100435a816 */ /* 0x000fe40000000035 */
[----:B------:R-:W-:-:S02]  /*6fc0*/  PRMT R4, RZ, 0x7610, R4 ;  /* 0x00007610ff047816 */ /* 0x000fc40000000004 */
[----:B---3--:R-:W-:Y:S02]  /*6fd0*/  @!P1 SHF.R.U32.HI R5, RZ, 0x10, R0 ;  /* 0x00000010ff059819 */ /* 0x008fe40000011600 */
[----:B------:R-:W-:Y:S02]  /*6fe0*/  PRMT R52, RZ, 0x7610, R52 ;  /* 0x00007610ff347816 */ /* 0x000fe40000000034 */
[----:B------:R-:W-:Y:S02]  /*6ff0*/  @!P1 PRMT R4, R5, 0x7610, R4 ;  /* 0x0000761005049816 */ /* 0x000fe40000000004 */
[----:B------:R-:W-:Y:S02]  /*7000*/  @!P1 SHF.R.U32.HI R5, RZ, 0x10, R45 ;  /* 0x00000010ff059819 */ /* 0x000fe4000001162d */
[----:B0-----:R-:W-:Y:S02]  /*7010*/  PRMT R25, RZ, 0x7610, R25 ;  /* 0x00007610ff197816 */ /* 0x001fe40000000019 */
[----:B------:R-:W-:-:S02]  /*7020*/  PRMT R24, RZ, 0x7610, R24 ;  /* 0x00007610ff187816 */ /* 0x000fc40000000018 */
[----:B------:R-:W-:Y:S02]  /*7030*/  LOP3.LUT P2, RZ, R67, 0x10000, RZ, 0xc0, !PT ;  /* 0x0001000043ff7812 */ /* 0x000fe4000784c0ff */
[----:B------:R-:W-:Y:S02]  /*7040*/  @!P1 PRMT R52, R5, 0x7610, R52 ;  /* 0x0000761005349816 */ /* 0x000fe40000000034 */
[----:B------:R-:W-:Y:S01]  /*7050*/  PRMT R5, RZ, 0x7610, R5 ;  /* 0x00007610ff057816 */ /* 0x000fe20000000005 */
[----:B------:R0:W-:Y:S03]  /*7060*/  STL [R1+0x18], R28 ;  /* 0x0000181c01007387 */ /* 0x0001e60000100800 */
[----:B------:R-:W-:Y:S02]  /*7070*/  @!P1 PRMT R5, R0, 0x7610, R5 ;  /* 0x0000761000059816 */ /* 0x000fe40000000005 */
[----:B------:R-:W-:Y:S01]  /*7080*/  LOP3.LUT P1, RZ, R67, 0x8000, RZ, 0xc0, !PT ;  /* 0x0000800043ff7812 */ /* 0x000fe2000782c0ff */
[----:B0-----:R-:W-:-:S12]  /*7090*/  HFMA2.MMA R28, -RZ, RZ, 0, 0 ;  /* 0x00000000ff1c7435 */ /* 0x001fd800000001ff */
[----:B------:R-:W3:Y:S01]  /*70a0*/  @!P1 LDG.E R28, desc[UR10][R10.64] ;  /* 0x0000000a0a1c9981 */ /* 0x000ee2000c1e1900 */
[----:B--2---:R-:W-:-:S04]  /*70b0*/  @!P3 SHF.R.U32.HI R6, RZ, 0x10, R26 ;  /* 0x00000010ff06b819 */ /* 0x004fc8000001161a */
[----:B------:R-:W-:Y:S02]  /*70c0*/  @!P3 PRMT R50, R6, 0x7610, R50 ;  /* 0x000076100632b816 */ /* 0x000fe40000000032 */
[----:B------:R-:W-:Y:S02]  /*70d0*/  @!P3 SHF.R.U32.HI R6, RZ, 0x10, R27 ;  /* 0x00000010ff06b819 */ /* 0x000fe4000001161b */
[----:B------:R-:W-:Y:S02]  /*70e0*/  @!P3 PRMT R24, R27, 0x7610, R24 ;  /* 0x000076101b18b816 */ /* 0x000fe40000000018 */
[----:B------:R-:W-:-:S03]  /*70f0*/  @!P3 PRMT R25, R6, 0x7610, R25 ;  /* 0x000076100619b816 */ /* 0x000fc60000000019 */
[----:B------:R-:W-:Y:S04]  /*7100*/  STL.S16 [R1+0x564], R24 ;  /* 0x0005641801007387 */ /* 0x000fe80000100600 */
[----:B------:R0:W-:Y:S02]  /*7110*/  STL.S16 [R1+0x598], R25 ;  /* 0x0005981901007387 */ /* 0x0001e40000100600 */
[----:B0-----:R-:W-:-:S06]  /*7120*/  CS2R R24, SRZ ;  /* 0x0000000000187805 */ /* 0x001fcc000001ff00 */
[----:B------:R0:W2:Y:S04]  /*7130*/  @!P2 LDG.E R24, desc[UR10][R22.64] ;  /* 0x0000000a1618a981 */ /* 0x0000a8000c1e1900 */
[----:B------:R1:W4:Y:S01]  /*7140*/  @!P2 LDG.E R25, desc[UR10][R8.64] ;  /* 0x0000000a0819a981 */ /* 0x000322000c1e1900 */
[----:B0-----:R-:W-:-:S06]  /*7150*/  MOV R23, RZ ;  /* 0x000000ff00177202 */ /* 0x001fcc0000000f00 */
[----:B------:R-:W2:Y:S01]  /*7160*/  @!P1 LDG.E R23, desc[UR10][R20.64] ;  /* 0x0000000a14179981 */ /* 0x000ea2000c1e1900 */
[----:B------:R-:W-:-:S03]  /*7170*/  PRMT R7, RZ, 0x7610, R7 ;  /* 0x00007610ff077816 */ /* 0x000fc60000000007 */
[----:B------:R0:W-:Y:S01]  /*7180*/  STL [R1+0x118], R31 ;  /* 0x0001181f01007387 */ /* 0x0001e20000100800 */
[----:B------:R-:W-:Y:S02]  /*7190*/  PRMT R6, RZ, 0x7610, R6 ;  /* 0x00007610ff067816 */ /* 0x000fe40000000006 */
[----:B------:R-:W-:Y:S02]  /*71a0*/  PRMT R49, RZ, 0x7610, R49 ;  /* 0x00007610ff317816 */ /* 0x000fe40000000031 */
[----:B------:R-:W-:Y:S02]  /*71b0*/  PRMT R47, RZ, 0x7610, R47 ;  /* 0x00007610ff2f7816 */ /* 0x000fe4000000002f */
[----:B0-----:R-:W-:Y:S02]  /*71c0*/  PRMT R31, RZ, 0x7610, R31 ;  /* 0x00007610ff1f7816 */ /* 0x001fe4000000001f */
[----:B------:R-:W-:Y:S01]  /*71d0*/  @!P3 PRMT R6, R26, 0x7610, R6 ;  /* 0x000076101a06b816 */ /* 0x000fe20000000006 */
[----:B------:R0:W-:Y:S01]  /*71e0*/  STL [R1+0x11c], R38 ;  /* 0x00011c2601007387 */ /* 0x0001e20000100800 */
[----:B------:R-:W-:-:S02]  /*71f0*/  LOP3.LUT P3, RZ, R67, 0x4000, RZ, 0xc0, !PT ;  /* 0x0000400043ff7812 */ /* 0x000fc4000786c0ff */
[----:B-1----:R-:W-:Y:S02]  /*7200*/  PRMT R9, RZ, 0x7610, R9 ;  /* 0x00007610ff097816 */ /* 0x002fe40000000009 */
[----:B---3--:R-:W-:Y:S02]  /*7210*/  @!P1 SHF.R.U32.HI R10, RZ, 0x10, R28 ;  /* 0x00000010ff0a9819 */ /* 0x008fe4000001161c */
[----:B0-----:R-:W-:Y:S02]  /*7220*/  PRMT R38, RZ, 0x7610, R38 ;  /* 0x00007610ff267816 */ /* 0x001fe40000000026 */
[----:B------:R-:W-:Y:S01]  /*7230*/  @!P1 PRMT R47, R10, 0x7610, R47 ;  /* 0x000076100a2f9816 */ /* 0x000fe2000000002f */
[----:B------:R-:W-:Y:S04]  /*7240*/  STL [R1+0x20], R39 ;  /* 0x0000202701007387 */ /* 0x000fe80000100800 */
[----:B------:R-:W-:Y:S04]  /*7250*/  STL [R1+0x120], R41 ;  /* 0x0001202901007387 */ /* 0x000fe80000100800 */
[----:B------:R0:W-:Y:S02]  /*7260*/  STL [R1+0x24], R40 ;  /* 0x0000242801007387 */ /* 0x0001e40000100800 */
[----:B0-----:R-:W-:-:S02]  /*7270*/  CS2R R40, SRZ ;  /* 0x0000000000287805 */ /* 0x001fc4000001ff00 */
[----:B----4-:R-:W-:-:S04]  /*7280*/  @!P2 SHF.R.U32.HI R8, RZ, 0x10, R25 ;  /* 0x00000010ff08a819 */ /* 0x010fc80000011619 */
[----:B------:R-:W-:Y:S02]  /*7290*/  @!P2 PRMT R7, R8, 0x7610, R7 ;  /* 0x000076100807a816 */ /* 0x000fe40000000007 */
[----:B--2---:R-:W-:Y:S02]  /*72a0*/  @!P2 SHF.R.U32.HI R8, RZ, 0x10, R24 ;  /* 0x00000010ff08a819 */ /* 0x004fe40000011618 */
[----:B------:R-:W-:Y:S02]  /*72b0*/  @!P1 PRMT R31, R23, 0x7610, R31 ;  /* 0x00007610171f9816 */ /* 0x000fe4000000001f */
[----:B------:R-:W-:Y:S02]  /*72c0*/  @!P2 PRMT R49, R8, 0x7610, R49 ;  /* 0x000076100831a816 */ /* 0x000fe40000000031 */
[----:B------:R-:W-:Y:S01]  /*72d0*/  PRMT R8, RZ, 0x7610, R8 ;  /* 0x00007610ff087816 */ /* 0x000fe20000000008 */
[----:B------:R0:W-:Y:S01]  /*72e0*/  STL.S16 [R1+0x5c8], R31 ;  /* 0x0005c81f01007387 */ /* 0x0001e20000100600 */
[----:B------:R-:W-:-:S02]  /*72f0*/  @!P1 SHF.R.U32.HI R10, RZ, 0x10, R23 ;  /* 0x00000010ff0a9819 */ /* 0x000fc40000011617 */
[----:B------:R-:W-:Y:S02]  /*7300*/  @!P2 PRMT R8, R25, 0x7610, R8 ;  /* 0x000076101908a816 */ /* 0x000fe40000000008 */
[----:B------:R-:W-:Y:S02]  /*7310*/  @!P2 PRMT R9, R24, 0x7610, R9 ;  /* 0x000076101809a816 */ /* 0x000fe40000000009 */
[----:B------:R-:W-:Y:S01]  /*7320*/  LOP3.LUT P2, RZ, R67, 0x2000, RZ, 0xc0, !PT ;  /* 0x0000200043ff7812 */ /* 0x000fe2000784c0ff */
[----:B0-----:R-:W-:Y:S01]  /*7330*/  HFMA2.MMA R31, -RZ, RZ, 0, 0 ;  /* 0x00000000ff1f7435 */ /* 0x001fe200000001ff */
[----:B------:R-:W-:-:S05]  /*7340*/  @!P1 PRMT R38, R10, 0x7610, R38 ;  /* 0x000076100a269816 */ /* 0x000fca0000000026 */
[----:B------:R0:W-:Y:S04]  /*7350*/  STL.S16 [R1+0x5cc], R38 ;  /* 0x0005cc2601007387 */ /* 0x0001e80000100600 */
[----:B------:R-:W2:Y:S04]  /*7360*/  @!P3 LDG.E R31, desc[UR10][R12.64] ;  /* 0x0000000a0c1fb981 */ /* 0x000ea8000c1e1900 */
[----:B------:R-:W3:Y:S01]  /*7370*/  @!P2 LDG.E R41, desc[UR10][R16.64] ;  /* 0x0000000a1029a981 */ /* 0x000ee2000c1e1900 */
[----:B0-----:R-:W-:-:S06]  /*7380*/  CS2R R38, SRZ ;  /* 0x0000000000267805 */ /* 0x001fcc000001ff00 */
[----:B------:R-:W4:Y:S04]  /*7390*/  @!P3 LDG.E R38, desc[UR10][R18.64] ;  /* 0x0000000a1226b981 */ /* 0x000f28000c1e1900 */
[----:B------:R-:W3:Y:S01]  /*73a0*/  @!P2 LDG.E R39, desc[UR10][R14.64] ;  /* 0x0000000a0e27a981 */ /* 0x000ee2000c1e1900 */
[----:B------:R-:W-:Y:S02]  /*73b0*/  PRMT R11, RZ, 0x7610, R11 ;  /* 0x00007610ff0b7816 */ /* 0x000fe4000000000b */
[----:B------:R-:W-:Y:S02]  /*73c0*/  PRMT R46, RZ, 0x7610, R46 ;  /* 0x00007610ff2e7816 */ /* 0x000fe4000000002e */
[----:B------:R-:W-:Y:S02]  /*73d0*/  PRMT R33, RZ, 0x7610, R33 ;  /* 0x00007610ff217816 */ /* 0x000fe40000000021 */
[----:B------:R-:W-:Y:S01]  /*73e0*/  PRMT R32, RZ, 0x7610, R32 ;  /* 0x00007610ff207816 */ /* 0x000fe20000000020 */
[----:B------:R-:W-:Y:S04]  /*73f0*/  STL.S16 [R1+0x5c4], R47 ;  /* 0x0005c42f01007387 */ /* 0x000fe80000100600 */
[----:B------:R-:W-:Y:S04]  /*7400*/  STL [R1+0x710], R58 ;  /* 0x0007103a01007387 */ /* 0x000fe80000100800 */
[----:B------:R0:W-:Y:S04]  /*7410*/  STL.S16 [R1+0x470], R59 ;  /* 0x0004703b01007387 */ /* 0x0001e80000100600 */
[----:B0-----:R-:W3:Y:S04]  /*7420*/  LDL.LU.64 R58, [R1+0x5a8] ;  /* 0x0005a800013a7983 */ /* 0x001ee80000300a00 */
[----:B------:R-:W-:Y:S04]  /*7430*/  STL.S16 [R1+0x474], R53 ;  /* 0x0004743501007387 */ /* 0x000fe80000100600 */
[----:B------:R0:W-:Y:S04]  /*7440*/  STL.S16 [R1+0x23c], R52 ;  /* 0x00023c3401007387 */ /* 0x0001e80000100600 */
[----:B0-----:R-:W3:Y:S01]  /*7450*/  LDL.LU.64 R52, [R1+0x220] ;  /* 0x0002200001347983 */ /* 0x001ee20000300a00 */
[----:B--2---:R-:W-:-:S04]  /*7460*/  @!P3 SHF.R.U32.HI R12, RZ, 0x10, R31 ;  /* 0x00000010ff0cb819 */ /* 0x004fc8000001161f */
[----:B------:R-:W-:Y:S02]  /*7470*/  @!P3 PRMT R11, R12, 0x7610, R11 ;  /* 0x000076100c0bb816 */ /* 0x000fe4000000000b */
[----:B----4-:R-:W-:Y:S02]  /*7480*/  @!P3 SHF.R.U32.HI R12, RZ, 0x10, R38 ;  /* 0x00000010ff0cb819 */ /* 0x010fe40000011626 */
[----:B---3--:R-:W-:Y:S02]  /*7490*/  @!P2 SHF.R.U32.HI R14, RZ, 0x10, R39 ;  /* 0x00000010ff0ea819 */ /* 0x008fe40000011627 */
[----:B------:R-:W-:Y:S02]  /*74a0*/  @!P3 PRMT R46, R12, 0x7610, R46 ;  /* 0x000076100c2eb816 */ /* 0x000fe4000000002e */
[----:B------:R-:W-:Y:S02]  /*74b0*/  @!P2 PRMT R33, R14, 0x7610, R33 ;  /* 0x000076100e21a816 */ /* 0x000fe40000000021 */
[----:B------:R-:W-:Y:S01]  /*74c0*/  @!P2 SHF.R.U32.HI R14, RZ, 0x10, R41 ;  /* 0x00000010ff0ea819 */ /* 0x000fe20000011629 */
[----:B------:R0:W-:Y:S03]  /*74d0*/  STL.S16 [R1+0x5d0], R46 ;  /* 0x0005d02e01007387 */ /* 0x0001e60000100600 */
[----:B------:R-:W-:Y:S01]  /*74e0*/  @!P2 PRMT R32, R14, 0x7610, R32 ;  /* 0x000076100e20a816 */ /* 0x000fe20000000020 */
[----:B------:R1:W-:Y:S04]  /*74f0*/  STL.S16 [R1+0x5d4], R33 ;  /* 0x0005d42101007387 */ /* 0x0003e80000100600 */
[----:B0-----:R-:W2:Y:S04]  /*7500*/  LDL.LU.64 R46, [R1+0x5b0] ;  /* 0x0005b000012e7983 */ /* 0x001ea80000300a00 */
[----:B------:R0:W-:Y:S01]  /*7510*/  STL.S16 [R1+0x5dc], R32 ;  /* 0x0005dc2001007387 */ /* 0x0001e20000100600 */
[----:B-1----:R-:W-:-:S02]  /*7520*/  MOV R33, R3 ;  /* 0x0000000300217202 */ /* 0x002fc40000000f00 */
[----:B0-----:R-:W-:Y:S02]  /*7530*/  MOV R32, R2 ;  /* 0x0000000200207202 */ /* 0x001fe40000000f00 */
[----:B------:R-:W3:Y:S01]  /*7540*/  LDL.LU.64 R2, [R1+0x5b8] ;  /* 0x0005b80001027983 */ /* 0x000ee20000300a00 */
[----:B------:R-:W-:-:S04]  /*7550*/  PRMT R10, RZ, 0x7610, R10 ;  /* 0x00007610ff0a7816 */ /* 0x000fc8000000000a */
[----:B------:R-:W-:Y:S02]  /*7560*/  @!P1 PRMT R10, R28, 0x7610, R10 ;  /* 0x000076101c0a9816 */ /* 0x000fe4000000000a */
[----:B------:R-:W-:Y:S02]  /*7570*/  LOP3.LUT P1, RZ, R67, 0x1000, RZ, 0xc0, !PT ;  /* 0x0000100043ff7812 */ /* 0x000fe4000782c0ff */
[----:B------:R-:W-:Y:S02]  /*7580*/  PRMT R12, RZ, 0x7610, R12 ;  /* 0x00007610ff0c7816 */ /* 0x000fe4000000000c */
[----:B------:R-:W-:Y:S01]  /*7590*/  PRMT R13, RZ, 0x7610, R13 ;  /* 0x00007610ff0d7816 */ /* 0x000fe2000000000d */
[----:B------:R-:W-:Y:S01]  /*75a0*/  STL [R1+0x124], R42 ;  /* 0x0001242a01007387 */ /* 0x000fe20000100800 */
[----:B------:R-:W-:Y:S02]  /*75b0*/  @!P3 PRMT R12, R31, 0x7610, R12 ;  /* 0x000076101f0cb816 */ /* 0x000fe4000000000c */
[----:B------:R-:W-:Y:S01]  /*75c0*/  @!P3 PRMT R13, R38, 0x7610, R13 ;  /* 0x00007610260db816 */ /* 0x000fe2000000000d */
[----:B------:R0:W-:Y:S01]  /*75d0*/  STL [R1+0x28], R43 ;  /* 0x0000282b01007387 */ /* 0x0001e20000100800 */
[----:B------:R-:W-:-:S02]  /*75e0*/  LOP3.LUT P3, RZ, R67, 0x800, RZ, 0xc0, !PT ;  /* 0x0000080043ff7812 */ /* 0x000fc4000786c0ff */
[----:B0-----:R-:W-:Y:S01]  /*75f0*/  CS2R R42, SRZ ;  /* 0x00000000002a7805 */ /* 0x001fe2000001ff00 */
[----:B------:R0:W-:Y:S02]  /*7600*/  STL.S16 [R1+0x59c], R49 ;  /* 0x00059c3101007387 */ /* 0x0001e40000100600 */
[----:B0-----:R-:W-:-:S10]  /*7610*/  HFMA2.MMA R49, -RZ, RZ, 0, 0 ;  /* 0x00000000ff317435 */ /* 0x001fd400000001ff */
[----:B------:R-:W4:Y:S04]  /*7620*/  @!P1 LDG.E R49, desc[UR10][R52.64] ;  /* 0x0000000a34319981 */ /* 0x000f28000c1e1900 */
[----:B------:R-:W4:Y:S04]  /*7630*/  LDL.LU.64 R52, [R1+0x588] ;  /* 0x0005880001347983 */ /* 0x000f280000300a00 */
[----:B--2---:R0:W2:Y:S02]  /*7640*/  @!P1 LDG.E R43, desc[UR10][R46.64] ;  /* 0x0000000a2e2b9981 */ /* 0x0040a4000c1e1900 */
[----:B0-----:R-:W-:-:S06]  /*7650*/  CS2R R46, SRZ ;  /* 0x00000000002e7805 */ /* 0x001fcc000001ff00 */
[----:B---3--:R-:W3:Y:S04]  /*7660*/  @!P3 LDG.E R46, desc[UR10][R2.64] ;  /* 0x0000000a022eb981 */ /* 0x008ee8000c1e1900 */
[----:B------:R-:W4:Y:S01]  /*7670*/  @!P3 LDG.E R47, desc[UR10][R58.64] ;  /* 0x0000000a3a2fb981 */ /* 0x000f22000c1e1900 */
[----:B------:R-:W-:Y:S02]  /*7680*/  PRMT R14, RZ, 0x7610, R14 ;  /* 0x00007610ff0e7816 */ /* 0x000fe4000000000e */
[----:B------:R-:W-:Y:S01]  /*7690*/  PRMT R16, RZ, 0x7610, R16 ;  /* 0x00007610ff107816 */ /* 0x000fe20000000010 */
[----:B------:R-:W-:Y:S01]  /*76a0*/  STL [R1+0x2c], R0 ;  /* 0x00002c0001007387 */ /* 0x000fe20000100800 */
[----:B------:R-:W-:Y:S02]  /*76b0*/  PRMT R22, RZ, 0x7610, R22 ;  /* 0x00007610ff167816 */ /* 0x000fe40000000016 */
[----:B------:R-:W-:Y:S01]  /*76c0*/  @!P2 PRMT R14, R39, 0x7610, R14 ;  /* 0x00007610270ea816 */ /* 0x000fe2000000000e */
[----:B------:R0:W-:Y:S01]  /*76d0*/  STL [R1+0x128], R44 ;  /* 0x0001282c01007387 */ /* 0x0001e20000100800 */
[----:B------:R-:W-:-:S02]  /*76e0*/  @!P2 PRMT R16, R41, 0x7610, R16 ;  /* 0x000076102910a816 */ /* 0x000fc40000000010 */
[----:B------:R-:W-:Y:S01]  /*76f0*/  LOP3.LUT P2, RZ, R67, 0x400, RZ, 0xc0, !PT ;  /* 0x0000040043ff7812 */ /* 0x000fe2000784c0ff */
[----:B------:R1:W-:Y:S01]  /*7700*/  STL [R1+0x12c], R45 ;  /* 0x00012c2d01007387 */ /* 0x0003e20000100800 */
[----:B------:R-:W-:-:S03]  /*7710*/  PRMT R20, RZ, 0x7610, R20 ;  /* 0x00007610ff147816 */ /* 0x000fc60000000014 */
[----:B------:R-:W2:Y:S01]  /*7720*/  LDL.LU.64 R58, [R1+0x590] ;  /* 0x00059000013a7983 */ /* 0x000ea20000300a00 */
[----:B0-----:R-:W-:-:S03]  /*7730*/  MOV R44, R32 ;  /* 0x00000020002c7202 */ /* 0x001fc60000000f00 */
[----:B------:R-:W2:Y:S01]  /*7740*/  LDL.LU.64 R2, [R1+0x8a0] ;  /* 0x0008a00001027983 */ /* 0x000ea20000300a00 */
[----:B-1----:R-:W-:Y:S02]  /*7750*/  MOV R45, R33 ;  /* 0x00000021002d7202 */ /* 0x002fe40000000f00 */
[----:B---3--:R-:W-:-:S03]  /*7760*/  @!P3 SHF.R.U32.HI R0, RZ, 0x10, R46 ;  /* 0x00000010ff00b819 */ /* 0x008fc6000001162e */
[----:B------:R0:W3:Y:S01]  /*7770*/  @!P2 LDG.E R40, desc[UR10][R44.64] ;  /* 0x0000000a2c28a981 */ /* 0x0000e2000c1e1900 */
[----:B------:R-:W-:-:S03]  /*7780*/  @!P3 PRMT R22, R0, 0x7610, R22 ;  /* 0x000076100016b816 */ /* 0x000fc60000000016 */
[----:B------:R1:W-:Y:S01]  /*7790*/  STL.S16 [R1+0x5d8], R16 ;  /* 0x0005d81001007387 */ /* 0x0003e20000100600 */
[----:B----4-:R-:W-:Y:S02]  /*77a0*/  @!P3 SHF.R.U32.HI R0, RZ, 0x10, R47 ;  /* 0x00000010ff00b819 */ /* 0x010fe4000001162f */
[----:B------:R-:W-:Y:S01]  /*77b0*/  PRMT R15, RZ, 0x7610, R15 ;  /* 0x00007610ff0f7816 */ /* 0x000fe2000000000f */
[----:B------:R4:W-:Y:S01]  /*77c0*/  STL [R1+0x1c], R29 ;  /* 0x00001c1d01007387 */ /* 0x0009e20000100800 */
[----:B------:R-:W-:Y:S01]  /*77d0*/  @!P3 PRMT R20, R0, 0x7610, R20 ;  /* 0x000076100014b816 */ /* 0x000fe20000000014 */
[----:B------:R-:W-:Y:S02]  /*77e0*/  HFMA2.MMA R0, -RZ, RZ, 0, 0 ;  /* 0x00000000ff007435 */ /* 0x000fe400000001ff */
[----:B------:R-:W3:Y:S08]  /*77f0*/  LDL.LU.64 R32, [R1+0x580] ;  /* 0x0005800001207983 */ /* 0x000ef00000300a00 */
[----:B------:R-:W3:Y:S01]  /*7800*/  @!P2 LDG.E R0, desc[UR10][R52.64] ;  /* 0x0000000a3400a981 */ /* 0x000ee2000c1e1900 */
[----:B-1----:R-:W-:-:S02]  /*7810*/  @!P1 SHF.R.U32.HI R16, RZ, 0x10, R49 ;  /* 0x00000010ff109819 */ /* 0x002fc40000011631 */
[----:B----4-:R-:W-:Y:S02]  /*7820*/  PRMT R29, RZ, 0x7610, R29 ;  /* 0x00007610ff1d7816 */ /* 0x010fe4000000001d */
[----:B------:R-:W-:Y:S02]  /*7830*/  @!P1 PRMT R15, R16, 0x7610, R15 ;  /* 0x00007610100f9816 */ /* 0x000fe4000000000f */
[----:B--2---:R-:W-:Y:S02]  /*7840*/  @!P1 SHF.R.U32.HI R16, RZ, 0x10, R43 ;  /* 0x00000010ff109819 */ /* 0x004fe4000001162b */
[----:B------:R-:W-:Y:S02]  /*7850*/  PRMT R17, RZ, 0x7610, R17 ;  /* 0x00007610ff117816 */ /* 0x000fe40000000011 */
[----:B0-----:R-:W-:Y:S02]  /*7860*/  CS2R R44, SRZ ;  /* 0x00000000002c7805 */ /* 0x001fe4000001ff00 */
[----:B------:R-:W-:Y:S01]  /*7870*/  @!P1 PRMT R29, R16, 0x7610, R29 ;  /* 0x00007610101d9816 */ /* 0x000fe2000000001d */
[----:B------:R3:W-:Y:S01]  /*7880*/  STL.S16 [R1+0x5b4], R20 ;  /* 0x0005b41401007387 */ /* 0x0007e20000100600 */
[----:B------:R-:W-:-:S02]  /*7890*/  PRMT R16, RZ, 0x7610, R16 ;  /* 0x00007610ff107816 */ /* 0x000fc40000000010 */
[----:B------:R-:W-:Y:S01]  /*78a0*/  @!P1 PRMT R17, R43, 0x7610, R17 ;  /* 0x000076102b119816 */ /* 0x000fe20000000011 */
[----:B------:R-:W2:Y:S01]  /*78b0*/  LDL.LU.64 R52, [R1+0x568] ;  /* 0x0005680001347983 */ /* 0x000ea20000300a00 */
[----:B------:R-:W-:Y:S02]  /*78c0*/  @!P1 PRMT R16, R49, 0x7610, R16 ;  /* 0x0000761031109816 */ /* 0x000fe40000000010 */
[----:B------:R-:W-:Y:S02]  /*78d0*/  LOP3.LUT P1, RZ, R67, 0x200, RZ, 0xc0, !PT ;  /* 0x0000020043ff7812 */ /* 0x000fe4000782c0ff */
[----:B------:R-:W-:Y:S02]  /*78e0*/  PRMT R19, RZ, 0x7610, R19 ;  /* 0x00007610ff137816 */ /* 0x000fe40000000013 */
[----:B------:R-:W-:Y:S02]  /*78f0*/  PRMT R3, RZ, 0x7610, R3 ;  /* 0x00007610ff037816 */ /* 0x000fe40000000003 */
[----:B------:R-:W-:-:S07]  /*7900*/  PRMT R2, RZ, 0x7610, R2 ;  /* 0x00007610ff027816 */ /* 0x000fce0000000002 */
[----:B------:R-:W4:Y:S01]  /*7910*/  @!P1 LDG.E R45, desc[UR10][R58.64] ;  /* 0x0000000a3a2d9981 */ /* 0x000f22000c1e1900 */
[----:B------:R-:W-:-:S05]  /*7920*/  @!P3 PRMT R3, R47, 0x7610, R3 ;  /* 0x000076102f03b816 */ /* 0x000fca0000000003 */
[----:B------:R-:W-:Y:S04]  /*7930*/  STL.S16 [R1+0x5ac], R3 ;  /* 0x0005ac0301007387 */ /* 0x000fe80000100600 */
[----:B------:R-:W-:Y:S04]  /*7940*/  STL.S16 [R1+0x5b0], R29 ;  /* 0x0005b01d01007387 */ /* 0x000fe80000100600 */
[----:B------:R-:W2:Y:S01]  /*7950*/  LDL.LU.64 R58, [R1+0x558] ;  /* 0x00055800013a7983 */ /* 0x000ea20000300a00 */
[----:B---3--:R-:W-:-:S04]  /*7960*/  @!P2 SHF.R.U32.HI R20, RZ, 0x10, R40 ;  /* 0x00000010ff14a819 */ /* 0x008fc80000011628 */
[----:B------:R-:W-:Y:S02]  /*7970*/  @!P2 PRMT R19, R20, 0x7610, R19 ;  /* 0x000076101413a816 */ /* 0x000fe40000000013 */
[----:B------:R-:W-:-:S04]  /*7980*/  @!P2 SHF.R.U32.HI R20, RZ, 0x10, R0 ;  /* 0x00000010ff14a819 */ /* 0x000fc80000011600 */
[----:B------:R-:W-:-:S05]  /*7990*/  @!P2 PRMT R2, R20, 0x7610, R2 ;  /* 0x000076101402a816 */ /* 0x000fca0000000002 */
[----:B------:R0:W-:Y:S04]  /*79a0*/  STL.S16 [R1+0x588], R2 ;  /* 0x0005880201007387 */ /* 0x0001e80000100600 */
[----:B0-----:R-:W3:Y:S01]  /*79b0*/  LDL.LU.64 R2, [R1+0x578] ;  /* 0x0005780001027983 */ /* 0x001ee20000300a00 */
[----:B------:R-:W-:-:S06]  /*79c0*/  MOV R29, RZ ;  /* 0x000000ff001d7202 */ /* 0x000fcc0000000f00 */
[----:B------:R-:W3:Y:S04]  /*79d0*/  @!P1 LDG.E R29, desc[UR10][R32.64] ;  /* 0x0000000a201d9981 */ /* 0x000ee8000c1e1900 */
[----:B------:R-:W3:Y:S01]  /*79e0*/  LDL.LU.64 R32, [R1+0x570] ;  /* 0x0005700001207983 */ /* 0x000ee20000300a00 */
[----:B------:R-:W-:-:S03]  /*79f0*/  PRMT R18, RZ, 0x7610, R18 ;  /* 0x00007610ff127816 */ /* 0x000fc60000000012 */
[----:B------:R0:W-:Y:S01]  /*7a00*/  STL [R1+0x114], R30 ;  /* 0x0001141e01007387 */ /* 0x0001e20000100800 */
[----:B------:R-:W-:-:S03]  /*7a10*/  @!P3 PRMT R18, R46, 0x7610, R18 ;  /* 0x000076102e12b816 */ /* 0x000fc60000000012 */
[----:B------:R4:W-:Y:S01]  /*7a20*/  STL.S16 [R1+0x5a8], R22 ;  /* 0x0005a81601007387 */ /* 0x0009e20000100600 */
[----:B------:R-:W-:Y:S02]  /*7a30*/  LOP3.LUT P3, RZ, R67, 0x100, RZ, 0xc0, !PT ;  /* 0x0000010043ff7812 */ /* 0x000fe4000786c0ff */
[----:B0-----:R-:W-:Y:S02]  /*7a40*/  PRMT R30, RZ, 0x7610, R30 ;  /* 0x00007610ff1e7816 */ /* 0x001fe4000000001e */
[----:B----4-:R-:W-:-:S04]  /*7a50*/  @!P1 SHF.R.U32.HI R22, RZ, 0x10, R45 ;  /* 0x00000010ff169819 */ /* 0x010fc8000001162d */
[----:B------:R-:W-:-:S05]  /*7a60*/  @!P1 PRMT R30, R22, 0x7610, R30 ;  /* 0x00007610161e9816 */ /* 0x000fca000000001e */
[----:B------:R0:W-:Y:S02]  /*7a70*/  STL.S16 [R1+0x580], R30 ;  /* 0x0005801e01007387 */ /* 0x0001e40000100600 */
[----:B0-----:R-:W-:-:S10]  /*7a80*/  HFMA2.MMA R30, -RZ, RZ, 0, 0 ;  /* 0x00000000ff1e7435 */ /* 0x001fd400000001ff */
[----:B--2---:R-:W2:Y:S01]  /*7a90*/  @!P3 LDG.E R30, desc[UR10][R52.64] ;  /* 0x0000000a341eb981 */ /* 0x004ea2000c1e1900 */
[----:B------:R-:W-:-:S03]  /*7aa0*/  PRMT R20, RZ, 0x7610, R20 ;  /* 0x00007610ff147816 */ /* 0x000fc60000000014 */
[----:B---3--:R-:W3:Y:S01]  /*7ab0*/  @!P3 LDG.E R42, desc[UR10][R2.64] ;  /* 0x0000000a022ab981 */ /* 0x008ee2000c1e1900 */
[----:B------:R-:W-:-:S03]  /*7ac0*/  PRMT R21, RZ, 0x7610, R21 ;  /* 0x00007610ff157816 */ /* 0x000fc60000000015 */
[----:B------:R0:W-:Y:S04]  /*7ad0*/  STL.S16 [R1+0x560], R50 ;  /* 0x0005603201007387 */ /* 0x0001e80000100600 */
[----:B------:R1:W-:Y:S04]  /*7ae0*/  STL [R1+0x3c], R31 ;  /* 0x00003c1f01007387 */ /* 0x0003e80000100800 */
[----:B------:R-:W4:Y:S01]  /*7af0*/  LDL.LU R2, [R1+0x898] ;  /* 0x0008980001027983 */ /* 0x000f220000300800 */
[----:B------:R-:W-:Y:S02]  /*7b00*/  @!P2 PRMT R20, R40, 0x7610, R20 ;  /* 0x000076102814a816 */ /* 0x000fe40000000014 */
[----:B------:R-:W-:Y:S01]  /*7b10*/  @!P2 PRMT R21, R0, 0x7610, R21 ;  /* 0x000076100015a816 */ /* 0x000fe20000000015 */
[----:B------:R-:W4:Y:S01]  /*7b20*/  LDL.LU.64 R52, [R1+0x540] ;  /* 0x0005400001347983 */ /* 0x000f220000300a00 */
[----:B------:R-:W-:-:S02]  /*7b30*/  LOP3.LUT P2, RZ, R67, 0x80, RZ, 0xc0, !PT ;  /* 0x0000008043ff7812 */ /* 0x000fc4000784c0ff */
[----:B0-----:R-:W-:Y:S01]  /*7b40*/  MOV R50, RZ ;  /* 0x000000ff00327202 */ /* 0x001fe20000000f00 */
[----:B-1----:R-:W-:-:S10]  /*7b50*/  HFMA2.MMA R31, -RZ, RZ, 0, 0 ;  /* 0x00000000ff1f7435 */ /* 0x002fd400000001ff */
[----:B------:R0:W4:Y:S04]  /*7b60*/  @!P2 LDG.E R50, desc[UR10][R32.64] ;  /* 0x0000000a2032a981 */ /* 0x000128000c1e1900 */
[----:B------:R-:W4:Y:S04]  /*7b70*/  @!P2 LDG.E R31, desc[UR10][R58.64] ;  /* 0x0000000a3a1fa981 */ /* 0x000f28000c1e1900 */
[----:B------:R-:W0:Y:S04]  /*7b80*/  LDL.LU.64 R32, [R1+0x890] ;  /* 0x0008900001207983 */ /* 0x000e280000300a00 */
[----:B------:R1:W-:Y:S04]  /*7b90*/  STL [R1+0x134], R24 ;  /* 0x0001341801007387 */ /* 0x0003e80000100800 */
[----:B------:R1:W-:Y:S01]  /*7ba0*/  STL [R1+0x138], R23 ;  /* 0x0001381701007387 */ /* 0x0003e20000100800 */
[----:B------:R-:W-:-:S03]  /*7bb0*/  @!P1 SHF.R.U32.HI R22, RZ, 0x10, R29 ;  /* 0x00000010ff169819 */ /* 0x000fc6000001161d */
[----:B------:R-:W-:Y:S01]  /*7bc0*/  STL [R1+0x30], R26 ;  /* 0x0000301a01007387 */ /* 0x000fe20000100800 */
[----:B-1----:R-:W-:-:S03]  /*7bd0*/  PRMT R24, RZ, 0x7610, R24 ;  /* 0x00007610ff187816 */ /* 0x002fc60000000018 */
[----:B------:R-:W-:Y:S01]  /*7be0*/  STL [R1+0x13c], R38 ;  /* 0x00013c2601007387 */ /* 0x000fe20000100800 */
[----:B------:R-:W-:Y:S02]  /*7bf0*/  @!P1 PRMT R24, R29, 0x7610, R24 ;  /* 0x000076101d189816 */ /* 0x000fe40000000018 */
[----:B------:R-:W-:Y:S01]  /*7c00*/  PRMT R23, RZ, 0x7610, R23 ;  /* 0x00007610ff177816 */ /* 0x000fe20000000017 */
[----:B------:R-:W-:Y:S04]  /*7c10*/  STL [R1+0x40], R39 ;  /* 0x0000402701007387 */ /* 0x000fe80000100800 */
[----:B------:R3:W-:Y:S04]  /*7c20*/  STL.S16 [R1+0x584], R24 ;  /* 0x0005841801007387 */ /* 0x0007e80000100600 */
[----:B------:R-:W4:Y:S01]  /*7c30*/  LDL.LU.64 R58, [R1+0x538] ;  /* 0x00053800013a7983 */ /* 0x000f220000300a00 */
[----:B---3--:R-:W-:-:S04]  /*7c40*/  @!P3 SHF.R.U32.HI R24, RZ, 0x10, R42 ;  /* 0x00000010ff18b819 */ /* 0x008fc8000001162a */
[----:B------:R-:W-:Y:S02]  /*7c50*/  @!P3 PRMT R23, R24, 0x7610, R23 ;  /* 0x000076101817b816 */ /* 0x000fe40000000017 */
[----:B--2---:R-:W-:Y:S02]  /*7c60*/  @!P3 SHF.R.U32.HI R24, RZ, 0x10, R30 ;  /* 0x00000010ff18b819 */ /* 0x004fe4000001161e */
[----:B----4-:R-:W-:-:S04]  /*7c70*/  PRMT R2, RZ, 0x7610, R2 ;  /* 0x00007610ff027816 */ /* 0x010fc80000000002 */
[----:B------:R-:W-:-:S05]  /*7c80*/  @!P3 PRMT R2, R24, 0x7610, R2 ;  /* 0x000076101802b816 */ /* 0x000fca0000000002 */
[----:B------:R1:W-:Y:S04]  /*7c90*/  STL.S16 [R1+0x568], R2 ;  /* 0x0005680201007387 */ /* 0x0003e80000100600 */
[----:B-1----:R-:W2:Y:S01]  /*7ca0*/  LDL.LU.64 R2, [R1+0x550] ;  /* 0x0005500001027983 */ /* 0x002ea20000300a00 */
[----:B------:R-:W-:-:S04]  /*7cb0*/  PRMT R26, RZ, 0x7610, R26 ;  /* 0x00007610ff1a7816 */ /* 0x000fc8000000001a */
[----:B------:R-:W-:Y:S02]  /*7cc0*/  @!P1 PRMT R26, R22, 0x7610, R26 ;  /* 0x00007610161a9816 */ /* 0x000fe4000000001a */
[----:B------:R-:W-:-:S04]  /*7cd0*/  PRMT R22, RZ, 0x7610, R22 ;  /* 0x00007610ff167816 */ /* 0x000fc80000000016 */
[----:B------:R-:W-:Y:S02]  /*7ce0*/  @!P1 PRMT R22, R45, 0x7610, R22 ;  /* 0x000076102d169816 */ /* 0x000fe40000000016 */
[----:B------:R-:W-:Y:S02]  /*7cf0*/  LOP3.LUT P1, RZ, R67, 0x40, RZ, 0xc0, !PT ;  /* 0x0000004043ff7812 */ /* 0x000fe4000782c0ff */
[----:B------:R-:W-:Y:S01]  /*7d00*/  CS2R R38, SRZ ;  /* 0x0000000000267805 */ /* 0x000fe2000001ff00 */
[----:B------:R1:W-:Y:S01]  /*7d10*/  STL.S16 [R1+0x58c], R26 ;  /* 0x00058c1a01007387 */ /* 0x0003e20000100600 */
[----:B0-----:R-:W-:Y:S02]  /*7d20*/  PRMT R33, RZ, 0x7610, R33 ;  /* 0x00007610ff217816 */ /* 0x001fe40000000021 */
[----:B------:R-:W-:Y:S02]  /*7d30*/  PRMT R32, RZ, 0x7610, R32 ;  /* 0x00007610ff207816 */ /* 0x000fe40000000020 */
[----:B-1----:R-:W-:-:S05]  /*7d40*/  @!P2 SHF.R.U32.HI R26, RZ, 0x10, R50 ;  /* 0x00000010ff1aa819 */ /* 0x002fca0000011632 */
[----:B------:R-:W3:Y:S01]  /*7d50*/  @!P1 LDG.E R39, desc[UR10][R52.64] ;  /* 0x0000000a34279981 */ /* 0x000ee2000c1e1900 */
[----:B------:R-:W-:Y:S02]  /*7d60*/  @!P2 PRMT R33, R26, 0x7610, R33 ;  /* 0x000076101a21a816 */ /* 0x000fe40000000021 */
[----:B------:R-:W-:-:S04]  /*7d70*/  @!P2 SHF.R.U32.HI R26, RZ, 0x10, R31 ;  /* 0x00000010ff1aa819 */ /* 0x000fc8000001161f */
[----:B------:R-:W-:Y:S01]  /*7d80*/  @!P2 PRMT R32, R26, 0x7610, R32 ;  /* 0x000076101a20a816 */ /* 0x000fe20000000020 */
[----:B------:R-:W-:Y:S04]  /*7d90*/  STL.S16 [R1+0x558], R33 ;  /* 0x0005582101007387 */ /* 0x000fe80000100600 */
[----:B------:R0:W-:Y:S01]  /*7da0*/  STL.S16 [R1+0x56c], R32 ;  /* 0x00056c2001007387 */ /* 0x0001e20000100600 */
[----:B------:R-:W-:-:S03]  /*7db0*/  PRMT R24, RZ, 0x7610, R24 ;  /* 0x00007610ff187816 */ /* 0x000fc60000000018 */
[----:B------:R1:W-:Y:S04]  /*7dc0*/  STL [R1+0x34], R25 ;  /* 0x0000341901007387 */ /* 0x0003e80000100800 */
[----:B------:R4:W-:Y:S04]  /*7dd0*/  STL [R1+0x140], R41 ;  /* 0x0001402901007387 */ /* 0x0009e80000100800 */
[----:B0-----:R-:W3:Y:S04]  /*7de0*/  LDL.LU.64 R32, [R1+0x548] ;  /* 0x0005480001207983 */ /* 0x001ee80000300a00 */
[----:B--2---:R-:W2:Y:S04]  /*7df0*/  @!P1 LDG.E R38, desc[UR10][R2.64] ;  /* 0x0000000a02269981 */ /* 0x004ea8000c1e1900 */
[----:B------:R-:W-:Y:S04]  /*7e00*/  STL [R1+0x38], R28 ;  /* 0x0000381c01007387 */ /* 0x000fe80000100800 */
[----:B------:R-:W2:Y:S04]  /*7e10*/  LDL.LU.64 R52, [R1+0x228] ;  /* 0x0002280001347983 */ /* 0x000ea80000300a00 */
[----:B------:R-:W2:Y:S01]  /*7e20*/  LDL.LU R2, [R1+0x888] ;  /* 0x0008880001027983 */ /* 0x000ea20000300800 */
[----:B-1----:R-:W-:-:S02]  /*7e30*/  PRMT R25, RZ, 0x7610, R25 ;  /* 0x00007610ff197816 */ /* 0x002fc40000000019 */
[----:B----4-:R-:W-:Y:S02]  /*7e40*/  PRMT R41, RZ, 0x7610, R41 ;  /* 0x00007610ff297816 */ /* 0x010fe40000000029 */
[----:B------:R-:W-:Y:S02]  /*7e50*/  @!P3 PRMT R24, R42, 0x7610, R24 ;  /* 0x000076102a18b816 */ /* 0x000fe40000000018 */
[----:B------:R-:W-:Y:S02]  /*7e60*/  @!P3 PRMT R25, R30, 0x7610, R25 ;  /* 0x000076101e19b816 */ /* 0x000fe40000000019 */
[----:B------:R-:W-:Y:S02]  /*7e70*/  LOP3.LUT P3, RZ, R67, 0x20, RZ, 0xc0, !PT ;  /* 0x0000002043ff7812 */ /* 0x000fe4000786c0ff */
[----:B---3--:R-:W-:-:S05]  /*7e80*/  @!P1 PRMT R41, R39, 0x7610, R41 ;  /* 0x0000761027299816 */ /* 0x008fca0000000029 */
[----:B------:R0:W-:Y:S06]  /*7e90*/  STL.S16 [R1+0x214], R41 ;  /* 0x0002142901007387 */ /* 0x0001ec0000100600 */
[----:B------:R-:W3:Y:S01]  /*7ea0*/  @!P3 LDG.E R44, desc[UR10][R58.64] ;  /* 0x0000000a3a2cb981 */ /* 0x000ee2000c1e1900 */
[----:B0-----:R-:W-:Y:S02]  /*7eb0*/  MOV R41, RZ ;  /* 0x000000ff00297202 */ /* 0x001fe40000000f00 */
[----:B------:R-:W-:Y:S01]  /*7ec0*/  PRMT R28, RZ, 0x7610, R28 ;  /* 0x00007610ff1c7816 */ /* 0x000fe2000000001c */
[----:B------:R0:W-:Y:S04]  /*7ed0*/  STL [R1+0x130], R27 ;  /* 0x0001301b01007387 */ /* 0x0001e80000100800 */
[----:B------:R-:W-:Y:S04]  /*7ee0*/  STL [R1+0x144], R43 ;  /* 0x0001442b01007387 */ /* 0x000fe80000100800 */
[----:B------:R-:W4:Y:S01]  /*7ef0*/  @!P3 LDG.E R41, desc[UR10][R32.64] ;  /* 0x0000000a2029b981 */ /* 0x000f22000c1e1900 */
[----:B------:R-:W-:-:S03]  /*7f00*/  PRMT R26, RZ, 0x7610, R26 ;  /* 0x00007610ff1a7816 */ /* 0x000fc6000000001a */
[----:B------:R-:W-:Y:S04]  /*7f10*/  STL [R1+0x48], R46 ;  /* 0x0000482e01007387 */ /* 0x000fe80000100800 */
[----:B------:R-:W3:Y:S04]  /*7f20*/  LDL.LU.64 R58, [R1+0x230] ;  /* 0x00023000013a7983 */ /* 0x000ee80000300a00 */
[----:B------:R-:W3:Y:S01]  /*7f30*/  LDL.LU.64 R32, [R1+0x880] ;  /* 0x0008800001207983 */ /* 0x000ee20000300a00 */
[----:B------:R-:W-:Y:S02]  /*7f40*/  @!P2 PRMT R28, R31, 0x7610, R28 ;  /* 0x000076101f1ca816 */ /* 0x000fe4000000001c */
[----:B0-----:R-:W-:-:S03]  /*7f50*/  PRMT R27, RZ, 0x7610, R27 ;  /* 0x00007610ff1b7816 */ /* 0x001fc6000000001b */
[----:B------:R2:W-:Y:S02]  /*7f60*/  STL.S16 [R1+0x55c], R28 ;  /* 0x00055c1c01007387 */ /* 0x0005e40000100600 */
[----:B--2---:R-:W-:-:S04]  /*7f70*/  @!P1 SHF.R.U32.HI R28, RZ, 0x10, R38 ;  /* 0x00000010ff1c9819 */ /* 0x004fc80000011626 */
[----:B------:R-:W-:Y:S02]  /*7f80*/  @!P1 PRMT R27, R28, 0x7610, R27 ;  /* 0x000076101c1b9816 */ /* 0x000fe4000000001b */
[----:B------:R-:W-:Y:S02]  /*7f90*/  @!P1 SHF.R.U32.HI R28, RZ, 0x10, R39 ;  /* 0x00000010ff1c9819 */ /* 0x000fe40000011627 */
[----:B------:R-:W-:-:S04]  /*7fa0*/  PRMT R2, RZ, 0x7610, R2 ;  /* 0x00007610ff027816 */ /* 0x000fc80000000002 */
[----:B------:R-:W-:-:S05]  /*7fb0*/  @!P1 PRMT R2, R28, 0x7610, R2 ;  /* 0x000076101c029816 */ /* 0x000fca0000000002 */
[----:B------:R0:W-:Y:S04]  /*7fc0*/  STL.S16 [R1+0x540], R2 ;  /* 0x0005400201007387 */ /* 0x0001e80000100600 */
[----:B0-----:R-:W2:Y:S01]  /*7fd0*/  LDL.LU.64 R2, [R1+0x530] ;  /* 0x0005300001027983 */ /* 0x001ea20000300a00 */
[----:B------:R-:W-:Y:S02]  /*7fe0*/  @!P2 PRMT R26, R50, 0x7610, R26 ;  /* 0x00007610321aa816 */ /* 0x000fe4000000001a */
[----:B------:R-:W-:Y:S02]  /*7ff0*/  LOP3.LUT P2, RZ, R67, 0x10, RZ, 0xc0, !PT ;  /* 0x0000001043ff7812 */ /* 0x000fe4000784c0ff */
[----:B----4-:R-:W-:Y:S02]  /*8000*/  @!P3 SHF.R.U32.HI R43, RZ, 0x10, R41 ;  /* 0x00000010ff2bb819 */ /* 0x010fe40000011629 */
[----:B---3--:R-:W-:-:S02]  /*8010*/  PRMT R33, RZ, 0x7610, R33 ;  /* 0x00007610ff217816 */ /* 0x008fc40000000021 */
        /* <DEDUP_REMOVED lines=8> */
[----:B------:R-:W3:Y:S01]  /*80a0*/  @!P2 LDG.E R43, desc[UR10][R52.64] ;  /* 0x0000000a342ba981 */ /* 0x000ee2000c1e1900 */
[----:B------:R-:W-:-:S03]  /*80b0*/  HFMA2.MMA R46, -RZ, RZ, 0, 0 ;  /* 0x00000000ff2e7435 */ /* 0x000fc600000001ff */
[----:B------:R-:W-:Y:S04]  /*80c0*/  STL.S16 [R1+0x538], R33 ;  /* 0x0005382101007387 */ /* 0x000fe80000100600 */
[----:B------:R0:W-:Y:S01]  /*80d0*/  STL.S16 [R1+0x544], R32 ;  /* 0x0005442001007387 */ /* 0x0001e20000100600 */
[----:B------:R-:W-:-:S03]  /*80e0*/  PRMT R28, RZ, 0x7610, R28 ;  /* 0x00007610ff1c7816 */ /* 0x000fc6000000001c */
[----:B------:R1:W-:Y:S04]  /*80f0*/  STL [R1+0x44], R49 ;  /* 0x0000443101007387 */ /* 0x0003e80000100800 */
[----:B------:R4:W-:Y:S04]  /*8100*/  STL [R1+0x4c], R40 ;  /* 0x00004c2801007387 */ /* 0x0009e80000100800 */
[----:B0-----:R-:W3:Y:S04]  /*8110*/  LDL.LU.64 R32, [R1+0x528] ;  /* 0x0005280001207983 */ /* 0x001ee80000300a00 */
[----:B------:R-:W-:Y:S04]  /*8120*/  STL [R1+0x148], R47 ;  /* 0x0001482f01007387 */ /* 0x000fe80000100800 */
[----:B------:R-:W3:Y:S04]  /*8130*/  LDL.LU.64 R52, [R1+0x510] ;  /* 0x0005100001347983 */ /* 0x000ee80000300a00 */
[----:B--2---:R-:W2:Y:S04]  /*8140*/  @!P2 LDG.E R46, desc[UR10][R2.64] ;  /* 0x0000000a022ea981 */ /* 0x004ea8000c1e1900 */
[----:B------:R-:W2:Y:S01]  /*8150*/  LDL.LU.64 R2, [R1+0x870] ;  /* 0x0008700001027983 */ /* 0x000ea20000300a00 */
[----:B-1----:R-:W-:-:S02]  /*8160*/  PRMT R49, RZ, 0x7610, R49 ;  /* 0x00007610ff317816 */ /* 0x002fc40000000031 */
[----:B------:R-:W-:Y:S02]  /*8170*/  @!P1 PRMT R28, R38, 0x7610, R28 ;  /* 0x00007610261c9816 */ /* 0x000fe4000000001c */
[----:B------:R-:W-:Y:S02]  /*8180*/  LOP3.LUT P1, RZ, R67, 0x8, RZ, 0xc0, !PT ;  /* 0x0000000843ff7812 */ /* 0x000fe4000782c0ff */
[----:B----4-:R-:W-:-:S11]  /*8190*/  MOV R40, RZ ;  /* 0x000000ff00287202 */ /* 0x010fd60000000f00 */
[----:B------:R-:W4:Y:S01]  /*81a0*/  @!P1 LDG.E R40, desc[UR10][R58.64] ;  /* 0x0000000a3a289981 */ /* 0x000f22000c1e1900 */
[----:B------:R-:W-:Y:S02]  /*81b0*/  PRMT R48, RZ, 0x7610, R48 ;  /* 0x00007610ff307816 */ /* 0x000fe40000000030 */
[----:B---3--:R-:W-:Y:S01]  /*81c0*/  @!P2 PRMT R49, R43, 0x7610, R49 ;  /* 0x000076102b31a816 */ /* 0x008fe20000000031 */
[----:B------:R-:W-:Y:S04]  /*81d0*/  STL [R1+0x14c], R0 ;  /* 0x00014c0001007387 */ /* 0x000fe80000100800 */
[----:B------:R0:W-:Y:S04]  /*81e0*/  STL.S16 [R1+0x22c], R49 ;  /* 0x00022c3101007387 */ /* 0x0001e80000100600 */
[----:B------:R-:W3:Y:S01]  /*81f0*/  LDL.LU.64 R58, [R1+0x500] ;  /* 0x00050000013a7983 */ /* 0x000ee20000300a00 */
[----:B0-----:R-:W-:-:S10]  /*8200*/  HFMA2.MMA R49, -RZ, RZ, 0, 0 ;  /* 0x00000000ff317435 */ /* 0x001fd400000001ff */
[----:B------:R-:W3:Y:S04]  /*8210*/  @!P1 LDG.E R49, desc[UR10][R32.64] ;  /* 0x0000000a20319981 */ /* 0x000ee8000c1e1900 */
[----:B------:R-:W3:Y:S01]  /*8220*/  LDL.LU.64 R32, [R1+0x860] ;  /* 0x0008600001207983 */ /* 0x000ee20000300a00 */
[----:B--2---:R-:W-:Y:S02]  /*8230*/  @!P2 SHF.R.U32.HI R47, RZ, 0x10, R46 ;  /* 0x00000010ff2fa819 */ /* 0x004fe4000001162e */
[----:B------:R-:W-:Y:S02]  /*8240*/  PRMT R3, RZ, 0x7610, R3 ;  /* 0x00007610ff037816 */ /* 0x000fe40000000003 */
[----:B------:R-:W-:Y:S02]  /*8250*/  PRMT R2, RZ, 0x7610, R2 ;  /* 0x00007610ff027816 */ /* 0x000fe40000000002 */
[----:B------:R-:W-:-:S02]  /*8260*/  @!P2 PRMT R3, R47, 0x7610, R3 ;  /* 0x000076102f03a816 */ /* 0x000fc40000000003 */
[----:B------:R-:W-:-:S04]  /*8270*/  @!P2 SHF.R.U32.HI R47, RZ, 0x10, R43 ;  /* 0x00000010ff2fa819 */ /* 0x000fc8000001162b */
[----:B------:R-:W-:Y:S01]  /*8280*/  @!P2 PRMT R2, R47, 0x7610, R2 ;  /* 0x000076102f02a816 */ /* 0x000fe20000000002 */
[----:B------:R-:W-:Y:S04]  /*8290*/  STL.S16 [R1+0x228], R3 ;  /* 0x0002280301007387 */ /* 0x000fe80000100600 */
[----:B------:R0:W-:Y:S04]  /*82a0*/  STL.S16 [R1+0x530], R2 ;  /* 0x0005300201007387 */ /* 0x0001e80000100600 */
[----:B0-----:R-:W2:Y:S01]  /*82b0*/  LDL.LU.64 R2, [R1+0x520] ;  /* 0x0005200001027983 */ /* 0x001ea20000300a00 */
[----:B------:R-:W-:-:S02]  /*82c0*/  PRMT R47, RZ, 0x7610, R47 ;  /* 0x00007610ff2f7816 */ /* 0x000fc4000000002f */
[----:B------:R-:W-:Y:S02]  /*82d0*/  @!P3 PRMT R48, R41, 0x7610, R48 ;  /* 0x000076102930b816 */ /* 0x000fe40000000030 */
[----:B----4-:R-:W-:Y:S02]  /*82e0*/  @!P1 PRMT R47, R40, 0x7610, R47 ;  /* 0x00007610282f9816 */ /* 0x010fe4000000002f */
[----:B------:R-:W-:-:S03]  /*82f0*/  LOP3.LUT P3, RZ, R67, 0x4, RZ, 0xc0, !PT ;  /* 0x0000000443ff7812 */ /* 0x000fc6000786c0ff */
[----:B------:R0:W-:Y:S02]  /*8300*/  STL.S16 [R1+0x52c], R47 ;  /* 0x00052c2f01007387 */ /* 0x0001e40000100600 */
[----:B0-----:R-:W-:Y:S02]  /*8310*/  HFMA2.MMA R47, -RZ, RZ, 0, 0 ;  /* 0x00000000ff2f7435 */ /* 0x001fe400000001ff */
[----:B------:R0:W-:Y:S04]  /*8320*/  STL.S16 [R1+0x220], R48 ;  /* 0x0002203001007387 */ /* 0x0001e80000100600 */
[----:B0-----:R-:W4:Y:S01]  /*8330*/  LDL.LU R48, [R1+0x878] ;  /* 0x0008780001307983 */ /* 0x001f220000300800 */
[----:B---3--:R-:W-:Y:S02]  /*8340*/  @!P1 SHF.R.U32.HI R0, RZ, 0x10, R49 ;  /* 0x00000010ff009819 */ /* 0x008fe40000011631 */
[----:B------:R-:W-:-:S02]  /*8350*/  PRMT R33, RZ, 0x7610, R33 ;  /* 0x00007610ff217816 */ /* 0x000fc40000000021 */
[----:B------:R-:W-:Y:S02]  /*8360*/  PRMT R32, RZ, 0x7610, R32 ;  /* 0x00007610ff207816 */ /* 0x000fe40000000020 */
[----:B------:R-:W-:Y:S02]  /*8370*/  @!P1 PRMT R33, R0, 0x7610, R33 ;  /* 0x0000761000219816 */ /* 0x000fe40000000021 */
[----:B------:R-:W-:-:S04]  /*8380*/  @!P1 SHF.R.U32.HI R0, RZ, 0x10, R40 ;  /* 0x00000010ff009819 */ /* 0x000fc80000011628 */
[----:B------:R-:W-:Y:S02]  /*8390*/  @!P1 PRMT R32, R0, 0x7610, R32 ;  /* 0x0000761000209816 */ /* 0x000fe40000000020 */
[----:B------:R-:W-:-:S04]  /*83a0*/  PRMT R0, RZ, 0x7610, R0 ;  /* 0x00007610ff007816 */ /* 0x000fc80000000000 */
[----:B------:R-:W-:-:S05]  /*83b0*/  @!P1 PRMT R0, R49, 0x7610, R0 ;  /* 0x0000761031009816 */ /* 0x000fca0000000000 */
[----:B------:R0:W-:Y:S02]  /*83c0*/  STL.S16 [R1+0x230], R0 ;  /* 0x0002300001007387 */ /* 0x0001e40000100600 */
[----:B0-----:R-:W-:-:S06]  /*83d0*/  IMAD.MOV.U32 R0, RZ, RZ, RZ ;  /* 0x000000ffff007224 */ /* 0x001fcc00078e00ff */
[----:B------:R-:W3:Y:S04]  /*83e0*/  @!P3 LDG.E R0, desc[UR10][R52.64] ;  /* 0x0000000a3400b981 */ /* 0x000ee8000c1e1900 */
        /* <DEDUP_REMOVED lines=9> */
[----:B----4-:R-:W-:-:S04]  /*8480*/  PRMT R48, RZ, 0x7610, R48 ;  /* 0x00007610ff307816 */ /* 0x010fc80000000030 */
[----:B------:R-:W-:Y:S02]  /*8490*/  @!P2 PRMT R48, R46, 0x7610, R48 ;  /* 0x000076102e30a816 */ /* 0x000fe40000000030 */
[----:B------:R-:W-:Y:S02]  /*84a0*/  LOP3.LUT P2, RZ, R67, 0x2, RZ, 0xc0, !PT ;  /* 0x0000000243ff7812 */ /* 0x000fe4000784c0ff */
[----:B---3--:R-:W-:-:S05]  /*84b0*/  @!P3 PRMT R45, R0, 0x7610, R45 ;  /* 0x00007610002db816 */ /* 0x008fca000000002d */
[----:B------:R0:W-:Y:S02]  /*84c0*/  STL.S16 [R1+0x238], R45 ;  /* 0x0002382d01007387 */ /* 0x0001e40000100600 */
[----:B0-----:R-:W-:-:S06]  /*84d0*/  MOV R45, RZ ;  /* 0x000000ff002d7202 */ /* 0x001fcc0000000f00 */
        /* <DEDUP_REMOVED lines=47> */
[----:B------:R-:W4:Y:S01]  /*87d0*/  @!P3 LDG.E R38, desc[UR10][R58.64] ;  /* 0x0000000a3a26b981 */ /* 0x000f22000c1e1900 */
[----:B------:R-:W-:-:S03]  /*87e0*/  PRMT R66, RZ, 0x7610, R66 ;  /* 0x00007610ff427816 */ /* 0x000fc60000000042 */
        /* <DEDUP_REMOVED lines=19> */
[----:B------:R-:W-:-:S05]  /*8920*/  @!P1 PRMT R66, R42, 0x7610, R66 ;  /* 0x000076102a429816 */ /* 0x000fca0000000042 */
[----:B------:R0:W-:Y:S04]  /*8930*/  STL.S16 [R1+0x250], R66 ;  /* 0x0002504201007387 */ /* 0x0001e80000100600 */
[----:B0-----:R-:W4:Y:S01]  /*8940*/  LDL.LU R66, [R1+0x840] ;  /* 0x0008400001427983 */ /* 0x001f220000300800 */
[----:B------:R-:W-:-:S10]  /*8950*/  HFMA2.MMA R41, -RZ, RZ, 0, 0 ;  /* 0x00000000ff297435 */ /* 0x000fd400000001ff */
[----:B------:R-:W4:Y:S01]  /*8960*/  @!P2 LDG.E R41, desc[UR10][R52.64] ;  /* 0x0000000a3429a981 */ /* 0x000f22000c1e1900 */
[----:B--2---:R-:W-:-:S03]  /*8970*/  @!P3 SHF.R.U32.HI R39, RZ, 0x10, R31 ;  /* 0x00000010ff27b819 */ /* 0x004fc6000001161f */
[----:B------:R-:W-:Y:S01]  /*8980*/  STL [R1+0x160], R44 ;  /* 0x0001602c01007387 */ /* 0x000fe20000100800 */
[----:B---3--:R-:W-:-:S03]  /*8990*/  PRMT R33, RZ, 0x7610, R33 ;  /* 0x00007610ff217816 */ /* 0x008fc60000000021 */
[----:B------:R-:W-:Y:S01]  /*89a0*/  STL [R1+0x64], R46 ;  /* 0x0000642e01007387 */ /* 0x000fe20000100800 */
[----:B------:R-:W-:Y:S02]  /*89b0*/  PRMT R32, RZ, 0x7610, R32 ;  /* 0x00007610ff207816 */ /* 0x000fe40000000020 */
[----:B------:R-:W-:Y:S01]  /*89c0*/  @!P3 PRMT R33, R39, 0x7610, R33 ;  /* 0x000076102721b816 */ /* 0x000fe20000000021 */
[----:B------:R-:W2:Y:S01]  /*89d0*/  LDL.LU.64 R52, [R1+0x4c0] ;  /* 0x0004c00001347983 */ /* 0x000ea20000300a00 */
        /* <DEDUP_REMOVED lines=11> */
[----:B------:R-:W-:-:S04]  /*8a90*/  PRMT R66, RZ, 0x7610, R66 ;  /* 0x00007610ff427816 */ /* 0x000fc80000000042 */
[----:B------:R-:W-:-:S05]  /*8aa0*/  @!P3 PRMT R66, R31, 0x7610, R66 ;  /* 0x000076101f42b816 */ /* 0x000fca0000000042 */
[----:B------:R0:W-:Y:S04]  /*8ab0*/  STL.S16 [R1+0x4f0], R66 ;  /* 0x0004f04201007387 */ /* 0x0001e80000100600 */
[----:B0-----:R-:W2:Y:S01]  /*8ac0*/  LDL.LU R66, [R1+0x830] ;  /* 0x0008300001427983 */ /* 0x001ea20000300800 */
[----:B------:R-:W-:Y:S01]  /*8ad0*/  LOP3.LUT P1, RZ, R48, 0x20000000, RZ, 0xc0, !PT ;  /* 0x2000000030ff7812 */ /* 0x000fe2000782c0ff */
[----:B------:R-:W-:-:S12]  /*8ae0*/  HFMA2.MMA R46, -RZ, RZ, 0, 0 ;  /* 0x00000000ff2e7435 */ /* 0x000fd800000001ff */
[----:B------:R-:W2:Y:S01]  /*8af0*/  @!P1 LDG.E R46, desc[UR10][R58.64] ;  /* 0x0000000a3a2e9981 */ /* 0x000ea2000c1e1900 */
[----:B---3--:R-:W-:-:S03]  /*8b00*/  @!P2 SHF.R.U32.HI R44, RZ, 0x10, R39 ;  /* 0x00000010ff2ca819 */ /* 0x008fc60000011627 */
[----:B------:R-:W-:Y:S01]  /*8b10*/  STL [R1+0x164], R43 ;  /* 0x0001642b01007387 */ /* 0x000fe20000100800 */
[----:B----4-:R-:W-:-:S03]  /*8b20*/  PRMT R3, RZ, 0x7610, R3 ;  /* 0x00007610ff037816 */ /* 0x010fc60000000003 */
[----:B------:R-:W-:Y:S01]  /*8b30*/  STL [R1+0x68], R49 ;  /* 0x0000683101007387 */ /* 0x000fe20000100800 */
[----:B------:R-:W-:Y:S02]  /*8b40*/  PRMT R2, RZ, 0x7610, R2 ;  /* 0x00007610ff027816 */ /* 0x000fe40000000002 */
[----:B------:R-:W-:Y:S01]  /*8b50*/  @!P2 PRMT R3, R44, 0x7610, R3 ;  /* 0x000076102c03a816 */ /* 0x000fe20000000003 */
[----:B------:R-:W3:Y:S01]  /*8b60*/  LDL.LU.64 R58, [R1+0x4b0] ;  /* 0x0004b000013a7983 */ /* 0x000ee20000300a00 */
        /* <DEDUP_REMOVED lines=11> */
[----:B------:R-:W-:-:S04]  /*8c20*/  PRMT R66, RZ, 0x7610, R66 ;  /* 0x00007610ff427816 */ /* 0x000fc80000000042 */
[----:B------:R-:W-:-:S05]  /*8c30*/  @!P2 PRMT R66, R39, 0x7610, R66 ;  /* 0x000076102742a816 */ /* 0x000fca0000000042 */
[----:B------:R0:W-:Y:S04]  /*8c40*/  STL.S16 [R1+0x4e0], R66 ;  /* 0x0004e04201007387 */ /* 0x0001e80000100600 */
[----:B0-----:R-:W3:Y:S01]  /*8c50*/  LDL.LU R66, [R1+0x820] ;  /* 0x0008200001427983 */ /* 0x001ee20000300800 */
[----:B------:R-:W-:Y:S02]  /*8c60*/  LOP3.LUT P3, RZ, R48, 0x10000000, RZ, 0xc0, !PT ;  /* 0x1000000030ff7812 */ /* 0x000fe4000786c0ff */
[----:B------:R-:W-:Y:S02]  /*8c70*/  MOV R49, RZ ;  /* 0x000000ff00317202 */ /* 0x000fe40000000f00 */
[----:B--2---:R-:W-:Y:S02]  /*8c80*/  @!P1 SHF.R.U32.HI R43, RZ, 0x10, R44 ;  /* 0x00000010ff2b9819 */ /* 0x004fe4000001162c */
[----:B----4-:R-:W-:-:S02]  /*8c90*/  PRMT R33, RZ, 0x7610, R33 ;  /* 0x00007610ff217816 */ /* 0x010fc40000000021 */
[----:B------:R-:W-:Y:S02]  /*8ca0*/  PRMT R32, RZ, 0x7610, R32 ;  /* 0x00007610ff207816 */ /* 0x000fe40000000020 */
[----:B------:R-:W-:Y:S02]  /*8cb0*/  @!P1 PRMT R33, R43, 0x7610, R33 ;  /* 0x000076102b219816 */ /* 0x000fe40000000021 */
        /* <DEDUP_REMOVED lines=10> */
[----:B------:R0:W-:Y:S01]  /*8d60*/  STL.S16 [R1+0x4dc], R32 ;  /* 0x0004dc2001007387 */ /* 0x0001e20000100600 */
[----:B------:R-:W-:-:S03]  /*8d70*/  PRMT R66, RZ, 0x7610, R66 ;  /* 0x00007610ff427816 */ /* 0x000fc60000000042 */
[----:B------:R-:W-:Y:S01]  /*8d80*/  STL [R1+0x168], R40 ;  /* 0x0001682801007387 */ /* 0x000fe20000100800 */
[----:B------:R-:W-:-:S03]  /*8d90*/  LOP3.LUT P2, RZ, R48, 0x8000000, RZ, 0xc0, !PT ;  /* 0x0800000030ff7812 */ /* 0x000fc6000784c0ff */
[----:B------:R-:W-:Y:S04]  /*8da0*/  STL [R1+0x6c], R47 ;  /* 0x00006c2f01007387 */ /* 0x000fe80000100800 */
[----:B0-----:R-:W4:Y:S01]  /*8db0*/  LDL.LU.64 R32, [R1+0x4b8] ;  /* 0x0004b80001207983 */ /* 0x001f220000300a00 */
[----:B------:R-:W-:-:S03]  /*8dc0*/  @!P1 PRMT R66, R44, 0x7610, R66 ;  /* 0x000076102c429816 */ /* 0x000fc60000000042 */
[----:B------:R-:W4:Y:S04]  /*8dd0*/  LDL.LU.64 R52, [R1+0x4a0] ;  /* 0x0004a00001347983 */ /* 0x000f280000300a00 */
[----:B------:R0:W-:Y:S04]  /*8de0*/  STL.S16 [R1+0x4d0], R66 ;  /* 0x0004d04201007387 */ /* 0x0001e80000100600 */
[----:B0-----:R-:W4:Y:S01]  /*8df0*/  LDL.LU R66, [R1+0x810] ;  /* 0x0008100001427983 */ /* 0x001f220000300800 */
[----:B------:R-:W-:Y:S02]  /*8e00*/  MOV R47, RZ ;  /* 0x000000ff002f7202 */ /* 0x000fe40000000f00 */
        /* <DEDUP_REMOVED lines=83> */
[----:B----4-:R-:W-:-:S04]  /*9340*/  @!P3 SHF.R.U32.HI R30, RZ, 0x10, R29 ;  /* 0x00000010ff1eb819 */ /* 0x010fc8000001161d */
        /* <DEDUP_REMOVED lines=14> */
[----:B------:R-:W-:Y:S02]  /*9430*/  LOP3.LUT P1, RZ, R48, 0x800000, RZ, 0xc0, !PT ;  /* 0x0080000030ff7812 */ /* 0x000fe4000782c0ff */
[----:B---3--:R-:W-:Y:S02]  /*9440*/  @!P2 SHF.R.U32.HI R38, RZ, 0x10, R30 ;  /* 0x00000010ff26a819 */ /* 0x008fe4000001161e */
[----:B----4-:R-:W-:Y:S02]  /*9450*/  PRMT R3, RZ, 0x7610, R3 ;  /* 0x00007610ff037816 */ /* 0x010fe40000000003 */
[----:B------:R-:W-:-:S02]  /*9460*/  PRMT R2, RZ, 0x7610, R2 ;  /* 0x00007610ff027816 */ /* 0x000fc40000000002 */
[----:B------:R-:W-:Y:S02]  /*9470*/  @!P2 PRMT R3, R38, 0x7610, R3 ;  /* 0x000076102603a816 */ /* 0x000fe40000000003 */
[----:B------:R-:W-:-:S04]  /*9480*/  @!P2 SHF.R.U32.HI R38, RZ, 0x10, R31 ;  /* 0x00000010ff26a819 */ /* 0x000fc8000001161f */
[----:B------:R-:W-:Y:S02]  /*9490*/  @!P2 PRMT R2, R38, 0x7610, R2 ;  /* 0x000076102602a816 */ /* 0x000fe40000000002 */
[----:B------:R-:W-:-:S04]  /*94a0*/  PRMT R38, RZ, 0x7610, R38 ;  /* 0x00007610ff267816 */ /* 0x000fc80000000026 */
[----:B------:R-:W-:-:S05]  /*94b0*/  @!P2 PRMT R38, R31, 0x7610, R38 ;  /* 0x000076101f26a816 */ /* 0x000fca0000000026 */
[----:B------:R0:W-:Y:S02]  /*94c0*/  STL.S16 [R1+0x488], R38 ;  /* 0x0004882601007387 */ /* 0x0001e40000100600 */
[----:B0-----:R-:W-:-:S06]  /*94d0*/  CS2R R38, SRZ ;  /* 0x0000000000267805 */ /* 0x001fcc000001ff00 */
[----:B--2---:R-:W2:Y:S04]  /*94e0*/  @!P1 LDG.E R38, desc[UR10][R32.64] ;  /* 0x0000000a20269981 */ /* 0x004ea8000c1e1900 */
[----:B------:R-:W3:Y:S04]  /*94f0*/  @!P1 LDG.E R39, desc[UR10][R58.64] ;  /* 0x0000000a3a279981 */ /* 0x000ee8000c1e1900 */
[----:B------:R-:W4:Y:S04]  /*9500*/  LDL.LU.64 R32, [R1+0x7b8] ;  /* 0x0007b80001207983 */ /* 0x000f280000300a00 */
[----:B------:R-:W-:Y:S04]  /*9510*/  STL.S16 [R1+0x484], R3 ;  /* 0x0004840301007387 */ /* 0x000fe80000100600 */
[----:B------:R0:W-:Y:S01]  /*9520*/  STL.S16 [R1+0x48c], R2 ;  /* 0x00048c0201007387 */ /* 0x0001e20000100600 */
[----:B------:R-:W-:-:S03]  /*9530*/  PRMT R66, RZ, 0x7610, R66 ;  /* 0x00007610ff427816 */ /* 0x000fc60000000042 */
[----:B------:R-:W-:Y:S01]  /*9540*/  STL [R1+0x17c], R41 ;  /* 0x00017c2901007387 */ /* 0x000fe20000100800 */
[----:B------:R-:W-:-:S03]  /*9550*/  LOP3.LUT P3, RZ, R48, 0x400000, RZ, 0xc0, !PT ;  /* 0x0040000030ff7812 */ /* 0x000fc6000786c0ff */
[----:B------:R-:W-:Y:S04]  /*9560*/  STL [R1+0x80], R44 ;  /* 0x0000802c01007387 */ /* 0x000fe80000100800 */
[----:B0-----:R-:W3:Y:S01]  /*9570*/  LDL.LU.64 R2, [R1+0x460] ;  /* 0x0004600001027983 */ /* 0x001ee20000300a00 */
[----:B------:R-:W-:-:S03]  /*9580*/  @!P2 PRMT R66, R30, 0x7610, R66 ;  /* 0x000076101e42a816 */ /* 0x000fc60000000042 */
[----:B------:R-:W3:Y:S04]  /*9590*/  LDL.LU.64 R58, [R1+0x448] ;  /* 0x00044800013a7983 */ /* 0x000ee80000300a00 */
[----:B------:R0:W-:Y:S04]  /*95a0*/  STL.S16 [R1+0x480], R66 ;  /* 0x0004804201007387 */ /* 0x0001e80000100600 */
[----:B0-----:R-:W3:Y:S01]  /*95b0*/  LDL.LU R66, [R1+0x7c0] ;  /* 0x0007c00001427983 */ /* 0x001ee20000300800 */
[----:B------:R-:W-:-:S10]  /*95c0*/  HFMA2.MMA R44, -RZ, RZ, 0, 0 ;  /* 0x00000000ff2c7435 */ /* 0x000fd400000001ff */
[----:B------:R-:W3:Y:S01]  /*95d0*/  @!P3 LDG.E R44, desc[UR10][R52.64] ;  /* 0x0000000a342cb981 */ /* 0x000ee2000c1e1900 */
[----:B--2---:R-:W-:-:S03]  /*95e0*/  @!P1 SHF.R.U32.HI R41, RZ, 0x10, R38 ;  /* 0x00000010ff299819 */ /* 0x004fc60000011626 */
[----:B------:R-:W-:Y:S01]  /*95f0*/  STL [R1+0x180], R46 ;  /* 0x0001802e01007387 */ /* 0x000fe20000100800 */
[----:B----4-:R-:W-:-:S03]  /*9600*/  PRMT R33, RZ, 0x7610, R33 ;  /* 0x00007610ff217816 */ /* 0x010fc60000000021 */
[----:B------:R-:W-:Y:S01]  /*9610*/  STL [R1+0x84], R49 ;  /* 0x0000843101007387 */ /* 0x000fe20000100800 */
[----:B------:R-:W-:Y:S02]  /*9620*/  PRMT R32, RZ, 0x7610, R32 ;  /* 0x00007610ff207816 */ /* 0x000fe40000000020 */
[----:B------:R-:W-:Y:S01]  /*9630*/  @!P1 PRMT R33, R41, 0x7610, R33 ;  /* 0x0000761029219816 */ /* 0x000fe20000000021 */
[----:B------:R-:W2:Y:S01]  /*9640*/  LDL.LU.64 R52, [R1+0x438] ;  /* 0x0004380001347983 */ /* 0x000ea20000300a00 */
[----:B---3--:R-:W-:-:S04]  /*9650*/  @!P1 SHF.R.U32.HI R41, RZ, 0x10, R39 ;  /* 0x00000010ff299819 */ /* 0x008fc80000011627 */
[----:B------:R-:W-:Y:S02]  /*9660*/  @!P1 PRMT R32, R41, 0x7610, R32 ;  /* 0x0000761029209816 */ /* 0x000fe40000000020 */
[----:B------:R-:W-:-:S04]  /*9670*/  PRMT R41, RZ, 0x7610, R41 ;  /* 0x00007610ff297816 */ /* 0x000fc80000000029 */
[----:B------:R-:W-:-:S05]  /*9680*/  @!P1 PRMT R41, R39, 0x7610, R41 ;  /* 0x0000761027299816 */ /* 0x000fca0000000029 */
[----:B------:R0:W-:Y:S02]  /*9690*/  STL.S16 [R1+0x478], R41 ;  /* 0x0004782901007387 */ /* 0x0001e40000100600 */
[----:B0-----:R-:W-:-:S06]  /*96a0*/  MOV R41, RZ ;  /* 0x000000ff00297202 */ /* 0x001fcc0000000f00 */
[----:B------:R-:W3:Y:S04]  /*96b0*/  @!P3 LDG.E R41, desc[UR10][R2.64] ;  /* 0x0000000a0229b981 */ /* 0x000ee8000c1e1900 */
[----:B------:R-:W4:Y:S01]  /*96c0*/  LDL.LU.64 R2, [R1+0x7a8] ;  /* 0x0007a80001027983 */ /* 0x000f220000300a00 */
[----:B------:R-:W-:-:S04]  /*96d0*/  PRMT R66, RZ, 0x7610, R66 ;  /* 0x00007610ff427816 */ /* 0x000fc80000000042 */
[----:B------:R-:W-:Y:S01]  /*96e0*/  @!P1 PRMT R66, R38, 0x7610, R66 ;  /* 0x0000761026429816 */ /* 0x000fe20000000042 */
[----:B------:R-:W-:Y:S04]  /*96f0*/  STL.S16 [R1+0x46c], R33 ;  /* 0x00046c2101007387 */ /* 0x000fe80000100600 */
[----:B------:R0:W-:Y:S04]  /*9700*/  STL.S16 [R1+0x468], R66 ;  /* 0x0004684201007387 */ /* 0x0001e80000100600 */
[----:B------:R1:W-:Y:S04]  /*9710*/  STL.S16 [R1+0x47c], R32 ;  /* 0x00047c2001007387 */ /* 0x0003e80000100600 */
[----:B0-----:R-:W2:Y:S04]  /*9720*/  LDL.LU R66, [R1+0x7b0] ;  /* 0x0007b00001427983 */ /* 0x001ea80000300800 */
[----:B-1----:R-:W2:Y:S01]  /*9730*/  LDL.LU.64 R32, [R1+0x450] ;  /* 0x0004500001207983 */ /* 0x002ea20000300a00 */
[----:B------:R-:W-:-:S02]  /*9740*/  LOP3.LUT P2, RZ, R48, 0x200000, RZ, 0xc0, !PT ;  /* 0x0020000030ff7812 */ /* 0x000fc4000784c0ff */
[----:B------:R-:W-:Y:S02]  /*9750*/  MOV R49, RZ ;  /* 0x000000ff00317202 */ /* 0x000fe40000000f00 */
[----:B---3--:R-:W-:Y:S02]  /*9760*/  @!P3 SHF.R.U32.HI R46, RZ, 0x10, R41 ;  /* 0x00000010ff2eb819 */ /* 0x008fe40000011629 */
[----:B----4-:R-:W-:Y:S02]  /*9770*/  PRMT R3, RZ, 0x7610, R3 ;  /* 0x00007610ff037816 */ /* 0x010fe40000000003 */
[----:B------:R-:W-:Y:S02]  /*9780*/  PRMT R2, RZ, 0x7610, R2 ;  /* 0x00007610ff027816 */ /* 0x000fe40000000002 */
[----:B------:R-:W-:Y:S02]  /*9790*/  @!P3 PRMT R3, R46, 0x7610, R3 ;  /* 0x000076102e03b816 */ /* 0x000fe40000000003 */
[----:B------:R-:W-:-:S04]  /*97a0*/  @!P3 SHF.R.U32.HI R46, RZ, 0x10, R44 ;  /* 0x00000010ff2eb819 */ /* 0x000fc8000001162c */
[----:B------:R-:W-:Y:S02]  /*97b0*/  @!P3 PRMT R2, R46, 0x7610, R2 ;  /* 0x000076102e02b816 */ /* 0x000fe40000000002 */
[----:B------:R-:W-:-:S04]  /*97c0*/  PRMT R46, RZ, 0x7610, R46 ;  /* 0x00007610ff2e7816 */ /* 0x000fc8000000002e */
[----:B------:R-:W-:-:S05]  /*97d0*/  @!P3 PRMT R46, R44, 0x7610, R46 ;  /* 0x000076102c2eb816 */ /* 0x000fca000000002e */
[----:B------:R0:W-:Y:S01]  /*97e0*/  STL.S16 [R1+0x460], R46 ;  /* 0x0004602e01007387 */ /* 0x0001e20000100600 */
[----:B--2---:R-:W-:-:S03]  /*97f0*/  PRMT R66, RZ, 0x7610, R66 ;  /* 0x00007610ff427816 */ /* 0x004fc60000000042 */
[----:B------:R-:W2:Y:S01]  /*9800*/  @!P2 LDG.E R49, desc[UR10][R32.64] ;  /* 0x0000000a2031a981 */ /* 0x000ea2000c1e1900 */
[----:B0-----:R-:W-:Y:S01]  /*9810*/  HFMA2.MMA R46, -RZ, RZ, 0, 0 ;  /* 0x00000000ff2e7435 */ /* 0x001fe200000001ff */
[----:B------:R-:W-:Y:S02]  /*9820*/  @!P3 PRMT R66, R41, 0x7610, R66 ;  /* 0x000076102942b816 */ /* 0x000fe40000000042 */
[----:B------:R-:W3:Y:S04]  /*9830*/  LDL.LU.64 R32, [R1+0x798] ;  /* 0x0007980001207983 */ /* 0x000ee80000300a00 */
[----:B------:R0:W-:Y:S04]  /*9840*/  STL.S16 [R1+0x458], R66 ;  /* 0x0004584201007387 */ /* 0x0001e80000100600 */
[----:B------:R-:W4:Y:S04]  /*9850*/  @!P2 LDG.E R46, desc[UR10][R58.64] ;  /* 0x0000000a3a2ea981 */ /* 0x000f28000c1e1900 */
[----:B0-----:R-:W4:Y:S04]  /*9860*/  LDL.LU R66, [R1+0x7a0] ;  /* 0x0007a00001427983 */ /* 0x001f280000300800 */
[----:B------:R-:W-:Y:S04]  /*9870*/  STL.S16 [R1+0x45c], R3 ;  /* 0x00045c0301007387 */ /* 0x000fe80000100600 */
[----:B------:R0:W-:Y:S04]  /*9880*/  STL.S16 [R1+0x464], R2 ;  /* 0x0004640201007387 */ /* 0x0001e80000100600 */
[----:B------:R-:W-:Y:S01]  /*9890*/  STL [R1+0x184], R43 ;  /* 0x0001842b01007387 */ /* 0x000fe20000100800 */
[----:B------:R-:W-:-:S03]  /*98a0*/  LOP3.LUT P1, RZ, R48, 0x100000, RZ, 0xc0, !PT ;  /* 0x0010000030ff7812 */ /* 0x000fc6000782c0ff */
[----:B------:R-:W-:Y:S04]  /*98b0*/  STL [R1+0x58], R50 ;  /* 0x0000583201007387 */ /* 0x000fe80000100800 */
[----:B0-----:R-:W4:Y:S04]  /*98c0*/  LDL.LU.64 R2, [R1+0x440] ;  /* 0x0004400001027983 */ /* 0x001f280000300a00 */
[----:B------:R0:W-:Y:S04]  /*98d0*/  STL [R1+0x88], R47 ;  /* 0x0000882f01007387 */ /* 0x0001e80000100800 */
[----:B------:R-:W-:Y:S04]  /*98e0*/  STL.64 [R1+0x6a0], R4 ;  /* 0x0006a00401007387 */ /* 0x000fe80000100a00 */
[----:B------:R-:W-:Y:S01]  /*98f0*/  STL.64 [R1+0x6b8], R4 ;  /* 0x0006b80401007387 */ /* 0x000fe20000100a00 */
[----:B0-----:R-:W-:-:S03]  /*9900*/  MOV R47, RZ ;  /* 0x000000ff002f7202 */ /* 0x001fc60000000f00 */
[----:B------:R-:W-:Y:S04]  /*9910*/  STL.64 [R1+0x6e0], R4 ;  /* 0x0006e00401007387 */ /* 0x000fe80000100a00 */
[----:B------:R-:W4:Y:S01]  /*9920*/  LDL.LU.64 R58, [R1+0x428] ;  /* 0x00042800013a7983 */ /* 0x000f220000300a00 */
[----:B--2---:R-:W-:Y:S02]  /*9930*/  @!P2 SHF.R.U32.HI R43, RZ, 0x10, R49 ;  /* 0x00000010ff2ba819 */ /* 0x004fe40000011631 */
[----:B---3--:R-:W-:Y:S02]  /*9940*/  PRMT R33, RZ, 0x7610, R33 ;  /* 0x00007610ff217816 */ /* 0x008fe40000000021 */
[----:B------:R-:W-:Y:S02]  /*9950*/  PRMT R32, RZ, 0x7610, R32 ;  /* 0x00007610ff207816 */ /* 0x000fe40000000020 */
[----:B------:R-:W-:-:S02]  /*9960*/  @!P2 PRMT R33, R43, 0x7610, R33 ;  /* 0x000076102b21a816 */ /* 0x000fc40000000021 */
[----:B----4-:R-:W-:-:S04]  /*9970*/  @!P2 SHF.R.U32.HI R43, RZ, 0x10, R46 ;  /* 0x00000010ff2ba819 */ /* 0x010fc8000001162e */
[----:B------:R-:W-:Y:S02]  /*9980*/  @!P2 PRMT R32, R43, 0x7610, R32 ;  /* 0x000076102b20a816 */ /* 0x000fe40000000020 */
[----:B------:R-:W-:Y:S02]  /*9990*/  PRMT R66, RZ, 0x7610, R66 ;  /* 0x00007610ff427816 */ /* 0x000fe40000000042 */
[----:B------:R-:W-:Y:S02]  /*99a0*/  PRMT R43, RZ, 0x7610, R43 ;  /* 0x00007610ff2b7816 */ /* 0x000fe4000000002b */
[----:B------:R-:W-:Y:S02]  /*99b0*/  @!P2 PRMT R66, R49, 0x7610, R66 ;  /* 0x000076103142a816 */ /* 0x000fe40000000042 */
[----:B------:R-:W-:Y:S01]  /*99c0*/  @!P2 PRMT R43, R46, 0x7610, R43 ;  /* 0x000076102e2ba816 */ /* 0x000fe2000000002b */
[----:B------:R-:W-:Y:S04]  /*99d0*/  STL.S16 [R1+0x44c], R33 ;  /* 0x00044c2101007387 */ /* 0x000fe80000100600 */
[----:B------:R0:W-:Y:S04]  /*99e0*/  STL.S16 [R1+0x454], R32 ;  /* 0x0004542001007387 */ /* 0x0001e80000100600 */
[----:B------:R1:W-:Y:S04]  /*99f0*/  STL.S16 [R1+0x448], R66 ;  /* 0x0004484201007387 */ /* 0x0003e80000100600 */
[----:B------:R-:W2:Y:S04]  /*9a00*/  @!P1 LDG.E R47, desc[UR10][R2.64] ;  /* 0x0000000a022f9981 */ /* 0x000ea8000c1e1900 */
[----:B0-----:R-:W3:Y:S04]  /*9a10*/  LDL.LU.64 R32, [R1+0x430] ;  /* 0x0004300001207983 */ /* 0x001ee80000300a00 */
[----:B-1----:R-:W4:Y:S04]  /*9a20*/  LDL.LU R66, [R1+0x790] ;  /* 0x0007900001427983 */ /* 0x002f280000300800 */
        /* <DEDUP_REMOVED lines=52> */
[----:B-1----:R-:W-:-:S03]  /*9d70*/  HFMA2.MMA R30, -RZ, RZ, 0, 0 ;  /* 0x00000000ff1e7435 */ /* 0x002fc600000001ff */
        /* <DEDUP_REMOVED lines=21> */
[----:B------:R-:W-:-:S04]  /*9ed0*/  PRMT R66, RZ, 0x7610, R66 ;  /* 0x00007610ff427816 */ /* 0x000fc80000000042 */
[----:B------:R-:W-:Y:S02]  /*9ee0*/  @!P3 PRMT R66, R45, 0x7610, R66 ;  /* 0x000076102d42b816 */ /* 0x000fe40000000042 */
[----:B------:R-:W-:Y:S01]  /*9ef0*/  LOP3.LUT P3, RZ, R48, 0x10000, RZ, 0xc0, !PT ;  /* 0x0001000030ff7812 */ /* 0x000fe2000786c0ff */
[----:B------:R-:W-:Y:S02]  /*9f00*/  HFMA2.MMA R38, -RZ, RZ, 0, 0 ;  /* 0x00000000ff267435 */ /* 0x000fe400000001ff */
        /* <DEDUP_REMOVED lines=16> */
[----:B0-----:R-:W-:-:S06]  /*a010*/  MOV R31, RZ ;  /* 0x000000ff001f7202 */ /* 0x001fcc0000000f00 */
        /* <DEDUP_REMOVED lines=32> */
[----:B------:R-:W-:Y:S01]  /*a220*/  LOP3.LUT P1, RZ, R48, 0x4000, RZ, 0xc0, !PT ;  /* 0x0000400030ff7812 */ /* 0x000fe2000782c0ff */
[----:B------:R-:W-:Y:S02]  /*a230*/  IMAD.MOV.U32 R49, RZ, RZ, RZ ;  /* 0x000000ffff317224 */ /* 0x000fe400078e00ff */
[----:B------:R0:W-:Y:S04]  /*a240*/  STL.S16 [R1+0x400], R66 ;  /* 0x0004004201007387 */ /* 0x0001e80000100600 */
[----:B0-----:R-:W4:Y:S06]  /*a250*/  LDL.LU R66, [R1+0x750] ;  /* 0x0007500001427983 */ /* 0x001f2c0000300800 */
[----:B------:R-:W4:Y:S01]  /*a260*/  @!P1 LDG.E R49, desc[UR10][R52.64] ;  /* 0x0000000a34319981 */ /* 0x000f22000c1e1900 */
[----:B------:R-:W-:-:S02]  /*a270*/  PRMT R51, RZ, 0x7610, R51 ;  /* 0x00007610ff337816 */ /* 0x000fc40000000033 */
[----:B------:R-:W-:Y:S01]  /*a280*/  PRMT R54, RZ, 0x7610, R54 ;  /* 0x00007610ff367816 */ /* 0x000fe20000000036 */
[----:B------:R-:W-:Y:S04]  /*a290*/  STL [R1+0x1a0], R46 ;  /* 0x0001a02e01007387 */ /* 0x000fe80000100800 */
[----:B------:R-:W4:Y:S01]  /*a2a0*/  LDL.LU.64 R52, [R1+0x3a0] ;  /* 0x0003a00001347983 */ /* 0x000f220000300a00 */
[----:B--2---:R-:W-:Y:S02]  /*a2b0*/  @!P2 SHF.R.U32.HI R44, RZ, 0x10, R39 ;  /* 0x00000010ff2ca819 */ /* 0x004fe40000011627 */
[----:B---3--:R-:W-:Y:S02]  /*a2c0*/  PRMT R33, RZ, 0x7610, R33 ;  /* 0x00007610ff217816 */ /* 0x008fe40000000021 */
[----:B------:R-:W-:-:S02]  /*a2d0*/  PRMT R32, RZ, 0x7610, R32 ;  /* 0x00007610ff207816 */ /* 0x000fc40000000020 */
[----:B------:R-:W-:Y:S02]  /*a2e0*/  @!P2 PRMT R33, R44, 0x7610, R33 ;  /* 0x000076102c21a816 */ /* 0x000fe40000000021 */
[----:B------:R-:W-:-:S04]  /*a2f0*/  @!P2 SHF.R.U32.HI R44, RZ, 0x10, R41 ;  /* 0x00000010ff2ca819 */ /* 0x000fc80000011629 */
[----:B------:R-:W-:Y:S02]  /*a300*/  @!P2 PRMT R32, R44, 0x7610, R32 ;  /* 0x000076102c20a816 */ /* 0x000fe40000000020 */
[----:B------:R-:W-:-:S04]  /*a310*/  PRMT R44, RZ, 0x7610, R44 ;  /* 0x00007610ff2c7816 */ /* 0x000fc8000000002c */
[----:B------:R-:W-:-:S05]  /*a320*/  @!P2 PRMT R44, R41, 0x7610, R44 ;  /* 0x00007610292ca816 */ /* 0x000fca000000002c */
[----:B------:R0:W-:Y:S02]  /*a330*/  STL.S16 [R1+0x3e0], R44 ;  /* 0x0003e02c01007387 */ /* 0x0001e40000100600 */
[----:B0-----:R-:W-:Y:S02]  /*a340*/  HFMA2.MMA R44, -RZ, RZ, 0, 0 ;  /* 0x00000000ff2c7435 */ /* 0x001fe400000001ff */
[----:B------:R-:W-:Y:S08]  /*a350*/  STL.S16 [R1+0x3dc], R33 ;  /* 0x0003dc2101007387 */ /* 0x000ff00000100600 */
[----:B----4-:R-:W2:Y:S04]  /*a360*/  @!P1 LDG.E R44, desc[UR10][R36.64] ;  /* 0x0000000a242c9981 */ /* 0x010ea8000c1e1900 */
[----:B------:R0:W-:Y:S04]  /*a370*/  STL.S16 [R1+0x3e4], R32 ;  /* 0x0003e42001007387 */ /* 0x0001e80000100600 */
[----:B------:R-:W3:Y:S04]  /*a380*/  LDL.LU.64 R36, [R1+0x728] ;  /* 0x0007280001247983 */ /* 0x000ee80000300a00 */
[----:B0-----:R-:W4:Y:S01]  /*a390*/  LDL.LU.64 R32, [R1+0x3b8] ;  /* 0x0003b80001207983 */ /* 0x001f220000300a00 */
[----:B------:R-:W-:-:S02]  /*a3a0*/  PRMT R66, RZ, 0x7610, R66 ;  /* 0x00007610ff427816 */ /* 0x000fc40000000042 */
[----:B------:R-:W-:Y:S02]  /*a3b0*/  @!P1 PRMT R51, R49, 0x7610, R51 ;  /* 0x0000761031339816 */ /* 0x000fe40000000033 */
[----:B------:R-:W-:Y:S02]  /*a3c0*/  @!P3 PRMT R66, R31, 0x7610, R66 ;  /* 0x000076101f42b816 */ /* 0x000fe40000000042 */
[----:B------:R-:W-:Y:S01]  /*a3d0*/  LOP3.LUT P3, RZ, R48, 0x2000, RZ, 0xc0, !PT ;  /* 0x0000200030ff7812 */ /* 0x000fe2000786c0ff */
[----:B------:R0:W-:Y:S04]  /*a3e0*/  STL.S16 [R1+0x3c8], R51 ;  /* 0x0003c83301007387 */ /* 0x0001e80000100600 */
[----:B------:R1:W-:Y:S01]  /*a3f0*/  STL.S16 [R1+0x3e8], R66 ;  /* 0x0003e84201007387 */ /* 0x0003e20000100600 */
[----:B0-----:R-:W-:-:S03]  /*a400*/  MOV R51, RZ ;  /* 0x000000ff00337202 */ /* 0x001fc60000000f00 */
[----:B-1----:R-:W3:Y:S01]  /*a410*/  LDL.LU R66, [R1+0x740] ;  /* 0x0007400001427983 */ /* 0x002ee20000300800 */
[----:B--2---:R-:W-:-:S05]  /*a420*/  @!P1 PRMT R54, R44, 0x7610, R54 ;  /* 0x000076102c369816 */ /* 0x004fca0000000036 */
[----:B------:R0:W-:Y:S01]  /*a430*/  STL.S16 [R1+0x3c0], R54 ;  /* 0x0003c03601007387 */ /* 0x0001e20000100600 */
[----:B------:R-:W-:-:S03]  /*a440*/  @!P1 SHF.R.U32.HI R46, RZ, 0x10, R44 ;  /* 0x00000010ff2e9819 */ /* 0x000fc6000001162c */
[----:B----4-:R-:W2:Y:S01]  /*a450*/  @!P3 LDG.E R51, desc[UR10][R32.64] ;  /* 0x0000000a2033b981 */ /* 0x010ea2000c1e1900 */
[----:B0-----:R-:W-:Y:S01]  /*a460*/  HFMA2.MMA R54, -RZ, RZ, 0, 0 ;  /* 0x00000000ff367435 */ /* 0x001fe200000001ff */
[----:B---3--:R-:W-:Y:S02]  /*a470*/  PRMT R37, RZ, 0x7610, R37 ;  /* 0x00007610ff257816 */ /* 0x008fe40000000025 */
[----:B------:R-:W-:Y:S02]  /*a480*/  PRMT R36, RZ, 0x7610, R36 ;  /* 0x00007610ff247816 */ /* 0x000fe40000000024 */
[----:B------:R-:W-:Y:S02]  /*a490*/  @!P1 PRMT R37, R46, 0x7610, R37 ;  /* 0x000076102e259816 */ /* 0x000fe40000000025 */
[----:B------:R-:W-:Y:S01]  /*a4a0*/  @!P1 SHF.R.U32.HI R46, RZ, 0x10, R49 ;  /* 0x00000010ff2e9819 */ /* 0x000fe20000011631 */
[----:B------:R-:W3:Y:S04]  /*a4b0*/  LDL.LU.64 R32, [R1+0x720] ;  /* 0x0007200001207983 */ /* 0x000ee80000300a00 */
[----:B------:R-:W4:Y:S01]  /*a4c0*/  @!P3 LDG.E R54, desc[UR10][R58.64] ;  /* 0x0000000a3a36b981 */ /* 0x000f22000c1e1900 */
[----:B------:R-:W-:-:S03]  /*a4d0*/  @!P1 PRMT R36, R46, 0x7610, R36 ;  /* 0x000076102e249816 */ /* 0x000fc60000000024 */
[----:B------:R-:W-:Y:S04]  /*a4e0*/  STL.S16 [R1+0x3c4], R37 ;  /* 0x0003c42501007387 */ /* 0x000fe80000100600 */
[----:B------:R0:W-:Y:S01]  /*a4f0*/  STL.S16 [R1+0x3cc], R36 ;  /* 0x0003cc2401007387 */ /* 0x0001e20000100600 */
[----:B------:R-:W-:Y:S02]  /*a500*/  PRMT R60, RZ, 0x7610, R60 ;  /* 0x00007610ff3c7816 */ /* 0x000fe4000000003c */
[----:B------:R-:W-:Y:S02]  /*a510*/  PRMT R66, RZ, 0x7610, R66 ;  /* 0x00007610ff427816 */ /* 0x000fe40000000042 */
[----:B------:R-:W-:Y:S01]  /*a520*/  PRMT R57, RZ, 0x7610, R57 ;  /* 0x00007610ff397816 */ /* 0x000fe20000000039 */
[----:B------:R-:W-:Y:S04]  /*a530*/  STL [R1+0x1a4], R43 ;  /* 0x0001a42b01007387 */ /* 0x000fe80000100800 */
[----:B0-----:R-:W3:Y:S01]  /*a540*/  LDL.LU.64 R36, [R1+0x3a8] ;  /* 0x0003a80001247983 */ /* 0x001ee20000300a00 */
[----:B------:R-:W-:-:S02]  /*a550*/  @!P2 PRMT R66, R39, 0x7610, R66 ;  /* 0x000076102742a816 */ /* 0x000fc40000000042 */
[----:B------:R-:W-:Y:S01]  /*a560*/  LOP3.LUT P2, RZ, R48, 0x1000, RZ, 0xc0, !PT ;  /* 0x0000100030ff7812 */ /* 0x000fe2000784c0ff */
[----:B------:R-:W3:Y:S01]  /*a570*/  LDL.LU.64 R58, [R1+0x398] ;  /* 0x00039800013a7983 */ /* 0x000ee20000300a00 */
[----:B--2---:R-:W-:-:S05]  /*a580*/  @!P3 PRMT R60, R51, 0x7610, R60 ;  /* 0x00007610333cb816 */ /* 0x004fca000000003c */
[----:B------:R0:W-:Y:S02]  /*a590*/  STL.S16 [R1+0x3b0], R60 ;  /* 0x0003b03c01007387 */ /* 0x0001e40000100600 */
[----:B0-----:R-:W-:Y:S01]  /*a5a0*/  HFMA2.MMA R60, -RZ, RZ, 0, 0 ;  /* 0x00000000ff3c7435 */ /* 0x001fe200000001ff */
[----:B----4-:R-:W-:Y:S02]  /*a5b0*/  @!P3 PRMT R57, R54, 0x7610, R57 ;  /* 0x000076103639b816 */ /* 0x010fe40000000039 */
[----:B---3--:R-:W-:-:S03]  /*a5c0*/  PRMT R33, RZ, 0x7610, R33 ;  /* 0x00007610ff217816 */ /* 0x008fc60000000021 */
[----:B------:R0:W-:Y:S01]  /*a5d0*/  STL.S16 [R1+0x3b8], R57 ;  /* 0x0003b83901007387 */ /* 0x0001e20000100600 */
[----:B------:R-:W-:-:S03]  /*a5e0*/  @!P3 SHF.R.U32.HI R43, RZ, 0x10, R51 ;  /* 0x00000010ff2bb819 */ /* 0x000fc60000011633 */
[----:B------:R-:W2:Y:S01]  /*a5f0*/  @!P2 LDG.E R60, desc[UR10][R52.64] ;  /* 0x0000000a343ca981 */ /* 0x000ea2000c1e1900 */
[----:B0-----:R-:W-:Y:S02]  /*a600*/  MOV R57, RZ ;  /* 0x000000ff00397202 */ /* 0x001fe40000000f00 */
[----:B------:R-:W-:Y:S02]  /*a610*/  @!P3 PRMT R33, R43, 0x7610, R33 ;  /* 0x000076102b21b816 */ /* 0x000fe40000000021 */
[----:B------:R-:W-:Y:S01]  /*a620*/  PRMT R32, RZ, 0x7610, R32 ;  /* 0x00007610ff207816 */ /* 0x000fe20000000020 */
[----:B------:R-:W-:Y:S01]  /*a630*/  STL [R1+0xa4], R47 ;  /* 0x0000a42f01007387 */ /* 0x000fe20000100800 */
[----:B------:R-:W-:-:S03]  /*a640*/  @!P3 SHF.R.U32.HI R43, RZ, 0x10, R54 ;  /* 0x00000010ff2bb819 */ /* 0x000fc60000011636 */
[----:B------:R-:W3:Y:S01]  /*a650*/  @!P2 LDG.E R57, desc[UR10][R36.64] ;  /* 0x0000000a2439a981 */ /* 0x000ee2000c1e1900 */
[----:B------:R-:W-:-:S03]  /*a660*/  @!P3 PRMT R32, R43, 0x7610, R32 ;  /* 0x000076102b20b816 */ /* 0x000fc60000000020 */
[----:B------:R-:W-:Y:S04]  /*a670*/  STL.S16 [R1+0x3b4], R33 ;  /* 0x0003b42101007387 */ /* 0x000fe80000100600 */
[----:B------:R0:W-:Y:S04]  /*a680*/  STL.S16 [R1+0x3bc], R32 ;  /* 0x0003bc2001007387 */ /* 0x0001e80000100600 */
[----:B------:R-:W4:Y:S01]  /*a690*/  LDL.LU.64 R36, [R1+0x718] ;  /* 0x0007180001247983 */ /* 0x000f220000300a00 */
[----:B------:R-:W-:Y:S02]  /*a6a0*/  PRMT R63, RZ, 0x7610, R63 ;  /* 0x00007610ff3f7816 */ /* 0x000fe4000000003f */
[----:B------:R-:W-:Y:S01]  /*a6b0*/  LOP3.LUT P1, RZ, R48, 0x800, RZ, 0xc0, !PT ;  /* 0x0000080030ff7812 */ /* 0x000fe2000782c0ff */
[----:B------:R-:W-:Y:S04]  /*a6c0*/  STL [R1+0x1a8], R40 ;  /* 0x0001a82801007387 */ /* 0x000fe80000100800 */
[----:B0-----:R-:W4:Y:S01]  /*a6d0*/  LDL.LU.64 R32, [R1+0x390] ;  /* 0x0003900001207983 */ /* 0x001f220000300a00 */
[----:B------:R-:W-:-:S03]  /*a6e0*/  PRMT R47, RZ, 0x7610, R47 ;  /* 0x00007610ff2f7816 */ /* 0x000fc6000000002f */
[----:B------:R-:W4:Y:S01]  /*a6f0*/  LDL.LU.64 R52, [R1+0x388] ;  /* 0x0003880001347983 */ /* 0x000f220000300a00 */
[----:B--2---:R-:W-:-:S05]  /*a700*/  @!P2 PRMT R47, R60, 0x7610, R47 ;  /* 0x000076103c2fa816 */ /* 0x004fca000000002f */
[----:B------:R0:W-:Y:S01]  /*a710*/  STL.S16 [R1+0x3a8], R47 ;  /* 0x0003a82f01007387 */ /* 0x0001e20000100600 */
[----:B---3--:R-:W-:Y:S01]  /*a720*/  @!P2 PRMT R63, R57, 0x7610, R63 ;  /* 0x00007610393fa816 */ /* 0x008fe2000000003f */
[----:B0-----:R-:W-:-:S04]  /*a730*/  HFMA2.MMA R47, -RZ, RZ, 0, 0 ;  /* 0x00000000ff2f7435 */ /* 0x001fc800000001ff */
[----:B------:R0:W-:Y:S02]  /*a740*/  STL.S16 [R1+0x3a0], R63 ;  /* 0x0003a03f01007387 */ /* 0x0001e40000100600 */
[----:B0-----:R-:W-:-:S04]  /*a750*/  MOV R63, RZ ;  /* 0x000000ff003f7202 */ /* 0x001fc80000000f00 */
[----:B----4-:R0:W2:Y:S04]  /*a760*/  @!P1 LDG.E R47, desc[UR10][R32.64] ;  /* 0x0000000a202f9981 */ /* 0x0100a8000c1e1900 */
[----:B------:R-:W3:Y:S04]  /*a770*/  @!P1 LDG.E R63, desc[UR10][R58.64] ;  /* 0x0000000a3a3f9981 */ /* 0x000ee8000c1e1900 */
[----:B------:R-:W0:Y:S01]  /*a780*/  LDL.LU.64 R32, [R1+0x708] ;  /* 0x0007080001207983 */ /* 0x000e220000300a00 */
[----:B------:R-:W-:Y:S02]  /*a790*/  PRMT R37, RZ, 0x7610, R37 ;  /* 0x00007610ff257816 */ /* 0x000fe40000000025 */
[----:B------:R-:W-:Y:S01]  /*a7a0*/  @!P2 SHF.R.U32.HI R40, RZ, 0x10, R57 ;  /* 0x00000010ff28a819 */ /* 0x000fe20000011639 */
[----:B------:R-:W4:Y:S01]  /*a7b0*/  LDL.LU R58, [R1+0x710] ;  /* 0x00071000013a7983 */ /* 0x000f220000300800 */
[----:B------:R-:W-:-:S02]  /*a7c0*/  PRMT R36, RZ, 0x7610, R36 ;  /* 0x00007610ff247816 */ /* 0x000fc40000000024 */
[----:B------:R-:W-:Y:S02]  /*a7d0*/  @!P2 PRMT R37, R40, 0x7610, R37 ;  /* 0x000076102825a816 */ /* 0x000fe40000000025 */
[----:B------:R-:W-:-:S04]  /*a7e0*/  @!P2 SHF.R.U32.HI R40, RZ, 0x10, R60 ;  /* 0x00000010ff28a819 */ /* 0x000fc8000001163c */
[----:B------:R-:W-:Y:S01]  /*a7f0*/  @!P2 PRMT R36, R40, 0x7610, R36 ;  /* 0x000076102824a816 */ /* 0x000fe20000000024 */
[----:B------:R-:W-:Y:S04]  /*a800*/  STL.S16 [R1+0x3a4], R37 ;  /* 0x0003a42501007387 */ /* 0x000fe80000100600 */
[----:B------:R1:W-:Y:S04]  /*a810*/  STL.S16 [R1+0x3ac], R36 ;  /* 0x0003ac2401007387 */ /* 0x0003e80000100600 */
[----:B-1----:R-:W4:Y:S04]  /*a820*/  LDL.LU.64 R36, [R1+0x380] ;  /* 0x0003800001247983 */ /* 0x002f280000300a00 */
[----:B------:R-:W-:Y:S01]  /*a830*/  STL [R1+0x1ac], R0 ;  /* 0x0001ac0001007387 */ /* 0x000fe20000100800 */
[----:B------:R-:W-:-:S03]  /*a840*/  LOP3.LUT P3, RZ, R48, 0x400, RZ, 0xc0, !PT ;  /* 0x0000040030ff7812 */ /* 0x000fc6000786c0ff */
[----:B------:R1:W-:Y:S02]  /*a850*/  STL [R1+0xb0], R29 ;  /* 0x0000b01d01007387 */ /* 0x0003e40000100800 */
[----:B-1----:R-:W-:Y:S01]  /*a860*/  HFMA2.MMA R29, -RZ, RZ, 0, 0 ;  /* 0x00000000ff1d7435 */ /* 0x002fe200000001ff */
[----:B---3--:R-:W-:Y:S02]  /*a870*/  @!P1 SHF.R.U32.HI R0, RZ, 0x10, R63 ;  /* 0x00000010ff009819 */ /* 0x008fe4000001163f */
[----:B0-----:R-:W-:Y:S02]  /*a880*/  PRMT R33, RZ, 0x7610, R33 ;  /* 0x00007610ff217816 */ /* 0x001fe40000000021 */
[----:B------:R-:W-:Y:S02]  /*a890*/  PRMT R32, RZ, 0x7610, R32 ;  /* 0x00007610ff207816 */ /* 0x000fe40000000020 */
[----:B------:R-:W-:Y:S02]  /*a8a0*/  @!P1 PRMT R33, R0, 0x7610, R33 ;  /* 0x0000761000219816 */ /* 0x000fe40000000021 */
[----:B--2---:R-:W-:-:S04]  /*a8b0*/  @!P1 SHF.R.U32.HI R0, RZ, 0x10, R47 ;  /* 0x00000010ff009819 */ /* 0x004fc8000001162f */
[----:B------:R-:W-:Y:S02]  /*a8c0*/  @!P1 PRMT R32, R0, 0x7610, R32 ;  /* 0x0000761000209816 */ /* 0x000fe40000000020 */
[----:B------:R-:W-:-:S04]  /*a8d0*/  PRMT R0, RZ, 0x7610, R0 ;  /* 0x00007610ff007816 */ /* 0x000fc80000000000 */
[----:B------:R-:W-:-:S05]  /*a8e0*/  @!P1 PRMT R0, R47, 0x7610, R0 ;  /* 0x000076102f009816 */ /* 0x000fca0000000000 */
[----:B------:R0:W-:Y:S01]  /*a8f0*/  STL.S16 [R1+0x398], R0 ;  /* 0x0003980001007387 */ /* 0x0001e20000100600 */
[----:B----4-:R-:W-:-:S03]  /*a900*/  PRMT R58, RZ, 0x7610, R58 ;  /* 0x00007610ff3a7816 */ /* 0x010fc6000000003a */
[----:B------:R-:W2:Y:S01]  /*a910*/  @!P3 LDG.E R29, desc[UR10][R36.64] ;  /* 0x0000000a241db981 */ /* 0x000ea2000c1e1900 */
[----:B0-----:R-:W-:-:S06]  /*a920*/  MOV R0, RZ ;  /* 0x000000ff00007202 */ /* 0x001fcc0000000f00 */
[----:B------:R-:W3:Y:S01]  /*a930*/  @!P3 LDG.E R0, desc[UR10][R52.64] ;  /* 0x0000000a3400b981 */ /* 0x000ee2000c1e1900 */
[----:B------:R-:W-:-:S03]  /*a940*/  @!P1 PRMT R58, R63, 0x7610, R58 ;  /* 0x000076103f3a9816 */ /* 0x000fc6000000003a */
[----:B------:R-:W-:Y:S04]  /*a950*/  STL.S16 [R1+0x394], R33 ;  /* 0x0003942101007387 */ /* 0x000fe80000100600 */
[----:B------:R0:W-:Y:S04]  /*a960*/  STL.S16 [R1+0x39c], R32 ;  /* 0x00039c2001007387 */ /* 0x0001e80000100600 */
[----:B------:R1:W-:Y:S04]  /*a970*/  STL.S16 [R1+0x390], R58 ;  /* 0x0003903a01007387 */ /* 0x0003e80000100600 */
[----:B------:R-:W4:Y:S04]  /*a980*/  LDL.LU.64 R36, [R1+0x6f8] ;  /* 0x0006f80001247983 */ /* 0x000f280000300a00 */
[----:B0-----:R-:W4:Y:S04]  /*a990*/  LDL.LU.64 R32, [R1+0x378] ;  /* 0x0003780001207983 */ /* 0x001f280000300a00 */
[----:B-1----:R-:W4:Y:S01]  /*a9a0*/  LDL.LU.64 R58, [R1+0x370] ;  /* 0x00037000013a7983 */ /* 0x002f220000300a00 */
[----:B------:R-:W-:-:S03]  /*a9b0*/  PRMT R5, RZ, 0x7610, R5 ;  /* 0x00007610ff057816 */ /* 0x000fc60000000005 */
[----:B------:R-:W-:Y:S01]  /*a9c0*/  STL [R1+0x1b0], R30 ;  /* 0x0001b01e01007387 */ /* 0x000fe20000100800 */
[----:B------:R-:W-:Y:S02]  /*a9d0*/  LOP3.LUT P2, RZ, R48, 0x200, RZ, 0xc0, !PT ;  /* 0x0000020030ff7812 */ /* 0x000fe4000784c0ff */
[----:B------:R-:W-:Y:S01]  /*a9e0*/  PRMT R4, RZ, 0x7610, R4 ;  /* 0x00007610ff047816 */ /* 0x000fe20000000004 */
[----:B------:R0:W-:Y:S04]  /*a9f0*/  STL [R1+0xb4], R31 ;  /* 0x0000b41f01007387 */ /* 0x0001e80000100800 */
[----:B------:R-:W4:Y:S01]  /*aa00*/  LDL.LU.64 R52, [R1+0x700] ;  /* 0x0007000001347983 */ /* 0x000f220000300a00 */
[----:B0-----:R-:W-:Y:S01]  /*aa10*/  HFMA2.MMA R31, -RZ, RZ, 0, 0 ;  /* 0x00000000ff1f7435 */ /* 0x001fe200000001ff */
[----:B---3--:R-:W-:-:S04]  /*aa20*/  @!P3 SHF.R.U32.HI R30, RZ, 0x10, R0 ;  /* 0x00000010ff1eb819 */ /* 0x008fc80000011600 */
[----:B------:R-:W-:Y:S02]  /*aa30*/  @!P3 PRMT R5, R30, 0x7610, R5 ;  /* 0x000076101e05b816 */ /* 0x000fe40000000005 */
[----:B--2---:R-:W-:-:S04]  /*aa40*/  @!P3 SHF.R.U32.HI R30, RZ, 0x10, R29 ;  /* 0x00000010ff1eb819 */ /* 0x004fc8000001161d */
[----:B------:R-:W-:Y:S02]  /*aa50*/  @!P3 PRMT R4, R30, 0x7610, R4 ;  /* 0x000076101e04b816 */ /* 0x000fe40000000004 */
[----:B------:R-:W-:-:S06]  /*aa60*/  MOV R30, RZ ;  /* 0x000000ff001e7202 */ /* 0x000fcc0000000f00 */
        /* <DEDUP_REMOVED lines=117> */
[----:B------:R-:W-:Y:S01]  /*b1c0*/  MOV R46, RZ ;  /* 0x000000ff002e7202 */ /* 0x000fe20000000f00 */
[----:B------:R0:W-:Y:S01]  /*b1d0*/  STL [R1+0x1bc], R49 ;  /* 0x0001bc3101007387 */ /* 0x0001e20000100800 */
[----:B------:R-:W-:-:S04]  /*b1e0*/  PRMT R50, RZ, 0x7610, R50 ;  /* 0x00007610ff327816 */ /* 0x000fc80000000032 */
[----:B------:R-:W2:Y:S01]  /*b1f0*/  @!P2 LDG.E R46, desc[UR10][R52.64] ;  /* 0x0000000a342ea981 */ /* 0x000ea2000c1e1900 */
[----:B0-----:R-:W-:-:S04]  /*b200*/  @!P5 SHF.R.U32.HI R49, RZ, 0x10, R44 ;  /* 0x00000010ff31d819 */ /* 0x001fc8000001162c */
        /* <DEDUP_REMOVED lines=123> */
[----:B------:R-:W-:Y:S01]  /*b9c0*/  @!P0 PRMT R65, R64, 0x7610, R65 ;  /* 0x0000761040418816 */ /* 0x000fe20000000041 */
[----:B------:R-:W-:-:S06]  /*b9d0*/  IMAD.MOV.U32 R64, RZ, RZ, RZ ;  /* 0x000000ffff407224 */ /* 0x000fcc00078e00ff */
        /* <DEDUP_REMOVED lines=20> */
[----:B------:R-:W-:Y:S02]  /*bb20*/  MOV R65, RZ ;  /* 0x000000ff00417202 */ /* 0x000fe40000000f00 */
[----:B----4-:R-:W-:Y:S01]  /*bb30*/  PRMT R66, RZ, 0x7610, R66 ;  /* 0x00007610ff427816 */ /* 0x010fe20000000042 */
[----:B------:R-:W-:-:S03]  /*bb40*/  UIMAD.WIDE UR6, UR5, 0x8, UR6 ;  /* 0x00000008050678a5 */ /* 0x000fc6000f8e0206 */
[----:B------:R-:W-:Y:S02]  /*bb50*/  @!P0 PRMT R66, R55, 0x7610, R66 ;  /* 0x0000761037428816 */ /* 0x000fe40000000042 */
[----:B------:R-:W-:-:S06]  /*bb60*/  MOV R58, RZ ;  /* 0x000000ff003a7202 */ /* 0x000fcc0000000f00 */
[----:B---3--:R-:W3:Y:S04]  /*bb70*/  @!P1 LDG.E R58, desc[UR10][R4.64] ;  /* 0x0000000a043a9981 */ /* 0x008ee8000c1e1900 */
[----:B------:R0:W-:Y:S04]  /*bb80*/  STL [R1+0xc8], R63 ;  /* 0x0000c83f01007387 */ /* 0x0001e80000100800 */
[----:B------:R1:W-:Y:S04]  /*bb90*/  STL [R1+0x1c8], R47 ;  /* 0x0001c82f01007387 */ /* 0x0003e80000100800 */
[----:B------:R4:W-:Y:S01]  /*bba0*/  STL.S16 [R1+0x240], R66 ;  /* 0x0002404201007387 */ /* 0x0009e20000100600 */
[----:B0-----:R-:W-:-:S03]  /*bbb0*/  HFMA2.MMA R63, -RZ, RZ, 0, 0 ;  /* 0x00000000ff3f7435 */ /* 0x001fc600000001ff */
[----:B------:R-:W5:Y:S01]  /*bbc0*/  LDL.LU.64 R4, [R1+0x6a0] ;  /* 0x0006a00001047983 */ /* 0x000f620000300a00 */
[----:B-1----:R-:W-:-:S03]  /*bbd0*/  HFMA2.MMA R47, -RZ, RZ, 0, 0 ;  /* 0x00000000ff2f7435 */ /* 0x002fc600000001ff */
        /* <DEDUP_REMOVED lines=8> */
[----:B------:R-:W-:Y:S02]  /*bc60*/  LOP3.LUT P0, RZ, R67, 0x8000000, RZ, 0xc0, !PT ;  /* 0x0800000043ff7812 */ /* 0x000fe4000780c0ff */
[----:B------:R-:W-:-:S06]  /*bc70*/  MOV R67, RZ ;  /* 0x000000ff00437202 */ /* 0x000fcc0000000f00 */
[----:B------:R0:W2:Y:S02]  /*bc80*/  @!P6 LDG.E R67, desc[UR10][R2.64] ;  /* 0x0000000a0243e981 */ /* 0x0000a4000c1e1900 */
[----:B0-----:R-:W-:Y:S02]  /*bc90*/  MOV R2, UR6 ;  /* 0x0000000600027c02 */ /* 0x001fe40008000f00 */
[----:B------:R-:W-:-:S06]  /*bca0*/  MOV R3, UR7 ;  /* 0x0000000700037c02 */ /* 0x000fcc0008000f00 */
[----:B------:R-:W2:Y:S04]  /*bcb0*/  LDG.E.64 R2, desc[UR10][R2.64] ;  /* 0x0000000a02027981 */ /* 0x000ea8000c1e1b00 */
[----:B------:R0:W-:Y:S02]  /*bcc0*/  STL.S16 [R1+0x264], R68 ;  /* 0x0002644401007387 */ /* 0x0001e40000100600 */
[----:B0-----:R-:W-:-:S10]  /*bcd0*/  HFMA2.MMA R68, -RZ, RZ, 0, 0 ;  /* 0x00000000ff447435 */ /* 0x001fd400000001ff */
[----:B------:R0:W2:Y:S04]  /*bce0*/  @!P6 LDG.E R68, desc[UR10][R32.64] ;  /* 0x0000000a2044e981 */ /* 0x0000a8000c1e1900 */
[----:B------:R1:W-:Y:S04]  /*bcf0*/  STL [R1+0xcc], R0 ;  /* 0x0000cc0001007387 */ /* 0x0003e80000100800 */
[----:B------:R3:W-:Y:S01]  /*bd00*/  STL [R1+0x1ec], R52 ;  /* 0x0001ec3401007387 */ /* 0x0007e20000100800 */
[----:B-1----:R-:W-:Y:S02]  /*bd10*/  @!P1 SHF.R.U32.HI R0, RZ, 0x10, R57 ;  /* 0x00000010ff009819 */ /* 0x002fe40000011639 */
[----:B---3--:R-:W-:Y:S01]  /*bd20*/  PRMT R52, RZ, 0x7610, R52 ;  /* 0x00007610ff347816 */ /* 0x008fe20000000034 */
[----:B------:R1:W-:Y:S03]  /*bd30*/  STL [R1+0xe8], R49 ;  /* 0x0000e83101007387 */ /* 0x0003e60000100800 */
[----:B------:R-:W-:-:S02]  /*bd40*/  @!P1 PRMT R52, R0, 0x7610, R52 ;  /* 0x0000761000349816 */ /* 0x000fc40000000034 */
[----:B------:R-:W-:Y:S01]  /*bd50*/  @!P2 SHF.R.U32.HI R0, RZ, 0x10, R59 ;  /* 0x00000010ff00a819 */ /* 0x000fe2000001163b */
[----:B------:R3:W-:Y:S01]  /*bd60*/  STL [R1+0xe4], R46 ;  /* 0x0000e42e01007387 */ /* 0x0007e20000100800 */
[----:B-1----:R-:W-:-:S04]  /*bd70*/  PRMT R49, RZ, 0x7610, R49 ;  /* 0x00007610ff317816 */ /* 0x002fc80000000031 */
[----:B------:R-:W-:Y:S02]  /*bd80*/  @!P2 PRMT R49, R0, 0x7610, R49 ;  /* 0x000076100031a816 */ /* 0x000fe40000000031 */
[----:B---3--:R-:W-:Y:S02]  /*bd90*/  PRMT R46, RZ, 0x7610, R46 ;  /* 0x00007610ff2e7816 */ /* 0x008fe4000000002e */
[----:B------:R-:W-:Y:S01]  /*bda0*/  @!P2 SHF.R.U32.HI R0, RZ, 0x10, R60 ;  /* 0x00000010ff00a819 */ /* 0x000fe2000001163c */
[----:B------:R1:W-:Y:S03]  /*bdb0*/  STL [R1+0xe0], R44 ;  /* 0x0000e02c01007387 */ /* 0x0003e60000100800 */
[----:B------:R-:W-:Y:S02]  /*bdc0*/  @!P2 PRMT R46, R0, 0x7610, R46 ;  /* 0x00007610002ea816 */ /* 0x000fe4000000002e */
[----:B------:R-:W-:Y:S01]  /*bdd0*/  @!P3 SHF.R.U32.HI R0, RZ, 0x10, R61 ;  /* 0x00000010ff00b819 */ /* 0x000fe2000001163d */
[----:B------:R3:W-:Y:S01]  /*bde0*/  STL [R1+0xdc], R42 ;  /* 0x0000dc2a01007387 */ /* 0x0007e20000100800 */
[----:B-1----:R-:W-:-:S04]  /*bdf0*/  PRMT R44, RZ, 0x7610, R44 ;  /* 0x00007610ff2c7816 */ /* 0x002fc8000000002c */
[----:B------:R-:W-:Y:S02]  /*be00*/  @!P3 PRMT R44, R0, 0x7610, R44 ;  /* 0x00007610002cb816 */ /* 0x000fe4000000002c */
[----:B---3--:R-:W-:Y:S02]  /*be10*/  PRMT R42, RZ, 0x7610, R42 ;  /* 0x00007610ff2a7816 */ /* 0x008fe4000000002a */
[----:B------:R-:W-:Y:S02]  /*be20*/  @!P3 SHF.R.U32.HI R0, RZ, 0x10, R62 ;  /* 0x00000010ff00b819 */ /* 0x000fe4000001163e */
[----:B------:R-:W-:Y:S02]  /*be30*/  PRMT R69, RZ, 0x7610, R69 ;  /* 0x00007610ff457816 */ /* 0x000fe40000000045 */
[----:B------:R-:W-:Y:S01]  /*be40*/  @!P3 PRMT R42, R0, 0x7610, R42 ;  /* 0x00007610002ab816 */ /* 0x000fe2000000002a */
[----:B------:R1:W-:Y:S01]  /*be50*/  STL [R1+0xec], R51 ;  /* 0x0000ec3301007387 */ /* 0x0003e20000100800 */
[----:B------:R-:W-:-:S03]  /*be60*/  @!P1 PRMT R69, R58, 0x7610, R69 ;  /* 0x000076103a459816 */ /* 0x000fc60000000045 */
[----:B------:R3:W-:Y:S04]  /*be70*/  STL [R1+0xf0], R53 ;  /* 0x0000f03501007387 */ /* 0x0007e80000100800 */
[----:B------:R4:W-:Y:S01]  /*be80*/  STL [R1+0x1f8], R58 ;  /* 0x0001f83a01007387 */ /* 0x0009e20000100800 */
[----:B-1----:R-:W-:Y:S02]  /*be90*/  PRMT R51, RZ, 0x7610, R51 ;  /* 0x00007610ff337816 */ /* 0x002fe40000000033 */
[----:B---3--:R-:W-:Y:S02]  /*bea0*/  PRMT R53, RZ, 0x7610, R53 ;  /* 0x00007610ff357816 */ /* 0x008fe40000000035 */
[----:B----4-:R-:W-:Y:S02]  /*beb0*/  @!P1 SHF.R.U32.HI R58, RZ, 0x10, R58 ;  /* 0x00000010ff3a9819 */ /* 0x010fe4000001163a */
[----:B------:R-:W-:-:S02]  /*bec0*/  @!P1 PRMT R53, R57, 0x7610, R53 ;  /* 0x0000761039359816 */ /* 0x000fc40000000035 */
[----:B------:R-:W-:Y:S01]  /*bed0*/  @!P1 PRMT R51, R58, 0x7610, R51 ;  /* 0x000076103a339816 */ /* 0x000fe20000000033 */
[----:B------:R1:W-:Y:S01]  /*bee0*/  STL [R1+0x1d0], R31 ;  /* 0x0001d01f01007387 */ /* 0x0003e20000100800 */
[----:B0-----:R-:W-:-:S03]  /*bef0*/  PRMT R33, RZ, 0x7610, R33 ;  /* 0x00007610ff217816 */ /* 0x001fc60000000021 */
[----:B------:R0:W-:Y:S04]  /*bf00*/  STL [R1+0x1d4], R39 ;  /* 0x0001d42701007387 */ /* 0x0001e80000100800 */
[----:B------:R3:W-:Y:S01]  /*bf10*/  STL [R1+0x1d8], R41 ;  /* 0x0001d82901007387 */ /* 0x0007e20000100800 */
[----:B-1----:R-:W-:Y:S02]  /*bf20*/  PRMT R31, RZ, 0x7610, R31 ;  /* 0x00007610ff1f7816 */ /* 0x002fe4000000001f */
[----:B0-----:R-:W-:Y:S02]  /*bf30*/  PRMT R39, RZ, 0x7610, R39 ;  /* 0x00007610ff277816 */ /* 0x001fe40000000027 */
[----:B---3--:R-:W-:Y:S01]  /*bf40*/  PRMT R41, RZ, 0x7610, R41 ;  /* 0x00007610ff297816 */ /* 0x008fe20000000029 */
[----:B------:R0:W-:Y:S01]  /*bf50*/  STL [R1+0x1cc], R29 ;  /* 0x0001cc1d01007387 */ /* 0x0001e20000100800 */
[----:B------:R-:W-:-:S02]  /*bf60*/  @!P4 PRMT R39, R64, 0x7610, R39 ;  /* 0x000076104027c816 */ /* 0x000fc40000000027 */
[----:B------:R-:W-:Y:S01]  /*bf70*/  @!P4 PRMT R41, R63, 0x7610, R41 ;  /* 0x000076103f29c816 */ /* 0x000fe20000000029 */
[----:B------:R1:W-:Y:S01]  /*bf80*/  STL [R1+0xd0], R30 ;  /* 0x0000d01e01007387 */ /* 0x0003e20000100800 */
[----:B------:R-:W-:Y:S02]  /*bf90*/  @!P5 PRMT R31, R47, 0x7610, R31 ;  /* 0x000076102f1fd816 */ /* 0x000fe4000000001f */
[----:B------:R-:W-:Y:S01]  /*bfa0*/  PRMT R32, RZ, 0x7610, R32 ;  /* 0x00007610ff207816 */ /* 0x000fe20000000020 */
        /* <DEDUP_REMOVED lines=17> */
[----:B---3--:R-:W-:Y:S02]  /*c0c0*/  @!P4 SHF.R.U32.HI R63, RZ, 0x10, R63 ;  /* 0x00000010ff3fc819 */ /* 0x008fe4000001163f */
[----:B0-----:R-:W-:Y:S02]  /*c0d0*/  @!P4 SHF.R.U32.HI R64, RZ, 0x10, R64 ;  /* 0x00000010ff40c819 */ /* 0x001fe40000011640 */
[----:B-1----:R-:W-:Y:S02]  /*c0e0*/  @!P5 SHF.R.U32.HI R47, RZ, 0x10, R47 ;  /* 0x00000010ff2fd819 */ /* 0x002fe4000001162f */
[----:B------:R-:W-:Y:S02]  /*c0f0*/  @!P2 PRMT R50, R59, 0x7610, R50 ;  /* 0x000076103b32a816 */ /* 0x000fe40000000032 */
[----:B------:R-:W-:Y:S02]  /*c100*/  @!P2 PRMT R48, R60, 0x7610, R48 ;  /* 0x000076103c30a816 */ /* 0x000fe40000000030 */
[----:B------:R-:W-:-:S02]  /*c110*/  @!P3 PRMT R45, R61, 0x7610, R45 ;  /* 0x000076103d2db816 */ /* 0x000fc4000000002d */
        /* <DEDUP_REMOVED lines=13> */
[----:B------:R-:W-:Y:S01]  /*c1f0*/  STL.S16 [R1+0x5f4], R50 ;  /* 0x0005f43201007387 */ /* 0x000fe20000100600 */
        /* <DEDUP_REMOVED lines=11> */
[----:B------:R-:W-:Y:S02]  /*c2b0*/  @!P6 PRMT R29, R67, 0x7610, R29 ;  /* 0x00007610431de816 */ /* 0x000fe4000000001d */
[----:B0-----:R-:W-:-:S04]  /*c2c0*/  @!P5 SHF.R.U32.HI R65, RZ, 0x10, R65 ;  /* 0x00000010ff41d819 */ /* 0x001fc80000011641 */
[----:B------:R-:W-:Y:S01]  /*c2d0*/  @!P5 PRMT R32, R65, 0x7610, R32 ;  /* 0x000076104120d816 */ /* 0x000fe20000000020 */
[----:B------:R-:W-:Y:S01]  /*c2e0*/  STL.S16 [R1+0x5f8], R49 ;  /* 0x0005f83101007387 */ /* 0x000fe20000100600 */
[----:B------:R-:W-:-:S03]  /*c2f0*/  PRMT R2, RZ, 0x7610, R2 ;  /* 0x00007610ff027816 */ /* 0x000fc60000000002 */
[----:B------:R-:W-:Y:S04]  /*c300*/  STL [R1+0x1fc], R60 ;  /* 0x0001fc3c01007387 */ /* 0x000fe80000100800 */
[----:B------:R-:W-:Y:S04]  /*c310*/  STL.S16 [R1+0x5fc], R48 ;  /* 0x0005fc3001007387 */ /* 0x000fe80000100600 */
[----:B------:R-:W-:Y:S04]  /*c320*/  STL.S16 [R1+0x600], R46 ;  /* 0x0006002e01007387 */ /* 0x000fe80000100600 */
[----:B------:R-:W-:Y:S04]  /*c330*/  STL [R1+0x100], R61 ;  /* 0x0001003d01007387 */ /* 0x000fe80000100800 */
[----:B------:R-:W-:Y:S04]  /*c340*/  STL.S16 [R1+0x604], R45 ;  /* 0x0006042d01007387 */ /* 0x000fe80000100600 */
[----:B------:R-:W-:Y:S04]  /*c350*/  STL.S16 [R1+0x608], R44 ;  /* 0x0006082c01007387 */ /* 0x000fe80000100600 */
[----:B------:R-:W-:Y:S04]  /*c360*/  STL [R1+0x200], R62 ;  /* 0x0002003e01007387 */ /* 0x000fe80000100800 */
        /* <DEDUP_REMOVED lines=12> */
[----:B------:R-:W-:Y:S01]  /*c430*/  @!P6 PRMT R2, R68, 0x7610, R2 ;  /* 0x000076104402e816 */ /* 0x000fe20000000002 */
[----:B------:R0:W-:Y:S01]  /*c440*/  STL [R1+0x20c], R68 ;  /* 0x00020c4401007387 */ /* 0x0001e20000100800 */
[----:B------:R-:W-:Y:S02]  /*c450*/  PRMT R0, RZ, 0x7610, R0 ;  /* 0x00007610ff007816 */ /* 0x000fe40000000000 */
[----:B------:R-:W-:Y:S01]  /*c460*/  PRMT R3, RZ, 0x7610, R3 ;  /* 0x00007610ff037816 */ /* 0x000fe20000000003 */
[----:B------:R1:W-:Y:S01]  /*c470*/  STL [R1+0x10c], R67 ;  /* 0x00010c4301007387 */ /* 0x0003e20000100800 */
[----:B0-----:R-:W-:Y:S02]  /*c480*/  @!P6 SHF.R.U32.HI R68, RZ, 0x10, R68 ;  /* 0x00000010ff44e819 */ /* 0x001fe40000011644 */
[----:B-1----:R-:W-:Y:S02]  /*c490*/  @!P6 SHF.R.U32.HI R67, RZ, 0x10, R67 ;  /* 0x00000010ff43e819 */ /* 0x002fe40000011643 */
[----:B------:R-:W-:-:S02]  /*c4a0*/  @!P6 PRMT R0, R68, 0x7610, R0 ;  /* 0x000076104400e816 */ /* 0x000fc40000000000 */
[----:B------:R-:W-:Y:S01]  /*c4b0*/  @!P6 PRMT R3, R67, 0x7610, R3 ;  /* 0x000076104303e816 */ /* 0x000fe20000000003 */
[----:B------:R-:W-:Y:S01]  /*c4c0*/  UMOV UR12, 0x3f800000 ;  /* 0x3f800000000c7882 */ /* 0x000fe20000000000 */
[----:B------:R-:W-:Y:S01]  /*c4d0*/  @UP0 UMOV UR12, UR6 ;  /* 0x00000006000c0c82 */ /* 0x000fe20008000000 */
[----:B------:R0:W-:Y:S01]  /*c4e0*/  STL.S16 [R1+0x640], R0 ;  /* 0x0006400001007387 */ /* 0x0001e20000100600 */
[----:B------:R-:W-:Y:S01]  /*c4f0*/  BSSY B0, `(.L_x_700) ;  /* 0x0000019000007945 */ /* 0x000fe20003800000 */
[----:B------:R-:W-:Y:S02]  /*c500*/  MOV R67, RZ ;  /* 0x000000ff00437202 */ /* 0x000fe40000000f00 */
[----:B------:R-:W-:Y:S04]  /*c510*/  STL.S16 [R1+0x638], R3 ;  /* 0x0006380301007387 */ /* 0x000fe80000100600 */
[----:B------:R1:W-:Y:S01]  /*c520*/  STL.S16 [R1+0x63c], R2 ;  /* 0x00063c0201007387 */ /* 0x0003e20000100600 */
[----:B0-----:R-:W-:Y:S01]  /*c530*/  HFMA2.MMA R0, -RZ, RZ, 0, 0 ;  /* 0x00000000ff007435 */ /* 0x001fe200000001ff */
[----:B-1----:R-:W-:Y:S01]  /*c540*/  CS2R R2, SRZ ;  /* 0x0000000000027805 */ /* 0x002fe2000001ff00 */
[----:B------:R-:W-:Y:S09]  /*c550*/  @P0 BRA `(.L_x_701) ;  /* 0x0000000000480947 */ /* 0x000ff20003800000 */
[----:B------:R-:W2:Y:S01]  /*c560*/  LDL R69, [R1+0x644] ;  /* 0x0006440001457983 */ /* 0x000ea20000100800 */
[----:B------:R-:W-:Y:S02]  /*c570*/  ISETP.NE.AND P1, PT, RZ, UR15, PT ;  /* 0x0000000fff007c0c */ /* 0x000fe4000bf25270 */
[----:B------:R-:W-:-:S11]  /*c580*/  MOV R3, UR9 ;  /* 0x0000000900037c02 */ /* 0x000fd60008000f00 */
[----:B------:R-:W0:Y:S01]  /*c590*/  @P1 LDC.64 R30, c[0x0][0x240] ;  /* 0x00009000ff1e1b82 */ /* 0x000e220000000a00 */
[----:B--2---:R-:W-:-:S05]  /*c5a0*/  IMAD R3, R3, 0x70, R69 ;  /* 0x0000007003037824 */ /* 0x004fca00078e0245 */
[----:B0-----:R-:W-:Y:S02]  /*c5b0*/  @P1 LEA R30, P2, R3, R30, 0x1 ;  /* 0x0000001e031e1211 */ /* 0x001fe400078408ff */
[----:B------:R-:W-:-:S04]  /*c5c0*/  @P1 SHF.R.S32.HI R29, RZ, 0x1f, R3 ;  /* 0x0000001fff1d1819 */ /* 0x000fc80000011403 */
[----:B------:R-:W-:-:S05]  /*c5d0*/  @P1 LEA.HI.X R31, R3, R31, R29, 0x1, P2 ;  /* 0x0000001f031f1211 */ /* 0x000fca00010f0c1d */
[----:B------:R-:W2:Y:S04]  /*c5e0*/  @P1 LDG.E.U16 R29, desc[UR10][R30.64] ;  /* 0x0000000a1e1d1981 */ /* 0x000ea8000c1e1500 */
[----:B------:R0:W3:Y:S02]  /*c5f0*/  @P1 LDG.E.U16 R32, desc[UR10][R30.64+0x2] ;  /* 0x0000020a1e201981 */ /* 0x0000e4000c1e1500 */
[----:B0-----:R-:W0:Y:S02]  /*c600*/  LDC.64 R30, c[0x0][0x238] ;  /* 0x00008e00ff1e7b82 */ /* 0x001e240000000a00 */
[----:B0-----:R-:W-:-:S05]  /*c610*/  IMAD.WIDE R30, R3, 0x2, R30 ;  /* 0x00000002031e7825 */ /* 0x001fca00078e021e */
[----:B------:R-:W4:Y:S04]  /*c620*/  LDG.E.U16 R3, desc[UR10][R30.64] ;  /* 0x0000000a1e037981 */ /* 0x000f28000c1e1500 */
[----:B------:R-:W4:Y:S01]  /*c630*/  LDG.E.U16 R30, desc[UR10][R30.64+0x2] ;  /* 0x0000020a1e1e7981 */ /* 0x000f22000c1e1500 */
[----:B--2---:R-:W-:Y:S02]  /*c640*/  @P1 SHF.L.U32 R2, R29, 0x10, RZ ;  /* 0x000000101d021819 */ /* 0x004fe400000006ff */
[----:B---3--:R-:W-:Y:S02]  /*c650*/  @P1 SHF.L.U32 R0, R32, 0x10, RZ ;  /* 0x0000001020001819 */ /* 0x008fe400000006ff */
[----:B----4-:R-:W-:Y:S02]  /*c660*/  SHF.L.U32 R3, R3, 0x10, RZ ;  /* 0x0000001003037819 */ /* 0x010fe400000006ff */
[----:B------:R-:W-:-:S07]  /*c670*/  SHF.L.U32 R67, R30, 0x10, RZ ;  /* 0x000000101e437819 */ /* 0x000fce00000006ff */
.L_x_701:
[----:B------:R-:W-:Y:S05]  /*c680*/  BSYNC B0 ;  /* 0x0000000000007941 */ /* 0x000fea0003800000 */
.L_x_700:
[----:B------:R-:W2:Y:S01]  /*c690*/  LDL.LU R31, [R1+0x2d0] ;  /* 0x0002d000011f7983 */ /* 0x000ea20000300800 */
[----:B------:R-:W-:-:S03]  /*c6a0*/  ULDC.U8 UR15, c[0x0][0x2a4] ;  /* 0x0000a900000f7ab9 */ /* 0x000fc60000000000 */
[----:B------:R-:W3:Y:S04]  /*c6b0*/  LDL.LU R30, [R1+0x2ec] ;  /* 0x0002ec00011e7983 */ /* 0x000ee80000300800 */
        /* <DEDUP_REMOVED lines=30> */
.L_x_702:
[----:B------:R-:W2:Y:S04]  /*c8a0*/  LDL.LU R38, [R1+0x2b0] ;  /* 0x0002b00001267983 */ /* 0x000ea80000300800 */
[----:B------:R-:W3:Y:S04]  /*c8b0*/  LDL.LU R39, [R1+0x2c4] ;  /* 0x0002c40001277983 */ /* 0x000ee80000300800 */
[----:B------:R-:W4:Y:S04]  /*c8c0*/  LDL.LU R42, [R1+0x2b4] ;  /* 0x0002b400012a7983 */ /* 0x000f280000300800 */
[----:B------:R-:W4:Y:S01]  /*c8d0*/  LDL.LU R40, [R1+0x2c0] ;  /* 0x0002c00001287983 */ /* 0x000f220000300800 */
[----:B------:R-:W-:-:S04]  /*c8e0*/  FMUL.FTZ R33, R29, R3 ;  /* 0x000000031d217220 */ /* 0x000fc80000410000 */
        /* <DEDUP_REMOVED lines=31> */
.L_x_703:
[----:B------:R-:W2:Y:S04]  /*cae0*/  LDL.LU R46, [R1+0x298] ;  /* 0x00029800012e7983 */ /* 0x000ea80000300800 */
[----:B------:R-:W3:Y:S04]  /*caf0*/  LDL.LU R45, [R1+0x330] ;  /* 0x00033000012d7983 */ /* 0x000ee80000300800 */
[----:B------:R-:W4:Y:S04]  /*cb00*/  LDL.LU R43, [R1+0x29c] ;  /* 0x00029c00012b7983 */ /* 0x000f280000300800 */
[----:B------:R-:W4:Y:S01]  /*cb10*/  LDL.LU R44, [R1+0x334] ;  /* 0x00033400012c7983 */ /* 0x000f220000300800 */
        /* <DEDUP_REMOVED lines=41> */
.L_x_704:
[----:B------:R-:W2:Y:S04]  /*cdb0*/  LDL.LU R49, [R1+0x3d0] ;  /* 0x0003d00001317983 */ /* 0x000ea80000300800 */
[----:B------:R-:W3:Y:S04]  /*cdc0*/  LDL.LU R48, [R1+0x3f4] ;  /* 0x0003f40001307983 */ /* 0x000ee80000300800 */
[----:B------:R-:W4:Y:S04]  /*cdd0*/  LDL.LU R47, [R1+0x3d4] ;  /* 0x0003d400012f7983 */ /* 0x000f280000300800 */
[----:B------:R-:W4:Y:S01]  /*cde0*/  LDL.LU R46, [R1+0x3f0] ;  /* 0x0003f000012e7983 */ /* 0x000f220000300800 */
[----:B------:R-:W-:Y:S01]  /*cdf0*/  FADD.FTZ R42, R38, R43 ;  /* 0x0000002b262a7221 */ /* 0x000fe20000010000 */
[----:B------:R-:W-:Y:S01]  /*ce00*/  FFMA.FTZ R39, R45, R43, R31 ;  /* 0x0000002b2d277223 */ /* 0x000fe2000001001f */
[----:B------:R-:W-:Y:S01]  /*ce10*/  FMUL.FTZ R43, R43, R3 ;  /* 0x000000032b2b7220 */ /* 0x000fe20000410000 */
[----:B------:R-:W-:Y:S01]  /*ce20*/  FADD.FTZ R32, R32, R29 ;  /* 0x0000001d20207221 */ /* 0x000fe20000010000 */
[----:B------:R-:W-:Y:S01]  /*ce30*/  FMUL.FTZ R31, R44, R67 ;  /* 0x000000432c1f7220 */ /* 0x000fe20000410000 */
        /* <DEDUP_REMOVED lines=33> */
.L_x_705:
[----:B------:R-:W2:Y:S04]  /*d050*/  LDL.LU R47, [R1+0x274] ;  /* 0x00027400012f7983 */ /* 0x000ea80000300800 */
[----:B------:R-:W3:Y:S04]  /*d060*/  LDL.LU R43, [R1+0x278] ;  /* 0x00027800012b7983 */ /* 0x000ee80000300800 */
[----:B------:R-:W4:Y:S04]  /*d070*/  LDL.LU R45, [R1+0x27c] ;  /* 0x00027c00012d7983 */ /* 0x000f280000300800 */
[----:B------:R-:W4:Y:S01]  /*d080*/  LDL.LU R46, [R1+0x418] ;  /* 0x00041800012e7983 */ /* 0x000f220000300800 */
[----:B------:R-:W-:Y:S01]  /*d090*/  FMUL.FTZ R41, R32, R3 ;  /* 0x0000000320297220 */ /* 0x000fe20000410000 */
[----:B------:R-:W-:Y:S01]  /*d0a0*/  FADD.FTZ R42, R42, R32 ;  /* 0x000000202a2a7221 */ /* 0x000fe20000010000 */
[----:B------:R-:W-:-:S02]  /*d0b0*/  FFMA.FTZ R32, R33, R32, R39 ;  /* 0x0000002021207223 */ /* 0x000fc40000010027 */
        /* <DEDUP_REMOVED lines=32> */
.L_x_706:
[----:B------:R-:W2:Y:S04]  /*d2c0*/  LDL.LU R51, [R1+0x268] ;  /* 0x0002680001337983 */ /* 0x000ea80000300800 */
[----:B------:R-:W3:Y:S04]  /*d2d0*/  LDL.LU R43, [R1+0x26c] ;  /* 0x00026c00012b7983 */ /* 0x000ee80000300800 */
[----:B------:R-:W4:Y:S04]  /*d2e0*/  LDL.LU R50, [R1+0x270] ;  /* 0x0002700001327983 */ /* 0x000f280000300800 */
[----:B------:R-:W4:Y:S01]  /*d2f0*/  LDL.LU R46, [R1+0x41c] ;  /* 0x00041c00012e7983 */ /* 0x000f220000300800 */
        /* <DEDUP_REMOVED lines=33> */
.L_x_707:
[----:B------:R-:W2:Y:S04]  /*d510*/  LDL.LU R54, [R1+0x24c] ;  /* 0x00024c0001367983 */ /* 0x000ea80000300800 */
[----:B------:R-:W3:Y:S04]  /*d520*/  LDL.LU R53, [R1+0x470] ;  /* 0x0004700001357983 */ /* 0x000ee80000300800 */
[----:B------:R-:W4:Y:S04]  /*d530*/  LDL.LU R52, [R1+0x258] ;  /* 0x0002580001347983 */ /* 0x000f280000300800 */
[----:B------:R-:W4:Y:S01]  /*d540*/  LDL.LU R51, [R1+0x474] ;  /* 0x0004740001337983 */ /* 0x000f220000300800 */
        /* <DEDUP_REMOVED lines=9> */
[----:B--2---:R-:W-:Y:S01]  /*d5e0*/  IMAD.U32 R31, R54, 0x10000, RZ ;  /* 0x00010000361f7824 */ /* 0x004fe200078e00ff */
        /* <DEDUP_REMOVED lines=26> */
.L_x_708:
[----:B------:R-:W2:Y:S04]  /*d790*/  LDL.LU R52, [R1+0x23c] ;  /* 0x00023c0001347983 */ /* 0x000ea80000300800 */
[----:B------:R-:W3:Y:S01]  /*d7a0*/  LDL.LU R53, [R1+0x210] ;  /* 0x0002100001357983 */ /* 0x000ee20000300800 */
[----:B------:R-:W-:Y:S01]  /*d7b0*/  FMUL.FTZ R47, R29, R3 ;  /* 0x000000031d2f7220 */ /* 0x000fe20000410000 */
[----:B-----5:R-:W-:Y:S02]  /*d7c0*/  SHF.L.U32 R5, R5, 0x10, RZ ;  /* 0x0000001005057819 */ /* 0x020fe400000006ff */
[----:B------:R-:W-:Y:S01]  /*d7d0*/  SHF.L.U32 R51, R4, 0x10, RZ ;  /* 0x0000001004337819 */ /* 0x000fe200000006ff */
[----:B------:R-:W-:Y:S01]  /*d7e0*/  FADD.FTZ R42, R42, R45 ;  /* 0x0000002d2a2a7221 */ /* 0x000fe20000010000 */
[----:B------:R-:W-:Y:S01]  /*d7f0*/  FFMA.FTZ R4, R38, R47, R48 ;  /* 0x0000002f26047223 */ /* 0x000fe20000010030 */
[----:B------:R-:W-:Y:S01]  /*d800*/  FADD.FTZ R45, R50, R47 ;  /* 0x0000002f322d7221 */ /* 0x000fe20000010000 */
[----:B------:R-:W-:Y:S01]  /*d810*/  FADD.FTZ R5, R5, -UR16 ;  /* 0x8000001005057e21 */ /* 0x000fe20008010000 */
[----:B------:R-:W-:-:S03]  /*d820*/  FADD.FTZ R47, R51, -UR16 ;  /* 0x80000010332f7e21 */ /* 0x000fc60008010000 */
[----:B------:R-:W-:Y:S01]  /*d830*/  FMUL.FTZ R51, R5, UR12 ;  /* 0x0000000c05337c20 */ /* 0x000fe20008410000 */
[----:B------:R-:W-:Y:S01]  /*d840*/  FMUL.FTZ R47, R47, UR12 ;  /* 0x0000000c2f2f7c20 */ /* 0x000fe20008410000 */
[----:B--2---:R-:W-:Y:S01]  /*d850*/  SHF.L.U32 R48, R52, 0x10, RZ ;  /* 0x0000001034307819 */ /* 0x004fe200000006ff */
[----:B------:R-:W-:Y:S01]  /*d860*/  FMUL.FTZ R52, R31, R67 ;  /* 0x000000431f347220 */ /* 0x000fe20000410000 */
        /* <DEDUP_REMOVED lines=20> */
.L_x_709:
        /* <DEDUP_REMOVED lines=9> */
[----:B------:R-:W-:Y:S01]  /*da40*/  FADD.FTZ R45, R45, R5 ;  /* 0x000000052d2d7221 */ /* 0x000fe20000010000 */
[----:B------:R-:W-:Y:S01]  /*da50*/  FMUL.FTZ R5, R48, R67 ;  /* 0x0000004330057220 */ /* 0x000fe20000410000 */
[----:B------:R-:W-:Y:S01]  /*da60*/  SHF.L.U32 R6, R6, 0x10, RZ ;  /* 0x0000001006067819 */ /* 0x000fe200000006ff */
[----:B------:R-:W-:-:S02]  /*da70*/  FFMA.FTZ R41, R43, R39, R49 ;  /* 0x000000272b297223 */ /* 0x000fc40000010031 */
[----:B------:R-:W-:Y:S01]  /*da80*/  FFMA.FTZ R43, R47, R5, R4 ;  /* 0x000000052f2b7223 */ /* 0x000fe20000010004 */
[----:B------:R-:W-:Y:S01]  /*da90*/  FADD.FTZ R45, R5, R45 ;  /* 0x0000002d052d7221 */ /* 0x000fe20000010000 */
[----:B------:R-:W-:-:S04]  /*daa0*/  FADD.FTZ R49, R6, -UR16 ;  /* 0x8000001006317e21 */ /* 0x000fc80008010000 */
        /* <DEDUP_REMOVED lines=25> */
.L_x_710:
        /* <DEDUP_REMOVED lines=33> */
.L_x_711:
        /* <DEDUP_REMOVED lines=41> */
.L_x_712:
        /* <DEDUP_REMOVED lines=33> */
.L_x_713:
        /* <DEDUP_REMOVED lines=41> */
.L_x_714:
        /* <DEDUP_REMOVED lines=33> */
.L_x_715:
        /* <DEDUP_REMOVED lines=41> */
.L_x_716:
        /* <DEDUP_REMOVED lines=13> */
[----:B--2---:R-:W-:Y:S01]  /*eaf0*/  IMAD.U32 R6, R51, 0x10000, RZ ;  /* 0x0001000033067824 */ /* 0x004fe200078e00ff */
        /* <DEDUP_REMOVED lines=19> */
.L_x_717:
        /* <DEDUP_REMOVED lines=41> */
.L_x_718:
        /* <DEDUP_REMOVED lines=10> */
[----:B------:R-:W-:-:S02]  /*ef60*/  FMUL.FTZ R58, R24, UR12 ;  /* 0x0000000c183a7c20 */ /* 0x000fc40008410000 */
[----:B------:R-:W-:Y:S01]  /*ef70*/  FMUL.FTZ R54, R23, UR12 ;  /* 0x0000000c17367c20 */ /* 0x000fe20008410000 */
[----:B--2---:R-:W-:Y:S01]  /*ef80*/  SHF.L.U32 R53, R20, 0x10, RZ ;  /* 0x0000001014357819 */ /* 0x004fe200000006ff */
[----:B------:R-:W-:Y:S01]  /*ef90*/  FMUL.FTZ R20, R4, R67 ;  /* 0x0000004304147220 */ /* 0x000fe20000410000 */
        /* <DEDUP_REMOVED lines=19> */
.L_x_719:
        /* <DEDUP_REMOVED lines=11> */
[----:B------:R-:W-:Y:S01]  /*f180*/  FADD.FTZ R26, R26, -UR16 ;  /* 0x800000101a1a7e21 */ /* 0x000fe20008010000 */
[----:B------:R-:W-:Y:S01]  /*f190*/  FADD.FTZ R43, R48, R43 ;  /* 0x0000002b302b7221 */ /* 0x000fe20000010000 */
        /* <DEDUP_REMOVED lines=28> */
.L_x_720:
[----:B------:R-:W2:Y:S04]  /*f360*/  LDL.LU R23, [R1+0x214] ;  /* 0x0002140001177983 */ /* 0x000ea80000300800 */
[----:B------:R-:W3:Y:S01]  /*f370*/  LDL.LU R22, [R1+0x540] ;  /* 0x0005400001167983 */ /* 0x000ee20000300800 */
[----:B------:R-:W-:Y:S01]  /*f380*/  SHF.L.U32 R28, R28, 0x10, RZ ;  /* 0x000000101c1c7819 */ /* 0x000fe200000006ff */
[----:B------:R-:W-:Y:S01]  /*f390*/  FMUL.FTZ R20, R51, R3 ;  /* 0x0000000333147220 */ /* 0x000fe20000410000 */
[----:B------:R-:W-:Y:S01]  /*f3a0*/  SHF.L.U32 R27, R27, 0x10, RZ ;  /* 0x000000101b1b7819 */ /* 0x000fe200000006ff */
[----:B------:R-:W-:Y:S02]  /*f3b0*/  FADD.FTZ R18, R50, R41 ;  /* 0x0000002932127221 */ /* 0x000fe40000010000 */
[----:B------:R-:W-:Y:S01]  /*f3c0*/  FADD.FTZ R28, R28, -UR16 ;  /* 0x800000101c1c7e21 */ /* 0x000fe20008010000 */
[----:B------:R-:W-:Y:S01]  /*f3d0*/  FFMA.FTZ R21, R56, R20, R52 ;  /* 0x0000001438157223 */ /* 0x000fe20000010034 */
[----:B------:R-:W-:Y:S01]  /*f3e0*/  FADD.FTZ R27, R27, -UR16 ;  /* 0x800000101b1b7e21 */ /* 0x000fe20008010000 */
[----:B------:R-:W-:Y:S01]  /*f3f0*/  FADD.FTZ R19, R19, R20 ;  /* 0x0000001413137221 */ /* 0x000fe20000010000 */
[----:B------:R-:W-:Y:S01]  /*f400*/  FMUL.FTZ R52, R28, UR12 ;  /* 0x0000000c1c347c20 */ /* 0x000fe20008410000 */
[----:B------:R-:W-:Y:S01]  /*f410*/  FMUL.FTZ R20, R48, R67 ;  /* 0x0000004330147220 */ /* 0x000fe20000410000 */
[----:B------:R-:W-:Y:S01]  /*f420*/  FMUL.FTZ R46, R27, UR12 ;  /* 0x0000000c1b2e7c20 */ /* 0x000fe20008410000 */
[----:B--2---:R-:W-:-:S02]  /*f430*/  SHF.L.U32 R50, R23, 0x10, RZ ;  /* 0x0000001017327819 */ /* 0x004fc400000006ff */
        /* <DEDUP_REMOVED lines=20> */
.L_x_721:
[----:B------:R-:W2:Y:S04]  /*f580*/  LDL.LU R24, [R1+0x220] ;  /* 0x0002200001187983 */ /* 0x000ea80000300800 */
[----:B------:R-:W3:Y:S04]  /*f590*/  LDL.LU R25, [R1+0x538] ;  /* 0x0005380001197983 */ /* 0x000ee80000300800 */
[----:B------:R-:W4:Y:S04]  /*f5a0*/  LDL.LU R27, [R1+0x53c] ;  /* 0x00053c00011b7983 */ /* 0x000f280000300800 */
[----:B------:R-:W5:Y:S01]  /*f5b0*/  LDL.LU R26, [R1+0x544] ;  /* 0x00054400011a7983 */ /* 0x000f620000300800 */
        /* <DEDUP_REMOVED lines=8> */
[----:B------:R-:W-:-:S03]  /*f640*/  FFMA.FTZ R21, R40, R33, R44 ;  /* 0x0000002128157223 */ /* 0x000fc6000001002c */
        /* <DEDUP_REMOVED lines=29> */
.L_x_722:
        /* <DEDUP_REMOVED lines=36> */
.L_x_723:
        /* <DEDUP_REMOVED lines=42> */
.L_x_724:
[----:B------:R-:W2:Y:S04]  /*fd00*/  LDL.LU R25, [R1+0x234] ;  /* 0x0002340001197983 */ /* 0x000ea80000300800 */
[----:B------:R-:W3:Y:S04]  /*fd10*/  LDL.LU R26, [R1+0x510] ;  /* 0x00051000011a7983 */ /* 0x000ee80000300800 */
[----:B------:R-:W4:Y:S04]  /*fd20*/  LDL.LU R27, [R1+0x514] ;  /* 0x00051400011b7983 */ /* 0x000f280000300800 */
[----:B------:R-:W5:Y:S01]  /*fd30*/  LDL.LU R28, [R1+0x238] ;  /* 0x00023800011c7983 */ /* 0x000f620000300800 */
[----:B------:R-:W-:Y:S01]  /*fd40*/  FADD.FTZ R18, R18, R31 ;  /* 0x0000001f12127221 */ /* 0x000fe20000010000 */
[----:B------:R-:W-:-:S04]  /*fd50*/  FMUL.FTZ R22, R32, R3 ;  /* 0x0000000320167220 */ /* 0x000fc80000410000 */
        /* <DEDUP_REMOVED lines=30> */
.L_x_725:
[----:B------:R-:W2:Y:S04]  /*ff40*/  LDL.LU R68, [R1+0x248] ;  /* 0x0002480001447983 */ /* 0x000ea80000300800 */
[----:B------:R-:W3:Y:S04]  /*ff50*/  LDL.LU R63, [R1+0x500] ;  /* 0x00050000013f7983 */ /* 0x000ee80000300800 */
[----:B------:R-:W4:Y:S04]  /*ff60*/  LDL.LU R65, [R1+0x504] ;  /* 0x0005040001417983 */ /* 0x000f280000300800 */
[----:B------:R-:W5:Y:S01]  /*ff70*/  LDL.LU R64, [R1+0x518] ;  /* 0x0005180001407983 */ /* 0x000f620000300800 */
[----:B------:R-:W-:Y:S01]  /*ff80*/  FFMA.FTZ R23, R30, R27, R23 ;  /* 0x0000001b1e177223 */ /* 0x000fe20000010017 */
[----:B------:R-:W-:Y:S01]  /*ff90*/  FMUL.FTZ R22, R28, R3 ;  /* 0x000000031c167220 */ /* 0x000fe20000410000 */
[----:B------:R-:W-:Y:S01]  /*ffa0*/  FADD.FTZ R24, R27, R24 ;  /* 0x000000181b187221 */ /* 0x000fe20000010000 */
        /* <DEDUP_REMOVED lines=8> */
[----:B---3--:R-:W-:Y:S01]  /*10030*/  SHF.L.U32 R27, R63, 0x10, RZ ;  /* 0x000000103f1b7819 */ /* 0x008fe200000006ff */
[----:B------:R-:W-:Y:S02]  /*10040*/  FFMA.FTZ R63, R16, R17, R21 ;  /* 0x00000011103f7223 */ /* 0x000fe40000010015 */
        /* <DEDUP_REMOVED lines=25> */
.L_x_726:
[----:B------:R-:W2:Y:S04]  /*101e0*/  LDL.LU R61, [R1+0x250] ;  /* 0x00025000013d7983 */ /* 0x000ea80000300800 */
[----:B------:R-:W3:Y:S04]  /*101f0*/  LDL.LU R60, [R1+0x25c] ;  /* 0x00025c00013c7983 */ /* 0x000ee80000300800 */
[----:B------:R-:W4:Y:S04]  /*10200*/  LDL.LU R68, [R1+0x254] ;  /* 0x0002540001447983 */ /* 0x000f280000300800 */
[----:B------:R-:W5:Y:S01]  /*10210*/  LDL.LU R65, [R1+0x508] ;  /* 0x0005080001417983 */ /* 0x000f620000300800 */
[----:B------:R-:W-:Y:S01]  /*10220*/  FMUL.FTZ R16, R24, R3 ;  /* 0x0000000318107220 */ /* 0x000fe20000410000 */
[----:B--2---:R-:W-:Y:S01]  /*10230*/  SHF.L.U32 R64, R61, 0x10, RZ ;  /* 0x000000103d407819 */ /* 0x004fe200000006ff */
[----:B------:R-:W-:Y:S01]  /*10240*/  FADD.FTZ R61, R18, R17 ;  /* 0x00000011123d7221 */ /* 0x000fe20000010000 */
[----:B---3--:R-:W-:Y:S01]  /*10250*/  SHF.L.U32 R17, R60, 0x10, RZ ;  /* 0x000000103c117819 */ /* 0x008fe200000006ff */
[----:B------:R-:W-:-:S02]  /*10260*/  FFMA.FTZ R60, R27, R16, R23 ;  /* 0x000000101b3c7223 */ /* 0x000fc40000010017 */
[----:B------:R-:W-:Y:S01]  /*10270*/  FADD.FTZ R23, R64, -UR16 ;  /* 0x8000001040177e21 */ /* 0x000fe20008010000 */
[----:B------:R-:W-:Y:S01]  /*10280*/  FADD.FTZ R16, R20, R16 ;  /* 0x0000001014107221 */ /* 0x000fe20000010000 */
[----:B----4-:R-:W-:Y:S02]  /*10290*/  IMAD.U32 R20, R68, 0x10000, RZ ;  /* 0x0001000044147824 */ /* 0x010fe400078e00ff */
[----:B------:R-:W-:Y:S01]  /*102a0*/  FADD.FTZ R18, R17, -UR16 ;  /* 0x8000001011127e21 */ /* 0x000fe20008010000 */
        /* <DEDUP_REMOVED lines=23> */
.L_x_727:
[----:B------:R-:W-:Y:S01]  /*10420*/  FFMA.FTZ R64, R22, R68, R60 ;  /* 0x0000004416407223 */ /* 0x000fe2000001003c */
[----:B------:R-:W-:Y:S01]  /*10430*/  FADD.FTZ R16, R68, R16 ;  /* 0x0000001044107221 */ /* 0x000fe20000010000 */
[----:B------:R-:W2:Y:S01]  /*10440*/  LDL.LU R69, [R1+0x4fc] ;  /* 0x0004fc0001457983 */ /* 0x000ea20000300800 */
[----:B------:R-:W-:-:S03]  /*10450*/  FMUL.FTZ R65, R20, R3 ;  /* 0x0000000314417220 */ /* 0x000fc60000410000 */
[----:B------:R-:W3:Y:S01]  /*10460*/  LDL.LU R68, [R1+0x4f4] ;  /* 0x0004f40001447983 */ /* 0x000ee20000300800 */
[----:B------:R-:W-:-:S03]  /*10470*/  FFMA.FTZ R60, R13, R14, R19 ;  /* 0x0000000e0d3c7223 */ /* 0x000fc60000010013 */
[----:B------:R-:W4:Y:S04]  /*10480*/  LDL.LU R13, [R1+0x4f0] ;  /* 0x0004f000010d7983 */ /* 0x000f280000300800 */
[----:B------:R-:W5:Y:S01]  /*10490*/  LDL.LU R19, [R1+0x4f8] ;  /* 0x0004f80001137983 */ /* 0x000f620000300800 */
[----:B------:R-:W-:Y:S01]  /*104a0*/  FADD.FTZ R62, R62, R14 ;  /* 0x0000000e3e3e7221 */ /* 0x000fe20000010000 */
[----:B------:R-:W-:Y:S01]  /*104b0*/  FFMA.FTZ R64, R23, R65, R64 ;  /* 0x0000004117407223 */ /* 0x000fe20000010040 */
[----:B------:R-:W-:Y:S01]  /*104c0*/  FADD.FTZ R65, R16, R65 ;  /* 0x0000004110417221 */ /* 0x000fe20000010000 */
[----:B------:R-:W-:Y:S01]  /*104d0*/  FMUL.FTZ R16, R17, R67 ;  /* 0x0000004311107220 */ /* 0x000fe20000410000 */
[----:B------:R-:W-:-:S03]  /*104e0*/  FFMA.FTZ R63, R15, R11, R63 ;  /* 0x0000000b0f3f7223 */ /* 0x000fc6000001003f */
[----:B------:R-:W-:Y:S01]  /*104f0*/  FADD.FTZ R65, R16, R65 ;  /* 0x0000004110417221 */ /* 0x000fe20000010000 */
[----:B--2---:R-:W-:Y:S02]  /*10500*/  SHF.L.U32 R15, R69, 0x10, RZ ;  /* 0x00000010450f7819 */ /* 0x004fe400000006ff */
[----:B---3--:R-:W-:Y:S01]  /*10510*/  SHF.L.U32 R14, R68, 0x10, RZ ;  /* 0x00000010440e7819 */ /* 0x008fe200000006ff */
[----:B------:R-:W-:Y:S01]  /*10520*/  FFMA.FTZ R68, R18, R16, R64 ;  /* 0x0000001012447223 */ /* 0x000fe20000010040 */
[----:B----4-:R-:W-:-:S03]  /*10530*/  SHF.L.U32 R13, R13, 0x10, RZ ;  /* 0x000000100d0d7819 */ /* 0x010fc600000006ff */
[----:B------:R-:W-:Y:S01]  /*10540*/  FADD.FTZ R14, R14, -UR16 ;  /* 0x800000100e0e7e21 */ /* 0x000fe20008010000 */
[----:B-----5:R-:W-:-:S03]  /*10550*/  SHF.L.U32 R16, R19, 0x10, RZ ;  /* 0x0000001013107819 */ /* 0x020fc600000006ff */
[----:B------:R-:W-:Y:S01]  /*10560*/  FMUL.FTZ R64, R14, UR12 ;  /* 0x0000000c0e407c20 */ /* 0x000fe20008410000 */
[----:B------:R-:W-:-:S04]  /*10570*/  FADD.FTZ R13, R13, -UR16 ;  /* 0x800000100d0d7e21 */ /* 0x000fc80008010000 */
[----:B------:R0:W-:Y:S01]  /*10580*/  STL [R1+0x214], R64 ;  /* 0x0002144001007387 */ /* 0x0001e20000100800 */
[----:B------:R-:W-:Y:S01]  /*10590*/  FMUL.FTZ R19, R13, UR12 ;  /* 0x0000000c0d137c20 */ /* 0x000fe20008410000 */
        /* <DEDUP_REMOVED lines=19> */
.L_x_728:
[----:B------:R-:W2:Y:S04]  /*106d0*/  LDL.LU R13, [R1+0x4e0] ;  /* 0x0004e000010d7983 */ /* 0x000ea80000300800 */
[----:B0-----:R-:W3:Y:S04]  /*106e0*/  LDL.LU R64, [R1+0x4e4] ;  /* 0x0004e40001407983 */ /* 0x001ee80000300800 */
        /* <DEDUP_REMOVED lines=37> */
.L_x_729:
        /* <DEDUP_REMOVED lines=47> */
.L_x_730:
        /* <DEDUP_REMOVED lines=40> */
.L_x_731:
        /* <DEDUP_REMOVED lines=39> */
[----:B-----5:R-:W-:-:S03]  /*11120*/  FFMA.FTZ R6, R68, R67, R0 ;  /* 0x0000004344067223 */ /* 0x020fc60000010000 */
        /* <DEDUP_REMOVED lines=9> */
.L_x_732:
        /* <DEDUP_REMOVED lines=33> */
[----:B--2--5:R-:W-:-:S04]  /*113d0*/  FFMA.FTZ R64, R64, R67, R0 ;  /* 0x0000004340407223 */ /* 0x024fc80000010000 */
        /* <DEDUP_REMOVED lines=8> */
.L_x_733:
[----:B0-----:R-:W2:Y:S01]  /*11460*/  LDL R64, [R1+0x234] ;  /* 0x0002340001407983 */ /* 0x001ea20000100800 */
[----:B------:R-:W-:-:S03]  /*11470*/  FFMA.FTZ R60, R55, R4, R60 ;  /* 0x00000004373c7223 */ /* 0x000fc6000001003c */
[----:B------:R-:W3:Y:S01]  /*11480*/  LDL R55, [R1+0x230] ;  /* 0x0002300001377983 */ /* 0x000ee20000100800 */
[----:B------:R-:W-:Y:S01]  /*11490*/  FADD.FTZ R62, R62, R4 ;  /* 0x000000043e3e7221 */ /* 0x000fe20000010000 */
[----:B------:R-:W-:Y:S02]  /*114a0*/  FFMA.FTZ R63, R58, R57, R63 ;  /* 0x000000393a3f7223 */ /* 0x000fe4000001003f */
[----:B------:R-:W4:Y:S04]  /*114b0*/  LDL.LU R4, [R1+0x490] ;  /* 0x0004900001047983 */ /* 0x000f280000300800 */
[----:B------:R-:W4:Y:S01]  /*114c0*/  LDL R58, [R1+0x23c] ;  /* 0x00023c00013a7983 */ /* 0x000f220000100800 */
        /* <DEDUP_REMOVED lines=8> */
[----:B------:R-:W-:Y:S01]  /*11550*/  FMUL.FTZ R64, R5, R67 ;  /* 0x0000004305407220 */ /* 0x000fe20000410000 */
[----:B----4-:R-:W-:-:S03]  /*11560*/  SHF.L.U32 R4, R4, 0x10, RZ ;  /* 0x0000001004047819 */ /* 0x010fc600000006ff */
[----:B------:R-:W-:Y:S01]  /*11570*/  FFMA.FTZ R55, R58, R64, R55 ;  /* 0x000000403a377223 */ /* 0x000fe20000010037 */
[----:B------:R-:W-:Y:S01]  /*11580*/  FADD.FTZ R58, R64, R65 ;  /* 0x00000041403a7221 */ /* 0x000fe20000010000 */
[----:B------:R-:W-:-:S04]  /*11590*/  FADD.FTZ R64, R4, -UR16 ;  /* 0x8000001004407e21 */ /* 0x000fc80008010000 */
[----:B------:R-:W-:-:S05]  /*115a0*/  FMUL.FTZ R64, R64, UR12 ;  /* 0x0000000c40407c20 */ /* 0x000fca0008410000 */
[----:B------:R0:W-:Y:S01]  /*115b0*/  STL [R1+0x238], R64 ;  /* 0x0002384001007387 */ /* 0x0001e20000100800 */
[----:B---3--:R-:W-:-:S05]  /*115c0*/  SHF.L.U32 R59, R59, 0x10, RZ ;  /* 0x000000103b3b7819 */ /* 0x008fca00000006ff */
[----:B------:R-:W-:-:S04]  /*115d0*/  FADD.FTZ R59, R59, -UR16 ;  /* 0x800000103b3b7e21 */ /* 0x000fc80008010000 */
[----:B------:R-:W-:-:S05]  /*115e0*/  FMUL.FTZ R65, R59, UR12 ;  /* 0x0000000c3b417c20 */ /* 0x000fca0008410000 */
[----:B------:R0:W-:Y:S01]  /*115f0*/  STL [R1+0x33c], R65 ;  /* 0x00033c4101007387 */ /* 0x0001e20000100800 */
[----:B--2---:R-:W-:Y:S02]  /*11600*/  SHF.L.U32 R4, R68, 0x10, RZ ;  /* 0x0000001044047819 */ /* 0x004fe400000006ff */
        /* <DEDUP_REMOVED lines=20> */
.L_x_734:
[----:B-----5:R1:W-:Y:S04]  /*11750*/  STL [R1+0x64c], R0 ;  /* 0x00064c0001007387 */ /* 0x0203e80000100800 */
[----:B------:R-:W2:Y:S04]  /*11760*/  LDL.LU R59, [R1+0x480] ;  /* 0x00048000013b7983 */ /* 0x000ea80000300800 */
[----:B------:R-:W3:Y:S04]  /*11770*/  LDL.LU R69, [R1+0x48c] ;  /* 0x00048c0001457983 */ /* 0x000ee80000300800 */
[----:B-1----:R-:W4:Y:S01]  /*11780*/  LDL R0, [R1+0x238] ;  /* 0x0002380001007983 */ /* 0x002f220000100800 */
[----:B------:R-:W-:-:S03]  /*11790*/  FADD.FTZ R61, R61, R57 ;  /* 0x000000393d3d7221 */ /* 0x000fc60000010000 */
[----:B------:R-:W3:Y:S01]  /*117a0*/  LDL.LU R57, [R1+0x484] ;  /* 0x0004840001397983 */ /* 0x000ee20000300800 */
[----:B0-----:R-:W-:-:S03]  /*117b0*/  FMUL.FTZ R64, R4, R3 ;  /* 0x0000000304407220 */ /* 0x001fc60000410000 */
[----:B------:R-:W3:Y:S01]  /*117c0*/  LDL.LU R65, [R1+0x488] ;  /* 0x0004880001417983 */ /* 0x000ee20000300800 */
[----:B------:R-:W-:Y:S01]  /*117d0*/  FADD.FTZ R58, R58, R64 ;  /* 0x000000403a3a7221 */ /* 0x000fe20000010000 */
[----:B----4-:R-:W-:Y:S02]  /*117e0*/  FFMA.FTZ R55, R0, R64, R55 ;  /* 0x0000004000377223 */ /* 0x010fe40000010037 */
[----:B------:R0:W5:Y:S01]  /*117f0*/  LDL.LU R0, [R1+0x64c] ;  /* 0x00064c0001007983 */ /* 0x0001620000300800 */
[----:B--2---:R-:W-:Y:S02]  /*11800*/  SHF.L.U32 R59, R59, 0x10, RZ ;  /* 0x000000103b3b7819 */ /* 0x004fe400000006ff */
[----:B---3--:R-:W-:-:S03]  /*11810*/  SHF.L.U32 R57, R57, 0x10, RZ ;  /* 0x0000001039397819 */ /* 0x008fc600000006ff */
[----:B------:R-:W-:Y:S02]  /*11820*/  FADD.FTZ R59, R59, -UR16 ;  /* 0x800000103b3b7e21 */ /* 0x000fe40008010000 */
[----:B------:R-:W-:Y:S01]  /*11830*/  FADD.FTZ R57, R57, -UR16 ;  /* 0x8000001039397e21 */ /* 0x000fe20008010000 */
[----:B------:R-:W-:Y:S01]  /*11840*/  SHF.L.U32 R64, R69, 0x10, RZ ;  /* 0x0000001045407819 */ /* 0x000fe200000006ff */
        /* <DEDUP_REMOVED lines=26> */
.L_x_735:
[----:B0-----:R-:W2:Y:S01]  /*119f0*/  LDL R57, [R1+0x33c] ;  /* 0x00033c0001397983 */ /* 0x001ea20000100800 */
[----:B------:R-:W-:-:S03]  /*11a00*/  FFMA.FTZ R54, R54, R53, R60 ;  /* 0x0000003536367223 */ /* 0x000fc6000001003c */
[----:B------:R-:W3:Y:S01]  /*11a10*/  LDL R60, [R1+0x334] ;  /* 0x00033400013c7983 */ /* 0x000ee20000100800 */
[----:B------:R-:W-:Y:S01]  /*11a20*/  FADD.FTZ R58, R59, R58 ;  /* 0x0000003a3b3a7221 */ /* 0x000fe20000010000 */
[----:B------:R-:W-:Y:S02]  /*11a30*/  FFMA.FTZ R56, R56, R51, R63 ;  /* 0x0000003338387223 */ /* 0x000fe4000001003f */
[----:B------:R-:W4:Y:S01]  /*11a40*/  LDL R63, [R1+0x338] ;  /* 0x00033800013f7983 */ /* 0x000f220000100800 */
[----:B------:R-:W-:-:S03]  /*11a50*/  FADD.FTZ R53, R62, R53 ;  /* 0x000000353e357221 */ /* 0x000fc60000010000 */
[----:B------:R-:W4:Y:S04]  /*11a60*/  LDL.LU R62, [R1+0x478] ;  /* 0x00047800013e7983 */ /* 0x000f280000300800 */
[----:B------:R-:W4:Y:S01]  /*11a70*/  LDL.LU R69, [R1+0x47c] ;  /* 0x00047c0001457983 */ /* 0x000f220000300800 */
[----:B--2---:R-:W-:Y:S01]  /*11a80*/  FFMA.FTZ R55, R57, R59, R55 ;  /* 0x0000003b39377223 */ /* 0x004fe20000010037 */
[----:B------:R-:W-:Y:S02]  /*11a90*/  FMUL.FTZ R57, R65, R3 ;  /* 0x0000000341397220 */ /* 0x000fe40000410000 */
[----:B------:R-:W2:Y:S02]  /*11aa0*/  LDL.LU R59, [R1+0x46c] ;  /* 0x00046c00013b7983 */ /* 0x000ea40000300800 */
[----:B---3--:R-:W-:Y:S01]  /*11ab0*/  FFMA.FTZ R55, R60, R57, R55 ;  /* 0x000000393c377223 */ /* 0x008fe20000010037 */
[----:B------:R-:W-:-:S02]  /*11ac0*/  FADD.FTZ R58, R58, R57 ;  /* 0x000000393a3a7221 */ /* 0x000fc40000010000 */
[----:B------:R-:W3:Y:S01]  /*11ad0*/  LDL.LU R57, [R1+0x468] ;  /* 0x0004680001397983 */ /* 0x000ee20000300800 */
[----:B------:R-:W-:-:S04]  /*11ae0*/  FMUL.FTZ R60, R64, R67 ;  /* 0x00000043403c7220 */ /* 0x000fc80000410000 */
[----:B----4-:R-:W-:Y:S01]  /*11af0*/  FFMA.FTZ R55, R63, R60, R55 ;  /* 0x0000003c3f377223 */ /* 0x010fe20000010037 */
[----:B------:R-:W-:Y:S01]  /*11b00*/  FADD.FTZ R58, R60, R58 ;  /* 0x0000003a3c3a7221 */ /* 0x000fe20000010000 */
[----:B------:R-:W-:Y:S02]  /*11b10*/  SHF.L.U32 R63, R62, 0x10, RZ ;  /* 0x000000103e3f7819 */ /* 0x000fe400000006ff */
[----:B------:R-:W-:Y:S02]  /*11b20*/  SHF.L.U32 R62, R69, 0x10, RZ ;  /* 0x00000010453e7819 */ /* 0x000fe400000006ff */
        /* <DEDUP_REMOVED lines=27> */
.L_x_736:
[----:B------:R-:W-:Y:S01]  /*11ce0*/  FADD.FTZ R51, R61, R51 ;  /* 0x000000333d337221 */ /* 0x000fe20000010000 */
[----:B0-----:R-:W2:Y:S04]  /*11cf0*/  LDL.LU R57, [R1+0x458] ;  /* 0x0004580001397983 */ /* 0x001ea80000300800 */
[----:B------:R-:W3:Y:S04]  /*11d00*/  LDL R61, [R1+0x32c] ;  /* 0x00032c00013d7983 */ /* 0x000ee80000100800 */
[----:B------:R-:W4:Y:S04]  /*11d10*/  LDL.LU R60, [R1+0x45c] ;  /* 0x00045c00013c7983 */ /* 0x000f280000300800 */
[----:B------:R-:W4:Y:S01]  /*11d20*/  LDL.LU R69, [R1+0x460] ;  /* 0x0004600001457983 */ /* 0x000f220000300800 */
[----:B------:R-:W-:-:S04]  /*11d30*/  FMUL.FTZ R59, R63, R3 ;  /* 0x000000033f3b7220 */ /* 0x000fc80000410000 */
[----:B------:R-:W-:Y:S01]  /*11d40*/  FADD.FTZ R58, R58, R59 ;  /* 0x0000003b3a3a7221 */ /* 0x000fe20000010000 */
[----:B--2---:R-:W-:Y:S01]  /*11d50*/  SHF.L.U32 R57, R57, 0x10, RZ ;  /* 0x0000001039397819 */ /* 0x004fe200000006ff */
[----:B---3--:R-:W-:Y:S02]  /*11d60*/  FFMA.FTZ R55, R61, R59, R55 ;  /* 0x0000003b3d377223 */ /* 0x008fe40000010037 */
[----:B------:R-:W2:Y:S01]  /*11d70*/  LDL.LU R59, [R1+0x464] ;  /* 0x00046400013b7983 */ /* 0x000ea20000300800 */
[----:B----4-:R-:W-:Y:S02]  /*11d80*/  IMAD.U32 R60, R60, 0x10000, RZ ;  /* 0x000100003c3c7824 */ /* 0x010fe400078e00ff */
[----:B------:R-:W-:Y:S01]  /*11d90*/  FADD.FTZ R57, R57, -UR16 ;  /* 0x8000001039397e21 */ /* 0x000fe20008010000 */
[----:B------:R-:W-:Y:S01]  /*11da0*/  SHF.L.U32 R61, R69, 0x10, RZ ;  /* 0x00000010453d7819 */ /* 0x000fe200000006ff */
[----:B------:R-:W-:Y:S02]  /*11db0*/  FADD.FTZ R69, R60, -UR16 ;  /* 0x800000103c457e21 */ /* 0x000fe40008010000 */
[----:B------:R-:W-:-:S02]  /*11dc0*/  FMUL.FTZ R57, R57, UR12 ;  /* 0x0000000c39397c20 */ /* 0x000fc40008410000 */
[----:B------:R-:W-:-:S03]  /*11dd0*/  FMUL.FTZ R69, R69, UR12 ;  /* 0x0000000c45457c20 */ /* 0x000fc60008410000 */
        /* <DEDUP_REMOVED lines=24> */
.L_x_737:
[----:B------:R-:W2:Y:S01]  /*11f60*/  LDL R57, [R1+0x330] ;  /* 0x0003300001397983 */ /* 0x000ea20000100800 */
[----:B------:R-:W-:Y:S01]  /*11f70*/  FFMA.FTZ R54, R49, R48, R54 ;  /* 0x0000003031367223 */ /* 0x000fe20000010036 */
[----:B------:R-:W-:Y:S02]  /*11f80*/  FADD.FTZ R53, R53, R48 ;  /* 0x0000003035357221 */ /* 0x000fe40000010000 */
[----:B------:R-:W3:Y:S01]  /*11f90*/  LDL R48, [R1+0x324] ;  /* 0x0003240001307983 */ /* 0x000ee20000100800 */
[----:B------:R-:W-:-:S03]  /*11fa0*/  FADD.FTZ R58, R59, R58 ;  /* 0x0000003a3b3a7221 */ /* 0x000fc60000010000 */
        /* <DEDUP_REMOVED lines=10> */
[----:B----4-:R-:W-:-:S05]  /*12050*/  SHF.L.U32 R49, R49, 0x10, RZ ;  /* 0x0000001031317819 */ /* 0x010fca00000006ff */
[----:B------:R-:W-:-:S04]  /*12060*/  FADD.FTZ R49, R49, -UR16 ;  /* 0x8000001031317e21 */ /* 0x000fc80008010000 */
[----:B------:R-:W-:-:S05]  /*12070*/  FMUL.FTZ R49, R49, UR12 ;  /* 0x0000000c31317c20 */ /* 0x000fca0008410000 */
[----:B------:R0:W-:Y:S01]  /*12080*/  STL [R1+0x31c], R49 ;  /* 0x00031c3101007387 */ /* 0x0001e20000100800 */
[----:B------:R-:W-:-:S04]  /*12090*/  FMUL.FTZ R58, R60, R67 ;  /* 0x000000433c3a7220 */ /* 0x000fc80000410000 */
[----:B------:R-:W-:Y:S01]  /*120a0*/  FFMA.FTZ R48, R56, R58, R48 ;  /* 0x0000003a38307223 */ /* 0x000fe20000010030 */
        /* <DEDUP_REMOVED lines=26> */
.L_x_738:
[----:B------:R-:W-:Y:S01]  /*12250*/  FADD.FTZ R51, R51, R50 ;  /* 0x0000003233337221 */ /* 0x000fe20000010000 */
[----:B0-----:R-:W2:Y:S04]  /*12260*/  LDL.LU R49, [R1+0x438] ;  /* 0x0004380001317983 */ /* 0x001ea80000300800 */
[----:B------:R-:W3:Y:S04]  /*12270*/  LDL R50, [R1+0x31c] ;  /* 0x00031c0001327983 */ /* 0x000ee80000100800 */
[----:B------:R-:W4:Y:S01]  /*12280*/  LDL.LU R69, [R1+0x43c] ;  /* 0x00043c0001457983 */ /* 0x000f220000300800 */
[----:B------:R-:W-:-:S03]  /*12290*/  FMUL.FTZ R56, R59, R3 ;  /* 0x000000033b387220 */ /* 0x000fc60000410000 */
[----:B------:R-:W4:Y:S01]  /*122a0*/  LDL.LU R57, [R1+0x440] ;  /* 0x0004400001397983 */ /* 0x000f220000300800 */
[----:B--2---:R-:W-:Y:S01]  /*122b0*/  SHF.L.U32 R49, R49, 0x10, RZ ;  /* 0x0000001031317819 */ /* 0x004fe200000006ff */
[----:B---3--:R-:W-:Y:S01]  /*122c0*/  FFMA.FTZ R48, R50, R56, R48 ;  /* 0x0000003832307223 */ /* 0x008fe20000010030 */
[----:B------:R-:W-:Y:S02]  /*122d0*/  FADD.FTZ R50, R55, R56 ;  /* 0x0000003837327221 */ /* 0x000fe40000010000 */
[----:B------:R-:W2:Y:S01]  /*122e0*/  LDL.LU R56, [R1+0x444] ;  /* 0x0004440001387983 */ /* 0x000ea20000300800 */
[----:B----4-:R-:W-:Y:S01]  /*122f0*/  SHF.L.U32 R69, R69, 0x10, RZ ;  /* 0x0000001045457819 */ /* 0x010fe200000006ff */
[----:B------:R-:W-:-:S04]  /*12300*/  FADD.FTZ R49, R49, -UR16 ;  /* 0x8000001031317e21 */ /* 0x000fc80008010000 */
[----:B------:R-:W-:Y:S01]  /*12310*/  FADD.FTZ R69, R69, -UR16 ;  /* 0x8000001045457e21 */ /* 0x000fe20008010000 */
[----:B------:R-:W-:-:S03]  /*12320*/  FMUL.FTZ R49, R49, UR12 ;  /* 0x0000000c31317c20 */ /* 0x000fc60008410000 */
[----:B------:R-:W-:Y:S02]  /*12330*/  FMUL.FTZ R69, R69, UR12 ;  /* 0x0000000c45457c20 */ /* 0x000fe40008410000 */
[----:B------:R0:W-:Y:S04]  /*12340*/  STL [R1+0x314], R49 ;  /* 0x0003143101007387 */ /* 0x0001e80000100800 */
[----:B------:R0:W-:Y:S01]  /*12350*/  STL [R1+0x318], R69 ;  /* 0x0003184501007387 */ /* 0x0001e20000100800 */
[----:B------:R-:W-:Y:S01]  /*12360*/  SHF.L.U32 R57, R57, 0x10, RZ ;  /* 0x0000001039397819 */ /* 0x000fe200000006ff */
        /* <DEDUP_REMOVED lines=22> */
.L_x_739:
[----:B------:R-:W2:Y:S01]  /*124d0*/  LDL R49, [R1+0x320] ;  /* 0x0003200001317983 */ /* 0x000ea20000100800 */
[----:B------:R-:W-:-:S03]  /*124e0*/  FFMA.FTZ R46, R46, R45, R54 ;  /* 0x0000002d2e2e7223 */ /* 0x000fc60000010036 */
        /* <DEDUP_REMOVED lines=16> */
[----:B------:R-:W-:Y:S01]  /*125f0*/  FFMA.FTZ R48, R52, R54, R48 ;  /* 0x0000003634307223 */ /* 0x000fe20000010030 */
[----:B------:R-:W-:Y:S01]  /*12600*/  FADD.FTZ R50, R54, R50 ;  /* 0x0000003236327221 */ /* 0x000fe20000010000 */
[----:B------:R-:W-:Y:S01]  /*12610*/  SHF.L.U32 R54, R69, 0x10, RZ ;  /* 0x0000001045367819 */ /* 0x000fe200000006ff */
[----:B------:R-:W-:-:S05]  /*12620*/  FMUL.FTZ R53, R53, UR12 ;  /* 0x0000000c35357c20 */ /* 0x000fca0008410000 */
[----:B------:R0:W-:Y:S01]  /*12630*/  STL [R1+0x310], R53 ;  /* 0x0003103501007387 */ /* 0x0001e20000100800 */
[----:B---3--:R-:W-:-:S05]  /*12640*/  SHF.L.U32 R49, R49, 0x10, RZ ;  /* 0x0000001031317819 */ /* 0x008fca00000006ff */
[----:B------:R-:W-:-:S04]  /*12650*/  FADD.FTZ R49, R49, -UR16 ;  /* 0x8000001031317e21 */ /* 0x000fc80008010000 */
[----:B------:R-:W-:-:S05]  /*12660*/  FMUL.FTZ R69, R49, UR12 ;  /* 0x0000000c31457c20 */ /* 0x000fca0008410000 */
[----:B------:R0:W-:Y:S01]  /*12670*/  STL [R1+0x30c], R69 ;  /* 0x00030c4501007387 */ /* 0x0001e20000100800 */
[----:B--2---:R-:W-:Y:S01]  /*12680*/  SHF.L.U32 R55, R55, 0x10, RZ ;  /* 0x0000001037377819 */ /* 0x004fe200000006ff */
        /* <DEDUP_REMOVED lines=9> */
[----:B-----5:R-:W-:-:S03]  /*12720*/  FFMA.FTZ R49, R53, R67, R0 ;  /* 0x0000004335317223 */ /* 0x020fc60000010000 */
        /* <DEDUP_REMOVED lines=9> */
.L_x_740:
[----:B------:R-:W-:Y:S01]  /*127c0*/  FADD.FTZ R44, R51, R44 ;  /* 0x0000002c332c7221 */ /* 0x000fe20000010000 */
[----:B------:R-:W2:Y:S04]  /*127d0*/  LDL.LU R49, [R1+0x410] ;  /* 0x0004100001317983 */ /* 0x000ea80000300800 */
[----:B------:R-:W3:Y:S01]  /*127e0*/  LDL.LU R51, [R1+0x414] ;  /* 0x0004140001337983 */ /* 0x000ee20000300800 */
[----:B------:R-:W-:-:S03]  /*127f0*/  FMUL.FTZ R52, R55, R3 ;  /* 0x0000000337347220 */ /* 0x000fc60000410000 */
[----:B0-----:R-:W4:Y:S01]  /*12800*/  LDL.LU R53, [R1+0x420] ;  /* 0x0004200001357983 */ /* 0x001f220000300800 */
[----:B------:R-:W-:Y:S01]  /*12810*/  FFMA.FTZ R48, R69, R52, R48 ;  /* 0x0000003445307223 */ /* 0x000fe20000010030 */
[----:B------:R-:W-:Y:S02]  /*12820*/  FADD.FTZ R50, R50, R52 ;  /* 0x0000003432327221 */ /* 0x000fe40000010000 */
[----:B------:R-:W4:Y:S01]  /*12830*/  LDL.LU R52, [R1+0x424] ;  /* 0x0004240001347983 */ /* 0x000f220000300800 */
        /* <DEDUP_REMOVED lines=31> */
.L_x_741:
[----:B0-----:R-:W2:Y:S01]  /*12a30*/  LDL R49, [R1+0x310] ;  /* 0x0003100001317983 */ /* 0x001ea20000100800 */
[----:B------:R-:W-:-:S03]  /*12a40*/  FADD.FTZ R50, R51, R50 ;  /* 0x0000003233327221 */ /* 0x000fc60000010000 */
[----:B------:R-:W3:Y:S01]  /*12a50*/  LDL.LU R69, [R1+0x40c] ;  /* 0x00040c0001457983 */ /* 0x000ee20000300800 */
[----:B--2---:R-:W-:Y:S01]  /*12a60*/  FFMA.FTZ R48, R49, R51, R48 ;  /* 0x0000003331307223 */ /* 0x004fe20000010030 */
[----:B------:R-:W-:Y:S02]  /*12a70*/  FMUL.FTZ R49, R53, R3 ;  /* 0x0000000335317220 */ /* 0x000fe40000410000 */
[----:B------:R-:W2:Y:S01]  /*12a80*/  LDL R51, [R1+0x304] ;  /* 0x0003040001337983 */ /* 0x000ea20000100800 */
[----:B------:R-:W-:Y:S01]  /*12a90*/  FFMA.FTZ R46, R42, R41, R46 ;  /* 0x000000292a2e7223 */ /* 0x000fe2000001002e */
[----:B------:R-:W-:Y:S01]  /*12aa0*/  FFMA.FTZ R47, R43, R40, R47 ;  /* 0x000000282b2f7223 */ /* 0x000fe2000001002f */
[----:B------:R-:W-:Y:S01]  /*12ab0*/  FADD.FTZ R42, R50, R49 ;  /* 0x00000031322a7221 */ /* 0x000fe20000010000 */
[----:B------:R-:W4:Y:S01]  /*12ac0*/  LDL.LU R43, [R1+0x408] ;  /* 0x00040800012b7983 */ /* 0x000f220000300800 */
[----:B------:R-:W-:-:S03]  /*12ad0*/  FADD.FTZ R45, R45, R41 ;  /* 0x000000292d2d7221 */ /* 0x000fc60000010000 */
[----:B------:R-:W3:Y:S04]  /*12ae0*/  LDL.LU R41, [R1+0x400] ;  /* 0x0004000001297983 */ /* 0x000ee80000300800 */
[----:B------:R-:W4:Y:S01]  /*12af0*/  LDL.LU R50, [R1+0x404] ;  /* 0x0004040001327983 */ /* 0x000f220000300800 */
[----:B--2---:R-:W-:-:S03]  /*12b00*/  FFMA.FTZ R48, R51, R49, R48 ;  /* 0x0000003133307223 */ /* 0x004fc60000010030 */
[----:B------:R-:W2:Y:S01]  /*12b10*/  LDL R49, [R1+0x308] ;  /* 0x0003080001317983 */ /* 0x000ea20000100800 */
[----:B------:R-:W-:-:S04]  /*12b20*/  FMUL.FTZ R51, R52, R67 ;  /* 0x0000004334337220 */ /* 0x000fc80000410000 */
[----:B------:R-:W-:Y:S01]  /*12b30*/  FADD.FTZ R42, R51, R42 ;  /* 0x0000002a332a7221 */ /* 0x000fe20000010000 */
[----:B---3--:R-:W-:Y:S02]  /*12b40*/  SHF.L.U32 R41, R41, 0x10, RZ ;  /* 0x0000001029297819 */ /* 0x008fe400000006ff */
[----:B----4-:R-:W-:-:S03]  /*12b50*/  SHF.L.U32 R50, R50, 0x10, RZ ;  /* 0x0000001032327819 */ /* 0x010fc600000006ff */
[----:B------:R-:W-:Y:S02]  /*12b60*/  FADD.FTZ R41, R41, -UR16 ;  /* 0x8000001029297e21 */ /* 0x000fe40008010000 */
[----:B------:R-:W-:Y:S02]  /*12b70*/  FADD.FTZ R50, R50, -UR16 ;  /* 0x8000001032327e21 */ /* 0x000fe40008010000 */
[----:B------:R-:W-:Y:S01]  /*12b80*/  FMUL.FTZ R41, R41, UR12 ;  /* 0x0000000c29297c20 */ /* 0x000fe20008410000 */
[----:B--2---:R-:W-:Y:S01]  /*12b90*/  FFMA.FTZ R49, R49, R51, R48 ;  /* 0x0000003331317223 */ /* 0x004fe20000010030 */
[----:B------:R-:W-:Y:S02]  /*12ba0*/  SHF.L.U32 R51, R43, 0x10, RZ ;  /* 0x000000102b337819 */ /* 0x000fe400000006ff */
[----:B------:R-:W-:-:S05]  /*12bb0*/  SHF.L.U32 R43, R69, 0x10, RZ ;  /* 0x00000010452b7819 */ /* 0x000fca00000006ff */
[----:B------:R0:W-:Y:S04]  /*12bc0*/  STL [R1+0x254], R43 ;  /* 0x0002542b01007387 */ /* 0x0001e80000100800 */
[----:B------:R0:W5:Y:S01]  /*12bd0*/  LDL R69, [R1+0x254] ;  /* 0x0002540001457983 */ /* 0x0001620000100800 */
        /* <DEDUP_REMOVED lines=23> */
.L_x_742:
[----:B------:R-:W-:Y:S01]  /*12d50*/  FADD.FTZ R44, R44, R40 ;  /* 0x000000282c2c7221 */ /* 0x000fe20000010000 */
[----:B0-----:R-:W2:Y:S04]  /*12d60*/  LDL.LU R41, [R1+0x3e8] ;  /* 0x0003e80001297983 */ /* 0x001ea80000300800 */
[----:B------:R-:W3:Y:S04]  /*12d70*/  LDL R40, [R1+0x2fc] ;  /* 0x0002fc0001287983 */ /* 0x000ee80000100800 */
[----:B------:R-:W4:Y:S01]  /*12d80*/  LDL.LU R48, [R1+0x3ec] ;  /* 0x0003ec0001307983 */ /* 0x000f220000300800 */
[----:B------:R-:W-:-:S03]  /*12d90*/  FMUL.FTZ R43, R51, R3 ;  /* 0x00000003332b7220 */ /* 0x000fc60000410000 */
[----:B------:R-:W4:Y:S01]  /*12da0*/  LDL.LU R50, [R1+0x3f8] ;  /* 0x0003f80001327983 */ /* 0x000f220000300800 */
[----:B--2---:R-:W-:Y:S01]  /*12db0*/  SHF.L.U32 R41, R41, 0x10, RZ ;  /* 0x0000001029297819 */ /* 0x004fe200000006ff */
[----:B---3--:R-:W-:Y:S02]  /*12dc0*/  FFMA.FTZ R40, R40, R43, R49 ;  /* 0x0000002b28287223 */ /* 0x008fe40000010031 */
[----:B------:R-:W2:Y:S01]  /*12dd0*/  LDL.LU R49, [R1+0x3fc] ;  /* 0x0003fc0001317983 */ /* 0x000ea20000300800 */
[----:B----4-:R-:W-:Y:S01]  /*12de0*/  SHF.L.U32 R48, R48, 0x10, RZ ;  /* 0x0000001030307819 */ /* 0x010fe200000006ff */
[----:B------:R-:W-:Y:S01]  /*12df0*/  FADD.FTZ R41, R41, -UR16 ;  /* 0x8000001029297e21 */ /* 0x000fe20008010000 */
[----:B------:R-:W-:-:S03]  /*12e00*/  FADD.FTZ R42, R42, R43 ;  /* 0x0000002b2a2a7221 */ /* 0x000fc60000010000 */
[----:B------:R-:W-:Y:S01]  /*12e10*/  FADD.FTZ R48, R48, -UR16 ;  /* 0x8000001030307e21 */ /* 0x000fe20008010000 */
[----:B-----5:R-:W-:Y:S01]  /*12e20*/  FMUL.FTZ R43, R69, R67 ;  /* 0x00000043452b7220 */ /* 0x020fe20000410000 */
[----:B------:R-:W-:Y:S02]  /*12e30*/  FMUL.FTZ R41, R41, UR12 ;  /* 0x0000000c29297c20 */ /* 0x000fe40008410000 */
[----:B-1----:R-:W-:-:S03]  /*12e40*/  FMUL.FTZ R69, R48, UR12 ;  /* 0x0000000c30457c20 */ /* 0x002fc60008410000 */
[----:B------:R0:W-:Y:S04]  /*12e50*/  STL [R1+0x2f4], R41 ;  /* 0x0002f42901007387 */ /* 0x0001e80000100800 */
[----:B------:R0:W-:Y:S01]  /*12e60*/  STL [R1+0x2f8], R69 ;  /* 0x0002f84501007387 */ /* 0x0001e20000100800 */
[----:B------:R-:W-:Y:S02]  /*12e70*/  SHF.L.U32 R50, R50, 0x10, RZ ;  /* 0x0000001032327819 */ /* 0x000fe400000006ff */
[----:B--2---:R-:W-:-:S05]  /*12e80*/  SHF.L.U32 R49, R49, 0x10, RZ ;  /* 0x0000001031317819 */ /* 0x004fca00000006ff */
        /* <DEDUP_REMOVED lines=21> */
.L_x_743:
        /* <DEDUP_REMOVED lines=50> */
.L_x_744:
        /* <DEDUP_REMOVED lines=38> */
.L_x_745:
[----:B0-----:R-:W2:Y:S01]  /*13560*/  LDL R33, [R1+0x2f0] ;  /* 0x0002f00001217983 */ /* 0x001ea20000100800 */
[----:B------:R-:W-:Y:S01]  /*13570*/  FADD.FTZ R38, R40, R38 ;  /* 0x0000002628267221 */ /* 0x000fe20000010000 */
[----:B------:R-:W-:Y:S02]  /*13580*/  FFMA.FTZ R30, R30, R29, R46 ;  /* 0x0000001d1e1e7223 */ /* 0x000fe4000001002e */
[----:B------:R-:W3:Y:S04]  /*13590*/  LDL R41, [R1+0x2e4] ;  /* 0x0002e40001297983 */ /* 0x000ee80000100800 */
[----:B------:R-:W4:Y:S04]  /*135a0*/  LDL.LU R46, [R1+0x3b0] ;  /* 0x0003b000012e7983 */ /* 0x000f280000300800 */
[----:B------:R-:W5:Y:S04]  /*135b0*/  LDL.LU R42, [R1+0x3bc] ;  /* 0x0003bc00012a7983 */ /* 0x000f680000300800 */
[----:B-1----:R-:W5:Y:S01]  /*135c0*/  LDL.LU R43, [R1+0x3b8] ;  /* 0x0003b800012b7983 */ /* 0x002f620000300800 */
[----:B--2---:R-:W-:-:S03]  /*135d0*/  FFMA.FTZ R32, R33, R40, R32 ;  /* 0x0000002821207223 */ /* 0x004fc60000010020 */
[----:B------:R-:W2:Y:S01]  /*135e0*/  LDL.LU R40, [R1+0x3b4] ;  /* 0x0003b40001287983 */ /* 0x000ea20000300800 */
[----:B------:R-:W-:-:S04]  /*135f0*/  FMUL.FTZ R33, R48, R3 ;  /* 0x0000000330217220 */ /* 0x000fc80000410000 */
[----:B---3--:R-:W-:Y:S01]  /*13600*/  FFMA.FTZ R32, R41, R33, R32 ;  /* 0x0000002129207223 */ /* 0x008fe20000010020 */
[----:B------:R-:W-:Y:S01]  /*13610*/  FADD.FTZ R33, R38, R33 ;  /* 0x0000002126217221 */ /* 0x000fe20000010000 */
[----:B----4-:R-:W-:Y:S01]  /*13620*/  SHF.L.U32 R38, R46, 0x10, RZ ;  /* 0x000000102e267819 */ /* 0x010fe200000006ff */
[----:B------:R-:W-:Y:S01]  /*13630*/  FMUL.FTZ R41, R47, R67 ;  /* 0x000000432f297220 */ /* 0x000fe20000410000 */
[----:B------:R-:W-:-:S03]  /*13640*/  FFMA.FTZ R39, R31, R28, R39 ;  /* 0x0000001c1f277223 */ /* 0x000fc60000010027 */
[----:B------:R-:W-:Y:S01]  /*13650*/  FADD.FTZ R38, R38, -UR16 ;  /* 0x8000001026267e21 */ /* 0x000fe20008010000 */
[----:B------:R-:W-:Y:S01]  /*13660*/  FADD.FTZ R29, R45, R29 ;  /* 0x0000001d2d1d7221 */ /* 0x000fe20000010000 */
[----:B------:R-:W-:Y:S01]  /*13670*/  FFMA.FTZ R31, R69, R41, R32 ;  /* 0x00000029451f7223 */ /* 0x000fe20000010020 */
[----:B-----5:R-:W-:Y:S01]  /*13680*/  SHF.L.U32 R32, R42, 0x10, RZ ;  /* 0x000000102a207819 */ /* 0x020fe200000006ff */
[----:B------:R-:W-:-:S04]  /*13690*/  FMUL.FTZ R45, R38, UR12 ;  /* 0x0000000c262d7c20 */ /* 0x000fc80008410000 */
[----:B------:R0:W-:Y:S04]  /*136a0*/  STL [R1+0x26c], R32 ;  /* 0x00026c2001007387 */ /* 0x0001e80000100800 */
[----:B------:R0:W-:Y:S01]  /*136b0*/  STL [R1+0x2dc], R45 ;  /* 0x0002dc2d01007387 */ /* 0x0001e20000100800 */
[----:B------:R-:W-:Y:S01]  /*136c0*/  FADD.FTZ R33, R41, R33 ;  /* 0x0000002129217221 */ /* 0x000fe20000010000 */
[----:B------:R-:W-:Y:S01]  /*136d0*/  SHF.L.U32 R46, R43, 0x10, RZ ;  /* 0x000000102b2e7819 */ /* 0x000fe200000006ff */
[----:B------:R-:W-:Y:S01]  /*136e0*/  IMAD.MOV.U32 R41, RZ, RZ, R32 ;  /* 0x000000ffff297224 */ /* 0x000fe200078e0020 */
        /* <DEDUP_REMOVED lines=24> */
.L_x_746:
[----:B0-----:R-:W2:Y:S04]  /*13870*/  LDL.LU R32, [R1+0x3a0] ;  /* 0x0003a00001207983 */ /* 0x001ea80000300800 */
[----:B------:R-:W3:Y:S04]  /*13880*/  LDL.LU R40, [R1+0x3a4] ;  /* 0x0003a40001287983 */ /* 0x000ee80000300800 */
[----:B------:R-:W4:Y:S04]  /*13890*/  LDL.LU R42, [R1+0x3ac] ;  /* 0x0003ac00012a7983 */ /* 0x000f280000300800 */
[----:B------:R-:W5:Y:S01]  /*138a0*/  LDL.LU R43, [R1+0x3a8] ;  /* 0x0003a800012b7983 */ /* 0x000f620000300800 */
[----:B------:R-:W-:Y:S01]  /*138b0*/  FADD.FTZ R28, R44, R28 ;  /* 0x0000001c2c1c7221 */ /* 0x000fe20000010000 */
[----:B------:R-:W-:-:S04]  /*138c0*/  FMUL.FTZ R38, R46, R3 ;  /* 0x000000032e267220 */ /* 0x000fc80000410000 */
[----:B------:R-:W-:Y:S01]  /*138d0*/  FFMA.FTZ R31, R45, R38, R31 ;  /* 0x000000262d1f7223 */ /* 0x000fe2000001001f */
[----:B------:R-:W-:Y:S01]  /*138e0*/  FADD.FTZ R33, R33, R38 ;  /* 0x0000002621217221 */ /* 0x000fe20000010000 */
[----:B------:R-:W-:Y:S01]  /*138f0*/  FMUL.FTZ R38, R41, R67 ;  /* 0x0000004329267220 */ /* 0x000fe20000410000 */
        /* <DEDUP_REMOVED lines=29> */
.L_x_747:
[----:B0-----:R-:W2:Y:S01]  /*13ad0*/  LDL R32, [R1+0x2e0] ;  /* 0x0002e00001207983 */ /* 0x001ea20000100800 */
[----:B------:R-:W-:-:S03]  /*13ae0*/  FADD.FTZ R33, R38, R33 ;  /* 0x0000002126217221 */ /* 0x000fc60000010000 */
[----:B------:R-:W3:Y:S04]  /*13af0*/  LDL.LU R69, [R1+0x390] ;  /* 0x0003900001457983 */ /* 0x000ee80000300800 */
[----:B------:R-:W4:Y:S04]  /*13b00*/  LDL.LU R43, [R1+0x394] ;  /* 0x00039400012b7983 */ /* 0x000f280000300800 */
[----:B------:R-:W5:Y:S04]  /*13b10*/  LDL.LU R40, [R1+0x39c] ;  /* 0x00039c0001287983 */ /* 0x000f680000300800 */
[----:B-1----:R-:W5:Y:S01]  /*13b20*/  LDL.LU R41, [R1+0x398] ;  /* 0x0003980001297983 */ /* 0x002f620000300800 */
[----:B--2---:R-:W-:-:S03]  /*13b30*/  FFMA.FTZ R31, R32, R38, R31 ;  /* 0x00000026201f7223 */ /* 0x004fc6000001001f */
[----:B------:R-:W2:Y:S01]  /*13b40*/  LDL R38, [R1+0x2d4] ;  /* 0x0002d40001267983 */ /* 0x000ea20000100800 */
[----:B------:R-:W-:Y:S01]  /*13b50*/  FMUL.FTZ R32, R45, R3 ;  /* 0x000000032d207220 */ /* 0x000fe20000410000 */
[----:B------:R-:W-:Y:S01]  /*13b60*/  FFMA.FTZ R30, R26, R25, R30 ;  /* 0x000000191a1e7223 */ /* 0x000fe2000001001e */
[----:B------:R-:W-:Y:S01]  /*13b70*/  FADD.FTZ R29, R29, R25 ;  /* 0x000000191d1d7221 */ /* 0x000fe20000010000 */
[----:B---3--:R-:W-:Y:S01]  /*13b80*/  SHF.L.U32 R25, R69, 0x10, RZ ;  /* 0x0000001045197819 */ /* 0x008fe200000006ff */
[----:B------:R-:W-:Y:S01]  /*13b90*/  FADD.FTZ R26, R33, R32 ;  /* 0x00000020211a7221 */ /* 0x000fe20000010000 */
[----:B----4-:R-:W-:-:S03]  /*13ba0*/  SHF.L.U32 R33, R43, 0x10, RZ ;  /* 0x000000102b217819 */ /* 0x010fc600000006ff */
[----:B------:R-:W-:Y:S02]  /*13bb0*/  FADD.FTZ R25, R25, -UR16 ;  /* 0x8000001019197e21 */ /* 0x000fe40008010000 */
[----:B------:R-:W-:Y:S01]  /*13bc0*/  FADD.FTZ R33, R33, -UR16 ;  /* 0x8000001021217e21 */ /* 0x000fe20008010000 */
[----:B------:R-:W-:Y:S01]  /*13bd0*/  FFMA.FTZ R39, R27, R24, R39 ;  /* 0x000000181b277223 */ /* 0x000fe20000010027 */
[----:B-----5:R-:W-:Y:S01]  /*13be0*/  SHF.L.U32 R43, R41, 0x10, RZ ;  /* 0x00000010292b7819 */ /* 0x020fe200000006ff */
[----:B--2---:R-:W-:Y:S01]  /*13bf0*/  FFMA.FTZ R31, R38, R32, R31 ;  /* 0x00000020261f7223 */ /* 0x004fe2000001001f */
[----:B------:R-:W-:-:S04]  /*13c00*/  FMUL.FTZ R38, R44, R67 ;  /* 0x000000432c267220 */ /* 0x000fc80000410000 */
[----:B------:R-:W-:Y:S01]  /*13c10*/  FFMA.FTZ R32, R42, R38, R31 ;  /* 0x000000262a207223 */ /* 0x000fe2000001001f */
[----:B------:R-:W-:Y:S01]  /*13c20*/  SHF.L.U32 R42, R40, 0x10, RZ ;  /* 0x00000010282a7819 */ /* 0x000fe200000006ff */
[----:B------:R-:W-:Y:S01]  /*13c30*/  FMUL.FTZ R40, R25, UR12 ;  /* 0x0000000c19287c20 */ /* 0x000fe20008410000 */
[----:B------:R-:W-:-:S04]  /*13c40*/  FMUL.FTZ R31, R33, UR12 ;  /* 0x0000000c211f7c20 */ /* 0x000fc80008410000 */
[----:B------:R0:W-:Y:S04]  /*13c50*/  STL [R1+0x2cc], R40 ;  /* 0x0002cc2801007387 */ /* 0x0001e80000100800 */
[----:B------:R0:W-:Y:S01]  /*13c60*/  STL [R1+0x2d0], R31 ;  /* 0x0002d01f01007387 */ /* 0x0001e20000100800 */
[----:B------:R-:W-:Y:S01]  /*13c70*/  FADD.FTZ R26, R38, R26 ;  /* 0x0000001a261a7221 */ /* 0x000fe20000010000 */
        /* <DEDUP_REMOVED lines=19> */
.L_x_748:
[----:B------:R-:W2:Y:S04]  /*13db0*/  LDL.LU R25, [R1+0x380] ;  /* 0x0003800001197983 */ /* 0x000ea80000300800 */
[----:B0-----:R-:W3:Y:S04]  /*13dc0*/  LDL.LU R31, [R1+0x384] ;  /* 0x00038400011f7983 */ /* 0x001ee80000300800 */
        /* <DEDUP_REMOVED lines=36> */
.L_x_749:
        /* <DEDUP_REMOVED lines=46> */
.L_x_750:
        /* <DEDUP_REMOVED lines=9> */
[----:B------:R-:W-:Y:S01]  /*14380*/  FMUL.FTZ R25, R38, R67 ;  /* 0x0000004326197220 */ /* 0x000fe20000410000 */
[----:B---3--:R-:W-:Y:S01]  /*14390*/  SHF.L.U32 R27, R27, 0x10, RZ ;  /* 0x000000101b1b7819 */ /* 0x008fe200000006ff */
[----:B------:R-:W-:Y:S01]  /*143a0*/  FADD.FTZ R24, R24, -UR16 ;  /* 0x8000001018187e21 */ /* 0x000fe20008010000 */
[----:B----4-:R-:W-:-:S03]  /*143b0*/  SHF.L.U32 R33, R32, 0x10, RZ ;  /* 0x0000001020217819 */ /* 0x010fc600000006ff */
[----:B------:R-:W-:Y:S01]  /*143c0*/  FADD.FTZ R27, R27, -UR16 ;  /* 0x800000101b1b7e21 */ /* 0x000fe20008010000 */
[----:B------:R-:W-:Y:S01]  /*143d0*/  FMUL.FTZ R24, R24, UR12 ;  /* 0x0000000c18187c20 */ /* 0x000fe20008410000 */
[----:B-----5:R-:W-:Y:S02]  /*143e0*/  SHF.L.U32 R32, R31, 0x10, RZ ;  /* 0x000000101f207819 */ /* 0x020fe400000006ff */
[----:B------:R-:W-:Y:S02]  /*143f0*/  FMUL.FTZ R31, R27, UR12 ;  /* 0x0000000c1b1f7c20 */ /* 0x000fe40008410000 */
        /* <DEDUP_REMOVED lines=21> */
.L_x_751:
[----:B0-----:R-:W2:Y:S01]  /*14550*/  LDL R24, [R1+0x2c0] ;  /* 0x0002c00001187983 */ /* 0x001ea20000100800 */
[----:B------:R-:W-:-:S03]  /*14560*/  FFMA.FTZ R18, R18, R17, R30 ;  /* 0x0000001112127223 */ /* 0x000fc6000001001e */
[----:B------:R-:W3:Y:S04]  /*14570*/  LDL R26, [R1+0x2b4] ;  /* 0x0002b400011a7983 */ /* 0x000ee80000100800 */
        /* <DEDUP_REMOVED lines=43> */
.L_x_752:
        /* <DEDUP_REMOVED lines=38> */
.L_x_753:
        /* <DEDUP_REMOVED lines=48> */
.L_x_754:
        /* <DEDUP_REMOVED lines=38> */
.L_x_755:
        /* <DEDUP_REMOVED lines=27> */
[----:B------:R-:W-:Y:S02]  /*151a0*/  IMAD.U32 R23, R23, 0x10000, RZ ;  /* 0x0001000017177824 */ /* 0x000fe400078e00ff */
        /* <DEDUP_REMOVED lines=23> */
.L_x_756:
        /* <DEDUP_REMOVED lines=40> */
.L_x_757:
        /* <DEDUP_REMOVED lines=50> */
.L_x_758:
        /* <DEDUP_REMOVED lines=41> */
.L_x_759:
        /* <DEDUP_REMOVED lines=59> */
.L_x_760:
        /* <DEDUP_REMOVED lines=10> */
[----:B--2---:R-:W-:Y:S02]  /*15fa0*/  SHF.L.U32 R10, R10, 0x10, RZ ;  /* 0x000000100a0a7819 */ /* 0x004fe400000006ff */
[----:B---3--:R-:W-:Y:S01]  /*15fb0*/  SHF.L.U32 R11, R11, 0x10, RZ ;  /* 0x000000100b0b7819 */ /* 0x008fe200000006ff */
[----:B------:R-:W-:-:S02]  /*15fc0*/  FADD.FTZ R9, R9, R12 ;  /* 0x0000000c09097221 */ /* 0x000fc40000010000 */
[----:B------:R-:W-:Y:S02]  /*15fd0*/  FADD.FTZ R10, R10, -UR16 ;  /* 0x800000100a0a7e21 */ /* 0x000fe40008010000 */
        /* <DEDUP_REMOVED lines=30> */
.L_x_761:
        /* <DEDUP_REMOVED lines=68> */
.L_x_762:
        /* <DEDUP_REMOVED lines=48> */
.L_x_763:
        /* <DEDUP_REMOVED lines=11> */
[----:B-----5:R0:W-:Y:S01]  /*169b0*/  STL [R1+0x650], R2 ;  /* 0x0006500201007387 */ /* 0x0201e20000100800 */
        /* <DEDUP_REMOVED lines=9> */
[----:B------:R4:W-:Y:S04]  /*16a50*/  STL [R1+0x64c], R0 ;  /* 0x00064c0001007387 */ /* 0x0009e80000100800 */
        /* <DEDUP_REMOVED lines=54> */
.L_x_764:
        /* <DEDUP_REMOVED lines=65> */
.L_x_765:
        /* <DEDUP_REMOVED lines=203> */
[----:B------:R-:W-:Y:S01]  /*17e80*/  FADD.FTZ R63, R63, R30 ;  /* 0x0000001e3f3f7221 */ /* 0x000fe20000010000 */
[----:B------:R-:W0:Y:S01]  /*17e90*/  SHFL.DOWN PT, R52, R68, 0x2, 0x1f ;  /* 0x08401f0044347f89 */ /* 0x000e2200000e0000 */
[----:B------:R-:W-:Y:S01]  /*17ea0*/  ISETP.GT.AND P1, PT, R65, 0x1d, PT ;  /* 0x0000001d4100780c */ /* 0x000fe20003f24270 */
[----:B------:R-:W-:Y:S01]  /*17eb0*/  FADD.FTZ R62, R62, R31 ;  /* 0x0000001f3e3e7221 */ /* 0x000fe20000010000 */
[----:B------:R-:W-:Y:S01]  /*17ec0*/  FADD.FTZ R63, R63, R28 ;  /* 0x0000001c3f3f7221 */ /* 0x000fe20000010000 */
[----:B------:R-:W1:Y:S01]  /*17ed0*/  SHFL.DOWN PT, R53, R69, 0x2, 0x1f ;  /* 0x08401f0045357f89 */ /* 0x000e6200000e0000 */
[----:B------:R-:W1:Y:S01]  /*17ee0*/  S2UR UR8, SR_CgaCtaId ;  /* 0x00000000000879c3 */ /* 0x000e620000008800 */
[----:B------:R-:W-:Y:S01]  /*17ef0*/  FADD.FTZ R62, R62, R29 ;  /* 0x0000001d3e3e7221 */ /* 0x000fe20000010000 */
[----:B------:R-:W-:-:S03]  /*17f00*/  FADD.FTZ R63, R63, R26 ;  /* 0x0000001a3f3f7221 */ /* 0x000fc60000010000 */
[----:B------:R-:W-:Y:S01]  /*17f10*/  FADD.FTZ R62, R62, R27 ;  /* 0x0000001b3e3e7221 */ /* 0x000fe20000010000 */
[----:B------:R-:W-:Y:S01]  /*17f20*/  FADD.FTZ R63, R63, R24 ;  /* 0x000000183f3f7221 */ /* 0x000fe20000010000 */
[----:B------:R-:W-:Y:S01]  /*17f30*/  UMOV UR7, 0x400 ;  /* 0x0000040000077882 */ /* 0x000fe20000000000 */
[----:B------:R-:W0:Y:S01]  /*17f40*/  LDC.64 R38, c[0x0][0x268] ;  /* 0x00009a00ff267b82 */ /* 0x000e220000000a00 */
        /* <DEDUP_REMOVED lines=32> */
[----:B------:R4:W5:Y:S01]  /*18150*/  LDL.LU R0, [R1+0x64c] ;  /* 0x00064c0001007983 */ /* 0x0009620000300800 */
[----:B0-----:R-:W-:Y:S01]  /*18160*/  @!P1 FADD.FTZ R68, R68, R52 ;  /* 0x0000003444449221 */ /* 0x001fe20000010000 */
[----:B-1----:R-:W-:-:S04]  /*18170*/  @!P1 FADD.FTZ R69, R69, R53 ;  /* 0x0000003545459221 */ /* 0x002fc80000010000 */
[----:B------:R-:W0:Y:S04]  /*18180*/  SHFL.DOWN PT, R44, R68, 0x4, 0x1f ;  /* 0x08801f00442c7f89 */ /* 0x000e2800000e0000 */
[----:B------:R-:W1:Y:S01]  /*18190*/  SHFL.DOWN PT, R45, R69, 0x4, 0x1f ;  /* 0x08801f00452d7f89 */ /* 0x000e6200000e0000 */
[----:B------:R-:W-:-:S13]  /*181a0*/  ISETP.GT.AND P1, PT, R65, 0x1b, PT ;  /* 0x0000001b4100780c */ /* 0x000fda0003f24270 */
        /* <DEDUP_REMOVED lines=9> */
[----:B------:R-:W-:Y:S01]  /*18240*/  ISETP.GT.AND P1, PT, R65, 0xf, PT ;  /* 0x0000000f4100780c */ /* 0x000fe20003f24270 */
[----:B------:R-:W-:Y:S01]  /*18250*/  UIADD3 UR6, UR7, 0x90, URZ ;  /* 0x0000009007067890 */ /* 0x000fe2000fffe03f */
[----:B------:R-:W-:Y:S01]  /*18260*/  FADD.FTZ R62, R62, R7 ;  /* 0x000000073e3e7221 */ /* 0x000fe20000010000 */
[----:B------:R-:W-:Y:S02]  /*18270*/  FADD.FTZ R63, R63, R6 ;  /* 0x000000063f3f7221 */ /* 0x000fe40000010000 */
[----:B------:R-:W-:Y:S01]  /*18280*/  ULEA UR6, UR8, UR6, 0x18 ;  /* 0x0000000608067291 */ /* 0x000fe2000f8ec03f */
[----:B------:R-:W-:Y:S01]  /*18290*/  FADD.FTZ R10, R62, R5 ;  /* 0x000000053e0a7221 */ /* 0x000fe20000010000 */
[----:B------:R-:W-:-:S06]  /*182a0*/  FADD.FTZ R11, R63, R4 ;  /* 0x000000043f0b7221 */ /* 0x000fcc0000010000 */
[----:B0-----:R-:W-:Y:S01]  /*182b0*/  @!P1 FADD.FTZ R68, R68, R17 ;  /* 0x0000001144449221 */ /* 0x001fe20000010000 */
[----:B-1----:R-:W-:Y:S01]  /*182c0*/  @!P1 FADD.FTZ R69, R69, R16 ;  /* 0x0000001045459221 */ /* 0x002fe20000010000 */
        /* <DEDUP_REMOVED lines=10> */
[----:B------:R-:W-:Y:S08]  /*18370*/  @P2 BRA `(.L_x_767) ;  /* 0x0000000000882947 */ /* 0x000ff00003800000 */
[----:B------:R-:W-:-:S09]  /*18380*/  ULEA UR6, UR8, UR7, 0x18 ;  /* 0x0000000708067291 */ /* 0x000fd2000f8ec03f */
[----:B------:R-:W0:Y:S04]  /*18390*/  LDS.64 R28, [UR6+0x18] ;  /* 0x00001806ff1c7984 */ /* 0x000e280008000a00 */
[----:B------:R-:W1:Y:S04]  /*183a0*/  LDS.128 R4, [UR6+0x20] ;  /* 0x00002006ff047984 */ /* 0x000e680008000c00 */
[----:B------:R-:W2:Y:S04]  /*183b0*/  LDS.128 R24, [UR6+0x30] ;  /* 0x00003006ff187984 */ /* 0x000ea80008000c00 */
[----:B------:R-:W3:Y:S04]  /*183c0*/  LDS.128 R20, [UR6+0x40] ;  /* 0x00004006ff147984 */ /* 0x000ee80008000c00 */
[----:B------:R-:W3:Y:S04]  /*183d0*/  LDS.128 R16, [UR6+0x50] ;  /* 0x00005006ff107984 */ /* 0x000ee80008000c00 */
[----:B----4-:R-:W4:Y:S01]  /*183e0*/  LDS.128 R12, [UR6+0x60] ;  /* 0x00006006ff0c7984 */ /* 0x010f220008000c00 */
        /* <DEDUP_REMOVED lines=15> */
[----:B------:R-:W-:Y:S01]  /*184e0*/  FADD.FTZ R33, R33, R16 ;  /* 0x0000001021217221 */ /* 0x000fe20000010000 */
[----:B------:R-:W-:-:S03]  /*184f0*/  FADD.FTZ R42, R42, R17 ;  /* 0x000000112a2a7221 */ /* 0x000fc60000010000 */
[----:B------:R-:W-:Y:S01]  /*18500*/  FADD.FTZ R33, R33, R18 ;  /* 0x0000001221217221 */ /* 0x000fe20000010000 */
[----:B------:R-:W-:-:S03]  /*18510*/  FADD.FTZ R42, R42, R19 ;  /* 0x000000132a2a7221 */ /* 0x000fc60000010000 */
[----:B----4-:R-:W-:Y:S01]  /*18520*/  FADD.FTZ R33, R33, R12 ;  /* 0x0000000c21217221 */ /* 0x010fe20000010000 */
[----:B------:R-:W-:-:S03]  /*18530*/  FADD.FTZ R42, R42, R13 ;  /* 0x0000000d2a2a7221 */ /* 0x000fc60000010000 */
[----:B------:R-:W-:Y:S01]  /*18540*/  FADD.FTZ R33, R33, R14 ;  /* 0x0000000e21217221 */ /* 0x000fe20000010000 */
[----:B------:R-:W-:-:S03]  /*18550*/  FADD.FTZ R42, R42, R15 ;  /* 0x0000000f2a2a7221 */ /* 0x000fc60000010000 */
[----:B0-----:R-:W-:Y:S01]  /*18560*/  FADD.FTZ R33, R33, R28 ;  /* 0x0000001c21217221 */ /* 0x001fe20000010000 */
[----:B------:R-:W-:-:S03]  /*18570*/  FADD.FTZ R42, R42, R29 ;  /* 0x0000001d2a2a7221 */ /* 0x000fc60000010000 */
[----:B------:R-:W-:Y:S01]  /*18580*/  FADD.FTZ R68, R33, R30 ;  /* 0x0000001e21447221 */ /* 0x000fe20000010000 */
[----:B------:R-:W-:-:S07]  /*18590*/  FADD.FTZ R69, R42, R31 ;  /* 0x0000001f2a457221 */ /* 0x000fce0000010000 */
.L_x_767:
[----:B------:R-:W-:Y:S05]  /*185a0*/  BSYNC B0 ;  /* 0x0000000000007941 */ /* 0x000fea0003800000 */
.L_x_766:
[----:B------:R-:W-:Y:S06]  /*185b0*/  BAR.SYNC.DEFER_BLOCKING 0x0 ;  /* 0x0000000000007b1d */ /* 0x000fec0000010000 */
[----:B------:R-:W-:Y:S04]  /*185c0*/  BSSY B0, `(.L_x_768) ;  /* 0x0000025000007945 */ /* 0x000fe80003800000 */
[----:B------:R-:W-:Y:S05]  /*185d0*/  @P3 BRA `(.L_x_769) ;  /* 0x00000000008c3947 */ /* 0x000fea0003800000 */
[----:B------:R-:W0:Y:S04]  /*185e0*/  LDS.128 R4, [R40+0x380] ;  /* 0x0003800028047984 */ /* 0x000e280000000c00 */
[----:B----4-:R-:W1:Y:S04]  /*185f0*/  LDS.128 R12, [R40+0x700] ;  /* 0x00070000280c7984 */ /* 0x010e680000000c00 */
[----:B------:R-:W2:Y:S04]  /*18600*/  LDS.128 R16, [R40+0xa80] ;  /* 0x000a800028107984 */ /* 0x000ea80000000c00 */
[----:B------:R-:W3:Y:S04]  /*18610*/  LDS.128 R20, [R40+0xe00] ;  /* 0x000e000028147984 */ /* 0x000ee80000000c00 */
[----:B------:R-:W4:Y:S04]  /*18620*/  LDS.128 R24, [R40+0x1180] ;  /* 0x0011800028187984 */ /* 0x000f280000000c00 */
[----:B------:R-:W4:Y:S04]  /*18630*/  LDS.128 R28, [R40+0x1500] ;  /* 0x00150000281c7984 */ /* 0x000f280000000c00 */
[----:B------:R-:W4:Y:S01]  /*18640*/  LDS.128 R40, [R40+0x1880] ;  /* 0x0018800028287984 */ /* 0x000f220000000c00 */
        /* <DEDUP_REMOVED lines=27> */
[----:B------:R-:W-:-:S07]  /*18800*/  FADD.FTZ R11, R6, R43 ;  /* 0x0000002b060b7221 */ /* 0x000fce0000010000 */
.L_x_769:
[----:B------:R-:W-:Y:S05]  /*18810*/  BSYNC B0 ;  /* 0x0000000000007941 */ /* 0x000fea0003800000 */
.L_x_768:
[----:B------:R-:W-:Y:S01]  /*18820*/  ULDC UR7, c[0x0][0xc] ;  /* 0x0000030000077ab9 */ /* 0x000fe20000000800 */
[----:B------:R-:W-:Y:S01]  /*18830*/  BSSY B0, `(.L_x_770) ;  /* 0x000001c000007945 */ /* 0x000fe20003800000 */
[----:B------:R-:W-:-:S03]  /*18840*/  IMAD.WIDE R32, R32, 0x4, R38 ;  /* 0x0000000420207825 */ /* 0x000fc600078e0226 */
[----:B------:R-:W-:Y:S05]  /*18850*/  @P3 BRA `(.L_x_771) ;  /* 0x0000000000643947 */ /* 0x000fea0003800000 */
[----:B------:R-:W0:Y:S01]  /*18860*/  LDC.64 R6, c[0x0][0x288] ;  /* 0x0000a200ff067b82 */ /* 0x000e220000000a00 */
[----:B------:R1:W-:Y:S07]  /*18870*/  REDG.E.ADD.F32.FTZ.RN.STRONG.GPU desc[UR10][R32.64], R8 ;  /* 0x00000008200079a6 */ /* 0x0003ee000c10f38a */
[----:B----4-:R-:W2:Y:S01]  /*18880*/  LDC.64 R12, c[0x0][0x288] ;  /* 0x0000a200ff0c7b82 */ /* 0x010ea20000000a00 */
[C---:B0-----:R-:W-:Y:S02]  /*18890*/  IMAD R15, R7.reuse, 0x3, RZ ;  /* 0x00000003070f7824 */ /* 0x041fe400078e02ff */
[----:B------:R-:W-:Y:S01]  /*188a0*/  IMAD.WIDE.U32 R4, R6, 0x3, RZ ;  /* 0x0000000306047825 */ /* 0x000fe200078e00ff */
[----:B------:R-:W-:-:S03]  /*188b0*/  LEA.HI R6, P3, R7, R6, RZ, 0x1 ;  /* 0x0000000607067211 */ /* 0x000fc600078708ff */
[----:B------:R-:W-:Y:S01]  /*188c0*/  IMAD.IADD R15, R5, 0x1, R15 ;  /* 0x00000001050f7824 */ /* 0x000fe200078e020f */
[----:B------:R-:W-:-:S04]  /*188d0*/  IADD3.X R7, RZ, R7, RZ, P3, !PT ;  /* 0x00000007ff077210 */ /* 0x000fc80001ffe4ff */
[----:B------:R-:W-:Y:S02]  /*188e0*/  LEA.HI R4, P1, R15, R4, RZ, 0x1 ;  /* 0x000000040f047211 */ /* 0x000fe400078308ff */
[--C-:B------:R-:W-:Y:S02]  /*188f0*/  SHF.R.S64 R17, R6, 0x1, R7.reuse ;  /* 0x0000000106117819 */ /* 0x100fe40000001007 */
[----:B------:R-:W-:Y:S02]  /*18900*/  IADD3.X R15, RZ, R15, RZ, P1, !PT ;  /* 0x0000000fff0f7210 */ /* 0x000fe40000ffe4ff */
[----:B------:R-:W-:Y:S02]  /*18910*/  SHF.R.S32.HI R16, RZ, 0x1, R7 ;  /* 0x00000001ff107819 */ /* 0x000fe40000011407 */
[----:B--2---:R-:W-:Y:S02]  /*18920*/  LEA R6, P3, R12, R32, 0x2 ;  /* 0x000000200c067211 */ /* 0x004fe400078610ff */
[----:B------:R-:W-:-:S02]  /*18930*/  SHF.R.S64 R5, R4, 0x1, R15 ;  /* 0x0000000104057819 */ /* 0x000fc4000000100f */
[----:B------:R-:W-:Y:S02]  /*18940*/  SHF.R.S32.HI R14, RZ, 0x1, R15 ;  /* 0x00000001ff0e7819 */ /* 0x000fe4000001140f */
[C---:B------:R-:W-:Y:S02]  /*18950*/  SHF.L.U64.HI R15, R17.reuse, 0x2, R16 ;  /* 0x00000002110f7819 */ /* 0x040fe40000010210 */
[-C--:B------:R-:W-:Y:S02]  /*18960*/  LEA R4, P1, R17, R32.reuse, 0x2 ;  /* 0x0000002011047211 */ /* 0x080fe400078210ff */
[----:B------:R-:W-:Y:S02]  /*18970*/  LEA.HI.X R7, R12, R33, R13, 0x2, P3 ;  /* 0x000000210c077211 */ /* 0x000fe400018f140d */
[C---:B------:R-:W-:Y:S02]  /*18980*/  SHF.L.U64.HI R13, R5.reuse, 0x2, R14 ;  /* 0x00000002050d7819 */ /* 0x040fe4000001020e */
[----:B------:R-:W-:-:S02]  /*18990*/  LEA R12, P3, R5, R32, 0x2 ;  /* 0x00000020050c7211 */ /* 0x000fc400078610ff */
[C---:B------:R-:W-:Y:S02]  /*189a0*/  IADD3.X R5, R33.reuse, R15, RZ, P1, !PT ;  /* 0x0000000f21057210 */ /* 0x040fe40000ffe4ff */
[----:B------:R-:W-:-:S03]  /*189b0*/  IADD3.X R13, R33, R13, RZ, P3, !PT ;  /* 0x0000000d210d7210 */ /* 0x000fc60001ffe4ff */
[----:B------:R1:W-:Y:S04]  /*189c0*/  REDG.E.ADD.F32.FTZ.RN.STRONG.GPU desc[UR10][R4.64], R9 ;  /* 0x00000009040079a6 */ /* 0x0003e8000c10f38a */
[----:B------:R1:W-:Y:S04]  /*189d0*/  REDG.E.ADD.F32.FTZ.RN.STRONG.GPU desc[UR10][R6.64], R10 ;  /* 0x0000000a060079a6 */ /* 0x0003e8000c10f38a */
[----:B------:R1:W-:Y:S02]  /*189e0*/  REDG.E.ADD.F32.FTZ.RN.STRONG.GPU desc[UR10][R12.64], R11 ;  /* 0x0000000b0c0079a6 */ /* 0x0003e4000c10f38a */
.L_x_771:
[----:B------:R-:W-:Y:S05]  /*189f0*/  BSYNC B0 ;  /* 0x0000000000007941 */ /* 0x000fea0003800000 */
.L_x_770:
[----:B------:R-:W-:-:S06]  /*18a00*/  UISETP.GE.U32.AND UP0, UPT, UR7, 0x2, UPT ;  /* 0x000000020700788c */ /* 0x000fcc000bf06070 */
[----:B------:R-:W-:-:S13]  /*18a10*/  PLOP3.LUT P1, PT, PT, PT, UP0, 0x80, 0x0 ;  /* 0x000000000000781c */ /* 0x000fda0003f2f008 */
[----:B------:R-:W-:Y:S05]  /*18a20*/  @!P1 BRA `(.L_x_772) ;  /* 0x0000001000b49947 */ /* 0x000fea0003800000 */
[----:B-1----:R-:W0:Y:S01]  /*18a30*/  LDC R5, c[0x0][0x10] ;  /* 0x00000400ff057b82 */ /* 0x002e220000000800 */
[----:B----4-:R-:W1:Y:S01]  /*18a40*/  S2R R8, SR_CTAID.Y ;  /* 0x0000000000087919 */ /* 0x010e620000002600 */
        /* <DEDUP_REMOVED lines=35> */
.L_x_775:
[----:B------:R-:W2:Y:S04]  /*18c80*/  LDG.E.STRONG.GPU R4, desc[UR10][R12.64] ;  /* 0x0000000a0c047981 */ /* 0x000ea8000c1ef900 */
[----:B--2---:R-:W-:Y:S04]  /*18c90*/  CCTL.IVALL ;  /* 0x00000000ff00798f */ /* 0x004fe80002000000 */
[----:B------:R0:W-:Y:S01]  /*18ca0*/  STL [R1], R4 ;  /* 0x0000000401007387 */ /* 0x0001e20000100800 */
[----:B------:R-:W-:-:S13]  /*18cb0*/  ISETP.NE.AND P1, PT, R4, UR6, PT ;  /* 0x0000000604007c0c */ /* 0x000fda000bf25270 */
[----:B0-----:R-:W-:Y:S05]  /*18cc0*/  @P1 BRA `(.L_x_775) ;  /* 0xfffffffc00ec1947 */ /* 0x001fea000383ffff */
.L_x_774:
[----:B------:R-:W-:Y:S05]  /*18cd0*/  BSYNC B0 ;  /* 0x0000000000007941 */ /* 0x000fea0003800000 */
.L_x_773:
        /* <DEDUP_REMOVED lines=18> */
.L_x_779:
[C---:B------:R-:W-:Y:S02]  /*18e00*/  IADD3 R13, R9.reuse, 0x1, RZ ;  /* 0x00000001090d7810 */ /* 0x040fe40007ffe0ff */
[----:B------:R-:W-:Y:S02]  /*18e10*/  ISETP.EQ.OR P3, PT, R9, UR13, P2 ;  /* 0x0000000d09007c0c */ /* 0x000fe40009762670 */
        /* <DEDUP_REMOVED lines=113> */
.L_x_778:
[----:B------:R-:W-:-:S13]  /*19530*/  ISETP.GT.AND P3, PT, R4, 0x4, PT ;  /* 0x000000040400780c */ /* 0x000fda0003f64270 */
[----:B------:R-:W-:Y:S05]  /*19540*/  @!P3 BRA `(.L_x_780) ;  /* 0x0000000000ecb947 */ /* 0x000fea0003800000 */
[C---:B------:R-:W-:Y:S02]  /*19550*/  IADD3 R13, R9.reuse, 0x1, RZ ;  /* 0x00000001090d7810 */ /* 0x040fe40007ffe0ff */
        /* <DEDUP_REMOVED lines=19> */
[----:B------:R-:W-:Y:S01]  /*19690*/  IADD3 R19, R9, 0x3, RZ ;  /* 0x0000000309137810 */ /* 0x000fe20007ffe0ff */
[----:B--2---:R-:W-:Y:S01]  /*196a0*/  @!P5 FADD.FTZ R68, R68, R10 ;  /* 0x0000000a4444d221 */ /* 0x004fe20000010000 */
[----:B------:R-:W-:Y:S01]  /*196b0*/  @!P5 FADD.FTZ R69, R69, R11 ;  /* 0x0000000b4545d221 */ /* 0x000fe20000010000 */
[----:B------:R-:W-:-:S02]  /*196c0*/  ISETP.EQ.OR P5, PT, R17, UR13, P2 ;  /* 0x0000000d11007c0c */ /* 0x000fc400097a2670 */
[----:B------:R-:W-:Y:S02]  /*196d0*/  @!P1 IMAD R11, R5, R16, R8 ;  /* 0x00000010050b9224 */ /* 0x000fe400078e0208 */
[----:B---3--:R-:W-:Y:S01]  /*196e0*/  @!P6 FADD.FTZ R68, R68, R12 ;  /* 0x0000000c4444e221 */ /* 0x008fe20000010000 */
[----:B------:R-:W-:Y:S01]  /*196f0*/  @!P6 FADD.FTZ R69, R69, R13 ;  /* 0x0000000d4545e221 */ /* 0x000fe20000010000 */
[----:B------:R-:W-:Y:S01]  /*19700*/  ISETP.EQ.OR P6, PT, R18, UR13, P2 ;  /* 0x0000000d12007c0c */ /* 0x000fe200097c2670 */
[----:B------:R-:W-:Y:S02]  /*19710*/  @!P4 IMAD R13, R5, R9, R8 ;  /* 0x00000009050dc224 */ /* 0x000fe400078e0208 */
[----:B----4-:R-:W-:Y:S01]  /*19720*/  @!P3 FADD.FTZ R68, R68, R14 ;  /* 0x0000000e4444b221 */ /* 0x010fe20000010000 */
[----:B------:R-:W-:Y:S01]  /*19730*/  @!P3 FADD.FTZ R69, R69, R15 ;  /* 0x0000000f4545b221 */ /* 0x000fe20000010000 */
[----:B------:R-:W-:Y:S01]  /*19740*/  ISETP.EQ.OR P3, PT, R19, UR13, P2 ;  /* 0x0000000d13007c0c */ /* 0x000fe20009762670 */
[----:B------:R-:W-:-:S04]  /*19750*/  @!P1 IMAD.WIDE.U32 R10, R11, 0x8, R6 ;  /* 0x000000080b0a9825 */ /* 0x000fc800078e0006 */
[----:B------:R-:W-:Y:S02]  /*19760*/  @!P5 IMAD R15, R5, R17, R8 ;  /* 0x00000011050fd224 */ /* 0x000fe400078e0208 */
[----:B------:R-:W-:Y:S01]  /*19770*/  @!P4 IMAD.WIDE.U32 R12, R13, 0x8, R6 ;  /* 0x000000080d0cc825 */ /* 0x000fe200078e0006 */
[----:B------:R-:W2:Y:S03]  /*19780*/  @!P1 LDG.E.64 R10, desc[UR10][R10.64] ;  /* 0x0000000a0a0a9981 */ /* 0x000ea6000c1e1b00 */
[----:B------:R-:W-:Y:S02]  /*19790*/  @!P6 IMAD R17, R5, R18, R8 ;  /* 0x000000120511e224 */ /* 0x000fe400078e0208 */
[----:B------:R-:W-:Y:S01]  /*197a0*/  @!P5 IMAD.WIDE.U32 R14, R15, 0x8, R6 ;  /* 0x000000080f0ed825 */ /* 0x000fe200078e0006 */
[----:B------:R-:W3:Y:S03]  /*197b0*/  @!P4 LDG.E.64 R12, desc[UR10][R12.64] ;  /* 0x0000000a0c0cc981 */ /* 0x000ee6000c1e1b00 */
[----:B------:R-:W-:-:S02]  /*197c0*/  @!P3 IMAD R19, R5, R19, R8 ;  /* 0x000000130513b224 */ /* 0x000fc400078e0208 */
[--C-:B------:R-:W-:Y:S01]  /*197d0*/  @!P6 IMAD.WIDE.U32 R16, R17, 0x8, R6.reuse ;  /* 0x000000081110e825 */ /* 0x100fe200078e0006 */
[----:B------:R-:W4:Y:S03]  /*197e0*/  @!P5 LDG.E.64 R14, desc[UR10][R14.64] ;  /* 0x0000000a0e0ed981 */ /* 0x000f26000c1e1b00 */
[----:B------:R-:W-:Y:S02]  /*197f0*/  @!P3 IMAD.WIDE.U32 R18, R19, 0x8, R6 ;  /* 0x000000081312b825 */ /* 0x000fe400078e0006 */
[----:B------:R-:W4:Y:S04]  /*19800*/  @!P6 LDG.E.64 R16, desc[UR10][R16.64] ;  /* 0x0000000a1010e981 */ /* 0x000f28000c1e1b00 */
[----:B------:R-:W4:Y:S01]  /*19810*/  @!P3 LDG.E.64 R18, desc[UR10][R18.64] ;  /* 0x0000000a1212b981 */ /* 0x000f22000c1e1b00 */
[----:B------:R-:W-:-:S02]  /*19820*/  IADD3 R4, R4, -0x4, RZ ;  /* 0xfffffffc04047810 */ /* 0x000fc40007ffe0ff */
[----:B------:R-:W-:Y:S02]  /*19830*/  IADD3 R9, R9, 0x4, RZ ;  /* 0x0000000409097810 */ /* 0x000fe40007ffe0ff */
[----:B------:R-:W-:Y:S01]  /*19840*/  IADD3 R4, R4, -0x4, RZ ;  /* 0xfffffffc04047810 */ /* 0x000fe20007ffe0ff */
[----:B--2---:R-:W-:Y:S01]  /*19850*/  @!P1 FADD.FTZ R68, R68, R10 ;  /* 0x0000000a44449221 */ /* 0x004fe20000010000 */
[----:B------:R-:W-:Y:S01]  /*19860*/  @!P1 FADD.FTZ R69, R69, R11 ;  /* 0x0000000b45459221 */ /* 0x000fe20000010000 */
[----:B------:R-:W-:Y:S02]  /*19870*/  PLOP3.LUT P1, PT, PT, PT, PT, 0x8, 0x0 ;  /* 0x000000000000781c */ /* 0x000fe40003f2e170 */
[----:B---3--:R-:W-:Y:S01]  /*19880*/  @!P4 FADD.FTZ R68, R68, R12 ;  /* 0x0000000c4444c221 */ /* 0x008fe20000010000 */
[----:B------:R-:W-:-:S03]  /*19890*/  @!P4 FADD.FTZ R69, R69, R13 ;  /* 0x0000000d4545c221 */ /* 0x000fc60000010000 */
[----:B----4-:R-:W-:Y:S01]  /*198a0*/  @!P5 FADD.FTZ R68, R68, R14 ;  /* 0x0000000e4444d221 */ /* 0x010fe20000010000 */
[----:B------:R-:W-:-:S03]  /*198b0*/  @!P5 FADD.FTZ R69, R69, R15 ;  /* 0x0000000f4545d221 */ /* 0x000fc60000010000 */
[----:B------:R-:W-:Y:S01]  /*198c0*/  @!P6 FADD.FTZ R68, R68, R16 ;  /* 0x000000104444e221 */ /* 0x000fe20000010000 */
[----:B------:R-:W-:-:S03]  /*198d0*/  @!P6 FADD.FTZ R69, R69, R17 ;  /* 0x000000114545e221 */ /* 0x000fc60000010000 */
[----:B------:R-:W-:Y:S01]  /*198e0*/  @!P3 FADD.FTZ R68, R68, R18 ;  /* 0x000000124444b221 */ /* 0x000fe20000010000 */
[----:B------:R-:W-:-:S07]  /*198f0*/  @!P3 FADD.FTZ R69, R69, R19 ;  /* 0x000000134545b221 */ /* 0x000fce0000010000 */
.L_x_780:
[----:B------:R-:W-:-:S13]  /*19900*/  ISETP.NE.OR P1, PT, R4, RZ, P1 ;  /* 0x000000ff0400720c */ /* 0x000fda0000f25670 */
[----:B------:R-:W-:Y:S05]  /*19910*/  @!P1 BRA `(.L_x_776) ;  /* 0x00000000007c9947 */ /* 0x000fea0003800000 */
.L_x_777:
[C---:B------:R-:W-:Y:S01]  /*19920*/  ISETP.EQ.OR P1, PT, R9.reuse, UR13, P2 ;  /* 0x0000000d09007c0c */ /* 0x040fe20009722670 */
[C---:B------:R-:W-:Y:S01]  /*19930*/  VIADD R13, R9.reuse, 0x1 ;  /* 0x00000001090d7836 */ /* 0x040fe20000000000 */
[C---:B------:R-:W-:Y:S02]  /*19940*/  IADD3 R15, R9.reuse, 0x2, RZ ;  /* 0x00000002090f7810 */ /* 0x040fe40007ffe0ff */
[----:B------:R-:W-:Y:S02]  /*19950*/  IADD3 R17, R9, 0x3, RZ ;  /* 0x0000000309117810 */ /* 0x000fe40007ffe0ff */
[----:B------:R-:W-:Y:S02]  /*19960*/  ISETP.EQ.OR P3, PT, R13, UR13, P2 ;  /* 0x0000000d0d007c0c */ /* 0x000fe40009762670 */
[----:B------:R-:W-:Y:S02]  /*19970*/  ISETP.EQ.OR P4, PT, R15, UR13, P2 ;  /* 0x0000000d0f007c0c */ /* 0x000fe40009782670 */
[----:B------:R-:W-:-:S03]  /*19980*/  ISETP.EQ.OR P5, PT, R17, UR13, P2 ;  /* 0x0000000d11007c0c */ /* 0x000fc600097a2670 */
        /* <DEDUP_REMOVED lines=24> */
.L_x_776:
        /* <DEDUP_REMOVED lines=11> */
.L_x_782:
[----:B------:R-:W-:Y:S05]  /*19bc0*/  BSYNC B0 ;  /* 0x0000000000007941 */ /* 0x000fea0003800000 */
.L_x_781:
        /* <DEDUP_REMOVED lines=19> */
.L_x_772:
[----:B------:R-:W0:Y:S01]  /*19d00*/  S2UR UR7, SR_CgaCtaId ;  /* 0x00000000000779c3 */ /* 0x000e220000008800 */
[----:B------:R-:W-:Y:S01]  /*19d10*/  UMOV UR6, 0x400 ;  /* 0x0000040000067882 */ /* 0x000fe20000000000 */
[----:B-1--4-:R-:W-:Y:S01]  /*19d20*/  HFMA2.MMA R11, -RZ, RZ, 0, 0 ;  /* 0x00000000ff0b7435 */ /* 0x012fe200000001ff */
[----:B------:R-:W-:Y:S01]  /*19d30*/  ULDC.64 UR8, c[0x0][0x288] ;  /* 0x0000a20000087ab9 */ /* 0x000fe20000000a00 */
[----:B------:R-:W-:Y:S01]  /*19d40*/  ULDC.64 UR18, c[0x0][0x210] ;  /* 0x0000840000127ab9 */ /* 0x000fe20000000a00 */
[----:B0-----:R-:W-:-:S09]  /*19d50*/  ULEA UR6, UR7, UR6, 0x18 ;  /* 0x0000000607067291 */ /* 0x001fd2000f8ec03f */
[----:B------:R-:W-:Y:S01]  /*19d60*/  @!P2 STS.64 [UR6+0x88], R68 ;  /* 0x00008844ff00a988 */ /* 0x000fe20008000a06 */
[----:B------:R-:W-:Y:S01]  /*19d70*/  BAR.SYNC.DEFER_BLOCKING 0x0 ;  /* 0x0000000000007b1d */ /* 0x000fe20000010000 */
[----:B------:R-:W-:-:S05]  /*19d80*/  ISETP.NE.AND P2, PT, RZ, UR15, PT ;  /* 0x0000000fff007c0c */ /* 0x000fca000bf45270 */
[----:B------:R-:W0:Y:S01]  /*19d90*/  LDS.64 R8, [UR6+0x88] ;  /* 0x00008806ff087984 */ /* 0x000e220008000a00 */
[----:B------:R-:W-:Y:S02]  /*19da0*/  ULDC UR6, c[0x0][0x2bc] ;  /* 0x0000af0000067ab9 */ /* 0x000fe40000000800 */
[----:B0-----:R-:W-:Y:S01]  /*19db0*/  FMUL.FTZ R8, R8, UR6 ;  /* 0x0000000608087c20 */ /* 0x001fe20008410000 */
[----:B------:R-:W-:Y:S01]  /*19dc0*/  FMUL.FTZ R9, R9, UR6 ;  /* 0x0000000609097c20 */ /* 0x000fe20008410000 */
[----:B------:R-:W-:-:S06]  /*19dd0*/  ULDC.64 UR6, c[0x0][0x290] ;  /* 0x0000a40000067ab9 */ /* 0x000fcc0000000a00 */
.L_x_785:
        /* <DEDUP_REMOVED lines=18> */
[----:B----4-:R-:W-:Y:S01]  /*19f00*/  SHF.L.U32 R7, R7, 0x10, RZ ;  /* 0x0000001007077819 */ /* 0x010fe200000006ff */
[----:B------:R-:W-:Y:S02]  /*19f10*/  FADD.FTZ R5, R5, -UR16 ;  /* 0x8000001005057e21 */ /* 0x000fe40008010000 */
[----:B------:R-:W-:Y:S01]  /*19f20*/  FMUL.FTZ R29, R4, UR12 ;  /* 0x0000000c041d7c20 */ /* 0x000fe20008410000 */
[----:B------:R-:W-:Y:S01]  /*19f30*/  SHF.L.U32 R16, R16, 0x10, RZ ;  /* 0x0000001010107819 */ /* 0x000fe200000006ff */
[----:B------:R-:W-:Y:S02]  /*19f40*/  FMUL.FTZ R30, R5, UR12 ;  /* 0x0000000c051e7c20 */ /* 0x000fe40008410000 */
[----:B------:R-:W-:Y:S01]  /*19f50*/  @P2 FFMA.FTZ R21, R29, R3, R2 ;  /* 0x000000031d152223 */ /* 0x000fe20000010002 */
[----:B------:R-:W-:Y:S01]  /*19f60*/  FADD.FTZ R7, R7, -UR16 ;  /* 0x8000001007077e21 */ /* 0x000fe20008010000 */
[----:B------:R-:W-:Y:S01]  /*19f70*/  SHF.L.U32 R20, R14, 0x10, RZ ;  /* 0x000000100e147819 */ /* 0x000fe200000006ff */
[----:B------:R-:W-:Y:S01]  /*19f80*/  @P2 FFMA.FTZ R23, R30, R67, R0 ;  /* 0x000000431e172223 */ /* 0x000fe20000010000 */
[----:B------:R-:W-:Y:S01]  /*19f90*/  @P2 FMUL.FTZ R4, R21, -1.4426950216293334961 ;  /* 0xbfb8aa3b15042820 */ /* 0x000fe20000410000 */
[----:B------:R-:W-:Y:S01]  /*19fa0*/  FADD.FTZ R16, R16, -UR16 ;  /* 0x8000001010107e21 */ /* 0x000fe20008010000 */
[----:B------:R-:W-:Y:S01]  /*19fb0*/  FMUL.FTZ R17, R7, UR12 ;  /* 0x0000000c07117c20 */ /* 0x000fe20008410000 */
[----:B0-----:R-:W-:-:S02]  /*19fc0*/  @P2 FMUL.FTZ R6, R23, -1.4426950216293334961 ;  /* 0xbfb8aa3b17062820 */ /* 0x001fc40000410000 */
[----:B------:R-:W-:Y:S01]  /*19fd0*/  FMUL.FTZ R16, R16, UR12 ;  /* 0x0000000c10107c20 */ /* 0x000fe20008410000 */
[----:B------:R-:W0:Y:S01]  /*19fe0*/  @P2 MUFU.EX2 R4, R4 ;  /* 0x0000000400042308 */ /* 0x000e220000000800 */
[----:B------:R-:W-:Y:S01]  /*19ff0*/  @P2 FFMA.FTZ R18, R17, R3, R2 ;  /* 0x0000000311122223 */ /* 0x000fe20000010002 */
[----:B------:R-:W-:Y:S01]  /*1a000*/  SHF.L.U32 R12, R12, 0x10, RZ ;  /* 0x000000100c0c7819 */ /* 0x000fe200000006ff */
[----:B------:R-:W-:Y:S01]  /*1a010*/  @P2 FFMA.FTZ R19, R16, R67, R0 ;  /* 0x0000004310132223 */ /* 0x000fe20000010000 */
[----:B------:R-:W-:Y:S01]  /*1a020*/  SHF.L.U32 R10, R10, 0x10, RZ ;  /* 0x000000100a0a7819 */ /* 0x000fe200000006ff */
[----:B------:R-:W-:Y:S01]  /*1a030*/  @P2 FMUL.FTZ R26, R18, -1.4426950216293334961 ;  /* 0xbfb8aa3b121a2820 */ /* 0x000fe20000410000 */
[----:B------:R-:W-:Y:S01]  /*1a040*/  FFMA.FTZ R17, R8, R17, R9 ;  /* 0x0000001108117223 */ /* 0x000fe20000010009 */
[----:B------:R-:W-:Y:S01]  /*1a050*/  @P2 FMUL.FTZ R28, R19, -1.4426950216293334961 ;  /* 0xbfb8aa3b131c2820 */ /* 0x000fe20000410000 */
[----:B------:R-:W1:Y:S08]  /*1a060*/  @P2 MUFU.EX2 R6, R6 ;  /* 0x0000000600062308 */ /* 0x000e700000000800 */
[----:B------:R-:W2:Y:S01]  /*1a070*/  @P2 MUFU.EX2 R26, R26 ;  /* 0x0000001a001a2308 */ /* 0x000ea20000000800 */
[----:B0-----:R-:W-:-:S07]  /*1a080*/  @P2 FADD.FTZ R5, R4, 1 ;  /* 0x3f80000004052421 */ /* 0x001fce0000010000 */
[----:B------:R0:W3:Y:S01]  /*1a090*/  @P2 MUFU.RCP R25, R5 ;  /* 0x0000000500192308 */ /* 0x0000e20000001000 */
[----:B-1----:R-:W-:Y:S02]  /*1a0a0*/  @P2 FADD.FTZ R22, R6, 1 ;  /* 0x3f80000006162421 */ /* 0x002fe40000010000 */
[----:B------:R-:W1:Y:S05]  /*1a0b0*/  @!P1 LDC.64 R6, c[0x0][0x288] ;  /* 0x0000a200ff069b82 */ /* 0x000e6a0000000a00 */
[----:B------:R4:W4:Y:S01]  /*1a0c0*/  @P2 MUFU.RCP R27, R22 ;  /* 0x00000016001b2308 */ /* 0x0009220000001000 */
[----:B--2---:R-:W-:Y:S02]  /*1a0d0*/  @P2 FADD.FTZ R26, R26, 1 ;  /* 0x3f8000001a1a2421 */ /* 0x004fe40000010000 */
[----:B0-----:R-:W0:Y:S05]  /*1a0e0*/  @!P1 LDC.64 R4, c[0x0][0x210] ;  /* 0x00008400ff049b82 */ /* 0x001e2a0000000a00 */
[----:B------:R-:W2:Y:S01]  /*1a0f0*/  @P2 MUFU.EX2 R28, R28 ;  /* 0x0000001c001c2308 */ /* 0x000ea20000000800 */
[----:B---3--:R-:W-:Y:S01]  /*1a100*/  @P2 FADD.FTZ R14, -R25, 1 ;  /* 0x3f800000190e2421 */ /* 0x008fe20000010100 */
[----:B----4-:R-:W-:Y:S01]  /*1a110*/  SHF.L.U32 R22, R15, 0x10, RZ ;  /* 0x000000100f167819 */ /* 0x010fe200000006ff */
[----:B------:R-:W-:Y:S01]  /*1a120*/  @P2 FMUL.FTZ R25, R20, R25 ;  /* 0x0000001914192220 */ /* 0x000fe20000410000 */
[----:B------:R-:W-:Y:S01]  /*1a130*/  @!P1 MOV R15, R35 ;  /* 0x00000023000f9202 */ /* 0x000fe20000000f00 */
[----:B------:R-:W-:Y:S01]  /*1a140*/  @P2 FFMA.FTZ R14, R21, R14, 1 ;  /* 0x3f800000150e2423 */ /* 0x000fe2000001000e */
[--C-:B------:R-:W-:Y:S01]  /*1a150*/  FFMA.FTZ R21, R8, R29, R9.reuse ;  /* 0x0000001d08157223 */ /* 0x100fe20000010009 */
[----:B------:R-:W-:Y:S01]  /*1a160*/  @P2 FADD.FTZ R24, -R27, 1 ;  /* 0x3f8000001b182421 */ /* 0x000fe20000010100 */
[----:B------:R-:W-:Y:S01]  /*1a170*/  @P2 FMUL.FTZ R27, R22, R27 ;  /* 0x0000001b161b2220 */ /* 0x000fe20000410000 */
[----:B------:R-:W-:Y:S01]  /*1a180*/  @P2 FMUL.FTZ R20, R25, R14 ;  /* 0x0000000e19142220 */ /* 0x000fe20000410000 */
[----:B------:R-:W-:Y:S01]  /*1a190*/  @!P1 MOV R14, R36 ;  /* 0x00000024000e9202 */ /* 0x000fe20000000f00 */
[----:B------:R-:W-:Y:S01]  /*1a1a0*/  @P2 FFMA.FTZ R24, R23, R24, 1 ;  /* 0x3f80000017182423 */ /* 0x000fe20000010018 */
[----:B------:R-:W-:Y:S01]  /*1a1b0*/  FFMA.FTZ R23, R8, R30, R9 ;  /* 0x0000001e08177223 */ /* 0x000fe20000010009 */
[----:B------:R-:W-:Y:S01]  /*1a1c0*/  FFMA.FTZ R21, R20, R3, -R21 ;  /* 0x0000000314157223 */ /* 0x000fe20000010815 */
[----:B------:R-:W3:Y:S01]  /*1a1d0*/  @P2 MUFU.RCP R25, R26 ;  /* 0x0000001a00192308 */ /* 0x000ee20000001000 */
[----:B------:R-:W-:Y:S01]  /*1a1e0*/  @P2 FMUL.FTZ R22, R27, R24 ;  /* 0x000000181b162220 */ /* 0x000fe20000410000 */
[----:B-1----:R-:W-:-:S02]  /*1a1f0*/  @!P1 IMAD R24, R31, R6, RZ ;  /* 0x000000061f189224 */ /* 0x002fc400078e02ff */
[----:B--2---:R-:W-:Y:S01]  /*1a200*/  @P2 FADD.FTZ R28, R28, 1 ;  /* 0x3f8000001c1c2421 */ /* 0x004fe20000010000 */
[----:B------:R-:W-:-:S04]  /*1a210*/  @!P1 IMAD.WIDE.U32 R14, R13, R6, R14 ;  /* 0x000000060d0e9225 */ /* 0x000fc800078e000e */
[----:B------:R-:W-:Y:S01]  /*1a220*/  FFMA.FTZ R6, R22, R67, -R23 ;  /* 0x0000004316067223 */ /* 0x000fe20000010817 */
[----:B------:R-:W-:Y:S01]  /*1a230*/  FMUL.FTZ R21, R21, UR12 ;  /* 0x0000000c15157c20 */ /* 0x000fe20008410000 */
[----:B------:R-:W-:Y:S02]  /*1a240*/  @!P1 IMAD R27, R13, R7, R24 ;  /* 0x000000070d1b9224 */ /* 0x000fe400078e0218 */
[----:B------:R-:W-:Y:S01]  /*1a250*/  @!P1 FMUL.FTZ R6, R6, UR12 ;  /* 0x0000000c06069c20 */ /* 0x000fe20008410000 */
[----:B------:R-:W1:Y:S01]  /*1a260*/  @P2 MUFU.RCP R7, R28 ;  /* 0x0000001c00072308 */ /* 0x000e620000001000 */
[----:B0-----:R-:W-:Y:S02]  /*1a270*/  @!P1 LEA R4, P3, R14, R4, 0x1 ;  /* 0x000000040e049211 */ /* 0x001fe400078608ff */
[----:B------:R-:W-:Y:S02]  /*1a280*/  @!P1 IADD3 R15, R15, R27, RZ ;  /* 0x0000001b0f0f9210 */ /* 0x000fe40007ffe0ff */
[----:B------:R-:W-:-:S02]  /*1a290*/  @!P1 F2FP.BF16.F32.PACK_AB R21, R6, R21 ;  /* 0x000000150615923e */ /* 0x000fc400000010ff */
[----:B------:R-:W-:Y:S01]  /*1a2a0*/  @!P1 LEA.HI.X R5, R14, R5, R15, 0x1, P3 ;  /* 0x000000050e059211 */ /* 0x000fe200018f0c0f */
[----:B---3--:R-:W-:Y:S01]  /*1a2b0*/  @P2 FADD.FTZ R15, -R25, 1 ;  /* 0x3f800000190f2421 */ /* 0x008fe20000010100 */
[----:B------:R-:W-:Y:S01]  /*1a2c0*/  IADD3 R13, R13, 0x8, RZ ;  /* 0x000000080d0d7810 */ /* 0x000fe20007ffe0ff */
[----:B------:R-:W-:Y:S01]  /*1a2d0*/  @P2 FMUL.FTZ R25, R12, R25 ;  /* 0x000000190c192220 */ /* 0x000fe20000410000 */
[----:B------:R-:W-:Y:S01]  /*1a2e0*/  ISETP.NE.AND P3, PT, R11, 0x40, PT ;  /* 0x000000400b00780c */ /* 0x000fe20003f65270 */
[----:B------:R0:W-:Y:S01]  /*1a2f0*/  @!P1 STG.E desc[UR10][R4.64], R21 ;  /* 0x0000001504009986 */ /* 0x0001e2000c10190a */
[----:B------:R-:W-:Y:S01]  /*1a300*/  ISETP.GE.U32.AND P1, PT, R13, UR6, PT ;  /* 0x000000060d007c0c */ /* 0x000fe2000bf26070 */
[----:B------:R-:W-:Y:S01]  /*1a310*/  @P2 FFMA.FTZ R18, R18, R15, 1 ;  /* 0x3f80000012122423 */ /* 0x000fe2000001000f */
[----:B------:R-:W-:Y:S01]  /*1a320*/  SHF.R.S32.HI R14, RZ, 0x1f, R13 ;  /* 0x0000001fff0e7819 */ /* 0x000fe2000001140d */
[----:B-1----:R-:W-:Y:S01]  /*1a330*/  @P2 FADD.FTZ R6, -R7, 1 ;  /* 0x3f80000007062421 */ /* 0x002fe20000010100 */
[----:B------:R-:W-:-:S02]  /*1a340*/  @P2 FMUL.FTZ R7, R10, R7 ;  /* 0x000000070a072220 */ /* 0x000fc40000410000 */
[----:B------:R-:W-:Y:S01]  /*1a350*/  ISETP.GE.OR.EX P1, PT, R14, UR7, P0, P1 ;  /* 0x000000070e007c0c */ /* 0x000fe20008726710 */
[----:B------:R-:W-:Y:S01]  /*1a360*/  @P2 FMUL.FTZ R12, R25, R18 ;  /* 0x00000012190c2220 */ /* 0x000fe20000410000 */
[----:B------:R-:W-:Y:S01]  /*1a370*/  @P2 FFMA.FTZ R6, R19, R6, 1 ;  /* 0x3f80000013062423 */ /* 0x000fe20000010006 */
[----:B0-----:R-:W-:-:S03]  /*1a380*/  FFMA.FTZ R5, R8, R16, R9 ;  /* 0x0000001008057223 */ /* 0x001fc60000010009 */
        /* <DEDUP_REMOVED lines=16> */
.L_x_784:
[----:B------:R-:W-:Y:S05]  /*1a490*/  BSYNC B0 ;  /* 0x0000000000007941 */ /* 0x000fea0003800000 */
.L_x_783:
        /* <DEDUP_REMOVED lines=10> */
.L_x_699:
[----:B------:R-:W2:Y:S01]  /*1a540*/  LDL R8, [R1+0x5e0] ;  /* 0x0005e00001087983 */ /* 0x000ea20000100800 */
[----:B0-----:R-:W0:Y:S01]  /*1a550*/  LDC R6, c[0x0][0xc] ;  /* 0x00000300ff067b82 */ /* 0x001e220000000800 */
        /* <DEDUP_REMOVED lines=23> */
.L_x_788:
[----:B------:R-:W-:Y:S05]  /*1a6d0*/  BSYNC B0 ;  /* 0x0000000000007941 */ /* 0x000fea0003800000 */
.L_x_787:
[----:B------:R-:W-:Y:S05]  /*1a6e0*/  @P0 EXIT ;  /* 0x000000000000094d */ /* 0x000fea0003800000 */
[----:B------:R-:W-:Y:S05]  /*1a6f0*/  @P2 BRA `(.L_x_789) ;  /* 0x0000000000202947 */ /* 0x000fea0003800000 */
[----:B------:R-:W-:-:S05]  /*1a700*/  IMAD R0, R6, R7, RZ ;  /* 0x0000000706007224 */ /* 0x000fca00078e02ff */
[----:B------:R-:W-:-:S13]  /*1a710*/  ISETP.NE.AND P0, PT, R0, -0x1, PT ;  /* 0xffffffff0000780c */ /* 0x000fda0003f05270 */
[----:B------:R-:W-:Y:S05]  /*1a720*/  @!P0 BRA `(.L_x_789) ;  /* 0x0000000000148947 */ /* 0x000fea0003800000 */
.L_x_790:
[----:B0-----:R-:W2:Y:S04]  /*1a730*/  LDG.E.STRONG.GPU R5, desc[UR10][R2.64] ;  /* 0x0000000a02057981 */ /* 0x001ea8000c1ef900 */
[----:B--2---:R-:W-:Y:S01]  /*1a740*/  CCTL.IVALL ;  /* 0x00000000ff00798f */ /* 0x004fe20002000000 */
[----:B------:R-:W-:Y:S05]  /*1a750*/  YIELD ;  /* 0x0000000000007946 */ /* 0x000fea0003800000 */
[----:B------:R-:W-:-:S13]  /*1a760*/  ISETP.NE.AND P0, PT, R5, R0, PT ;  /* 0x000000000500720c */ /* 0x000fda0003f05270 */
[----:B------:R-:W-:Y:S05]  /*1a770*/  @P0 BRA `(.L_x_790) ;  /* 0xfffffffc00ec0947 */ /* 0x000fea000383ffff */
.L_x_789:
        /* <DEDUP_REMOVED lines=27> */
.L_x_791:
[C---:B------:R-:W-:Y:S01]  /*1a930*/  LEA R6, P0, R0.reuse, UR4, 0x2 ;  /* 0x0000000400067c11 */ /* 0x040fe2000f8010ff */
[----:B------:R-:W2:Y:S03]  /*1a940*/  LDL.LU R20, [R1+0x5e0] ;  /* 0x0005e00001147983 */ /* 0x000ea60000300800 */
[----:B------:R-:W-:Y:S02]  /*1a950*/  LEA.HI.X R7, R0, UR5, R7, 0x2, P0 ;  /* 0x0000000500077c11 */ /* 0x000fe400080f1407 */
[-C--:B------:R-:W-:Y:S02]  /*1a960*/  LEA R8, P0, R25, R6.reuse, 0x2 ;  /* 0x0000000619087211 */ /* 0x080fe400078010ff */
[-C--:B------:R-:W-:Y:S01]  /*1a970*/  LEA R12, P2, R27, R6.reuse, 0x2 ;  /* 0x000000061b0c7211 */ /* 0x080fe200078410ff */
[----:B------:R-:W3:Y:S01]  /*1a980*/  LDG.E R0, desc[UR10][R6.64] ;  /* 0x0000000a06007981 */ /* 0x000ee2000c1e1900 */
[----:B------:R-:W-:-:S02]  /*1a990*/  LEA R10, P1, R22, R6, 0x2 ;  /* 0x00000006160a7211 */ /* 0x000fc400078210ff */
[C---:B------:R-:W-:Y:S02]  /*1a9a0*/  IADD3.X R9, R7.reuse, R31, RZ, P0, !PT ;  /* 0x0000001f07097210 */ /* 0x040fe400007fe4ff */
[----:B------:R-:W-:Y:S02]  /*1a9b0*/  IADD3.X R13, R7, R29, RZ, P2, !PT ;  /* 0x0000001d070d7210 */ /* 0x000fe400017fe4ff */
[----:B------:R-:W-:Y:S02]  /*1a9c0*/  IADD3.X R11, R23, R7, RZ, P1, !PT ;  /* 0x00000007170b7210 */ /* 0x000fe40000ffe4ff */
[----:B------:R-:W3:Y:S04]  /*1a9d0*/  LDG.E R9, desc[UR10][R8.64] ;  /* 0x0000000a08097981 */ /* 0x000ee8000c1e1900 */
[----:B------:R-:W4:Y:S04]  /*1a9e0*/  LDG.E R10, desc[UR10][R10.64] ;  /* 0x0000000a0a0a7981 */ /* 0x000f28000c1e1900 */
[----:B------:R-:W4:Y:S01]  /*1a9f0*/  LDG.E R13, desc[UR10][R12.64] ;  /* 0x0000000a0c0d7981 */ /* 0x000f22000c1e1900 */
[----:B--2---:R-:W-:-:S05]  /*1aa00*/  SHF.L.U32 R5, R20, 0x1, RZ ;  /* 0x0000000114057819 */ /* 0x004fca00000006ff */
[----:B0-----:R-:W-:-:S04]  /*1aa10*/  IMAD.WIDE R2, R5, 0x2, R14 ;  /* 0x0000000205027825 */ /* 0x001fc800078e020e */
[----:B-1----:R-:W-:Y:S01]  /*1aa20*/  IMAD.WIDE R4, R5, 0x2, R16 ;  /* 0x0000000205047825 */ /* 0x002fe200078e0210 */
[----:B---3--:R-:W-:Y:S02]  /*1aa30*/  F2FP.BF16.F32.PACK_AB R19, R9, R0 ;  /* 0x000000000913723e */ /* 0x008fe400000010ff */
[----:B------:R-:W-:Y:S02]  /*1aa40*/  IADD3 R0, R20, 0x1c0, RZ ;  /* 0x000001c014007810 */ /* 0x000fe40007ffe0ff */
[----:B----4-:R-:W-:Y:S01]  /*1aa50*/  F2FP.BF16.F32.PACK_AB R21, R13, R10 ;  /* 0x0000000a0d15723e */ /* 0x010fe200000010ff */
[----:B------:R2:W-:Y:S01]  /*1aa60*/  STG.E desc[UR10][R2.64], R19 ;  /* 0x0000001302007986 */ /* 0x0005e2000c10190a */
[----:B------:R-:W-:Y:S02]  /*1aa70*/  ISETP.GT.U32.AND P0, PT, R25, R0, PT ;  /* 0x000000001900720c */ /* 0x000fe40003f04070 */
[----:B------:R-:W-:Y:S01]  /*1aa80*/  SHF.R.S32.HI R7, RZ, 0x1f, R0 ;  /* 0x0000001fff077819 */ /* 0x000fe20000011400 */
[----:B------:R2:W-:Y:S04]  /*1aa90*/  STG.E desc[UR10][R4.64], R21 ;  /* 0x0000001504007986 */ /* 0x0005e8000c10190a */
[----:B------:R2:W-:Y:S01]  /*1aaa0*/  STL [R1+0x5e0], R0 ;  /* 0x0005e00001007387 */ /* 0x0005e20000100800 */
[----:B------:R-:W-:-:S13]  /*1aab0*/  ISETP.GT.AND.EX P0, PT, R18, R7, PT, P0 ;  /* 0x000000071200720c */ /* 0x000fda0003f04300 */
[----:B--2---:R-:W-:Y:S05]  /*1aac0*/  @P0 BRA `(.L_x_791) ;  /* 0xfffffffc00980947 */ /* 0x004fea000383ffff */
[----:B------:R-:W-:Y:S05]  /*1aad0*/  EXIT ;  /* 0x000000000000794d */ /* 0x000fea0003800000 */
.L_x_792:
        /* <DEDUP_REMOVED lines=10> */
.L_x_5601:


//--------------------- .text._Z35group_norm_nhwc_bwd_one_pass_kernelI11Bf16IOFp16WLi64ELi112ELi448EEv26Group_norm_nhwc_bwd_params --------------------------
	.section	.text._Z35group_norm_nhwc_bwd_one_pass_kernelI11Bf16IOFp16WLi64ELi112ELi448EEv26Group_norm_nhwc_bwd_params,"ax",@progbits
	.align	128
        .global         _Z35group_norm_nhwc_bwd_one_pass_kernelI11Bf16IOFp16WLi64ELi112ELi448EEv26Group_norm_nhwc_bwd_params
        .type           _Z35group_norm_nhwc_bwd_one_pass_kernelI11Bf16IOFp16WLi64ELi112ELi448EEv26Group_norm_nhwc_bwd_params,@function
        .size           _Z35group_norm_nhwc_bwd_one_pass_kernelI11Bf16IOFp16WLi64ELi112ELi448EEv26Group_norm_nhwc_bwd_params,(.L_x_5602 - _Z35group_norm_nhwc_bwd_one_pass_kernelI11Bf16IOFp16WLi64ELi112ELi448EEv26Group_norm_nhwc_bwd_params)
        .other          _Z35group_norm_nhwc_bwd_one_pass_kernelI11Bf16IOFp16WLi64ELi112ELi448EEv26Group_norm_nhwc_bwd_params,@"STO_CUDA_ENTRY STV_DEFAULT"
_Z35group_norm_nhwc_bwd_one_pass_kernelI11Bf16IOFp16WLi64ELi112ELi448EEv26Group_norm_nhwc_bwd_params:
.text._Z35group_norm_nhwc_bwd_one_pass_kernelI11Bf16IOFp16WLi64ELi112ELi448EEv26Group_norm_nhwc_bwd_params:
        /* <DEDUP_REMOVED lines=70> */
.L_x_844:
        /* <DEDUP_REMOVED lines=246> */
[----:B--2---:R-:W-:-:S02]  /*13c0*/  HADD2.F32 R4, -RZ, R4.H0_H0 ;  /* 0x20000004ff047230 */ /* 0x004fc40000004100 */
[----:B---3--:R-:W-:Y:S02]  /*13d0*/  HADD2.F32 R0, -RZ, R0.H0_H0 ;  /* 0x20000000ff007230 */ /* 0x008fe40000004100 */
[----:B----4-:R-:W-:Y:S02]  /*13e0*/  @P0 HADD2.F32 R3, -RZ, R16.H0_H0 ;  /* 0x20000010ff030230 */ /* 0x010fe40000004100 */
[----:B------:R-:W-:-:S07]  /*13f0*/  @P0 HADD2.F32 R2, -RZ, R9.H0_H0 ;  /* 0x20000009ff020230 */ /* 0x000fce0000004100 */
.L_x_795:
[----:B------:R-:W-:Y:S05]  /*1400*/  BSYNC B0 ;  /* 0x0000000000007941 */ /* 0x000fea0003800000 */
.L_x_794:
        /* <DEDUP_REMOVED lines=29> */
.L_x_796:
        /* <DEDUP_REMOVED lines=36> */
.L_x_797:
        /* <DEDUP_REMOVED lines=43> */
.L_x_798:
        /* <DEDUP_REMOVED lines=34> */
.L_x_799:
        /* <DEDUP_REMOVED lines=36> */
.L_x_800:
        /* <DEDUP_REMOVED lines=34> */
.L_x_801:
        /* <DEDUP_REMOVED lines=37> */
.L_x_802:
        /* <DEDUP_REMOVED lines=36> */
.L_x_803:
        /* <DEDUP_REMOVED lines=100> */
.L_x_805:
[----:B------:R-:W-:Y:S05]  /*2c20*/  BSYNC B0 ;  /* 0x0000000000007941 */ /* 0x000fea0003800000 */
.L_x_804:
        /* <DEDUP_REMOVED lines=39> */
.L_x_807:
[----:B------:R-:W-:Y:S05]  /*2ea0*/  BSYNC B0 ;  /* 0x0000000000007941 */ /* 0x000fea0003800000 */
.L_x_806:
        /* <DEDUP_REMOVED lines=18> */
.L_x_809:
[----:B------:R-:W-:Y:S05]  /*2fd0*/  BSYNC B0 ;  /* 0x0000000000007941 */ /* 0x000fea0003800000 */
.L_x_808:
        /* <DEDUP_REMOVED lines=50> */
.L_x_812:
[----:B------:R-:W2:Y:S04]  /*3300*/  LDG.E.STRONG.GPU R20, desc[UR14][R18.64] ;  /* 0x0000000e12147981 */ /* 0x000ea8000c1ef900 */
[----:B--2---:R-:W-:Y:S01]  /*3310*/  CCTL.IVALL ;  /* 0x00000000ff00798f */ /* 0x004fe20002000000 */
[----:B------:R-:W-:Y:S05]  /*3320*/  YIELD ;  /* 0x0000000000007946 */ /* 0x000fea0003800000 */
[----:B------:R-:W-:-:S13]  /*3330*/  ISETP.NE.AND P6, PT, R20, R15, PT ;  /* 0x0000000f1400720c */ /* 0x000fda0003fc5270 */
[----:B------:R-:W-:Y:S05]  /*3340*/  @P6 BRA `(.L_x_812) ;  /* 0xfffffffc00ec6947 */ /* 0x000fea000383ffff */
.L_x_811:
        /* <DEDUP_REMOVED lines=19> */
.L_x_816:
        /* <DEDUP_REMOVED lines=116> */
.L_x_815:
        /* <DEDUP_REMOVED lines=62> */
.L_x_817:
[----:B------:R-:W-:-:S06]  /*3fa0*/  UISETP.NE.OR UP0, UPT, UR11, URZ, UP0 ;  /* 0x0000003f0b00728c */ /* 0x000fcc0008705670 */
[----:B------:R-:W-:-:S13]  /*3fb0*/  PLOP3.LUT P6, PT, PT, PT, UP0, 0x80, 0x0 ;  /* 0x000000000000781c */ /* 0x000fda0003fcf008 */
[----:B------:R-:W-:Y:S05]  /*3fc0*/  @!P6 BRA `(.L_x_813) ;  /* 0x00000000007ce947 */ /* 0x000fea0003800000 */
.L_x_814:
        /* <DEDUP_REMOVED lines=31> */
.L_x_813:
        /* <DEDUP_REMOVED lines=10> */
.L_x_819:
[----:B------:R-:W-:Y:S05]  /*4260*/  BSYNC B0 ;  /* 0x0000000000007941 */ /* 0x000fea0003800000 */
.L_x_818:
        /* <DEDUP_REMOVED lines=17> */
.L_x_810:
        /* <DEDUP_REMOVED lines=40> */
.L_x_820:
        /* <DEDUP_REMOVED lines=22> */
.L_x_822:
[----:B------:R-:W-:Y:S05]  /*4760*/  BSYNC B0 ;  /* 0x0000000000007941 */ /* 0x000fea0003800000 */
.L_x_821:
        /* <DEDUP_REMOVED lines=28> */
.L_x_823:
        /* <DEDUP_REMOVED lines=21> */
.L_x_825:
[----:B------:R-:W-:Y:S05]  /*4a80*/  BSYNC B0 ;  /* 0x0000000000007941 */ /* 0x000fea0003800000 */
.L_x_824:
        /* <DEDUP_REMOVED lines=27> */
.L_x_826:
        /* <DEDUP_REMOVED lines=21> */
.L_x_828:
[----:B------:R-:W-:Y:S05]  /*4d90*/  BSYNC B0 ;  /* 0x0000000000007941 */ /* 0x000fea0003800000 */
.L_x_827:
        /* <DEDUP_REMOVED lines=26> */
.L_x_829:
        /* <DEDUP_REMOVED lines=21> */
.L_x_831:
[----:B------:R-:W-:Y:S05]  /*5090*/  BSYNC B0 ;  /* 0x0000000000007941 */ /* 0x000fea0003800000 */
.L_x_830:
        /* <DEDUP_REMOVED lines=30> */
.L_x_832:
        /* <DEDUP_REMOVED lines=21> */
.L_x_834:
[----:B------:R-:W-:Y:S05]  /*53d0*/  BSYNC B0 ;  /* 0x0000000000007941 */ /* 0x000fea0003800000 */
.L_x_833:
        /* <DEDUP_REMOVED lines=27> */
.L_x_835:
        /* <DEDUP_REMOVED lines=20> */
.L_x_837:
[----:B------:R-:W-:Y:S05]  /*56d0*/  BSYNC B0 ;  /* 0x0000000000007941 */ /* 0x000fea0003800000 */
.L_x_836:
        /* <DEDUP_REMOVED lines=29> */
.L_x_838:
        /* <DEDUP_REMOVED lines=24> */
.L_x_840:
[----:B------:R-:W-:Y:S05]  /*5a30*/  BSYNC B0 ;  /* 0x0000000000007941 */ /* 0x000fea0003800000 */
.L_x_839:
        /* <DEDUP_REMOVED lines=30> */
.L_x_841:
        /* <DEDUP_REMOVED lines=19> */
.L_x_843:
[----:B------:R-:W-:Y:S05]  /*5d50*/  BSYNC B0 ;  /* 0x0000000000007941 */ /* 0x000fea0003800000 */
.L_x_842:
[----:B------:R-:W-:Y:S01]  /*5d60*/  ULDC UR11, c[0x0][0x10] ;  /* 0x00000400000b7ab9 */ /* 0x000fe20000000800 */
[----:B------:R-:W-:Y:S02]  /*5d70*/  UIADD3 UR4, UR4, 0x1, URZ ;  /* 0x0000000104047890 */ /* 0x000fe4000fffe03f */
[----:B------:R-:W-:-:S04]  /*5d80*/  UIADD3 UR6, UR11, UR6, URZ ;  /* 0x000000060b067290 */ /* 0x000fc8000fffe03f */
[----:B------:R-:W-:-:S06]  /*5d90*/  UISETP.GE.AND UP0, UPT, UR6, UR5, UPT ;  /* 0x000000050600728c */ /* 0x000fcc000bf06270 */
[----:B------:R-:W-:-:S13]  /*5da0*/  PLOP3.LUT P0, PT, PT, PT, UP0, 0x80, 0x0 ;  /* 0x000000000000781c */ /* 0x000fda0003f0f008 */
[----:B------:R-:W-:Y:S05]  /*5db0*/  @!P0 BRA `(.L_x_844) ;  /* 0xffffffa400a88947 */ /* 0x000fea000383ffff */
.L_x_793:
        /* <DEDUP_REMOVED lines=19> */
.L_x_846:
[----:B------:R-:W-:Y:S05]  /*5ef0*/  BSYNC B0 ;  /* 0x0000000000007941 */ /* 0x000fea0003800000 */
.L_x_845:
        /* <DEDUP_REMOVED lines=11> */
.L_x_848:
[----:B------:R-:W2:Y:S04]  /*5fb0*/  LDG.E.STRONG.GPU R5, desc[UR14][R2.64] ;  /* 0x0000000e02057981 */ /* 0x000ea8000c1ef900 */
[----:B--2---:R-:W-:Y:S01]  /*5fc0*/  CCTL.IVALL ;  /* 0x00000000ff00798f */ /* 0x004fe20002000000 */
[----:B------:R-:W-:Y:S05]  /*5fd0*/  YIELD ;  /* 0x0000000000007946 */ /* 0x000fea0003800000 */
[----:B------:R-:W-:-:S13]  /*5fe0*/  ISETP.NE.AND P0, PT, R5, R0, PT ;  /* 0x000000000500720c */ /* 0x000fda0003f05270 */
[----:B------:R-:W-:Y:S05]  /*5ff0*/  @P0 BRA `(.L_x_848) ;  /* 0xfffffffc00ec0947 */ /* 0x000fea000383ffff */
.L_x_847:
        /* <DEDUP_REMOVED lines=24> */
.L_x_849:
        /* <DEDUP_REMOVED lines=17> */
[----:B--2---:R-:W-:Y:S02]  /*6290*/  F2FP.F16.F32.PACK_AB R9, R11, R0 ;  /* 0x000000000b09723e */ /* 0x004fe400000000ff */
[----:B------:R-:W-:Y:S02]  /*62a0*/  SHF.R.S32.HI R0, RZ, 0x1f, R8 ;  /* 0x0000001fff007819 */ /* 0x000fe40000011408 */
[----:B---3--:R-:W-:Y:S01]  /*62b0*/  F2FP.F16.F32.PACK_AB R21, R15, R12 ;  /* 0x0000000c0f15723e */ /* 0x008fe200000000ff */
[----:B------:R2:W-:Y:S04]  /*62c0*/  STG.E desc[UR14][R2.64], R9 ;  /* 0x0000000902007986 */ /* 0x0005e8000c10190e */
[----:B------:R2:W-:Y:S01]  /*62d0*/  STG.E desc[UR14][R4.64], R21 ;  /* 0x0000001504007986 */ /* 0x0005e2000c10190e */
[----:B------:R-:W-:-:S13]  /*62e0*/  ISETP.GT.AND.EX P0, PT, R27, R0, PT, P0 ;  /* 0x000000001b00720c */ /* 0x000fda0003f04300 */
[----:B--2---:R-:W-:Y:S05]  /*62f0*/  @P0 BRA `(.L_x_849) ;  /* 0xfffffffc00a00947 */ /* 0x004fea000383ffff */
[----:B------:R-:W-:Y:S05]  /*6300*/  EXIT ;  /* 0x000000000000794d */ /* 0x000fea0003800000 */
.L_x_850:
        /* <DEDUP_REMOVED lines=15> */
.L_x_5602:


//--------------------- .text._Z35group_norm_nhwc_bwd_one_pass_kernelI11Bf16IOFp16WLi128ELi112ELi448EEv26Group_norm_nhwc_bwd_params --------------------------
	.section	.text._Z35group_norm_nhwc_bwd_one_pass_kernelI11Bf16IOFp16WLi128ELi112ELi448EEv26Group_norm_nhwc_bwd_params,"ax",@progbits
	.align	128
        .global         _Z35group_norm_nhwc_bwd_one_pass_kernelI11Bf16IOFp16WLi128ELi112ELi448EEv26Group_norm_nhwc_bwd_params
        .type           _Z35group_norm_nhwc_bwd_one_pass_kernelI11Bf16IOFp16WLi128ELi112ELi448EEv26Group_norm_nhwc_bwd_params,@function
        .size           _Z35group_norm_nhwc_bwd_one_pass_kernelI11Bf16IOFp16WLi128ELi112ELi448EEv26Group_norm_nhwc_bwd_params,(.L_x_5603 - _Z35group_norm_nhwc_bwd_one_pass_kernelI11Bf16IOFp16WLi128ELi112ELi448EEv26Group_norm_nhwc_bwd_params)
        .other          _Z35group_norm_nhwc_bwd_one_pass_kernelI11Bf16IOFp16WLi128ELi112ELi448EEv26Group_norm_nhwc_bwd_params,@"STO_CUDA_ENTRY STV_DEFAULT"
_Z35group_norm_nhwc_bwd_one_pass_kernelI11Bf16IOFp16WLi128ELi112ELi448EEv26Group_norm_nhwc_bwd_params:
.text._Z35group_norm_nhwc_bwd_one_pass_kernelI11Bf16IOFp16WLi128ELi112ELi448EEv26Group_norm_nhwc_bwd_params:
        /* <DEDUP_REMOVED lines=109> */
.L_x_934:
        /* <DEDUP_REMOVED lines=425> */
[----:B--2---:R-:W-:Y:S02]  /*2160*/  @P0 HADD2.F32 R92, -RZ, R27.H0_H0 ;  /* 0x2000001bff5c0230 */ /* 0x004fe40000004100 */
[----:B---3--:R-:W-:Y:S02]  /*2170*/  @P0 HADD2.F32 R93, -RZ, R26.H0_H0 ;  /* 0x2000001aff5d0230 */ /* 0x008fe40000004100 */
[----:B------:R-:W0:Y:S02]  /*2180*/  LDC.64 R26, c[0x0][0x238] ;  /* 0x00008e00ff1a7b82 */ /* 0x000e240000000a00 */
[----:B0-----:R-:W-:-:S05]  /*2190*/  IMAD.WIDE R26, R97, 0x2, R26 ;  /* 0x00000002611a7825 */ /* 0x001fca00078e021a */
[----:B------:R-:W2:Y:S04]  /*21a0*/  LDG.E.U16 R91, desc[UR8][R26.64] ;  /* 0x000000081a5b7981 */ /* 0x000ea8000c1e1500 */
[----:B------:R-:W3:Y:S01]  /*21b0*/  LDG.E.U16 R94, desc[UR8][R26.64+0x2] ;  /* 0x000002081a5e7981 */ /* 0x000ee2000c1e1500 */
[----:B--2---:R-:W-:Y:S02]  /*21c0*/  HADD2.F32 R91, -RZ, R91.H0_H0 ;  /* 0x2000005bff5b7230 */ /* 0x004fe40000004100 */
[----:B---3--:R-:W-:-:S07]  /*21d0*/  HADD2.F32 R94, -RZ, R94.H0_H0 ;  /* 0x2000005eff5e7230 */ /* 0x008fce0000004100 */
.L_x_853:
[----:B------:R-:W-:Y:S05]  /*21e0*/  BSYNC B0 ;  /* 0x0000000000007941 */ /* 0x000fea0003800000 */
.L_x_852:
        /* <DEDUP_REMOVED lines=40> */
.L_x_854:
        /* <DEDUP_REMOVED lines=26> */
.L_x_855:
        /* <DEDUP_REMOVED lines=43> */
.L_x_856:
        /* <DEDUP_REMOVED lines=40> */
.L_x_857:
        /* <DEDUP_REMOVED lines=33> */
.L_x_858:
        /* <DEDUP_REMOVED lines=36> */
.L_x_859:
        /* <DEDUP_REMOVED lines=34> */
.L_x_860:
        /* <DEDUP_REMOVED lines=36> */
.L_x_861:
        /* <DEDUP_REMOVED lines=34> */
.L_x_862:
        /* <DEDUP_REMOVED lines=36> */
.L_x_863:
        /* <DEDUP_REMOVED lines=34> */
.L_x_864:
        /* <DEDUP_REMOVED lines=36> */
.L_x_865:
        /* <DEDUP_REMOVED lines=34> */
.L_x_866:
        /* <DEDUP_REMOVED lines=37> */
.L_x_867:
        /* <DEDUP_REMOVED lines=37> */
.L_x_868:
        /* <DEDUP_REMOVED lines=35> */
.L_x_869:
        /* <DEDUP_REMOVED lines=129> */
.L_x_871:
[----:B------:R-:W-:Y:S05]  /*4db0*/  BSYNC B0 ;  /* 0x0000000000007941 */ /* 0x000fea0003800000 */
.L_x_870:
        /* <DEDUP_REMOVED lines=41> */
.L_x_873:
[----:B------:R-:W-:Y:S05]  /*5050*/  BSYNC B0 ;  /* 0x0000000000007941 */ /* 0x000fea0003800000 */
.L_x_872:
        /* <DEDUP_REMOVED lines=16> */
.L_x_875:
[----:B------:R-:W-:Y:S05]  /*5160*/  BSYNC B0 ;  /* 0x0000000000007941 */ /* 0x000fea0003800000 */
.L_x_874:
        /* <DEDUP_REMOVED lines=63> */
.L_x_878:
[----:B-1----:R-:W2:Y:S04]  /*5560*/  LDG.E.STRONG.GPU R102, desc[UR8][R24.64] ;  /* 0x0000000818667981 */ /* 0x002ea8000c1ef900 */
[----:B--2---:R-:W-:Y:S01]  /*5570*/  CCTL.IVALL ;  /* 0x00000000ff00798f */ /* 0x004fe20002000000 */
[----:B------:R-:W-:Y:S05]  /*5580*/  YIELD ;  /* 0x0000000000007946 */ /* 0x000fea0003800000 */
[----:B------:R-:W-:-:S13]  /*5590*/  ISETP.NE.AND P6, PT, R102, R109, PT ;  /* 0x0000006d6600720c */ /* 0x000fda0003fc5270 */
[----:B------:R-:W-:Y:S05]  /*55a0*/  @P6 BRA `(.L_x_878) ;  /* 0xfffffffc00ec6947 */ /* 0x000fea000383ffff */
.L_x_877:
        /* <DEDUP_REMOVED lines=22> */
.L_x_882:
        /* <DEDUP_REMOVED lines=115> */
.L_x_881:
        /* <DEDUP_REMOVED lines=63> */
.L_x_883:
[----:B------:R-:W-:-:S04]  /*6230*/  LOP3.LUT P6, RZ, R23, 0x1, RZ, 0xc0, !PT ;  /* 0x0000000117ff7812 */ /* 0x000fc800078cc0ff */
[----:B------:R-:W-:-:S13]  /*6240*/  ISETP.NE.OR P6, PT, R102, RZ, P6 ;  /* 0x000000ff6600720c */ /* 0x000fda00037c5670 */
[----:B------:R-:W-:Y:S05]  /*6250*/  @!P6 BRA `(.L_x_879) ;  /* 0x00000000007ce947 */ /* 0x000fea0003800000 */
.L_x_880:
        /* <DEDUP_REMOVED lines=31> */
.L_x_879:
        /* <DEDUP_REMOVED lines=10> */
.L_x_885:
[----:B------:R-:W-:Y:S05]  /*64f0*/  BSYNC B0 ;  /* 0x0000000000007941 */ /* 0x000fea0003800000 */
.L_x_884:
        /* <DEDUP_REMOVED lines=17> */
.L_x_876:
        /* <DEDUP_REMOVED lines=40> */
.L_x_886:
        /* <DEDUP_REMOVED lines=21> */
.L_x_888:
[----:B------:R-:W-:Y:S05]  /*69e0*/  BSYNC B0 ;  /* 0x0000000000007941 */ /* 0x000fea0003800000 */
.L_x_887:
        /* <DEDUP_REMOVED lines=28> */
.L_x_889:
        /* <DEDUP_REMOVED lines=20> */
.L_x_891:
[----:B------:R-:W-:Y:S05]  /*6cf0*/  BSYNC B0 ;  /* 0x0000000000007941 */ /* 0x000fea0003800000 */
.L_x_890:
        /* <DEDUP_REMOVED lines=27> */
.L_x_892:
        /* <DEDUP_REMOVED lines=20> */
.L_x_894:
[----:B------:R-:W-:Y:S05]  /*6ff0*/  BSYNC B0 ;  /* 0x0000000000007941 */ /* 0x000fea0003800000 */
.L_x_893:
        /* <DEDUP_REMOVED lines=27> */
.L_x_895:
        /* <DEDUP_REMOVED lines=23> */
.L_x_897:
[----:B------:R-:W-:Y:S05]  /*7320*/  BSYNC B0 ;  /* 0x0000000000007941 */ /* 0x000fea0003800000 */
.L_x_896:
        /* <DEDUP_REMOVED lines=28> */
.L_x_898:
        /* <DEDUP_REMOVED lines=23> */
.L_x_900:
[----:B------:R-:W-:Y:S05]  /*7660*/  BSYNC B0 ;  /* 0x0000000000007941 */ /* 0x000fea0003800000 */
.L_x_899:
        /* <DEDUP_REMOVED lines=28> */
.L_x_901:
        /* <DEDUP_REMOVED lines=23> */
.L_x_903:
[----:B------:R-:W-:Y:S05]  /*79a0*/  BSYNC B0 ;  /* 0x0000000000007941 */ /* 0x000fea0003800000 */
.L_x_902:
        /* <DEDUP_REMOVED lines=28> */
.L_x_904:
        /* <DEDUP_REMOVED lines=23> */
.L_x_906:
[----:B------:R-:W-:Y:S05]  /*7ce0*/  BSYNC B0 ;  /* 0x0000000000007941 */ /* 0x000fea0003800000 */
.L_x_905:
        /* <DEDUP_REMOVED lines=28> */
.L_x_907:
        /* <DEDUP_REMOVED lines=23> */
.L_x_909:
[----:B------:R-:W-:Y:S05]  /*8020*/  BSYNC B0 ;  /* 0x0000000000007941 */ /* 0x000fea0003800000 */
.L_x_908:
        /* <DEDUP_REMOVED lines=28> */
.L_x_910:
        /* <DEDUP_REMOVED lines=23> */
.L_x_912:
[----:B------:R-:W-:Y:S05]  /*8360*/  BSYNC B0 ;  /* 0x0000000000007941 */ /* 0x000fea0003800000 */
.L_x_911:
        /* <DEDUP_REMOVED lines=27> */
.L_x_913:
        /* <DEDUP_REMOVED lines=22> */
.L_x_915:
[----:B------:R-:W-:Y:S05]  /*8680*/  BSYNC B0 ;  /* 0x0000000000007941 */ /* 0x000fea0003800000 */
.L_x_914:
        /* <DEDUP_REMOVED lines=30> */
.L_x_916:
        /* <DEDUP_REMOVED lines=22> */
.L_x_918:
[----:B------:R-:W-:Y:S05]  /*89d0*/  BSYNC B0 ;  /* 0x0000000000007941 */ /* 0x000fea0003800000 */
.L_x_917:
        /* <DEDUP_REMOVED lines=27> */
.L_x_919:
        /* <DEDUP_REMOVED lines=22> */
.L_x_921:
[----:B------:R-:W-:Y:S05]  /*8cf0*/  BSYNC B0 ;  /* 0x0000000000007941 */ /* 0x000fea0003800000 */
.L_x_920:
        /* <DEDUP_REMOVED lines=29> */
.L_x_922:
        /* <DEDUP_REMOVED lines=27> */
.L_x_924:
[----:B------:R-:W-:Y:S05]  /*9080*/  BSYNC B0 ;  /* 0x0000000000007941 */ /* 0x000fea0003800000 */
.L_x_923:
        /* <DEDUP_REMOVED lines=27> */
.L_x_925:
        /* <DEDUP_REMOVED lines=27> */
.L_x_927:
[----:B------:R-:W-:Y:S05]  /*93f0*/  BSYNC B0 ;  /* 0x0000000000007941 */ /* 0x000fea0003800000 */
.L_x_926:
        /* <DEDUP_REMOVED lines=27> */
.L_x_928:
        /* <DEDUP_REMOVED lines=29> */
.L_x_930:
[----:B------:R-:W-:Y:S05]  /*9780*/  BSYNC B0 ;  /* 0x0000000000007941 */ /* 0x000fea0003800000 */
.L_x_929:
        /* <DEDUP_REMOVED lines=25> */
.L_x_931:
        /* <DEDUP_REMOVED lines=23> */
.L_x_933:
[----:B------:R-:W-:Y:S05]  /*9a90*/  BSYNC B0 ;  /* 0x0000000000007941 */ /* 0x000fea0003800000 */
.L_x_932:
[----:B------:R-:W-:Y:S02]  /*9aa0*/  IADD3 R14, R11, R14, RZ ;  /* 0x0000000e0b0e7210 */ /* 0x000fe40007ffe0ff */
[----:B------:R-:W-:Y:S02]  /*9ab0*/  IADD3 R12, R12, 0x1, RZ ;  /* 0x000000010c0c7810 */ /* 0x000fe40007ffe0ff */
[----:B------:R-:W-:-:S13]  /*9ac0*/  ISETP.GE.AND P0, PT, R14, UR4, PT ;  /* 0x000000040e007c0c */ /* 0x000fda000bf06270 */
[----:B------:R-:W-:Y:S05]  /*9ad0*/  @!P0 BRA `(.L_x_934) ;  /* 0xffffff6800fc8947 */ /* 0x000fea000383ffff */
.L_x_851:
        /* <DEDUP_REMOVED lines=23> */
.L_x_936:
[----:B------:R-:W-:Y:S05]  /*9c50*/  BSYNC B0 ;  /* 0x0000000000007941 */ /* 0x000fea0003800000 */
.L_x_935:
[----:B------:R-:W-:Y:S05]  /*9c60*/  @P0 EXIT ;  /* 0x000000000000094d */ /* 0x000fea0003800000 */
[----:B------:R-:W-:Y:S05]  /*9c70*/  @P2 BRA `(.L_x_937) ;  /* 0x0000000000202947 */ /* 0x000fea0003800000 */
[----:B------:R-:W-:-:S05]  /*9c80*/  IMAD R0, R6, R9, RZ ;  /* 0x0000000906007224 */ /* 0x000fca00078e02ff */
[----:B------:R-:W-:-:S13]  /*9c90*/  ISETP.NE.AND P0, PT, R0, -0x1, PT ;  /* 0xffffffff0000780c */ /* 0x000fda0003f05270 */
[----:B------:R-:W-:Y:S05]  /*9ca0*/  @!P0 BRA `(.L_x_937) ;  /* 0x0000000000148947 */ /* 0x000fea0003800000 */
.L_x_938:
[----:B-1----:R-:W2:Y:S04]  /*9cb0*/  LDG.E.STRONG.GPU R3, desc[UR8][R4.64] ;  /* 0x0000000804037981 */ /* 0x002ea8000c1ef900 */
[----:B--2---:R-:W-:Y:S01]  /*9cc0*/  CCTL.IVALL ;  /* 0x00000000ff00798f */ /* 0x004fe20002000000 */
[----:B------:R-:W-:Y:S05]  /*9cd0*/  YIELD ;  /* 0x0000000000007946 */ /* 0x000fea0003800000 */
[----:B------:R-:W-:-:S13]  /*9ce0*/  ISETP.NE.AND P0, PT, R3, R0, PT ;  /* 0x000000000300720c */ /* 0x000fda0003f05270 */
[----:B------:R-:W-:Y:S05]  /*9cf0*/  @P0 BRA `(.L_x_938) ;  /* 0xfffffffc00ec0947 */ /* 0x000fea000383ffff */
.L_x_937:
        /* <DEDUP_REMOVED lines=24> */
.L_x_939:
        /* <DEDUP_REMOVED lines=25> */
.L_x_940:
        /* <DEDUP_REMOVED lines=15> */
.L_x_5603:


//--------------------- .text._Z35group_norm_nhwc_bwd_one_pass_kernelI11Bf16IOFp16WLi256ELi112ELi448EEv26Group_norm_nhwc_bwd_params --------------------------
	.section	.text._Z35group_norm_nhwc_bwd_one_pass_kernelI11Bf16IOFp16WLi256ELi112ELi448EEv26Group_norm_nhwc_bwd_params,"ax",@progbits
	.align	128
        .global         _Z35group_norm_nhwc_bwd_one_pass_kernelI11Bf16IOFp16WLi256ELi112ELi448EEv26Group_norm_nhwc_bwd_params
        .type           _Z35group_norm_nhwc_bwd_one_pass_kernelI11Bf16IOFp16WLi256ELi112ELi448EEv26Group_norm_nhwc_bwd_params,@function
        .size           _Z35group_norm_nhwc_bwd_one_pass_kernelI11Bf16IOFp16WLi256ELi112ELi448EEv26Group_norm_nhwc_bwd_params,(.L_x_5604 - _Z35group_norm_nhwc_bwd_one_pass_kernelI11Bf16IOFp16WLi256ELi112ELi448EEv26Group_norm_nhwc_bwd_params)
        .other          _Z35group_norm_nhwc_bwd_one_pass_kernelI11Bf16IOFp16WLi256ELi112ELi448EEv26Group_norm_nhwc_bwd_params,@"STO_CUDA_ENTRY STV_DEFAULT"
_Z35group_norm_nhwc_bwd_one_pass_kernelI11Bf16IOFp16WLi256ELi112ELi448EEv26Group_norm_nhwc_bwd_params:
.text._Z35group_norm_nhwc_bwd_one_pass_kernelI11Bf16IOFp16WLi256ELi112ELi448EEv26Group_norm_nhwc_bwd_params:
        /* <DEDUP_REMOVED lines=182> */
.L_x_1088:
        /* <DEDUP_REMOVED lines=885> */
[----:B--2---:R-:W-:-:S03]  /*42b0*/  @P0 HADD2.F32 R3, -RZ, R0.H0_H0 ;  /* 0x20000000ff030230 */ /* 0x004fc60000004100 */
[----:B------:R-:W2:Y:S01]  /*42c0*/  LDG.E.U16 R0, desc[UR20][R28.64+0x2] ;  /* 0x000002141c007981 */ /* 0x000ea2000c1e1500 */
[----:B---3--:R-:W-:Y:S02]  /*42d0*/  @P0 HADD2.F32 R2, -RZ, R30.H0_H0 ;  /* 0x2000001eff020230 */ /* 0x008fe40000004100 */
[----:B----4-:R-:W-:Y:S02]  /*42e0*/  HADD2.F32 R5, -RZ, R5.H0_H0 ;  /* 0x20000005ff057230 */ /* 0x010fe40000004100 */
[----:B--2---:R-:W-:-:S07]  /*42f0*/  HADD2.F32 R0, -RZ, R0.H0_H0 ;  /* 0x20000000ff007230 */ /* 0x004fce0000004100 */
.L_x_943:
[----:B------:R-:W-:Y:S05]  /*4300*/  BSYNC B0 ;  /* 0x0000000000007941 */ /* 0x000fea0003800000 */
.L_x_942:
        /* <DEDUP_REMOVED lines=40> */
.L_x_944:
        /* <DEDUP_REMOVED lines=26> */
.L_x_945:
        /* <DEDUP_REMOVED lines=43> */
.L_x_946:
        /* <DEDUP_REMOVED lines=39> */
.L_x_947:
        /* <DEDUP_REMOVED lines=39> */
.L_x_948:
        /* <DEDUP_REMOVED lines=39> */
.L_x_949:
        /* <DEDUP_REMOVED lines=39> */
.L_x_950:
        /* <DEDUP_REMOVED lines=39> */
.L_x_951:
        /* <DEDUP_REMOVED lines=39> */
.L_x_952:
        /* <DEDUP_REMOVED lines=39> */
.L_x_953:
        /* <DEDUP_REMOVED lines=39> */
.L_x_954:
        /* <DEDUP_REMOVED lines=39> */
.L_x_955:
        /* <DEDUP_REMOVED lines=39> */
.L_x_956:
        /* <DEDUP_REMOVED lines=42> */
.L_x_957:
        /* <DEDUP_REMOVED lines=37> */
.L_x_958:
        /* <DEDUP_REMOVED lines=36> */
.L_x_959:
        /* <DEDUP_REMOVED lines=36> */
.L_x_960:
        /* <DEDUP_REMOVED lines=35> */
.L_x_961:
        /* <DEDUP_REMOVED lines=37> */
.L_x_962:
        /* <DEDUP_REMOVED lines=34> */
.L_x_963:
        /* <DEDUP_REMOVED lines=36> */
.L_x_964:
        /* <DEDUP_REMOVED lines=34> */
.L_x_965:
        /* <DEDUP_REMOVED lines=36> */
.L_x_966:
        /* <DEDUP_REMOVED lines=34> */
.L_x_967:
        /* <DEDUP_REMOVED lines=37> */
.L_x_968:
        /* <DEDUP_REMOVED lines=35> */
.L_x_969:
        /* <DEDUP_REMOVED lines=37> */
.L_x_970:
        /* <DEDUP_REMOVED lines=34> */
.L_x_971:
        /* <DEDUP_REMOVED lines=37> */
.L_x_972:
        /* <DEDUP_REMOVED lines=39> */
.L_x_973:
        /* <DEDUP_REMOVED lines=35> */
.L_x_974:
        /* <DEDUP_REMOVED lines=44> */
.L_x_975:
        /* <DEDUP_REMOVED lines=193> */
.L_x_977:
[----:B------:R-:W-:Y:S05]  /*99c0*/  BSYNC B0 ;  /* 0x0000000000007941 */ /* 0x000fea0003800000 */
.L_x_976:
        /* <DEDUP_REMOVED lines=41> */
.L_x_979:
[----:B------:R-:W-:Y:S05]  /*9c60*/  BSYNC B0 ;  /* 0x0000000000007941 */ /* 0x000fea0003800000 */
.L_x_978:
        /* <DEDUP_REMOVED lines=16> */
.L_x_981:
[----:B------:R-:W-:Y:S05]  /*9d70*/  BSYNC B0 ;  /* 0x0000000000007941 */ /* 0x000fea0003800000 */
.L_x_980:
        /* <DEDUP_REMOVED lines=140> */
.L_x_984:
[----:B------:R-:W-:Y:S02]  /*a640*/  MOV R28, UR18 ;  /* 0x00000012001c7c02 */ /* 0x000fe40008000f00 */
[----:B------:R-:W-:-:S05]  /*a650*/  MOV R29, UR19 ;  /* 0x00000013001d7c02 */ /* 0x000fca0008000f00 */
[----:B------:R-:W2:Y:S04]  /*a660*/  LDG.E.STRONG.GPU R28, desc[UR20][R28.64] ;  /* 0x000000141c1c7981 */ /* 0x000ea8000c1ef900 */
[----:B--2---:R-:W-:Y:S01]  /*a670*/  CCTL.IVALL ;  /* 0x00000000ff00798f */ /* 0x004fe20002000000 */
[----:B------:R-:W-:Y:S05]  /*a680*/  YIELD ;  /* 0x0000000000007946 */ /* 0x000fea0003800000 */
[----:B------:R-:W-:-:S13]  /*a690*/  ISETP.NE.AND P6, PT, R28, R30, PT ;  /* 0x0000001e1c00720c */ /* 0x000fda0003fc5270 */
[----:B------:R-:W-:Y:S05]  /*a6a0*/  @P6 BRA `(.L_x_984) ;  /* 0xfffffffc00e46947 */ /* 0x000fea000383ffff */
.L_x_983:
        /* <DEDUP_REMOVED lines=26> */
.L_x_988:
        /* <DEDUP_REMOVED lines=165> */
.L_x_987:
        /* <DEDUP_REMOVED lines=89> */
.L_x_989:
[----:B------:R-:W-:-:S04]  /*b830*/  LOP3.LUT P6, RZ, R71, 0x1, RZ, 0xc0, !PT ;  /* 0x0000000147ff7812 */ /* 0x000fc800078cc0ff */
[----:B------:R-:W-:-:S13]  /*b840*/  ISETP.NE.OR P6, PT, RZ, UR16, P6 ;  /* 0x00000010ff007c0c */ /* 0x000fda000b7c5670 */
[----:B------:R-:W-:Y:S05]  /*b850*/  @!P6 BRA `(.L_x_985) ;  /* 0x0000000000b4e947 */ /* 0x000fea0003800000 */
.L_x_986:
        /* <DEDUP_REMOVED lines=45> */
.L_x_985:
        /* <DEDUP_REMOVED lines=14> */
.L_x_991:
[----:B------:R-:W-:Y:S05]  /*bc10*/  BSYNC B0 ;  /* 0x0000000000007941 */ /* 0x000fea0003800000 */
.L_x_990:
        /* <DEDUP_REMOVED lines=25> */
.L_x_982:
        /* <DEDUP_REMOVED lines=39> */
.L_x_992:
        /* <DEDUP_REMOVED lines=24> */
.L_x_994:
[----:B------:R-:W-:Y:S05]  /*c1a0*/  BSYNC B0 ;  /* 0x0000000000007941 */ /* 0x000fea0003800000 */
.L_x_993:
        /* <DEDUP_REMOVED lines=28> */
.L_x_995:
        /* <DEDUP_REMOVED lines=26> */
.L_x_997:
[----:B------:R-:W-:Y:S05]  /*c510*/  BSYNC B0 ;  /* 0x0000000000007941 */ /* 0x000fea0003800000 */
.L_x_996:
        /* <DEDUP_REMOVED lines=28> */
.L_x_998:
        /* <DEDUP_REMOVED lines=26> */
.L_x_1000:
[----:B------:R-:W-:Y:S05]  /*c880*/  BSYNC B0 ;  /* 0x0000000000007941 */ /* 0x000fea0003800000 */
.L_x_999:
        /* <DEDUP_REMOVED lines=29> */
.L_x_1001:
        /* <DEDUP_REMOVED lines=26> */
.L_x_1003:
[----:B------:R-:W-:Y:S05]  /*cc00*/  BSYNC B0 ;  /* 0x0000000000007941 */ /* 0x000fea0003800000 */
.L_x_1002:
        /* <DEDUP_REMOVED lines=30> */
.L_x_1004:
        /* <DEDUP_REMOVED lines=26> */
.L_x_1006:
[----:B------:R-:W-:Y:S05]  /*cf90*/  BSYNC B0 ;  /* 0x0000000000007941 */ /* 0x000fea0003800000 */
.L_x_1005:
        /* <DEDUP_REMOVED lines=28> */
.L_x_1007:
        /* <DEDUP_REMOVED lines=26> */
.L_x_1009:
[----:B------:R-:W-:Y:S05]  /*d300*/  BSYNC B0 ;  /* 0x0000000000007941 */ /* 0x000fea0003800000 */
.L_x_1008:
        /* <DEDUP_REMOVED lines=28> */
.L_x_1010:
        /* <DEDUP_REMOVED lines=26> */
.L_x_1012:
[----:B------:R-:W-:Y:S05]  /*d670*/  BSYNC B0 ;  /* 0x0000000000007941 */ /* 0x000fea0003800000 */
.L_x_1011:
        /* <DEDUP_REMOVED lines=28> */
.L_x_1013:
        /* <DEDUP_REMOVED lines=26> */
.L_x_1015:
[----:B------:R-:W-:Y:S05]  /*d9e0*/  BSYNC B0 ;  /* 0x0000000000007941 */ /* 0x000fea0003800000 */
.L_x_1014:
        /* <DEDUP_REMOVED lines=27> */
.L_x_1016:
        /* <DEDUP_REMOVED lines=26> */
.L_x_1018:
[----:B------:R-:W-:Y:S05]  /*dd40*/  BSYNC B0 ;  /* 0x0000000000007941 */ /* 0x000fea0003800000 */
.L_x_1017:
        /* <DEDUP_REMOVED lines=27> */
.L_x_1019:
        /* <DEDUP_REMOVED lines=26> */
.L_x_1021:
[----:B------:R-:W-:Y:S05]  /*e0a0*/  BSYNC B0 ;  /* 0x0000000000007941 */ /* 0x000fea0003800000 */
.L_x_1020:
        /* <DEDUP_REMOVED lines=27> */
.L_x_1022:
        /* <DEDUP_REMOVED lines=26> */
.L_x_1024:
[----:B------:R-:W-:Y:S05]  /*e400*/  BSYNC B0 ;  /* 0x0000000000007941 */ /* 0x000fea0003800000 */
.L_x_1023:
        /* <DEDUP_REMOVED lines=27> */
.L_x_1025:
        /* <DEDUP_REMOVED lines=25> */
.L_x_1027:
[----:B------:R-:W-:Y:S05]  /*e750*/  BSYNC B0 ;  /* 0x0000000000007941 */ /* 0x000fea0003800000 */
.L_x_1026:
        /* <DEDUP_REMOVED lines=27> */
.L_x_1028:
        /* <DEDUP_REMOVED lines=25> */
.L_x_1030:
[----:B------:R-:W-:Y:S05]  /*eaa0*/  BSYNC B0 ;  /* 0x0000000000007941 */ /* 0x000fea0003800000 */
.L_x_1029:
        /* <DEDUP_REMOVED lines=27> */
.L_x_1031:
        /* <DEDUP_REMOVED lines=25> */
.L_x_1033:
[----:B------:R-:W-:Y:S05]  /*edf0*/  BSYNC B0 ;  /* 0x0000000000007941 */ /* 0x000fea0003800000 */
.L_x_1032:
        /* <DEDUP_REMOVED lines=27> */
.L_x_1034:
        /* <DEDUP_REMOVED lines=25> */
.L_x_1036:
[----:B------:R-:W-:Y:S05]  /*f140*/  BSYNC B0 ;  /* 0x0000000000007941 */ /* 0x000fea0003800000 */
.L_x_1035:
        /* <DEDUP_REMOVED lines=27> */
.L_x_1037:
        /* <DEDUP_REMOVED lines=25> */
.L_x_1039:
[----:B------:R-:W-:Y:S05]  /*f490*/  BSYNC B0 ;  /* 0x0000000000007941 */ /* 0x000fea0003800000 */
.L_x_1038:
        /* <DEDUP_REMOVED lines=27> */
.L_x_1040:
        /* <DEDUP_REMOVED lines=25> */
.L_x_1042:
[----:B------:R-:W-:Y:S05]  /*f7e0*/  BSYNC B0 ;  /* 0x0000000000007941 */ /* 0x000fea0003800000 */
.L_x_1041:
        /* <DEDUP_REMOVED lines=27> */
.L_x_1043:
        /* <DEDUP_REMOVED lines=25> */
.L_x_1045:
[----:B------:R-:W-:Y:S05]  /*fb30*/  BSYNC B0 ;  /* 0x0000000000007941 */ /* 0x000fea0003800000 */
.L_x_1044:
        /* <DEDUP_REMOVED lines=28> */
.L_x_1046:
        /* <DEDUP_REMOVED lines=25> */
.L_x_1048:
[----:B------:R-:W-:Y:S05]  /*fe90*/  BSYNC B0 ;  /* 0x0000000000007941 */ /* 0x000fea0003800000 */
.L_x_1047:
        /* <DEDUP_REMOVED lines=27> */
.L_x_1049:
        /* <DEDUP_REMOVED lines=25> */
.L_x_1051:
[----:B------:R-:W-:Y:S05]  /*101e0*/  BSYNC B0 ;  /* 0x0000000000007941 */ /* 0x000fea0003800000 */
.L_x_1050:
        /* <DEDUP_REMOVED lines=27> */
.L_x_1052:
        /* <DEDUP_REMOVED lines=25> */
.L_x_1054:
[----:B------:R-:W-:Y:S05]  /*10530*/  BSYNC B0 ;  /* 0x0000000000007941 */ /* 0x000fea0003800000 */
.L_x_1053:
        /* <DEDUP_REMOVED lines=27> */
.L_x_1055:
        /* <DEDUP_REMOVED lines=25> */
.L_x_1057:
[----:B------:R-:W-:Y:S05]  /*10880*/  BSYNC B0 ;  /* 0x0000000000007941 */ /* 0x000fea0003800000 */
.L_x_1056:
        /* <DEDUP_REMOVED lines=26> */
.L_x_1058:
        /* <DEDUP_REMOVED lines=25> */
.L_x_1060:
[----:B------:R-:W-:Y:S05]  /*10bc0*/  BSYNC B0 ;  /* 0x0000000000007941 */ /* 0x000fea0003800000 */
.L_x_1059:
        /* <DEDUP_REMOVED lines=30> */
.L_x_1061:
        /* <DEDUP_REMOVED lines=25> */
.L_x_1063:
[----:B------:R-:W-:Y:S05]  /*10f40*/  BSYNC B0 ;  /* 0x0000000000007941 */ /* 0x000fea0003800000 */
.L_x_1062:
        /* <DEDUP_REMOVED lines=28> */
.L_x_1064:
        /* <DEDUP_REMOVED lines=25> */
.L_x_1066:
[----:B------:R-:W-:Y:S05]  /*112a0*/  BSYNC B0 ;  /* 0x0000000000007941 */ /* 0x000fea0003800000 */
.L_x_1065:
        /* <DEDUP_REMOVED lines=30> */
.L_x_1067:
        /* <DEDUP_REMOVED lines=30> */
.L_x_1069:
[----:B------:R-:W-:Y:S05]  /*11670*/  BSYNC B0 ;  /* 0x0000000000007941 */ /* 0x000fea0003800000 */
.L_x_1068:
        /* <DEDUP_REMOVED lines=28> */
.L_x_1070:
        /* <DEDUP_REMOVED lines=30> */
.L_x_1072:
[----:B------:R-:W-:Y:S05]  /*11a20*/  BSYNC B0 ;  /* 0x0000000000007941 */ /* 0x000fea0003800000 */
.L_x_1071:
        /* <DEDUP_REMOVED lines=28> */
.L_x_1073:
        /* <DEDUP_REMOVED lines=29> */
.L_x_1075:
[----:B------:R-:W-:Y:S05]  /*11dc0*/  BSYNC B0 ;  /* 0x0000000000007941 */ /* 0x000fea0003800000 */
.L_x_1074:
        /* <DEDUP_REMOVED lines=28> */
.L_x_1076:
        /* <DEDUP_REMOVED lines=29> */
.L_x_1078:
[----:B------:R-:W-:Y:S05]  /*12160*/  BSYNC B0 ;  /* 0x0000000000007941 */ /* 0x000fea0003800000 */
.L_x_1077:
        /* <DEDUP_REMOVED lines=28> */
.L_x_1079:
        /* <DEDUP_REMOVED lines=29> */
.L_x_1081:
[----:B------:R-:W-:Y:S05]  /*12500*/  BSYNC B0 ;  /* 0x0000000000007941 */ /* 0x000fea0003800000 */
.L_x_1080:
        /* <DEDUP_REMOVED lines=28> */
.L_x_1082:
        /* <DEDUP_REMOVED lines=29> */
.L_x_1084:
[----:B------:R-:W-:Y:S05]  /*128a0*/  BSYNC B0 ;  /* 0x0000000000007941 */ /* 0x000fea0003800000 */
.L_x_1083:
        /* <DEDUP_REMOVED lines=28> */
.L_x_1085:
        /* <DEDUP_REMOVED lines=24> */
.L_x_1087:
[----:B------:R-:W-:Y:S05]  /*12bf0*/  BSYNC B0 ;  /* 0x0000000000007941 */ /* 0x000fea0003800000 */
.L_x_1086:
        /* <DEDUP_REMOVED lines=9> */
.L_x_941:
        /* <DEDUP_REMOVED lines=19> */
.L_x_1090:
[----:B------:R-:W-:Y:S05]  /*12dc0*/  BSYNC B0 ;  /* 0x0000000000007941 */ /* 0x000fea0003800000 */
.L_x_1089:
        /* <DEDUP_REMOVED lines=11> */
.L_x_1092:
[----:B------:R-:W2:Y:S04]  /*12e80*/  LDG.E.STRONG.GPU R5, desc[UR20][R2.64] ;  /* 0x0000001402057981 */ /* 0x000ea8000c1ef900 */
[----:B--2---:R-:W-:Y:S01]  /*12e90*/  CCTL.IVALL ;  /* 0x00000000ff00798f */ /* 0x004fe20002000000 */
[----:B------:R-:W-:Y:S05]  /*12ea0*/  YIELD ;  /* 0x0000000000007946 */ /* 0x000fea0003800000 */
[----:B------:R-:W-:-:S13]  /*12eb0*/  ISETP.NE.AND P0, PT, R5, R0, PT ;  /* 0x000000000500720c */ /* 0x000fda0003f05270 */
[----:B------:R-:W-:Y:S05]  /*12ec0*/  @P0 BRA `(.L_x_1092) ;  /* 0xfffffffc00ec0947 */ /* 0x000fea000383ffff */
.L_x_1091:
        /* <DEDUP_REMOVED lines=24> */
.L_x_1093:
        /* <DEDUP_REMOVED lines=25> */
.L_x_1094:
        /* <DEDUP_REMOVED lines=10> */
.L_x_5604:


//--------------------- .text._Z35group_norm_nhwc_bwd_one_pass_kernelI11Bf16IOFp16WLi512ELi112ELi448EEv26Group_norm_nhwc_bwd_params --------------------------
	.section	.text._Z35group_norm_nhwc_bwd_one_pass_kernelI11Bf16IOFp16WLi512ELi112ELi448EEv26Group_norm_nhwc_bwd_params,"ax",@progbits
	.align	128
        .global         _Z35group_norm_nhwc_bwd_one_pass_kernelI11Bf16IOFp16WLi512ELi112ELi448EEv26Group_norm_nhwc_bwd_params
        .type           _Z35group_norm_nhwc_bwd_one_pass_kernelI11Bf16IOFp16WLi512ELi112ELi448EEv26Group_norm_nhwc_bwd_params,@function
        .size           _Z35group_norm_nhwc_bwd_one_pass_kernelI11Bf16IOFp16WLi512ELi112ELi448EEv26Group_norm_nhwc_bwd_params,(.L_x_5605 - _Z35group_norm_nhwc_bwd_one_pass_kernelI11Bf16IOFp16WLi512ELi112ELi448EEv26Group_norm_nhwc_bwd_params)
        .other          _Z35group_norm_nhwc_bwd_one_pass_kernelI11Bf16IOFp16WLi512ELi112ELi448EEv26Group_norm_nhwc_bwd_params,@"STO_CUDA_ENTRY STV_DEFAULT"
_Z35group_norm_nhwc_bwd_one_pass_kernelI11Bf16IOFp16WLi512ELi112ELi448EEv26Group_norm_nhwc_bwd_params:
.text._Z35group_norm_nhwc_bwd_one_pass_kernelI11Bf16IOFp16WLi512ELi112ELi448EEv26Group_norm_nhwc_bwd_params:
        /* <DEDUP_REMOVED lines=32> */
.L_x_1182:
        /* <DEDUP_REMOVED lines=169> */
[C---:B0-----:R-:W-:Y:S02]  /*0c90*/  @!P3 IADD3 R50, P1, R3.reuse, R50, RZ ;  /* 0x000000320332b210 */ /* 0x041fe40007f3e0ff */
        /* <DEDUP_REMOVED lines=34> */
[----:B------:R-:W-:Y:S01]  /*0ec0*/  @!P2 IADD3.X R53, R2, R7, RZ, P1, !PT ;  /* 0x000000070235a210 */ /* 0x000fe20000ffe4ff */
[----:B------:R-:W-:-:S05]  /*0ed0*/  VIADD R7, R66, 0x30 ;  /* 0x0000003042077836 */ /* 0x000fca0000000000 */
        /* <DEDUP_REMOVED lines=12> */
[----:B------:R-:W1:Y:S03]  /*0fa0*/  @!P2 LDC.64 R6, c[0x0][0x228] ;  /* 0x00008a00ff06ab82 */ /* 0x000e660000000a00 */
[----:B------:R-:W-:Y:S02]  /*0fb0*/  @!P2 IADD3 R3, R3, R9, RZ ;  /* 0x000000090303a210 */ /* 0x000fe40007ffe0ff */
[C---:B------:R-:W-:Y:S02]  /*0fc0*/  @!P2 SHF.L.U32 R57, R2.reuse, 0x1, RZ ;  /* 0x000000010239a819 */ /* 0x040fe400000006ff */
[----:B------:R-:W-:-:S02]  /*0fd0*/  @!P2 SHF.L.U64.HI R2, R2, 0x1, R3 ;  /* 0x000000010202a819 */ /* 0x000fc40000010203 */
        /* <DEDUP_REMOVED lines=122> */
[----:B------:R-:W-:-:S04]  /*1780*/  @!P2 IMAD.WIDE.U32 R16, R33, R2, R16 ;  /* 0x000000022110a225 */ /* 0x000fc800078e0010 */
[----:B------:R-:W-:Y:S01]  /*1790*/  @!P2 IMAD.SHL.U32 R0, R16, 0x2, RZ ;  /* 0x000000021000a824 */ /* 0x000fe200078e00ff */
[----:B------:R-:W-:-:S04]  /*17a0*/  @!P2 IADD3 R3, R17, R3, RZ ;  /* 0x000000031103a210 */ /* 0x000fc80007ffe0ff */
        /* <DEDUP_REMOVED lines=1028> */
[----:B------:R-:W-:-:S03]  /*57f0*/  PRMT R55, RZ, 0x7610, R55 ;  /* 0x00007610ff377816 */ /* 0x000fc60000000037 */
        /* <DEDUP_REMOVED lines=666> */
[----:B------:R-:W4:Y:S04]  /*81a0*/  @!P1 LDG.E R40, desc[UR10][R58.64] ;  /* 0x0000000a3a289981 */ /* 0x000f28000c1e1900 */
[----:B------:R-:W-:Y:S01]  /*81b0*/  STL [R1+0x14c], R0 ;  /* 0x00014c0001007387 */ /* 0x000fe20000100800 */
[----:B------:R-:W-:Y:S02]  /*81c0*/  PRMT R48, RZ, 0x7610, R48 ;  /* 0x00007610ff307816 */ /* 0x000fe40000000030 */
[----:B---3--:R-:W-:Y:S01]  /*81d0*/  @!P2 PRMT R49, R43, 0x7610, R49 ;  /* 0x000076102b31a816 */ /* 0x008fe20000000031 */
[----:B------:R-:W3:Y:S04]  /*81e0*/  LDL.LU.64 R58, [R1+0x500] ;  /* 0x00050000013a7983 */ /* 0x000ee80000300a00 */
[----:B------:R0:W-:Y:S02]  /*81f0*/  STL.S16 [R1+0x22c], R49 ;  /* 0x00022c3101007387 */ /* 0x0001e40000100600 */
        /* <DEDUP_REMOVED lines=30> */
[----:B------:R-:W3:Y:S04]  /*83e0*/  @!P3 LDG.E R0, desc[UR10][R52.64] ;  /* 0x0000000a3400b981 */ /* 0x000ee8000c1e1900 */
[----:B------:R-:W-:Y:S04]  /*83f0*/  STL.S16 [R1+0x528], R33 ;  /* 0x0005282101007387 */ /* 0x000fe80000100600 */
[----:B------:R0:W-:Y:S04]  /*8400*/  STL.S16 [R1+0x534], R32 ;  /* 0x0005342001007387 */ /* 0x0001e80000100600 */
[----:B------:R1:W-:Y:S04]  /*8410*/  STL [R1+0x50], R45 ;  /* 0x0000502d01007387 */ /* 0x0003e80000100800 */
[----:B------:R-:W-:Y:S04]  /*8420*/  STL [R1+0x150], R29 ;  /* 0x0001501d01007387 */ /* 0x000fe80000100800 */
[----:B0-----:R-:W3:Y:S04]  /*8430*/  LDL.LU.64 R32, [R1+0x518] ;  /* 0x0005180001207983 */ /* 0x001ee80000300a00 */
[----:B--2---:R-:W2:Y:S04]  /*8440*/  @!P3 LDG.E R47, desc[UR10][R2.64] ;  /* 0x0000000a022fb981 */ /* 0x004ea8000c1e1900 */
[----:B------:R-:W2:Y:S04]  /*8450*/  LDL.LU.64 R52, [R1+0x250] ;  /* 0x0002500001347983 */ /* 0x000ea80000300a00 */
[----:B------:R-:W2:Y:S01]  /*8460*/  LDL.LU.64 R2, [R1+0x858] ;  /* 0x0008580001027983 */ /* 0x000ea20000300a00 */
[----:B-1----:R-:W-:-:S02]  /*8470*/  PRMT R45, RZ, 0x7610, R45 ;  /* 0x00007610ff2d7816 */ /* 0x002fc4000000002d */
[----:B----4-:R-:W-:-:S04]  /*8480*/  PRMT R48, RZ, 0x7610, R48 ;  /* 0x00007610ff307816 */ /* 0x010fc80000000030 */
[----:B------:R-:W-:Y:S02]  /*8490*/  @!P2 PRMT R48, R46, 0x7610, R48 ;  /* 0x000076102e30a816 */ /* 0x000fe40000000030 */
[----:B------:R-:W-:Y:S02]  /*84a0*/  LOP3.LUT P2, RZ, R67, 0x2, RZ, 0xc0, !PT ;  /* 0x0000000243ff7812 */ /* 0x000fe4000784c0ff */
[----:B---3--:R-:W-:-:S05]  /*84b0*/  @!P3 PRMT R45, R0, 0x7610, R45 ;  /* 0x00007610002db816 */ /* 0x008fca000000002d */
[----:B------:R0:W-:Y:S02]  /*84c0*/  STL.S16 [R1+0x238], R45 ;  /* 0x0002382d01007387 */ /* 0x0001e40000100600 */
[----:B0-----:R-:W-:-:S10]  /*84d0*/  HFMA2.MMA R45, -RZ, RZ, 0, 0 ;  /* 0x00000000ff2d7435 */ /* 0x001fd400000001ff */
        /* <DEDUP_REMOVED lines=12> */
[----:B------:R-:W2:Y:S04]  /*85a0*/  @!P2 LDG.E R29, desc[UR10][R58.64] ;  /* 0x0000000a3a1da981 */ /* 0x000ea8000c1e1900 */
[----:B------:R-:W-:Y:S04]  /*85b0*/  STL.S16 [R1+0x510], R3 ;  /* 0x0005100301007387 */ /* 0x000fe80000100600 */
[----:B------:R0:W-:Y:S04]  /*85c0*/  STL.S16 [R1+0x514], R2 ;  /* 0x0005140201007387 */ /* 0x0001e80000100600 */
[----:B------:R1:W-:Y:S04]  /*85d0*/  STL [R1+0x54], R42 ;  /* 0x0000542a01007387 */ /* 0x0003e80000100800 */
[----:B------:R-:W-:Y:S04]  /*85e0*/  STL [R1+0x154], R30 ;  /* 0x0001541e01007387 */ /* 0x000fe80000100800 */
[----:B0-----:R-:W2:Y:S01]  /*85f0*/  LDL.LU.64 R2, [R1+0x508] ;  /* 0x0005080001027983 */ /* 0x001ea20000300a00 */
[----:B-1----:R-:W-:-:S02]  /*8600*/  PRMT R42, RZ, 0x7610, R42 ;  /* 0x00007610ff2a7816 */ /* 0x002fc4000000002a */
[----:B------:R-:W-:Y:S01]  /*8610*/  LOP3.LUT P1, RZ, R67, 0x1, RZ, 0xc0, !PT ;  /* 0x0000000143ff7812 */ /* 0x000fe2000782c0ff */
[----:B------:R0:W-:Y:S04]  /*8620*/  STL.S16 [R1+0x224], R48 ;  /* 0x0002243001007387 */ /* 0x0001e80000100600 */
[----:B------:R-:W2:Y:S04]  /*8630*/  LDL.LU.64 R58, [R1+0x4f0] ;  /* 0x0004f000013a7983 */ /* 0x000ea80000300a00 */
[----:B0-----:R-:W2:Y:S01]  /*8640*/  LDL.LU R48, [R1+0x868] ;  /* 0x0008680001307983 */ /* 0x001ea20000300800 */
[----:B---3--:R-:W-:-:S02]  /*8650*/  @!P2 SHF.R.U32.HI R30, RZ, 0x10, R45 ;  /* 0x00000010ff1ea819 */ /* 0x008fc4000001162d */
[----:B------:R-:W-:Y:S02]  /*8660*/  @!P2 PRMT R42, R45, 0x7610, R42 ;  /* 0x000076102d2aa816 */ /* 0x000fe4000000002a */
[----:B----4-:R-:W-:Y:S02]  /*8670*/  PRMT R33, RZ, 0x7610, R33 ;  /* 0x00007610ff217816 */ /* 0x010fe40000000021 */
[----:B------:R-:W-:Y:S02]  /*8680*/  PRMT R32, RZ, 0x7610, R32 ;  /* 0x00007610ff207816 */ /* 0x000fe40000000020 */
[----:B------:R-:W-:Y:S01]  /*8690*/  @!P2 PRMT R33, R30, 0x7610, R33 ;  /* 0x000076101e21a816 */ /* 0x000fe20000000021 */
[----:B------:R0:W-:Y:S02]  /*86a0*/  STL.S16 [R1+0x248], R42 ;  /* 0x0002482a01007387 */ /* 0x0001e40000100600 */
[----:B0-----:R-:W-:Y:S02]  /*86b0*/  HFMA2.MMA R42, -RZ, RZ, 0, 0 ;  /* 0x00000000ff2a7435 */ /* 0x001fe400000001ff */
[----:B------:R-:W-:Y:S01]  /*86c0*/  STL.S16 [R1+0x500], R33 ;  /* 0x0005002101007387 */ /* 0x000fe20000100600 */
[----:B--2---:R-:W-:-:S04]  /*86d0*/  @!P2 SHF.R.U32.HI R30, RZ, 0x10, R29 ;  /* 0x00000010ff1ea819 */ /* 0x004fc8000001161d */
[----:B------:R-:W-:Y:S02]  /*86e0*/  @!P2 PRMT R32, R30, 0x7610, R32 ;  /* 0x000076101e20a816 */ /* 0x000fe40000000020 */
[----:B------:R-:W-:-:S04]  /*86f0*/  PRMT R30, RZ, 0x7610, R30 ;  /* 0x00007610ff1e7816 */ /* 0x000fc8000000001e */
[----:B------:R-:W-:-:S05]  /*8700*/  @!P2 PRMT R30, R29, 0x7610, R30 ;  /* 0x000076101d1ea816 */ /* 0x000fca000000001e */
[----:B------:R0:W-:Y:S04]  /*8710*/  STL.S16 [R1+0x504], R30 ;  /* 0x0005041e01007387 */ /* 0x0001e80000100600 */
[----:B------:R-:W2:Y:S01]  /*8720*/  @!P1 LDG.E R42, desc[UR10][R2.64] ;  /* 0x0000000a022a9981 */ /* 0x000ea2000c1e1900 */
[----:B0-----:R-:W-:-:S03]  /*8730*/  MOV R30, RZ ;  /* 0x000000ff001e7202 */ /* 0x001fc60000000f00 */
[----:B------:R-:W3:Y:S04]  /*8740*/  LDL.LU.64 R2, [R1+0x848] ;  /* 0x0008480001027983 */ /* 0x000ee80000300a00 */
[----:B------:R-:W4:Y:S04]  /*8750*/  @!P1 LDG.E R30, desc[UR10][R52.64] ;  /* 0x0000000a341e9981 */ /* 0x000f28000c1e1900 */
[----:B------:R0:W-:Y:S04]  /*8760*/  STL.S16 [R1+0x518], R32 ;  /* 0x0005182001007387 */ /* 0x0001e80000100600 */
[----:B------:R-:W-:Y:S01]  /*8770*/  STL [R1+0x158], R31 ;  /* 0x0001581f01007387 */ /* 0x000fe20000100800 */
[----:B------:R-:W-:-:S03]  /*8780*/  LOP3.LUT P3, RZ, R48, 0x80000000, RZ, 0xc0, !PT ;  /* 0x8000000030ff7812 */ /* 0x000fc6000786c0ff */
[----:B------:R1:W-:Y:S04]  /*8790*/  STL [R1+0x5c], R38 ;  /* 0x00005c2601007387 */ /* 0x0003e80000100800 */
[----:B0-----:R-:W4:Y:S04]  /*87a0*/  LDL.LU.64 R32, [R1+0x4f8] ;  /* 0x0004f80001207983 */ /* 0x001f280000300a00 */
[----:B------:R-:W4:Y:S01]  /*87b0*/  LDL.LU.64 R52, [R1+0x4e0] ;  /* 0x0004e00001347983 */ /* 0x000f220000300a00 */
[----:B-1----:R-:W-:-:S06]  /*87c0*/  MOV R38, RZ ;  /* 0x000000ff00267202 */ /* 0x002fcc0000000f00 */
        /* <DEDUP_REMOVED lines=38> */
[----:B0-----:R-:W-:-:S06]  /*8a30*/  IMAD.MOV.U32 R39, RZ, RZ, RZ ;  /* 0x000000ffff277224 */ /* 0x001fcc00078e00ff */
        /* <DEDUP_REMOVED lines=482> */
[----:B-1----:R-:W-:Y:S02]  /*a860*/  MOV R29, RZ ;  /* 0x000000ff001d7202 */ /* 0x002fe40000000f00 */
[----:B--2---:R-:W-:Y:S02]  /*a870*/  @!P1 SHF.R.U32.HI R0, RZ, 0x10, R63 ;  /* 0x00000010ff009819 */ /* 0x004fe4000001163f */
[----:B0-----:R-:W-:Y:S02]  /*a880*/  PRMT R33, RZ, 0x7610, R33 ;  /* 0x00007610ff217816 */ /* 0x001fe40000000021 */
[----:B------:R-:W-:Y:S02]  /*a890*/  PRMT R32, RZ, 0x7610, R32 ;  /* 0x00007610ff207816 */ /* 0x000fe40000000020 */
[----:B------:R-:W-:-:S02]  /*a8a0*/  @!P1 PRMT R33, R0, 0x7610, R33 ;  /* 0x0000761000219816 */ /* 0x000fc40000000021 */
[----:B---3--:R-:W-:-:S04]  /*a8b0*/  @!P1 SHF.R.U32.HI R0, RZ, 0x10, R47 ;  /* 0x00000010ff009819 */ /* 0x008fc8000001162f */
[----:B------:R-:W-:Y:S02]  /*a8c0*/  @!P1 PRMT R32, R0, 0x7610, R32 ;  /* 0x0000761000209816 */ /* 0x000fe40000000020 */
[----:B------:R-:W-:-:S04]  /*a8d0*/  PRMT R0, RZ, 0x7610, R0 ;  /* 0x00007610ff007816 */ /* 0x000fc80000000000 */
[----:B------:R-:W-:-:S05]  /*a8e0*/  @!P1 PRMT R0, R47, 0x7610, R0 ;  /* 0x000076102f009816 */ /* 0x000fca0000000000 */
[----:B------:R0:W-:Y:S04]  /*a8f0*/  STL.S16 [R1+0x398], R0 ;  /* 0x0003980001007387 */ /* 0x0001e80000100600 */
[----:B----4-:R-:W2:Y:S01]  /*a900*/  @!P3 LDG.E R29, desc[UR10][R36.64] ;  /* 0x0000000a241db981 */ /* 0x010ea2000c1e1900 */
[----:B0-----:R-:W-:Y:S01]  /*a910*/  HFMA2.MMA R0, -RZ, RZ, 0, 0 ;  /* 0x00000000ff007435 */ /* 0x001fe200000001ff */
[----:B------:R-:W-:Y:S02]  /*a920*/  PRMT R58, RZ, 0x7610, R58 ;  /* 0x00007610ff3a7816 */ /* 0x000fe4000000003a */
[----:B------:R-:W-:Y:S04]  /*a930*/  STL.S16 [R1+0x394], R33 ;  /* 0x0003942101007387 */ /* 0x000fe80000100600 */
[----:B------:R0:W-:Y:S04]  /*a940*/  STL.S16 [R1+0x39c], R32 ;  /* 0x00039c2001007387 */ /* 0x0001e80000100600 */
[----:B------:R-:W3:Y:S01]  /*a950*/  @!P3 LDG.E R0, desc[UR10][R52.64] ;  /* 0x0000000a3400b981 */ /* 0x000ee2000c1e1900 */
[----:B------:R-:W-:-:S03]  /*a960*/  @!P1 PRMT R58, R63, 0x7610, R58 ;  /* 0x000076103f3a9816 */ /* 0x000fc6000000003a */
[----:B------:R-:W4:Y:S04]  /*a970*/  LDL.LU.64 R36, [R1+0x6f8] ;  /* 0x0006f80001247983 */ /* 0x000f280000300a00 */
[----:B0-----:R-:W4:Y:S04]  /*a980*/  LDL.LU.64 R32, [R1+0x378] ;  /* 0x0003780001207983 */ /* 0x001f280000300a00 */
[----:B------:R0:W-:Y:S01]  /*a990*/  STL.S16 [R1+0x390], R58 ;  /* 0x0003903a01007387 */ /* 0x0001e20000100600 */
[----:B------:R-:W-:-:S03]  /*a9a0*/  PRMT R5, RZ, 0x7610, R5 ;  /* 0x00007610ff057816 */ /* 0x000fc60000000005 */
[----:B------:R-:W-:Y:S01]  /*a9b0*/  STL [R1+0x1b0], R30 ;  /* 0x0001b01e01007387 */ /* 0x000fe20000100800 */
[----:B------:R-:W-:Y:S02]  /*a9c0*/  PRMT R4, RZ, 0x7610, R4 ;  /* 0x00007610ff047816 */ /* 0x000fe40000000004 */
[----:B------:R-:W-:Y:S01]  /*a9d0*/  LOP3.LUT P2, RZ, R48, 0x200, RZ, 0xc0, !PT ;  /* 0x0000020030ff7812 */ /* 0x000fe2000784c0ff */
[----:B------:R1:W-:Y:S04]  /*a9e0*/  STL [R1+0xb4], R31 ;  /* 0x0000b41f01007387 */ /* 0x0003e80000100800 */
[----:B0-----:R-:W4:Y:S04]  /*a9f0*/  LDL.LU.64 R58, [R1+0x370] ;  /* 0x00037000013a7983 */ /* 0x001f280000300a00 */
[----:B------:R-:W4:Y:S01]  /*aa00*/  LDL.LU.64 R52, [R1+0x700] ;  /* 0x0007000001347983 */ /* 0x000f220000300a00 */
[----:B-1----:R-:W-:-:S02]  /*aa10*/  MOV R31, RZ ;  /* 0x000000ff001f7202 */ /* 0x002fc40000000f00 */
[----:B---3--:R-:W-:-:S04]  /*aa20*/  @!P3 SHF.R.U32.HI R30, RZ, 0x10, R0 ;  /* 0x00000010ff1eb819 */ /* 0x008fc80000011600 */
[----:B------:R-:W-:Y:S02]  /*aa30*/  @!P3 PRMT R5, R30, 0x7610, R5 ;  /* 0x000076101e05b816 */ /* 0x000fe40000000005 */
[----:B--2---:R-:W-:-:S04]  /*aa40*/  @!P3 SHF.R.U32.HI R30, RZ, 0x10, R29 ;  /* 0x00000010ff1eb819 */ /* 0x004fc8000001161d */
[----:B------:R-:W-:Y:S01]  /*aa50*/  @!P3 PRMT R4, R30, 0x7610, R4 ;  /* 0x000076101e04b816 */ /* 0x000fe20000000004 */
[----:B------:R-:W-:-:S10]  /*aa60*/  HFMA2.MMA R30, -RZ, RZ, 0, 0 ;  /* 0x00000000ff1e7435 */ /* 0x000fd400000001ff */
        /* <DEDUP_REMOVED lines=71> */
[----:B0-----:R-:W-:Y:S01]  /*aee0*/  IMAD.MOV.U32 R37, RZ, RZ, R69 ;  /* 0x000000ffff257224 */ /* 0x001fe200078e0045 */
        /* <DEDUP_REMOVED lines=218> */
[----:B0-----:R-:W-:Y:S02]  /*bc90*/  MOV R2, UR6 ;  /* 0x0000000600027c02 */ /* 0x001fe40008000f00 */
[----:B------:R-:W-:-:S06]  /*bca0*/  MOV R3, UR7 ;  /* 0x0000000700037c02 */ /* 0x000fcc0008000f00 */
[----:B------:R-:W2:Y:S04]  /*bcb0*/  LDG.E.64 R2, desc[UR10][R2.64] ;  /* 0x0000000a02027981 */ /* 0x000ea8000c1e1b00 */
[----:B------:R0:W-:Y:S02]  /*bcc0*/  STL.S16 [R1+0x264], R68 ;  /* 0x0002644401007387 */ /* 0x0001e40000100600 */
[----:B0-----:R-:W-:-:S06]  /*bcd0*/  MOV R68, RZ ;  /* 0x000000ff00447202 */ /* 0x001fcc0000000f00 */
        /* <DEDUP_REMOVED lines=97> */
[----:B------:R-:W-:Y:S01]  /*c2f0*/  STL [R1+0x1fc], R60 ;  /* 0x0001fc3c01007387 */ /* 0x000fe20000100800 */
[----:B------:R-:W-:-:S03]  /*c300*/  PRMT R2, RZ, 0x7610, R2 ;  /* 0x00007610ff027816 */ /* 0x000fc60000000002 */
        /* <DEDUP_REMOVED lines=51> */
[----:B--2---:R-:W-:Y:S02]  /*c640*/  @P1 HADD2.F32 R2, -RZ, R29.H0_H0 ;  /* 0x2000001dff021230 */ /* 0x004fe40000004100 */
[----:B---3--:R-:W-:Y:S02]  /*c650*/  @P1 HADD2.F32 R0, -RZ, R32.H0_H0 ;  /* 0x20000020ff001230 */ /* 0x008fe40000004100 */
[----:B----4-:R-:W-:Y:S02]  /*c660*/  HADD2.F32 R3, -RZ, R3.H0_H0 ;  /* 0x20000003ff037230 */ /* 0x010fe40000004100 */
[----:B------:R-:W-:-:S07]  /*c670*/  HADD2.F32 R67, -RZ, R30.H0_H0 ;  /* 0x2000001eff437230 */ /* 0x000fce0000004100 */
.L_x_1097:
[----:B------:R-:W-:Y:S05]  /*c680*/  BSYNC B0 ;  /* 0x0000000000007941 */ /* 0x000fea0003800000 */
.L_x_1096:
        /* <DEDUP_REMOVED lines=33> */
.L_x_1098:
        /* <DEDUP_REMOVED lines=36> */
.L_x_1099:
        /* <DEDUP_REMOVED lines=21> */
[----:B----4-:R-:W-:Y:S02]  /*cc30*/  IMAD.U32 R43, R43, 0x10000, RZ ;  /* 0x000100002b2b7824 */ /* 0x010fe400078e00ff */
        /* <DEDUP_REMOVED lines=23> */
.L_x_1100:
        /* <DEDUP_REMOVED lines=42> */
.L_x_1101:
        /* <DEDUP_REMOVED lines=39> */
.L_x_1102:
        /* <DEDUP_REMOVED lines=37> */
.L_x_1103:
        /* <DEDUP_REMOVED lines=40> */
.L_x_1104:
        /* <DEDUP_REMOVED lines=34> */
.L_x_1105:
        /* <DEDUP_REMOVED lines=41> */
.L_x_1106:
        /* <DEDUP_REMOVED lines=33> */
.L_x_1107:
        /* <DEDUP_REMOVED lines=41> */
.L_x_1108:
        /* <DEDUP_REMOVED lines=33> */
.L_x_1109:
        /* <DEDUP_REMOVED lines=41> */
.L_x_1110:
        /* <DEDUP_REMOVED lines=33> */
.L_x_1111:
[----:B------:R-:W2:Y:S04]  /*e790*/  LDL.LU R15, [R1+0x5a8] ;  /* 0x0005a800010f7983 */ /* 0x000ea80000300800 */
[----:B------:R-:W3:Y:S04]  /*e7a0*/  LDL.LU R53, [R1+0x5ac] ;  /* 0x0005ac0001357983 */ /* 0x000ee80000300800 */
[----:B------:R-:W4:Y:S01]  /*e7b0*/  LDL.LU R51, [R1+0x5b4] ;  /* 0x0005b40001337983 */ /* 0x000f220000300800 */
[----:B------:R-:W-:Y:S01]  /*e7c0*/  FFMA.FTZ R52, R61, R12, R52 ;  /* 0x0000000c3d347223 */ /* 0x000fe20000010034 */
[----:B------:R-:W-:Y:S01]  /*e7d0*/  FMUL.FTZ R8, R17, R3 ;  /* 0x0000000311087220 */ /* 0x000fe20000410000 */
[----:B------:R-:W-:Y:S01]  /*e7e0*/  FADD.FTZ R11, R12, R11 ;  /* 0x0000000b0c0b7221 */ /* 0x000fe20000010000 */
[----:B------:R-:W-:-:S02]  /*e7f0*/  IMAD.U32 R18, R18, 0x10000, RZ ;  /* 0x0001000012127824 */ /* 0x000fc400078e00ff */
[----:B------:R-:W-:Y:S01]  /*e800*/  FFMA.FTZ R47, R47, R48, R7 ;  /* 0x000000302f2f7223 */ /* 0x000fe20000010007 */
[----:B------:R-:W-:Y:S01]  /*e810*/  FFMA.FTZ R52, R16, R8, R52 ;  /* 0x0000000810347223 */ /* 0x000fe20000010034 */
[----:B------:R-:W-:Y:S01]  /*e820*/  FADD.FTZ R11, R11, R8 ;  /* 0x000000080b0b7221 */ /* 0x000fe20000010000 */
[----:B------:R-:W-:Y:S01]  /*e830*/  FMUL.FTZ R7, R14, R67 ;  /* 0x000000430e077220 */ /* 0x000fe20000410000 */
[----:B------:R-:W-:Y:S01]  /*e840*/  FADD.FTZ R48, R9, R48 ;  /* 0x0000003009307221 */ /* 0x000fe20000010000 */
[----:B------:R-:W-:Y:S02]  /*e850*/  FFMA.FTZ R49, R49, R6, R10 ;  /* 0x0000000631317223 */ /* 0x000fe4000001000a */
        /* <DEDUP_REMOVED lines=28> */
.L_x_1112:
        /* <DEDUP_REMOVED lines=33> */
.L_x_1113:
        /* <DEDUP_REMOVED lines=41> */
.L_x_1114:
        /* <DEDUP_REMOVED lines=33> */
.L_x_1115:
        /* <DEDUP_REMOVED lines=41> */
.L_x_1116:
        /* <DEDUP_REMOVED lines=34> */
.L_x_1117:
        /* <DEDUP_REMOVED lines=42> */
.L_x_1118:
        /* <DEDUP_REMOVED lines=36> */
.L_x_1119:
        /* <DEDUP_REMOVED lines=42> */
.L_x_1120:
        /* <DEDUP_REMOVED lines=36> */
.L_x_1121:
        /* <DEDUP_REMOVED lines=42> */
.L_x_1122:
        /* <DEDUP_REMOVED lines=36> */
.L_x_1123:
        /* <DEDUP_REMOVED lines=43> */
.L_x_1124:
        /* <DEDUP_REMOVED lines=39> */
.L_x_1125:
        /* <DEDUP_REMOVED lines=47> */
.L_x_1126:
        /* <DEDUP_REMOVED lines=40> */
.L_x_1127:
        /* <DEDUP_REMOVED lines=49> */
.L_x_1128:
        /* <DEDUP_REMOVED lines=42> */
.L_x_1129:
        /* <DEDUP_REMOVED lines=47> */
.L_x_1130:
        /* <DEDUP_REMOVED lines=42> */
.L_x_1131:
        /* <DEDUP_REMOVED lines=47> */
.L_x_1132:
        /* <DEDUP_REMOVED lines=10> */
[----:B----4-:R-:W-:Y:S01]  /*11d80*/  SHF.L.U32 R60, R60, 0x10, RZ ;  /* 0x000000103c3c7819 */ /* 0x010fe200000006ff */
[----:B------:R-:W-:Y:S01]  /*11d90*/  FADD.FTZ R57, R57, -UR16 ;  /* 0x8000001039397e21 */ /* 0x000fe20008010000 */
[----:B------:R-:W-:-:S03]  /*11da0*/  SHF.L.U32 R61, R69, 0x10, RZ ;  /* 0x00000010453d7819 */ /* 0x000fc600000006ff */
        /* <DEDUP_REMOVED lines=27> */
.L_x_1133:
        /* <DEDUP_REMOVED lines=47> */
.L_x_1134:
[----:B------:R-:W-:Y:S01]  /*12250*/  FADD.FTZ R51, R51, R50 ;  /* 0x0000003233337221 */ /* 0x000fe20000010000 */
[----:B------:R-:W2:Y:S04]  /*12260*/  LDL.LU R69, [R1+0x43c] ;  /* 0x00043c0001457983 */ /* 0x000ea80000300800 */
[----:B------:R-:W3:Y:S04]  /*12270*/  LDL R50, [R1+0x31c] ;  /* 0x00031c0001327983 */ /* 0x000ee80000100800 */
[----:B0-----:R-:W4:Y:S01]  /*12280*/  LDL.LU R49, [R1+0x438] ;  /* 0x0004380001317983 */ /* 0x001f220000300800 */
[----:B------:R-:W-:-:S03]  /*12290*/  FMUL.FTZ R56, R59, R3 ;  /* 0x000000033b387220 */ /* 0x000fc60000410000 */
[----:B------:R-:W4:Y:S01]  /*122a0*/  LDL.LU R57, [R1+0x440] ;  /* 0x0004400001397983 */ /* 0x000f220000300800 */
[----:B---3--:R-:W-:Y:S01]  /*122b0*/  FFMA.FTZ R48, R50, R56, R48 ;  /* 0x0000003832307223 */ /* 0x008fe20000010030 */
[----:B------:R-:W-:Y:S02]  /*122c0*/  FADD.FTZ R50, R55, R56 ;  /* 0x0000003837327221 */ /* 0x000fe40000010000 */
[----:B------:R-:W3:Y:S01]  /*122d0*/  LDL.LU R56, [R1+0x444] ;  /* 0x0004440001387983 */ /* 0x000ee20000300800 */
[----:B--2---:R-:W-:Y:S01]  /*122e0*/  SHF.L.U32 R69, R69, 0x10, RZ ;  /* 0x0000001045457819 */ /* 0x004fe200000006ff */
[----:B----4-:R-:W-:-:S04]  /*122f0*/  IMAD.U32 R49, R49, 0x10000, RZ ;  /* 0x0001000031317824 */ /* 0x010fc800078e00ff */
[----:B------:R-:W-:Y:S01]  /*12300*/  FADD.FTZ R49, R49, -UR16 ;  /* 0x8000001031317e21 */ /* 0x000fe20008010000 */
[----:B------:R-:W-:-:S03]  /*12310*/  FADD.FTZ R69, R69, -UR16 ;  /* 0x8000001045457e21 */ /* 0x000fc60008010000 */
[----:B------:R-:W-:Y:S01]  /*12320*/  FMUL.FTZ R49, R49, UR12 ;  /* 0x0000000c31317c20 */ /* 0x000fe20008410000 */
[----:B------:R-:W-:-:S04]  /*12330*/  FMUL.FTZ R69, R69, UR12 ;  /* 0x0000000c45457c20 */ /* 0x000fc80008410000 */
[----:B------:R0:W-:Y:S04]  /*12340*/  STL [R1+0x314], R49 ;  /* 0x0003143101007387 */ /* 0x0001e80000100800 */
[----:B------:R0:W-:Y:S01]  /*12350*/  STL [R1+0x318], R69 ;  /* 0x0003184501007387 */ /* 0x0001e20000100800 */
[----:B------:R-:W-:Y:S01]  /*12360*/  SHF.L.U32 R57, R57, 0x10, RZ ;  /* 0x0000001039397819 */ /* 0x000fe200000006ff */
[----:B------:R-:W-:Y:S01]  /*12370*/  FMUL.FTZ R55, R58, R67 ;  /* 0x000000433a377220 */ /* 0x000fe20000410000 */
[----:B---3--:R-:W-:Y:S01]  /*12380*/  SHF.L.U32 R56, R56, 0x10, RZ ;  /* 0x0000001038387819 */ /* 0x008fe200000006ff */
        /* <DEDUP_REMOVED lines=20> */
.L_x_1135:
        /* <DEDUP_REMOVED lines=47> */
.L_x_1136:
        /* <DEDUP_REMOVED lines=39> */
.L_x_1137:
        /* <DEDUP_REMOVED lines=50> */
.L_x_1138:
        /* <DEDUP_REMOVED lines=41> */
.L_x_1139:
        /* <DEDUP_REMOVED lines=50> */
.L_x_1140:
        /* <DEDUP_REMOVED lines=38> */
.L_x_1141:
        /* <DEDUP_REMOVED lines=23> */
[----:B------:R-:W-:Y:S02]  /*136d0*/  SHF.L.U32 R46, R43, 0x10, RZ ;  /* 0x000000102b2e7819 */ /* 0x000fe400000006ff */
[----:B------:R-:W-:Y:S02]  /*136e0*/  MOV R41, R32 ;  /* 0x0000002000297202 */ /* 0x000fe40000000f00 */
        /* <DEDUP_REMOVED lines=24> */
.L_x_1142:
        /* <DEDUP_REMOVED lines=38> */
.L_x_1143:
        /* <DEDUP_REMOVED lines=46> */
.L_x_1144:
        /* <DEDUP_REMOVED lines=38> */
.L_x_1145:
        /* <DEDUP_REMOVED lines=12> */
[----:B-----5:R-:W-:Y:S02]  /*140d0*/  IMAD.U32 R39, R32, 0x10000, RZ ;  /* 0x0001000020277824 */ /* 0x020fe400078e00ff */
[----:B--2---:R-:W-:Y:S01]  /*140e0*/  FFMA.FTZ R22, R27, R25, R24 ;  /* 0x000000191b167223 */ /* 0x004fe20000010018 */
[----:B------:R-:W-:Y:S01]  /*140f0*/  FADD.FTZ R25, R26, R25 ;  /* 0x000000191a197221 */ /* 0x000fe20000010000 */
[----:B---3--:R-:W-:Y:S01]  /*14100*/  SHF.L.U32 R24, R69, 0x10, RZ ;  /* 0x0000001045187819 */ /* 0x008fe200000006ff */
[----:B------:R-:W-:Y:S01]  /*14110*/  FMUL.FTZ R27, R40, R67 ;  /* 0x00000043281b7220 */ /* 0x000fe20000410000 */
[----:B----4-:R-:W-:-:S02]  /*14120*/  SHF.L.U32 R26, R38, 0x10, RZ ;  /* 0x00000010261a7819 */ /* 0x010fc400000006ff */
[----:B------:R-:W-:Y:S01]  /*14130*/  SHF.L.U32 R38, R31, 0x10, RZ ;  /* 0x000000101f267819 */ /* 0x000fe200000006ff */
[----:B------:R-:W-:Y:S01]  /*14140*/  FADD.FTZ R24, R24, -UR16 ;  /* 0x8000001018187e21 */ /* 0x000fe20008010000 */
[----:B------:R-:W-:Y:S01]  /*14150*/  FFMA.FTZ R22, R33, R27, R22 ;  /* 0x0000001b21167223 */ /* 0x000fe20000010016 */
[----:B------:R-:W-:Y:S01]  /*14160*/  FADD.FTZ R26, R26, -UR16 ;  /* 0x800000101a1a7e21 */ /* 0x000fe20008010000 */
[----:B------:R-:W-:Y:S01]  /*14170*/  FADD.FTZ R25, R27, R25 ;  /* 0x000000191b197221 */ /* 0x000fe20000010000 */
        /* <DEDUP_REMOVED lines=23> */
.L_x_1146:
        /* <DEDUP_REMOVED lines=38> */
.L_x_1147:
        /* <DEDUP_REMOVED lines=46> */
.L_x_1148:
        /* <DEDUP_REMOVED lines=38> */
.L_x_1149:
        /* <DEDUP_REMOVED lines=48> */
.L_x_1150:
        /* <DEDUP_REMOVED lines=38> */
.L_x_1151:
        /* <DEDUP_REMOVED lines=51> */
.L_x_1152:
        /* <DEDUP_REMOVED lines=40> */
.L_x_1153:
        /* <DEDUP_REMOVED lines=50> */
.L_x_1154:
        /* <DEDUP_REMOVED lines=41> */
.L_x_1155:
        /* <DEDUP_REMOVED lines=59> */
.L_x_1156:
        /* <DEDUP_REMOVED lines=44> */
.L_x_1157:
        /* <DEDUP_REMOVED lines=42> */
[----:B--2---:R-:W-:-:S04]  /*16460*/  IMAD.U32 R9, R9, 0x10000, RZ ;  /* 0x0001000009097824 */ /* 0x004fc800078e00ff */
        /* <DEDUP_REMOVED lines=25> */
.L_x_1158:
        /* <DEDUP_REMOVED lines=48> */
.L_x_1159:
        /* <DEDUP_REMOVED lines=76> */
.L_x_1160:
        /* <DEDUP_REMOVED lines=65> */
.L_x_1161:
        /* <DEDUP_REMOVED lines=317> */
.L_x_1163:
[----:B------:R-:W-:Y:S05]  /*185a0*/  BSYNC B0 ;  /* 0x0000000000007941 */ /* 0x000fea0003800000 */
.L_x_1162:
        /* <DEDUP_REMOVED lines=38> */
.L_x_1165:
[----:B------:R-:W-:Y:S05]  /*18810*/  BSYNC B0 ;  /* 0x0000000000007941 */ /* 0x000fea0003800000 */
.L_x_1164:
        /* <DEDUP_REMOVED lines=29> */
.L_x_1167:
[----:B------:R-:W-:Y:S05]  /*189f0*/  BSYNC B0 ;  /* 0x0000000000007941 */ /* 0x000fea0003800000 */
.L_x_1166:
        /* <DEDUP_REMOVED lines=40> */
.L_x_1171:
[----:B------:R-:W2:Y:S04]  /*18c80*/  LDG.E.STRONG.GPU R4, desc[UR10][R12.64] ;  /* 0x0000000a0c047981 */ /* 0x000ea8000c1ef900 */
[----:B--2---:R-:W-:Y:S04]  /*18c90*/  CCTL.IVALL ;  /* 0x00000000ff00798f */ /* 0x004fe80002000000 */
[----:B------:R0:W-:Y:S01]  /*18ca0*/  STL [R1], R4 ;  /* 0x0000000401007387 */ /* 0x0001e20000100800 */
[----:B------:R-:W-:-:S13]  /*18cb0*/  ISETP.NE.AND P1, PT, R4, UR6, PT ;  /* 0x0000000604007c0c */ /* 0x000fda000bf25270 */
[----:B0-----:R-:W-:Y:S05]  /*18cc0*/  @P1 BRA `(.L_x_1171) ;  /* 0xfffffffc00ec1947 */ /* 0x001fea000383ffff */
.L_x_1170:
[----:B------:R-:W-:Y:S05]  /*18cd0*/  BSYNC B0 ;  /* 0x0000000000007941 */ /* 0x000fea0003800000 */
.L_x_1169:
        /* <DEDUP_REMOVED lines=18> */
.L_x_1175:
        /* <DEDUP_REMOVED lines=115> */
.L_x_1174:
        /* <DEDUP_REMOVED lines=16> */
[C---:B------:R-:W-:Y:S01]  /*19630*/  VIADD R16, R9.reuse, 0x3 ;  /* 0x0000000309107836 */ /* 0x040fe20000000000 */
[----:B------:R-:W-:-:S04]  /*19640*/  IADD3 R9, R9, 0x4, RZ ;  /* 0x0000000409097810 */ /* 0x000fc80007ffe0ff */
        /* <DEDUP_REMOVED lines=43> */
.L_x_1176:
[----:B------:R-:W-:-:S13]  /*19900*/  ISETP.NE.OR P1, PT, R4, RZ, P1 ;  /* 0x000000ff0400720c */ /* 0x000fda0000f25670 */
[----:B------:R-:W-:Y:S05]  /*19910*/  @!P1 BRA `(.L_x_1172) ;  /* 0x00000000007c9947 */ /* 0x000fea0003800000 */
.L_x_1173:
[C---:B------:R-:W-:Y:S02]  /*19920*/  ISETP.EQ.OR P1, PT, R9.reuse, UR13, P2 ;  /* 0x0000000d09007c0c */ /* 0x040fe40009722670 */
[C---:B------:R-:W-:Y:S02]  /*19930*/  IADD3 R13, R9.reuse, 0x1, RZ ;  /* 0x00000001090d7810 */ /* 0x040fe40007ffe0ff */
[----:B------:R-:W-:Y:S02]  /*19940*/  IADD3 R15, R9, 0x2, RZ ;  /* 0x00000002090f7810 */ /* 0x000fe40007ffe0ff */
        /* <DEDUP_REMOVED lines=28> */
.L_x_1172:
        /* <DEDUP_REMOVED lines=11> */
.L_x_1178:
[----:B------:R-:W-:Y:S05]  /*19bc0*/  BSYNC B0 ;  /* 0x0000000000007941 */ /* 0x000fea0003800000 */
.L_x_1177:
        /* <DEDUP_REMOVED lines=19> */
.L_x_1168:
        /* <DEDUP_REMOVED lines=14> */
.L_x_1181:
        /* <DEDUP_REMOVED lines=107> */
.L_x_1180:
[----:B------:R-:W-:Y:S05]  /*1a490*/  BSYNC B0 ;  /* 0x0000000000007941 */ /* 0x000fea0003800000 */
.L_x_1179:
        /* <DEDUP_REMOVED lines=10> */
.L_x_1095:
        /* <DEDUP_REMOVED lines=25> */
.L_x_1184:
[----:B------:R-:W-:Y:S05]  /*1a6d0*/  BSYNC B0 ;  /* 0x0000000000007941 */ /* 0x000fea0003800000 */
.L_x_1183:
[----:B------:R-:W-:Y:S05]  /*1a6e0*/  @P0 EXIT ;  /* 0x000000000000094d */ /* 0x000fea0003800000 */
[----:B------:R-:W-:Y:S05]  /*1a6f0*/  @P2 BRA `(.L_x_1185) ;  /* 0x0000000000202947 */ /* 0x000fea0003800000 */
[----:B------:R-:W-:-:S05]  /*1a700*/  IMAD R0, R6, R7, RZ ;  /* 0x0000000706007224 */ /* 0x000fca00078e02ff */
[----:B------:R-:W-:-:S13]  /*1a710*/  ISETP.NE.AND P0, PT, R0, -0x1, PT ;  /* 0xffffffff0000780c */ /* 0x000fda0003f05270 */
[----:B------:R-:W-:Y:S05]  /*1a720*/  @!P0 BRA `(.L_x_1185) ;  /* 0x0000000000148947 */ /* 0x000fea0003800000 */
.L_x_1186:
[----:B0-----:R-:W2:Y:S04]  /*1a730*/  LDG.E.STRONG.GPU R5, desc[UR10][R2.64] ;  /* 0x0000000a02057981 */ /* 0x001ea8000c1ef900 */
[----:B--2---:R-:W-:Y:S01]  /*1a740*/  CCTL.IVALL ;  /* 0x00000000ff00798f */ /* 0x004fe20002000000 */
[----:B------:R-:W-:Y:S05]  /*1a750*/  YIELD ;  /* 0x0000000000007946 */ /* 0x000fea0003800000 */
[----:B------:R-:W-:-:S13]  /*1a760*/  ISETP.NE.AND P0, PT, R5, R0, PT ;  /* 0x000000000500720c */ /* 0x000fda0003f05270 */
[----:B------:R-:W-:Y:S05]  /*1a770*/  @P0 BRA `(.L_x_1186) ;  /* 0xfffffffc00ec0947 */ /* 0x000fea000383ffff */
.L_x_1185:
        /* <DEDUP_REMOVED lines=27> */
.L_x_1187:
        /* <DEDUP_REMOVED lines=16> */
[----:B---3--:R-:W-:Y:S02]  /*1aa30*/  F2FP.F16.F32.PACK_AB R19, R9, R0 ;  /* 0x000000000913723e */ /* 0x008fe400000000ff */
[----:B------:R-:W-:Y:S02]  /*1aa40*/  IADD3 R0, R20, 0x1c0, RZ ;  /* 0x000001c014007810 */ /* 0x000fe40007ffe0ff */
[----:B----4-:R-:W-:Y:S01]  /*1aa50*/  F2FP.F16.F32.PACK_AB R21, R13, R10 ;  /* 0x0000000a0d15723e */ /* 0x010fe200000000ff */
        /* <DEDUP_REMOVED lines=8> */
.L_x_1188:
        /* <DEDUP_REMOVED lines=10> */
.L_x_5605:


//--------------------- .text._Z35group_norm_nhwc_bwd_one_pass_kernelI11Fp16IOFp32WLi64ELi112ELi448EEv26Group_norm_nhwc_bwd_params --------------------------
	.section	.text._Z35group_norm_nhwc_bwd_one_pass_kernelI11Fp16IOFp32WLi64ELi112ELi448EEv26Group_norm_nhwc_bwd_params,"ax",@progbits
	.align	128
        .global         _Z35group_norm_nhwc_bwd_one_pass_kernelI11Fp16IOFp32WLi64ELi112ELi448EEv26Group_norm_nhwc_bwd_params
        .type           _Z35group_norm_nhwc_bwd_one_pass_kernelI11Fp16IOFp32WLi64ELi112ELi448EEv26Group_norm_nhwc_bwd_params,@function
        .size           _Z35group_norm_nhwc_bwd_one_pass_kernelI11Fp16IOFp32WLi64ELi112ELi448EEv26Group_norm_nhwc_bwd_params,(.L_x_5606 - _Z35group_norm_nhwc_bwd_one_pass_kernelI11Fp16IOFp32WLi64ELi112ELi448EEv26Group_norm_nhwc_bwd_params)
        .other          _Z35group_norm_nhwc_bwd_one_pass_kernelI11Fp16IOFp32WLi64ELi112ELi448EEv26Group_norm_nhwc_bwd_params,@"STO_CUDA_ENTRY STV_DEFAULT"
_Z35group_norm_nhwc_bwd_one_pass_kernelI11Fp16IOFp32WLi64ELi112ELi448EEv26Group_norm_nhwc_bwd_params:
.text._Z35group_norm_nhwc_bwd_one_pass_kernelI11Fp16IOFp32WLi64ELi112ELi448EEv26Group_norm_nhwc_bwd_params:
[----:B------:R-:W-:Y:S01]  /*0000*/  LDC R1, c[0x0][0x28] ;  /* 0x00000a00ff017b82 */ /* 0x000fe20000000800 */
[----:B------:R-:W0:Y:S01]  /*0010*/  S2R R54, SR_CTAID.Y ;  /* 0x0000000000367919 */ /* 0x000e220000002600 */
[----:B------:R-:W-:Y:S01]  /*0020*/  ULDC UR4, c[0x0][0x2a0] ;  /* 0x0000a80000047ab9 */ /* 0x000fe20000000800 */
[----:B------:R-:W-:Y:S01]  /*0030*/  ULDC UR5, c[0x0][0x270] ;  /* 0x00009c0000057ab9 */ /* 0x000fe20000000800 */
[----:B------:R-:W-:Y:S01]  /*0040*/  ULDC.64 UR8, c[0x0][0x208] ;  /* 0x0000820000087ab9 */ /* 0x000fe20000000a00 */
[----:B------:R-:W-:Y:S01]  /*0050*/  UIMAD UR4, UR4, UR5, URZ ;  /* 0x00000005040472a4 */ /* 0x000fe2000f8e023f */
[----:B------:R-:W1:Y:S05]  /*0060*/  S2R R55, SR_TID.X ;  /* 0x0000000000377919 */ /* 0x000e6a0000002100 */
[----:B0-----:R-:W-:-:S13]  /*0070*/  ISETP.GE.AND P0, PT, R54, UR4, PT ;  /* 0x0000000436007c0c */ /* 0x001fda000bf06270 */
[----:B-1----:R-:W-:Y:S05]  /*0080*/  @P0 BRA `(.L_x_1189) ;  /* 0x00000058009c0947 */ /* 0x002fea0003800000 */
[----:B------:R-:W0:Y:S01]  /*0090*/  S2UR UR7, SR_CTAID.X ;  /* 0x00000000000779c3 */ /* 0x000e220000002500 */
[--C-:B------:R-:W-:Y:S01]  /*00a0*/  SHF.R.U32.HI R2, RZ, 0x3, R55.reuse ;  /* 0x00000003ff027819 */ /* 0x100fe20000011637 */
[----:B------:R-:W-:Y:S01]  /*00b0*/  ULDC.64 UR10, c[0x0][0x290] ;  /* 0x0000a400000a7ab9 */ /* 0x000fe20000000a00 */
[----:B------:R-:W-:Y:S01]  /*00c0*/  ISETP.GE.U32.AND P1, PT, R55, 0x1c0, PT ;  /* 0x000001c03700780c */ /* 0x000fe20003f26070 */
[----:B------:R-:W-:Y:S01]  /*00d0*/  UMOV UR5, 0x400 ;  /* 0x0000040000057882 */ /* 0x000fe20000000000 */
[----:B------:R-:W-:Y:S01]  /*00e0*/  LOP3.LUT R57, R57, 0xfffffffd, RZ, 0xc0, !PT ;  /* 0xfffffffd39397812 */ /* 0x000fe200078ec0ff */
[----:B------:R-:W-:Y:S01]  /*00f0*/  IMAD.WIDE.U32 R2, R2, 0x24924925, RZ ;  /* 0x2492492502027825 */ /* 0x000fe200078e00ff */
[----:B------:R-:W-:Y:S01]  /*0100*/  HFMA2.MMA R47, -RZ, RZ, 0, 0 ;  /* 0x00000000ff2f7435 */ /* 0x000fe200000001ff */
[----:B------:R-:W0:Y:S02]  /*0110*/  LDC R53, c[0x0][0x2ac] ;  /* 0x0000ab00ff357b82 */ /* 0x000e240000000800 */
[----:B------:R-:W-:-:S05]  /*0120*/  IMAD R56, R3, -0x38, R55 ;  /* 0xffffffc803387824 */ /* 0x000fca00078e0237 */
[----:B------:R-:W-:Y:S01]  /*0130*/  SHF.L.U32 R56, R56, 0x1, RZ ;  /* 0x0000000138387819 */ /* 0x000fe200000006ff */
[----:B------:R-:W1:Y:S08]  /*0140*/  LDC.64 R8, c[0x0][0x288] ;  /* 0x0000a200ff087b82 */ /* 0x000e700000000a00 */
[----:B------:R-:W2:Y:S01]  /*0150*/  S2UR UR6, SR_CgaCtaId ;  /* 0x00000000000679c3 */ /* 0x000ea20000008800 */
[----:B0-----:R-:W-:-:S05]  /*0160*/  IMAD R53, R53, UR7, R3 ;  /* 0x0000000735357c24 */ /* 0x001fca000f8e0203 */
[----:B------:R-:W-:Y:S02]  /*0170*/  ISETP.LT.U32.AND P0, PT, R53, UR10, PT ;  /* 0x0000000a35007c0c */ /* 0x000fe4000bf01070 */
[----:B------:R-:W-:Y:S01]  /*0180*/  SHF.R.S32.HI R0, RZ, 0x1f, R53 ;  /* 0x0000001fff007819 */ /* 0x000fe20000011435 */
[----:B-1----:R-:W-:Y:S01]  /*0190*/  IMAD.WIDE.U32 R2, R8, 0x3, RZ ;  /* 0x0000000308027825 */ /* 0x002fe200078e00ff */
[----:B------:R-:W-:Y:S02]  /*01a0*/  LEA R11, R9, R9, 0x1 ;  /* 0x00000009090b7211 */ /* 0x000fe400078e08ff */
[----:B------:R-:W-:Y:S02]  /*01b0*/  ISETP.LT.AND.EX P0, PT, R0, UR11, !P1, P0 ;  /* 0x0000000b00007c0c */ /* 0x000fe4000cf01300 */
[----:B------:R-:W-:Y:S02]  /*01c0*/  IADD3 R0, R53, 0x8, RZ ;  /* 0x0000000835007810 */ /* 0x000fe40007ffe0ff */
[----:B------:R-:W-:Y:S01]  /*01d0*/  IADD3 R11, R3, R11, RZ ;  /* 0x0000000b030b7210 */ /* 0x000fe20007ffe0ff */
[----:B--2---:R-:W-:Y:S01]  /*01e0*/  ULEA UR5, UR6, UR5, 0x18 ;  /* 0x0000000506057291 */ /* 0x004fe2000f8ec03f */
[----:B------:R-:W-:-:S02]  /*01f0*/  ISETP.LT.U32.AND P5, PT, R0, UR10, PT ;  /* 0x0000000a00007c0c */ /* 0x000fc4000bfa1070 */
[----:B------:R-:W-:Y:S02]  /*0200*/  SHF.R.S32.HI R0, RZ, 0x1f, R0 ;  /* 0x0000001fff007819 */ /* 0x000fe40000011400 */
[----:B------:R-:W-:Y:S02]  /*0210*/  IADD3 R4, R53, 0x10, RZ ;  /* 0x0000001035047810 */ /* 0x000fe40007ffe0ff */
[----:B------:R-:W-:Y:S02]  /*0220*/  ISETP.LT.AND.EX P5, PT, R0, UR11, !P1, P5 ;  /* 0x0000000b00007c0c */ /* 0x000fe4000cfa1350 */
[----:B------:R-:W0:Y:S01]  /*0230*/  S2R R0, SR_LANEID ;  /* 0x0000000000007919 */ /* 0x000e220000000000 */
[----:B------:R-:W-:Y:S02]  /*0240*/  @P0 LOP3.LUT R57, R57, 0x2, RZ, 0xfc, !PT ;  /* 0x0000000239390812 */ /* 0x000fe400078efcff */
[----:B------:R-:W-:Y:S02]  /*0250*/  LEA.HI R8, P0, R9, R8, RZ, 0x1 ;  /* 0x0000000809087211 */ /* 0x000fe400078108ff */
[----:B------:R-:W-:-:S02]  /*0260*/  LEA.HI R6, P2, R11, R2, RZ, 0x1 ;  /* 0x000000020b067211 */ /* 0x000fc400078508ff */
[----:B------:R-:W-:Y:S02]  /*0270*/  SHF.R.S32.HI R2, RZ, 0x1f, R55 ;  /* 0x0000001fff027819 */ /* 0x000fe40000011437 */
[----:B------:R-:W-:Y:S02]  /*0280*/  ISETP.LT.U32.AND P4, PT, R4, UR10, PT ;  /* 0x0000000a04007c0c */ /* 0x000fe4000bf81070 */
[----:B------:R-:W-:Y:S02]  /*0290*/  SHF.R.S32.HI R4, RZ, 0x1f, R4 ;  /* 0x0000001fff047819 */ /* 0x000fe40000011404 */
[----:B------:R-:W-:Y:S02]  /*02a0*/  IADD3.X R13, RZ, R9, RZ, P0, !PT ;  /* 0x00000009ff0d7210 */ /* 0x000fe400007fe4ff */
[C---:B------:R-:W-:Y:S02]  /*02b0*/  IADD3 R52, R53.reuse, 0x18, RZ ;  /* 0x0000001835347810 */ /* 0x040fe40007ffe0ff */
[----:B------:R-:W-:-:S02]  /*02c0*/  IADD3 R51, R53, 0x20, RZ ;  /* 0x0000002035337810 */ /* 0x000fc40007ffe0ff */
[----:B------:R-:W-:Y:S02]  /*02d0*/  IADD3.X R11, RZ, R11, RZ, P2, !PT ;  /* 0x0000000bff0b7210 */ /* 0x000fe400017fe4ff */
[----:B------:R-:W-:Y:S02]  /*02e0*/  IADD3 R50, R53, 0x28, RZ ;  /* 0x0000002835327810 */ /* 0x000fe40007ffe0ff */
[----:B------:R-:W-:Y:S02]  /*02f0*/  LEA.HI R2, R2, R55, RZ, 0x5 ;  /* 0x0000003702027211 */ /* 0x000fe400078f28ff */
[----:B------:R-:W-:Y:S02]  /*0300*/  ISETP.LT.AND.EX P4, PT, R4, UR11, !P1, P4 ;  /* 0x0000000b04007c0c */ /* 0x000fe4000cf81340 */
[----:B------:R-:W-:Y:S02]  /*0310*/  ISETP.LT.U32.AND P3, PT, R52, UR10, PT ;  /* 0x0000000a34007c0c */ /* 0x000fe4000bf61070 */
[----:B------:R-:W-:-:S02]  /*0320*/  ISETP.LT.U32.AND P2, PT, R51, UR10, PT ;  /* 0x0000000a33007c0c */ /* 0x000fc4000bf41070 */
[----:B------:R-:W-:Y:S02]  /*0330*/  SHF.R.S32.HI R3, RZ, 0x1f, R52 ;  /* 0x0000001fff037819 */ /* 0x000fe40000011434 */
[----:B------:R-:W-:Y:S02]  /*0340*/  SHF.R.S32.HI R5, RZ, 0x1f, R51 ;  /* 0x0000001fff057819 */ /* 0x000fe40000011433 */
[----:B------:R-:W-:Y:S02]  /*0350*/  SHF.R.S64 R4, R8, 0x1, R13 ;  /* 0x0000000108047819 */ /* 0x000fe4000000100d */
[----:B------:R-:W-:Y:S02]  /*0360*/  SHF.R.S64 R6, R6, 0x1, R11 ;  /* 0x0000000106067819 */ /* 0x000fe4000000100b */
[----:B------:R-:W-:Y:S01]  /*0370*/  ISETP.LT.U32.AND P0, PT, R50, UR10, PT ;  /* 0x0000000a32007c0c */ /* 0x000fe2000bf01070 */
[----:B------:R-:W-:Y:S01]  /*0380*/  ULDC.U8 UR10, c[0x0][0x2a4] ;  /* 0x0000a900000a7ab9 */ /* 0x000fe20000000000 */
[----:B------:R-:W-:-:S02]  /*0390*/  SHF.R.S32.HI R7, RZ, 0x1f, R50 ;  /* 0x0000001fff077819 */ /* 0x000fc40000011432 */
[----:B------:R-:W-:Y:S02]  /*03a0*/  SHF.R.S32.HI R2, RZ, 0x5, R2 ;  /* 0x00000005ff027819 */ /* 0x000fe40000011402 */
[----:B------:R-:W-:Y:S02]  /*03b0*/  IADD3 R49, R53, 0x30, RZ ;  /* 0x0000003035317810 */ /* 0x000fe40007ffe0ff */
[----:B------:R-:W-:Y:S02]  /*03c0*/  SHF.R.S32.HI R13, RZ, 0x1, R13 ;  /* 0x00000001ff0d7819 */ /* 0x000fe4000001140d */
[----:B------:R-:W-:Y:S02]  /*03d0*/  SHF.R.S32.HI R11, RZ, 0x1, R11 ;  /* 0x00000001ff0b7819 */ /* 0x000fe4000001140b */
[----:B------:R-:W-:Y:S02]  /*03e0*/  ISETP.LT.AND.EX P3, PT, R3, UR11, !P1, P3 ;  /* 0x0000000b03007c0c */ /* 0x000fe4000cf61330 */
[----:B------:R-:W-:-:S02]  /*03f0*/  ISETP.LT.AND.EX P2, PT, R5, UR11, !P1, P2 ;  /* 0x0000000b05007c0c */ /* 0x000fc4000cf41320 */
[----:B------:R-:W-:Y:S02]  /*0400*/  ISETP.LT.AND.EX P1, PT, R7, UR11, !P1, P0 ;  /* 0x0000000b07007c0c */ /* 0x000fe4000cf21300 */
[----:B------:R-:W-:Y:S02]  /*0410*/  LEA R2, R2, UR5, 0x3 ;  /* 0x0000000502027c11 */ /* 0x000fe4000f8e18ff */
[----:B------:R-:W-:Y:S02]  /*0420*/  IADD3 R48, R53, 0x38, RZ ;  /* 0x0000003835307810 */ /* 0x000fe40007ffe0ff */
[----:B------:R-:W-:Y:S02]  /*0430*/  SHF.R.S32.HI R9, RZ, 0x1f, R49 ;  /* 0x0000001fff097819 */ /* 0x000fe40000011431 */
[----:B------:R-:W-:Y:S02]  /*0440*/  SHF.L.U64.HI R8, R4, 0x2, R13 ;  /* 0x0000000204087819 */ /* 0x000fe4000001020d */
[----:B0-----:R-:W-:-:S07]  /*0450*/  SHF.L.U64.HI R10, R6, 0x2, R11 ;  /* 0x00000002060a7819 */ /* 0x001fce000001020b */
.L_x_1240:
[----:B------:R-:W0:Y:S01]  /*0460*/  LDC R17, c[0x0][0x2a0] ;  /* 0x0000a800ff117b82 */ /* 0x000e220000000800 */
[----:B------:R-:W-:Y:S01]  /*0470*/  IABS R16, R54 ;  /* 0x0000003600107213 */ /* 0x000fe20000000000 */
[----:B------:R-:W-:Y:S01]  /*0480*/  ULDC.64 UR12, c[0x0][0x298] ;  /* 0x0000a600000c7ab9 */ /* 0x000fe20000000a00 */
[----:B------:R-:W-:Y:S02]  /*0490*/  LOP3.LUT P6, RZ, R57, 0x2, RZ, 0xc0, !PT ;  /* 0x0000000239ff7812 */ /* 0x000fe400078cc0ff */
[----:B------:R-:W-:Y:S02]  /*04a0*/  SHF.R.S32.HI R18, RZ, 0x1f, R56 ;  /* 0x0000001fff127819 */ /* 0x000fe40000011438 */
[C---:B------:R-:W-:Y:S01]  /*04b0*/  IADD3 R25, R53.reuse, 0x8, RZ ;  /* 0x0000000835197810 */ /* 0x040fe20007ffe0ff */
[----:B------:R-:W1:Y:S01]  /*04c0*/  @P5 LDC.64 R66, c[0x0][0x230] ;  /* 0x00008c00ff425b82 */ /* 0x000e620000000a00 */
[----:B------:R-:W-:Y:S02]  /*04d0*/  IADD3 R23, R53, 0x10, RZ ;  /* 0x0000001035177810 */ /* 0x000fe40007ffe0ff */
[----:B------:R-:W-:-:S05]  /*04e0*/  SHF.R.S32.HI R19, RZ, 0x1f, R25 ;  /* 0x0000001fff137819 */ /* 0x000fca0000011419 */
        /* <DEDUP_REMOVED lines=12> */
[----:B------:R-:W-:-:S04]  /*05b0*/  IMAD R15, R15, R14, RZ ;  /* 0x0000000e0f0f7224 */ /* 0x000fc800078e02ff */
[----:B------:R-:W-:Y:S01]  /*05c0*/  IMAD.HI.U32 R13, R13, R15, R12 ;  /* 0x0000000f0d0d7227 */ /* 0x000fe200078e000c */
[----:B------:R-:W-:-:S05]  /*05d0*/  MOV R15, R16 ;  /* 0x00000010000f7202 */ /* 0x000fca0000000f00 */
        /* <DEDUP_REMOVED lines=10> */
[----:B------:R-:W-:-:S11]  /*0680*/  LOP3.LUT R11, R54, R17, RZ, 0x3c, !PT ;  /* 0x00000011360b7212 */ /* 0x000fd600078e3cff */
[----:B------:R-:W-:Y:S02]  /*0690*/  @P0 IADD3 R13, R13, 0x1, RZ ;  /* 0x000000010d0d0810 */ /* 0x000fe40007ffe0ff */
[----:B------:R-:W-:Y:S02]  /*06a0*/  ISETP.GE.AND P0, PT, R54, RZ, PT ;  /* 0x000000ff3600720c */ /* 0x000fe40003f06270 */
[----:B------:R-:W-:Y:S02]  /*06b0*/  MOV R14, R13 ;  /* 0x0000000d000e7202 */ /* 0x000fe40000000f00 */
[----:B------:R-:W1:Y:S09]  /*06c0*/  @P6 LDC.64 R12, c[0x0][0x288] ;  /* 0x0000a200ff0c6b82 */ /* 0x000e720000000a00 */
[----:B------:R-:W-:-:S02]  /*06d0*/  @!P0 IADD3 R58, -R58, RZ, RZ ;  /* 0x000000ff3a3a8210 */ /* 0x000fc40007ffe1ff */
[----:B------:R-:W-:Y:S02]  /*06e0*/  ISETP.GE.AND P0, PT, R11, RZ, PT ;  /* 0x000000ff0b00720c */ /* 0x000fe40003f06270 */
[----:B------:R-:W-:-:S11]  /*06f0*/  LOP3.LUT R11, RZ, R17, RZ, 0x33, !PT ;  /* 0x00000011ff0b7212 */ /* 0x000fd600078e33ff */
[----:B------:R-:W-:Y:S02]  /*0700*/  @!P0 IADD3 R14, -R14, RZ, RZ ;  /* 0x000000ff0e0e8210 */ /* 0x000fe40007ffe1ff */
[----:B------:R-:W-:Y:S02]  /*0710*/  ISETP.NE.AND P0, PT, R17, RZ, PT ;  /* 0x000000ff1100720c */ /* 0x000fe40003f05270 */
[----:B------:R-:W-:Y:S02]  /*0720*/  SHF.R.S32.HI R17, RZ, 0x1f, R53 ;  /* 0x0000001fff117819 */ /* 0x000fe40000011435 */
[C---:B------:R-:W-:Y:S02]  /*0730*/  SEL R58, R11.reuse, R58, !P0 ;  /* 0x0000003a0b3a7207 */ /* 0x040fe40004000000 */
[----:B------:R-:W-:Y:S02]  /*0740*/  SEL R11, R11, R14, !P0 ;  /* 0x0000000e0b0b7207 */ /* 0x000fe40004000000 */
[----:B------:R-:W3:Y:S01]  /*0750*/  @P5 LDC.64 R14, c[0x0][0x288] ;  /* 0x0000a200ff0e5b82 */ /* 0x000ee20000000a00 */
[----:B------:R-:W-:Y:S01]  /*0760*/  IMAD R33, R58, 0x70, RZ ;  /* 0x000000703a217824 */ /* 0x000fe200078e02ff */
[----:B------:R-:W-:-:S04]  /*0770*/  SHF.R.S32.HI R16, RZ, 0x1f, R11 ;  /* 0x0000001fff107819 */ /* 0x000fc8000001140b */
[----:B------:R-:W-:Y:S01]  /*0780*/  IADD3 R60, P0, R56, R33, RZ ;  /* 0x00000021383c7210 */ /* 0x000fe20007f1e0ff */
[----:B------:R-:W-:-:S03]  /*0790*/  IMAD R16, R16, UR12, RZ ;  /* 0x0000000c10107c24 */ /* 0x000fc6000f8e02ff */
[----:B------:R-:W-:Y:S01]  /*07a0*/  LEA.HI.X.SX32 R61, R33, R18, 0x1, P0 ;  /* 0x00000012213d7211 */ /* 0x000fe200000f0eff */
[----:B------:R-:W-:Y:S02]  /*07b0*/  IMAD R63, R11, UR13, R16 ;  /* 0x0000000d0b3f7c24 */ /* 0x000fe4000f8e0210 */
[----:B-1----:R-:W-:Y:S02]  /*07c0*/  @P6 IMAD R16, R17, R12, RZ ;  /* 0x0000000c11106224 */ /* 0x002fe400078e02ff */
[----:B------:R-:W-:Y:S01]  /*07d0*/  IMAD.WIDE.U32 R60, R11, UR12, R60 ;  /* 0x0000000c0b3c7c25 */ /* 0x000fe2000f8e003c */
[----:B------:R-:W-:-:S03]  /*07e0*/  ULDC.64 UR12, c[0x0][0x290] ;  /* 0x0000a400000c7ab9 */ /* 0x000fc60000000a00 */
[----:B------:R-:W-:Y:S01]  /*07f0*/  @P6 IMAD R11, R53, R13, R16 ;  /* 0x0000000d350b6224 */ /* 0x000fe200078e0210 */
[----:B------:R-:W-:Y:S01]  /*0800*/  IADD3 R63, R61, R63, RZ ;  /* 0x0000003f3d3f7210 */ /* 0x000fe20007ffe0ff */
[----:B------:R-:W1:Y:S01]  /*0810*/  @P4 LDC.64 R16, c[0x0][0x288] ;  /* 0x0000a200ff104b82 */ /* 0x000e620000000a00 */
[----:B------:R-:W-:Y:S01]  /*0820*/  @P6 MOV R62, R60 ;  /* 0x0000003c003e6202 */ /* 0x000fe20000000f00 */
[----:B---3--:R-:W-:Y:S01]  /*0830*/  @P5 IMAD R18, R19, R14, RZ ;  /* 0x0000000e13125224 */ /* 0x008fe200078e02ff */
[----:B------:R-:W-:-:S03]  /*0840*/  @P5 MOV R19, R63 ;  /* 0x0000003f00135202 */ /* 0x000fc60000000f00 */
[----:B------:R-:W-:Y:S01]  /*0850*/  @P6 IMAD.WIDE.U32 R12, R53, R12, R62 ;  /* 0x0000000c350c6225 */ /* 0x000fe200078e003e */
[----:B------:R-:W-:-:S03]  /*0860*/  @P1 MOV R27, R63 ;  /* 0x0000003f001b1202 */ /* 0x000fc60000000f00 */
[----:B------:R-:W-:Y:S01]  /*0870*/  @P5 IMAD R21, R25, R15, R18 ;  /* 0x0000000f19155224 */ /* 0x000fe200078e0212 */
[----:B------:R-:W-:Y:S02]  /*0880*/  @P5 MOV R18, R60 ;  /* 0x0000003c00125202 */ /* 0x000fe40000000f00 */
[----:B------:R-:W-:Y:S02]  /*0890*/  @P6 IADD3 R13, R13, R11, RZ ;  /* 0x0000000b0d0d6210 */ /* 0x000fe40007ffe0ff */
[C---:B------:R-:W-:Y:S01]  /*08a0*/  @P6 SHF.L.U32 R11, R12.reuse, 0x1, RZ ;  /* 0x000000010c0b6819 */ /* 0x040fe200000006ff */
[----:B------:R-:W-:Y:S01]  /*08b0*/  @P5 IMAD.WIDE.U32 R14, R25, R14, R18 ;  /* 0x0000000e190e5225 */ /* 0x000fe200078e0012 */
[----:B------:R-:W-:Y:S01]  /*08c0*/  @P6 SHF.L.U64.HI R20, R12, 0x1, R13 ;  /* 0x000000010c146819 */ /* 0x000fe2000001020d */
[----:B------:R-:W3:Y:S01]  /*08d0*/  @P3 LDC.64 R24, c[0x0][0x230] ;  /* 0x00008c00ff183b82 */ /* 0x000ee20000000a00 */
[----:B--2---:R-:W-:Y:S02]  /*08e0*/  @P6 IADD3 R38, P0, R11, R38, RZ ;  /* 0x000000260b266210 */ /* 0x004fe40007f1e0ff */
[----:B------:R-:W-:-:S02]  /*08f0*/  SHF.R.S32.HI R19, RZ, 0x1f, R23 ;  /* 0x0000001fff137819 */ /* 0x000fc40000011417 */
[----:B------:R-:W-:Y:S02]  /*0900*/  @P5 IADD3 R15, R15, R21, RZ ;  /* 0x000000150f0f5210 */ /* 0x000fe40007ffe0ff */
[----:B------:R-:W-:Y:S01]  /*0910*/  @P6 IADD3.X R39, R20, R39, RZ, P0, !PT ;  /* 0x0000002714276210 */ /* 0x000fe200007fe4ff */
[----:B------:R-:W2:Y:S01]  /*0920*/  @P3 LDC.64 R12, c[0x0][0x288] ;  /* 0x0000a200ff0c3b82 */ /* 0x000ea20000000a00 */
[----:B0-----:R-:W-:Y:S01]  /*0930*/  @P6 IADD3 R36, P0, R11, R36, RZ ;  /* 0x000000240b246210 */ /* 0x001fe20007f1e0ff */
[----:B-1----:R-:W-:Y:S01]  /*0940*/  @P4 IMAD R22, R19, R16, RZ ;  /* 0x0000001013164224 */ /* 0x002fe200078e02ff */
[C---:B------:R-:W-:Y:S02]  /*0950*/  @P5 SHF.L.U32 R11, R14.reuse, 0x1, RZ ;  /* 0x000000010e0b5819 */ /* 0x040fe400000006ff */
[----:B------:R-:W-:Y:S01]  /*0960*/  @P5 SHF.L.U64.HI R18, R14, 0x1, R15 ;  /* 0x000000010e125819 */ /* 0x000fe2000001020f */
[----:B------:R-:W-:Y:S01]  /*0970*/  @P4 IMAD R19, R23, R17, R22 ;  /* 0x0000001117134224 */ /* 0x000fe200078e0216 */
        /* <DEDUP_REMOVED lines=9> */
[----:B------:R-:W1:Y:S01]  /*0a10*/  @P2 LDC.64 R14, c[0x0][0x288] ;  /* 0x0000a200ff0e2b82 */ /* 0x000e620000000a00 */
[----:B------:R-:W-:Y:S01]  /*0a20*/  @P5 IADD3.X R65, R18, R65, RZ, P0, !PT ;  /* 0x0000004112415210 */ /* 0x000fe200007fe4ff */
[----:B--2---:R-:W-:Y:S01]  /*0a30*/  @P3 IMAD R19, R3, R12, RZ ;  /* 0x0000000c03133224 */ /* 0x004fe200078e02ff */
[C---:B------:R-:W-:Y:S02]  /*0a40*/  @P4 SHF.L.U32 R11, R16.reuse, 0x1, RZ ;  /* 0x00000001100b4819 */ /* 0x040fe400000006ff */
[----:B------:R-:W-:Y:S01]  /*0a50*/  @P4 SHF.L.U64.HI R18, R16, 0x1, R17 ;  /* 0x0000000110124819 */ /* 0x000fe20000010211 */
[----:B------:R-:W-:Y:S01]  /*0a60*/  @P3 IMAD R19, R52, R13, R19 ;  /* 0x0000000d34133224 */ /* 0x000fe200078e0213 */
[----:B------:R-:W-:Y:S01]  /*0a70*/  @P3 MOV R16, R60 ;  /* 0x0000003c00103202 */ /* 0x000fe20000000f00 */
[----:B------:R-:W2:Y:S01]  /*0a80*/  @P3 LDC.64 R22, c[0x0][0x228] ;  /* 0x00008a00ff163b82 */ /* 0x000ea20000000a00 */
[----:B------:R-:W-:-:S02]  /*0a90*/  @P3 MOV R17, R63 ;  /* 0x0000003f00113202 */ /* 0x000fc40000000f00 */
[----:B------:R-:W-:Y:S01]  /*0aa0*/  @P4 IADD3 R34, P0, R11, R34, RZ ;  /* 0x000000220b224210 */ /* 0x000fe20007f1e0ff */
[----:B------:R-:W-:-:S03]  /*0ab0*/  @P3 IMAD.WIDE.U32 R16, R52, R12, R16 ;  /* 0x0000000c34103225 */ /* 0x000fc600078e0010 */
[----:B------:R-:W-:Y:S01]  /*0ac0*/  @P4 IADD3.X R35, R18, R35, RZ, P0, !PT ;  /* 0x0000002312234210 */ /* 0x000fe200007fe4ff */
[----:B------:R-:W4:Y:S01]  /*0ad0*/  @P1 LDC.64 R12, c[0x0][0x288] ;  /* 0x0000a200ff0c1b82 */ /* 0x000f220000000a00 */
[----:B------:R-:W-:Y:S02]  /*0ae0*/  @P4 IADD3 R28, P0, R11, R28, RZ ;  /* 0x0000001c0b1c4210 */ /* 0x000fe40007f1e0ff */
[----:B------:R-:W-:Y:S02]  /*0af0*/  @P3 IADD3 R17, R17, R19, RZ ;  /* 0x0000001311113210 */ /* 0x000fe40007ffe0ff */
[C---:B------:R-:W-:Y:S02]  /*0b00*/  @P3 SHF.L.U32 R11, R16.reuse, 0x1, RZ ;  /* 0x00000001100b3819 */ /* 0x040fe400000006ff */
[----:B------:R-:W-:Y:S01]  /*0b10*/  @P3 SHF.L.U64.HI R26, R16, 0x1, R17 ;  /* 0x00000001101a3819 */ /* 0x000fe20000010211 */
[----:B-1----:R-:W-:Y:S01]  /*0b20*/  @P2 IMAD R16, R5, R14, RZ ;  /* 0x0000000e05102224 */ /* 0x002fe200078e02ff */
[----:B------:R-:W-:-:S02]  /*0b30*/  @P4 IADD3.X R29, R18, R29, RZ, P0, !PT ;  /* 0x0000001d121d4210 */ /* 0x000fc400007fe4ff */
[----:B------:R-:W-:Y:S01]  /*0b40*/  @P2 MOV R17, R63 ;  /* 0x0000003f00112202 */ /* 0x000fe20000000f00 */
[----:B------:R-:W-:Y:S01]  /*0b50*/  @P2 IMAD R15, R51, R15, R16 ;  /* 0x0000000f330f2224 */ /* 0x000fe200078e0210 */
[----:B------:R-:W-:Y:S01]  /*0b60*/  @P2 MOV R16, R60 ;  /* 0x0000003c00102202 */ /* 0x000fe20000000f00 */
[----:B------:R-:W1:Y:S01]  /*0b70*/  @P2 LDC.64 R18, c[0x0][0x228] ;  /* 0x00008a00ff122b82 */ /* 0x000e620000000a00 */
[----:B---3--:R-:W-:-:S03]  /*0b80*/  @P3 IADD3 R24, P0, R11, R24, RZ ;  /* 0x000000180b183210 */ /* 0x008fc60007f1e0ff */
[----:B------:R-:W-:Y:S01]  /*0b90*/  @P2 IMAD.WIDE.U32 R16, R51, R14, R16 ;  /* 0x0000000e33102225 */ /* 0x000fe200078e0010 */
[C---:B------:R-:W-:Y:S02]  /*0ba0*/  @P3 IADD3.X R25, R26.reuse, R25, RZ, P0, !PT ;  /* 0x000000191a193210 */ /* 0x040fe400007fe4ff */
[----:B--2---:R-:W-:Y:S02]  /*0bb0*/  @P3 IADD3 R22, P0, R11, R22, RZ ;  /* 0x000000160b163210 */ /* 0x004fe40007f1e0ff */
[----:B------:R-:W-:Y:S01]  /*0bc0*/  @P2 IADD3 R17, R17, R15, RZ ;  /* 0x0000000f11112210 */ /* 0x000fe20007ffe0ff */
[----:B------:R-:W2:Y:S01]  /*0bd0*/  LDC R11, c[0x0][0x2ac] ;  /* 0x0000ab00ff0b7b82 */ /* 0x000ea20000000800 */
[----:B------:R-:W-:Y:S01]  /*0be0*/  @P3 IADD3.X R23, R26, R23, RZ, P0, !PT ;  /* 0x000000171a173210 */ /* 0x000fe200007fe4ff */
[----:B----4-:R-:W-:Y:S01]  /*0bf0*/  @P1 IMAD R26, R7, R12, RZ ;  /* 0x0000000c071a1224 */ /* 0x010fe200078e02ff */
[C---:B------:R-:W-:Y:S02]  /*0c00*/  @P2 SHF.L.U64.HI R30, R16.reuse, 0x1, R17 ;  /* 0x00000001101e2819 */ /* 0x040fe40000010211 */
[----:B------:R-:W-:Y:S01]  /*0c10*/  @P2 SHF.L.U32 R31, R16, 0x1, RZ ;  /* 0x00000001101f2819 */ /* 0x000fe200000006ff */
[----:B------:R-:W-:Y:S01]  /*0c20*/  @P1 IMAD R41, R50, R13, R26 ;  /* 0x0000000d32291224 */ /* 0x000fe200078e021a */
[----:B------:R-:W-:Y:S01]  /*0c30*/  @P1 MOV R26, R60 ;  /* 0x0000003c001a1202 */ /* 0x000fe20000000f00 */
[----:B------:R-:W3:Y:S01]  /*0c40*/  @P1 LDC.64 R14, c[0x0][0x230] ;  /* 0x00008c00ff0e1b82 */ /* 0x000ee20000000a00 */
[----:B0-----:R-:W-:-:S03]  /*0c50*/  @P2 IADD3 R20, P0, R31, R20, RZ ;  /* 0x000000141f142210 */ /* 0x001fc60007f1e0ff */
[----:B------:R-:W-:Y:S01]  /*0c60*/  @P1 IMAD.WIDE.U32 R12, R50, R12, R26 ;  /* 0x0000000c320c1225 */ /* 0x000fe200078e001a */
[----:B------:R-:W-:Y:S02]  /*0c70*/  @P2 IADD3.X R21, R30, R21, RZ, P0, !PT ;  /* 0x000000151e152210 */ /* 0x000fe400007fe4ff */
[----:B-1----:R-:W-:Y:S01]  /*0c80*/  @P2 IADD3 R18, P0, R31, R18, RZ ;  /* 0x000000121f122210 */ /* 0x002fe20007f1e0ff */
[----:B------:R-:W0:Y:S01]  /*0c90*/  @P1 LDC.64 R16, c[0x0][0x228] ;  /* 0x00008a00ff101b82 */ /* 0x000e220000000a00 */
[----:B------:R-:W-:Y:S02]  /*0ca0*/  @P1 IADD3 R27, R13, R41, RZ ;  /* 0x000000290d1b1210 */ /* 0x000fe40007ffe0ff */
[----:B------:R-:W-:Y:S02]  /*0cb0*/  SHF.R.U32.HI R13, RZ, 0x3, R55 ;  /* 0x00000003ff0d7819 */ /* 0x000fe40000011637 */
[C---:B------:R-:W-:Y:S02]  /*0cc0*/  @P1 SHF.L.U64.HI R26, R12.reuse, 0x1, R27 ;  /* 0x000000010c1a1819 */ /* 0x040fe4000001021b */
[----:B------:R-:W-:Y:S01]  /*0cd0*/  @P1 SHF.L.U32 R27, R12, 0x1, RZ ;  /* 0x000000010c1b1819 */ /* 0x000fe200000006ff */
[----:B------:R-:W-:Y:S01]  /*0ce0*/  IMAD.WIDE.U32 R12, R13, 0x24924925, RZ ;  /* 0x249249250d0c7825 */ /* 0x000fe200078e00ff */
[----:B------:R-:W-:-:S03]  /*0cf0*/  @P2 IADD3.X R19, R30, R19, RZ, P0, !PT ;  /* 0x000000131e132210 */ /* 0x000fc600007fe4ff */
[----:B--2---:R-:W-:Y:S01]  /*0d00*/  IMAD R11, R11, UR7, R13 ;  /* 0x000000070b0b7c24 */ /* 0x004fe2000f8e020d */
[----:B---3--:R-:W-:-:S04]  /*0d10*/  @P1 IADD3 R14, P0, R27, R14, RZ ;  /* 0x0000000e1b0e1210 */ /* 0x008fc80007f1e0ff */
[----:B------:R-:W-:Y:S02]  /*0d20*/  IADD3 R11, R11, 0x30, RZ ;  /* 0x000000300b0b7810 */ /* 0x000fe40007ffe0ff */
[----:B------:R-:W-:Y:S02]  /*0d30*/  @P1 IADD3.X R15, R26, R15, RZ, P0, !PT ;  /* 0x0000000f1a0f1210 */ /* 0x000fe400007fe4ff */
[----:B0-----:R-:W-:-:S04]  /*0d40*/  @P1 IADD3 R16, P0, R27, R16, RZ ;  /* 0x000000101b101210 */ /* 0x001fc80007f1e0ff */
        /* <DEDUP_REMOVED lines=16> */
[----:B-1----:R-:W-:-:S04]  /*0e50*/  @P0 IADD3 R40, P6, R43, R26, RZ ;  /* 0x0000001a2b280210 */ /* 0x002fc80007fde0ff */
[----:B------:R-:W-:Y:S02]  /*0e60*/  @P0 IADD3.X R41, R30, R27, RZ, P6, !PT ;  /* 0x0000001b1e290210 */ /* 0x000fe400037fe4ff */
[----:B0-----:R-:W-:-:S04]  /*0e70*/  @P0 IADD3 R42, P6, R43, R12, RZ ;  /* 0x0000000c2b2a0210 */ /* 0x001fc80007fde0ff */
[----:B------:R-:W-:Y:S02]  /*0e80*/  @P0 IADD3.X R43, R30, R13, RZ, P6, !PT ;  /* 0x0000000d1e2b0210 */ /* 0x000fe400037fe4ff */
[----:B------:R-:W-:Y:S02]  /*0e90*/  CS2R R30, SRZ ;  /* 0x00000000001e7805 */ /* 0x000fe4000001ff00 */
[----:B------:R-:W-:-:S04]  /*0ea0*/  SHF.R.S32.HI R11, RZ, 0x1f, R48 ;  /* 0x0000001fff0b7819 */ /* 0x000fc80000011430 */
[----:B------:R0:W5:Y:S04]  /*0eb0*/  @P0 LDG.E R31, desc[UR8][R40.64] ;  /* 0x00000008281f0981 */ /* 0x000168000c1e1900 */
[----:B------:R1:W5:Y:S01]  /*0ec0*/  @P0 LDG.E R30, desc[UR8][R42.64] ;  /* 0x000000082a1e0981 */ /* 0x000362000c1e1900 */
[----:B------:R-:W-:-:S04]  /*0ed0*/  ISETP.GE.U32.AND P0, PT, R48, UR12, PT ;  /* 0x0000000c30007c0c */ /* 0x000fc8000bf06070 */
[----:B------:R-:W-:-:S04]  /*0ee0*/  ISETP.GE.AND.EX P0, PT, R11, UR13, PT, P0 ;  /* 0x0000000d0b007c0c */ /* 0x000fc8000bf06300 */
[----:B------:R-:W-:-:S13]  /*0ef0*/  ISETP.GT.U32.OR P0, PT, R55, 0x1bf, P0 ;  /* 0x000001bf3700780c */ /* 0x000fda0000704470 */
[----:B------:R-:W2:Y:S01]  /*0f00*/  @!P0 LDC.64 R12, c[0x0][0x288] ;  /* 0x0000a200ff0c8b82 */ /* 0x000ea20000000a00 */
[----:B0-----:R-:W-:Y:S02]  /*0f10*/  @!P0 MOV R40, R60 ;  /* 0x0000003c00288202 */ /* 0x001fe40000000f00 */
[----:B------:R-:W-:-:S05]  /*0f20*/  @!P0 MOV R41, R63 ;  /* 0x0000003f00298202 */ /* 0x000fca0000000f00 */
[----:B------:R-:W0:Y:S01]  /*0f30*/  @!P0 LDC.64 R26, c[0x0][0x230] ;  /* 0x00008c00ff1a8b82 */ /* 0x000e220000000a00 */
[-C--:B--2---:R-:W-:Y:S02]  /*0f40*/  @!P0 IMAD R11, R11, R12.reuse, RZ ;  /* 0x0000000c0b0b8224 */ /* 0x084fe400078e02ff */
[----:B------:R-:W-:-:S04]  /*0f50*/  @!P0 IMAD.WIDE.U32 R40, R48, R12, R40 ;  /* 0x0000000c30288225 */ /* 0x000fc800078e0028 */
[----:B------:R-:W-:Y:S01]  /*0f60*/  @!P0 IMAD R11, R48, R13, R11 ;  /* 0x0000000d300b8224 */ /* 0x000fe200078e020b */
[C---:B------:R-:W-:Y:S01]  /*0f70*/  @!P0 SHF.L.U32 R69, R40.reuse, 0x1, RZ ;  /* 0x0000000128458819 */ /* 0x040fe200000006ff */
[----:B------:R-:W2:Y:S03]  /*0f80*/  @!P0 LDC.64 R12, c[0x0][0x228] ;  /* 0x00008a00ff0c8b82 */ /* 0x000ea60000000a00 */
[----:B------:R-:W-:Y:S02]  /*0f90*/  @!P0 IADD3 R11, R41, R11, RZ ;  /* 0x0000000b290b8210 */ /* 0x000fe40007ffe0ff */
[----:B0-----:R-:W-:Y:S02]  /*0fa0*/  @!P0 IADD3 R26, P6, R69, R26, RZ ;  /* 0x0000001a451a8210 */ /* 0x001fe40007fde0ff */
[----:B------:R-:W-:-:S04]  /*0fb0*/  @!P0 SHF.L.U64.HI R40, R40, 0x1, R11 ;  /* 0x0000000128288819 */ /* 0x000fc8000001020b */
[----:B------:R-:W-:Y:S02]  /*0fc0*/  @!P0 IADD3.X R27, R40, R27, RZ, P6, !PT ;  /* 0x0000001b281b8210 */ /* 0x000fe400037fe4ff */
[----:B--2---:R-:W-:-:S04]  /*0fd0*/  @!P0 IADD3 R68, P6, R69, R12, RZ ;  /* 0x0000000c45448210 */ /* 0x004fc80007fde0ff */
[----:B------:R-:W-:Y:S02]  /*0fe0*/  @!P0 IADD3.X R69, R40, R13, RZ, P6, !PT ;  /* 0x0000000d28458210 */ /* 0x000fe400037fe4ff */
[----:B------:R-:W0:Y:S01]  /*0ff0*/  LDC.64 R12, c[0x0][0x248] ;  /* 0x00009200ff0c7b82 */ /* 0x000e220000000a00 */
[----:B------:R-:W-:Y:S01]  /*1000*/  LOP3.LUT P6, RZ, R57, 0x2, RZ, 0xc0, !PT ;  /* 0x0000000239ff7812 */ /* 0x000fe200078cc0ff */
[----:B0-----:R-:W-:-:S06]  /*1010*/  IMAD.WIDE R12, R54, 0x8, R12 ;  /* 0x00000008360c7825 */ /* 0x001fcc00078e020c */
[----:B------:R-:W2:Y:S01]  /*1020*/  LDG.E.64 R12, desc[UR8][R12.64] ;  /* 0x000000080c0c7981 */ /* 0x000ea2000c1e1b00 */
[----:B------:R-:W-:Y:S02]  /*1030*/  CS2R R44, SRZ ;  /* 0x00000000002c7805 */ /* 0x000fe4000001ff00 */
[----:B------:R-:W-:Y:S02]  /*1040*/  CS2R R40, SRZ ;  /* 0x0000000000287805 */ /* 0x000fe4000001ff00 */
[----:B------:R-:W-:Y:S02]  /*1050*/  MOV R46, RZ ;  /* 0x000000ff002e7202 */ /* 0x000fe40000000f00 */
[----:B-1----:R-:W-:Y:S01]  /*1060*/  CS2R R42, SRZ ;  /* 0x00000000002a7805 */ /* 0x002fe2000001ff00 */
[----:B------:R0:W5:Y:S04]  /*1070*/  @P6 LDG.E R44, desc[UR8][R36.64] ;  /* 0x00000008242c6981 */ /* 0x000168000c1e1900 */
[----:B------:R1:W5:Y:S04]  /*1080*/  @P4 LDG.E R41, desc[UR8][R34.64] ;  /* 0x0000000822294981 */ /* 0x000368000c1e1900 */
[----:B------:R-:W5:Y:S01]  /*1090*/  @P5 LDG.E R46, desc[UR8][R66.64] ;  /* 0x00000008422e5981 */ /* 0x000f62000c1e1900 */
[----:B0-----:R-:W-:-:S03]  /*10a0*/  CS2R R36, SRZ ;  /* 0x0000000000247805 */ /* 0x001fc6000001ff00 */
[----:B------:R-:W5:Y:S01]  /*10b0*/  @P5 LDG.E R43, desc[UR8][R64.64] ;  /* 0x00000008402b5981 */ /* 0x000f62000c1e1900 */
[----:B-1----:R-:W-:-:S03]  /*10c0*/  CS2R R34, SRZ ;  /* 0x0000000000227805 */ /* 0x002fc6000001ff00 */
[----:B------:R-:W5:Y:S04]  /*10d0*/  @P3 LDG.E R42, desc[UR8][R24.64] ;  /* 0x00000008182a3981 */ /* 0x000f68000c1e1900 */
[----:B------:R-:W5:Y:S04]  /*10e0*/  @P2 LDG.E R37, desc[UR8][R20.64] ;  /* 0x0000000814252981 */ /* 0x000f68000c1e1900 */
[----:B------:R-:W5:Y:S04]  /*10f0*/  @P1 LDG.E R35, desc[UR8][R16.64] ;  /* 0x0000000810231981 */ /* 0x000f68000c1e1900 */
[----:B------:R0:W5:Y:S01]  /*1100*/  @P6 LDG.E R45, desc[UR8][R38.64] ;  /* 0x00000008262d6981 */ /* 0x000162000c1e1900 */
[----:B------:R-:W-:-:S03]  /*1110*/  MOV R11, RZ ;  /* 0x000000ff000b7202 */ /* 0x000fc60000000f00 */
[----:B------:R-:W5:Y:S04]  /*1120*/  @!P0 LDG.E R34, desc[UR8][R26.64] ;  /* 0x000000081a228981 */ /* 0x000f68000c1e1900 */
[----:B------:R-:W5:Y:S01]  /*1130*/  @!P0 LDG.E R11, desc[UR8][R68.64] ;  /* 0x00000008440b8981 */ /* 0x000f62000c1e1900 */
[----:B0-----:R-:W-:-:S03]  /*1140*/  CS2R R38, SRZ ;  /* 0x0000000000267805 */ /* 0x001fc6000001ff00 */
[----:B------:R-:W5:Y:S04]  /*1150*/  @P2 LDG.E R36, desc[UR8][R18.64] ;  /* 0x0000000812242981 */ /* 0x000f68000c1e1900 */
[----:B------:R-:W5:Y:S01]  /*1160*/  @P3 LDG.E R39, desc[UR8][R22.64] ;  /* 0x0000000816273981 */ /* 0x000f62000c1e1900 */
[----:B------:R-:W-:Y:S03]  /*1170*/  BSSY B0, `(.L_x_1190) ;  /* 0x0000017000007945 */ /* 0x000fe60003800000 */
[----:B------:R0:W5:Y:S04]  /*1180*/  @P4 LDG.E R40, desc[UR8][R28.64] ;  /* 0x000000081c284981 */ /* 0x000168000c1e1900 */
[----:B------:R1:W5:Y:S01]  /*1190*/  @P1 LDG.E R38, desc[UR8][R14.64] ;  /* 0x000000080e261981 */ /* 0x000362000c1e1900 */
[----:B0-----:R-:W-:-:S02]  /*11a0*/  CS2R R28, SRZ ;  /* 0x00000000001c7805 */ /* 0x001fc4000001ff00 */
[----:B-1----:R-:W-:Y:S01]  /*11b0*/  CS2R R14, SRZ ;  /* 0x00000000000e7805 */ /* 0x002fe2000001ff00 */
[----:B--2---:R-:W-:-:S05]  /*11c0*/  FFMA.FTZ R22, -R12, R12, R13 ;  /* 0x0000000c0c167223 */ /* 0x004fca000001010d */
[----:B------:R-:W-:-:S13]  /*11d0*/  FSETP.GTU.FTZ.AND P0, PT, R22, RZ, PT ;  /* 0x000000ff1600720b */ /* 0x000fda0003f1c000 */
[----:B------:R-:W0:Y:S02]  /*11e0*/  @P0 LDC R13, c[0x0][0x250] ;  /* 0x00009400ff0d0b82 */ /* 0x000e240000000800 */
[----:B0-----:R-:W-:Y:S01]  /*11f0*/  @P0 FADD.FTZ R18, R22, R13 ;  /* 0x0000000d16120221 */ /* 0x001fe20000010000 */
[----:B------:R-:W-:-:S06]  /*1200*/  MOV R13, 0x3f800000 ;  /* 0x3f800000000d7802 */ /* 0x000fcc0000000f00 */
[----:B------:R0:W1:Y:S01]  /*1210*/  @P0 MUFU.RSQ R13, R18 ;  /* 0x00000012000d0308 */ /* 0x0000620000001400 */
[----:B------:R-:W-:-:S13]  /*1220*/  ISETP.GT.U32.AND P0, PT, R55, 0x1bf, PT ;  /* 0x000001bf3700780c */ /* 0x000fda0003f04070 */
[----:B0-----:R-:W-:Y:S05]  /*1230*/  @P0 BRA `(.L_x_1191) ;  /* 0x0000000000280947 */ /* 0x001fea0003800000 */
        /* <DEDUP_REMOVED lines=9> */
[----:B--2---:R-:W5:Y:S02]  /*12d0*/  LDG.E.64 R14, desc[UR8][R14.64] ;  /* 0x000000080e0e7981 */ /* 0x004f64000c1e1b00 */
.L_x_1191:
[----:B------:R-:W-:Y:S05]  /*12e0*/  BSYNC B0 ;  /* 0x0000000000007941 */ /* 0x000fea0003800000 */
.L_x_1190:
[----:B------:R-:W-:Y:S01]  /*12f0*/  ISETP.NE.AND P0, PT, RZ, UR10, PT ;  /* 0x0000000aff007c0c */ /* 0x000fe2000bf05270 */
[--C-:B-----5:R-:W-:Y:S01]  /*1300*/  HADD2.F32 R17, -RZ, R45.reuse.H0_H0 ;  /* 0x2000002dff117230 */ /* 0x120fe20000004100 */
[----:B------:R-:W-:Y:S01]  /*1310*/  LOP3.LUT R57, R57, 0xfffffffb, RZ, 0xc0, !PT ;  /* 0xfffffffb39397812 */ /* 0x000fe200078ec0ff */
[----:B------:R-:W-:Y:S02]  /*1320*/  HADD2.F32 R19, -RZ, R45.H1_H1 ;  /* 0x3000002dff137230 */ /* 0x000fe40000004100 */
[--C-:B------:R-:W-:Y:S02]  /*1330*/  HADD2.F32 R18, -RZ, R44.reuse.H1_H1 ;  /* 0x3000002cff127230 */ /* 0x100fe40000004100 */
[C---:B------:R-:W-:Y:S01]  /*1340*/  FADD.FTZ R16, -R12.reuse, R17 ;  /* 0x000000110c107221 */ /* 0x040fe20000010100 */
[----:B------:R-:W-:Y:S01]  /*1350*/  FADD.FTZ R20, -R12, R19 ;  /* 0x000000130c147221 */ /* 0x000fe20000010100 */
[----:B------:R-:W-:Y:S02]  /*1360*/  HADD2.F32 R19, -RZ, R44.H0_H0 ;  /* 0x2000002cff137230 */ /* 0x000fe40000004100 */
[-C--:B-1----:R-:W-:Y:S01]  /*1370*/  FMUL.FTZ R17, R16, R13.reuse ;  /* 0x0000000d10117220 */ /* 0x082fe20000410000 */
[----:B------:R-:W-:Y:S01]  /*1380*/  FMUL.FTZ R16, R20, R13 ;  /* 0x0000000d14107220 */ /* 0x000fe20000410000 */
        /* <DEDUP_REMOVED lines=20> */
.L_x_1192:
[----:B------:R-:W-:Y:S01]  /*14d0*/  FMUL.FTZ R20, R19, R14 ;  /* 0x0000000e13147220 */ /* 0x000fe20000410000 */
[--C-:B------:R-:W-:Y:S02]  /*14e0*/  HADD2.F32 R25, -RZ, R46.reuse.H0_H0 ;  /* 0x2000002eff197230 */ /* 0x100fe40000004100 */
[----:B------:R-:W-:Y:S01]  /*14f0*/  FMUL.FTZ R22, R18, R15 ;  /* 0x0000000f12167220 */ /* 0x000fe20000410000 */
[----:B------:R-:W-:Y:S02]  /*1500*/  HADD2.F32 R27, -RZ, R46.H1_H1 ;  /* 0x3000002eff1b7230 */ /* 0x000fe40000004100 */
[C---:B------:R-:W-:Y:S01]  /*1510*/  FFMA.FTZ R21, R17.reuse, R20, RZ ;  /* 0x0000001411157223 */ /* 0x040fe200000100ff */
[----:B------:R-:W-:Y:S01]  /*1520*/  FADD.FTZ R23, RZ, R20 ;  /* 0x00000014ff177221 */ /* 0x000fe20000010000 */
[C---:B------:R-:W-:Y:S01]  /*1530*/  FADD.FTZ R24, -R12.reuse, R25 ;  /* 0x000000190c187221 */ /* 0x040fe20000010100 */
[--C-:B------:R-:W-:Y:S02]  /*1540*/  HADD2.F32 R25, -RZ, R43.reuse.H0_H0 ;  /* 0x2000002bff197230 */ /* 0x100fe40000004100 */
[----:B------:R-:W-:Y:S01]  /*1550*/  FADD.FTZ R26, -R12, R27 ;  /* 0x0000001b0c1a7221 */ /* 0x000fe20000010100 */
[----:B------:R-:W-:Y:S01]  /*1560*/  FFMA.FTZ R20, R16, R22, R21 ;  /* 0x0000001610147223 */ /* 0x000fe20000010015 */
[----:B------:R-:W-:Y:S01]  /*1570*/  FADD.FTZ R21, R22, R23 ;  /* 0x0000001716157221 */ /* 0x000fe20000010000 */
[----:B------:R-:W-:Y:S01]  /*1580*/  FMUL.FTZ R23, R24, R13 ;  /* 0x0000000d18177220 */ /* 0x000fe20000410000 */
[----:B------:R-:W-:Y:S01]  /*1590*/  FFMA.FTZ R24, R17, R19, RZ ;  /* 0x0000001311187223 */ /* 0x000fe200000100ff */
[----:B------:R-:W-:Y:S01]  /*15a0*/  FMUL.FTZ R22, R26, R13 ;  /* 0x0000000d1a167220 */ /* 0x000fe20000410000 */
[----:B------:R-:W-:Y:S01]  /*15b0*/  HADD2.F32 R17, -RZ, R43.H1_H1 ;  /* 0x3000002bff117230 */ /* 0x000fe20000004100 */
        /* <DEDUP_REMOVED lines=19> */
.L_x_1193:
[----:B------:R-:W-:Y:S01]  /*16f0*/  FADD.FTZ R26, RZ, R19 ;  /* 0x00000013ff1a7221 */ /* 0x000fe20000010000 */
[----:B------:R-:W-:Y:S01]  /*1700*/  FMUL.FTZ R19, R25, R14 ;  /* 0x0000000e19137220 */ /* 0x000fe20000410000 */
[C---:B------:R-:W-:Y:S01]  /*1710*/  FFMA.FTZ R24, R23.reuse, R25, R24 ;  /* 0x0000001917187223 */ /* 0x040fe20000010018 */
[----:B------:R-:W-:Y:S01]  /*1720*/  FFMA.FTZ R27, R16, R18, RZ ;  /* 0x00000012101b7223 */ /* 0x000fe200000100ff */
[----:B------:R-:W-:Y:S01]  /*1730*/  FADD.FTZ R18, RZ, R18 ;  /* 0x00000012ff127221 */ /* 0x000fe20000010000 */
[----:B------:R-:W-:Y:S01]  /*1740*/  FFMA.FTZ R23, R23, R19, R20 ;  /* 0x0000001317177223 */ /* 0x000fe20000010014 */
[----:B------:R-:W-:Y:S01]  /*1750*/  FADD.FTZ R20, R21, R19 ;  /* 0x0000001315147221 */ /* 0x000fe20000010000 */
[--C-:B------:R-:W-:Y:S02]  /*1760*/  HADD2.F32 R19, -RZ, R41.reuse.H0_H0 ;  /* 0x20000029ff137230 */ /* 0x100fe40000004100 */
[----:B------:R-:W-:Y:S01]  /*1770*/  FFMA.FTZ R16, R22, R17, R27 ;  /* 0x0000001116107223 */ /* 0x000fe2000001001b */
[----:B------:R-:W-:-:S02]  /*1780*/  HADD2.F32 R21, -RZ, R41.H1_H1 ;  /* 0x30000029ff157230 */ /* 0x000fc40000004100 */
[----:B------:R-:W-:Y:S01]  /*1790*/  FADD.FTZ R18, R18, R17 ;  /* 0x0000001112127221 */ /* 0x000fe20000010000 */
[----:B------:R-:W-:Y:S01]  /*17a0*/  FMUL.FTZ R17, R17, R15 ;  /* 0x0000000f11117220 */ /* 0x000fe20000410000 */
[----:B------:R-:W-:Y:S01]  /*17b0*/  FADD.FTZ R25, R26, R25 ;  /* 0x000000191a197221 */ /* 0x000fe20000010000 */
[C---:B------:R-:W-:Y:S01]  /*17c0*/  FADD.FTZ R26, -R12.reuse, R19 ;  /* 0x000000130c1a7221 */ /* 0x040fe20000010100 */
[----:B------:R-:W-:Y:S01]  /*17d0*/  FADD.FTZ R32, -R12, R21 ;  /* 0x000000150c207221 */ /* 0x000fe20000010100 */
[----:B------:R-:W-:Y:S01]  /*17e0*/  FFMA.FTZ R22, R22, R17, R23 ;  /* 0x0000001116167223 */ /* 0x000fe20000010017 */
[----:B------:R-:W-:Y:S01]  /*17f0*/  FADD.FTZ R17, R17, R20 ;  /* 0x0000001411117221 */ /* 0x000fe20000010000 */
[-C--:B------:R-:W-:Y:S01]  /*1800*/  FMUL.FTZ R21, R26, R13.reuse ;  /* 0x0000000d1a157220 */ /* 0x080fe20000410000 */
[----:B------:R-:W-:Y:S01]  /*1810*/  FMUL.FTZ R20, R32, R13 ;  /* 0x0000000d20147220 */ /* 0x000fe20000410000 */
[--C-:B------:R-:W-:Y:S02]  /*1820*/  HADD2.F32 R23, -RZ, R40.reuse.H0_H0 ;  /* 0x20000028ff177230 */ /* 0x100fe40000004100 */
        /* <DEDUP_REMOVED lines=20> */
.L_x_1194:
[----:B------:R-:W-:Y:S01]  /*1970*/  FMUL.FTZ R27, R23, R14 ;  /* 0x0000000e171b7220 */ /* 0x000fe20000410000 */
[C---:B------:R-:W-:Y:S01]  /*1980*/  FFMA.FTZ R24, R21.reuse, R23, R24 ;  /* 0x0000001715187223 */ /* 0x040fe20000010018 */
[----:B------:R-:W-:Y:S01]  /*1990*/  FFMA.FTZ R16, R20, R19, R16 ;  /* 0x0000001314107223 */ /* 0x000fe20000010010 */
[----:B------:R-:W-:Y:S01]  /*19a0*/  FADD.FTZ R18, R18, R19 ;  /* 0x0000001312127221 */ /* 0x000fe20000010000 */
[----:B------:R-:W-:Y:S01]  /*19b0*/  FFMA.FTZ R21, R21, R27, R22 ;  /* 0x0000001b15157223 */ /* 0x000fe20000010016 */
[----:B------:R-:W-:Y:S01]  /*19c0*/  FMUL.FTZ R22, R19, R15 ;  /* 0x0000000f13167220 */ /* 0x000fe20000410000 */
[--C-:B------:R-:W-:Y:S02]  /*19d0*/  HADD2.F32 R19, -RZ, R42.reuse.H0_H0 ;  /* 0x2000002aff137230 */ /* 0x100fe40000004100 */
[----:B------:R-:W-:Y:S01]  /*19e0*/  FADD.FTZ R17, R17, R27 ;  /* 0x0000001b11117221 */ /* 0x000fe20000010000 */
[----:B------:R-:W-:Y:S01]  /*19f0*/  FADD.FTZ R25, R25, R23 ;  /* 0x0000001719197221 */ /* 0x000fe20000010000 */
[----:B------:R-:W-:Y:S01]  /*1a00*/  FFMA.FTZ R20, R20, R22, R21 ;  /* 0x0000001614147223 */ /* 0x000fe20000010015 */
[----:B------:R-:W-:-:S02]  /*1a10*/  HADD2.F32 R21, -RZ, R42.H1_H1 ;  /* 0x3000002aff157230 */ /* 0x000fc40000004100 */
[----:B------:R-:W-:Y:S01]  /*1a20*/  FADD.FTZ R26, -R12, R19 ;  /* 0x000000130c1a7221 */ /* 0x000fe20000010100 */
[----:B------:R-:W-:Y:S01]  /*1a30*/  FADD.FTZ R17, R22, R17 ;  /* 0x0000001116117221 */ /* 0x000fe20000010000 */
[--C-:B------:R-:W-:Y:S02]  /*1a40*/  HADD2.F32 R23, -RZ, R39.reuse.H0_H0 ;  /* 0x20000027ff177230 */ /* 0x100fe40000004100 */
[----:B------:R-:W-:Y:S01]  /*1a50*/  FADD.FTZ R32, -R12, R21 ;  /* 0x000000150c207221 */ /* 0x000fe20000010100 */
[-C--:B------:R-:W-:Y:S01]  /*1a60*/  FMUL.FTZ R21, R26, R13.reuse ;  /* 0x0000000d1a157220 */ /* 0x080fe20000410000 */
[----:B------:R-:W-:Y:S02]  /*1a70*/  HADD2.F32 R19, -RZ, R39.H1_H1 ;  /* 0x30000027ff137230 */ /* 0x000fe40000004100 */
        /* <DEDUP_REMOVED lines=20> */
.L_x_1195:
        /* <DEDUP_REMOVED lines=37> */
.L_x_1196:
        /* <DEDUP_REMOVED lines=37> */
.L_x_1197:
[----:B------:R-:W-:Y:S01]  /*2060*/  FMUL.FTZ R27, R23, R14 ;  /* 0x0000000e171b7220 */ /* 0x000fe20000410000 */
[C---:B------:R-:W-:Y:S01]  /*2070*/  FFMA.FTZ R24, R21.reuse, R23, R24 ;  /* 0x0000001715187223 */ /* 0x040fe20000010018 */
[----:B------:R-:W-:Y:S01]  /*2080*/  FADD.FTZ R18, R18, R19 ;  /* 0x0000001312127221 */ /* 0x000fe20000010000 */
[C---:B------:R-:W-:Y:S01]  /*2090*/  FFMA.FTZ R16, R22.reuse, R19, R16 ;  /* 0x0000001316107223 */ /* 0x040fe20000010010 */
[----:B------:R-:W-:Y:S01]  /*20a0*/  FFMA.FTZ R21, R21, R27, R20 ;  /* 0x0000001b15157223 */ /* 0x000fe20000010014 */
[----:B------:R-:W-:Y:S01]  /*20b0*/  FMUL.FTZ R20, R19, R15 ;  /* 0x0000000f13147220 */ /* 0x000fe20000410000 */
[----:B------:R-:W-:Y:S01]  /*20c0*/  FADD.FTZ R25, R25, R23 ;  /* 0x0000001719197221 */ /* 0x000fe20000010000 */
[----:B------:R-:W-:Y:S01]  /*20d0*/  FADD.FTZ R19, R17, R27 ;  /* 0x0000001b11137221 */ /* 0x000fe20000010000 */
[--C-:B------:R-:W-:Y:S02]  /*20e0*/  HADD2.F32 R23, -RZ, R31.reuse.H1_H1 ;  /* 0x3000001fff177230 */ /* 0x100fe40000004100 */
[----:B------:R-:W-:Y:S01]  /*20f0*/  FFMA.FTZ R17, R22, R20, R21 ;  /* 0x0000001416117223 */ /* 0x000fe20000010015 */
[----:B------:R-:W-:-:S02]  /*2100*/  HADD2.F32 R21, -RZ, R31.H0_H0 ;  /* 0x2000001fff157230 */ /* 0x000fc40000004100 */
[----:B------:R-:W-:Y:S01]  /*2110*/  FADD.FTZ R19, R20, R19 ;  /* 0x0000001314137221 */ /* 0x000fe20000010000 */
[C---:B------:R-:W-:Y:S02]  /*2120*/  FADD.FTZ R26, -R12.reuse, R23 ;  /* 0x000000170c1a7221 */ /* 0x040fe40000010100 */
[----:B------:R-:W-:Y:S01]  /*2130*/  FADD.FTZ R22, -R12, R21 ;  /* 0x000000150c167221 */ /* 0x000fe20000010100 */
[--C-:B------:R-:W-:Y:S02]  /*2140*/  HADD2.F32 R21, -RZ, R30.reuse.H1_H1 ;  /* 0x3000001eff157230 */ /* 0x100fe40000004100 */
[-C--:B------:R-:W-:Y:S01]  /*2150*/  FMUL.FTZ R20, R26, R13.reuse ;  /* 0x0000000d1a147220 */ /* 0x080fe20000410000 */
[----:B------:R-:W-:Y:S02]  /*2160*/  HADD2.F32 R26, -RZ, R30.H0_H0 ;  /* 0x2000001eff1a7230 */ /* 0x000fe40000004100 */
        /* <DEDUP_REMOVED lines=20> */
.L_x_1198:
[----:B------:R-:W-:Y:S01]  /*22b0*/  FMUL.FTZ R32, R26, R14 ;  /* 0x0000000e1a207220 */ /* 0x000fe20000410000 */
[----:B------:R-:W-:Y:S01]  /*22c0*/  FADD.FTZ R22, R25, R26 ;  /* 0x0000001a19167221 */ /* 0x000fe20000010000 */
[----:B------:R-:W-:Y:S01]  /*22d0*/  FFMA.FTZ R24, R23, R26, R24 ;  /* 0x0000001a17187223 */ /* 0x000fe20000010018 */
[----:B------:R-:W-:Y:S01]  /*22e0*/  FMUL.FTZ R26, R21, R15 ;  /* 0x0000000f151a7220 */ /* 0x000fe20000410000 */
[----:B------:R-:W-:Y:S01]  /*22f0*/  FFMA.FTZ R17, R23, R32, R17 ;  /* 0x0000002017117223 */ /* 0x000fe20000010011 */
[----:B------:R-:W-:Y:S01]  /*2300*/  FFMA.FTZ R16, R20, R21, R16 ;  /* 0x0000001514107223 */ /* 0x000fe20000010010 */
[----:B------:R-:W-:Y:S01]  /*2310*/  FADD.FTZ R18, R18, R21 ;  /* 0x0000001512127221 */ /* 0x000fe20000010000 */
[--C-:B------:R-:W-:Y:S02]  /*2320*/  HADD2.F32 R21, -RZ, R34.reuse.H1_H1 ;  /* 0x30000022ff157230 */ /* 0x100fe40000004100 */
[----:B------:R-:W-:Y:S01]  /*2330*/  FFMA.FTZ R20, R20, R26, R17 ;  /* 0x0000001a14147223 */ /* 0x000fe20000010011 */
[----:B------:R-:W-:-:S02]  /*2340*/  HADD2.F32 R17, -RZ, R34.H0_H0 ;  /* 0x20000022ff117230 */ /* 0x000fc40000004100 */
[----:B------:R-:W-:Y:S01]  /*2350*/  FADD.FTZ R19, R19, R32 ;  /* 0x0000002013137221 */ /* 0x000fe20000010000 */
[--C-:B------:R-:W-:Y:S02]  /*2360*/  HADD2.F32 R23, -RZ, R11.reuse.H1_H1 ;  /* 0x3000000bff177230 */ /* 0x100fe40000004100 */
[C---:B------:R-:W-:Y:S01]  /*2370*/  FADD.FTZ R64, -R12.reuse, R21 ;  /* 0x000000150c407221 */ /* 0x040fe20000010100 */
[----:B------:R-:W-:Y:S01]  /*2380*/  FADD.FTZ R32, -R12, R17 ;  /* 0x000000110c207221 */ /* 0x000fe20000010100 */
[----:B------:R-:W-:Y:S02]  /*2390*/  FADD.FTZ R21, R26, R19 ;  /* 0x000000131a157221 */ /* 0x000fe40000010000 */
        /* <DEDUP_REMOVED lines=22> */
.L_x_1199:
[----:B------:R-:W-:Y:S01]  /*2500*/  FMUL.FTZ R32, R17, R14 ;  /* 0x0000000e11207220 */ /* 0x000fe20000410000 */
[----:B------:R-:W-:Y:S01]  /*2510*/  FMUL.FTZ R33, R23, R15 ;  /* 0x0000000f17217220 */ /* 0x000fe20000410000 */
[----:B------:R-:W-:Y:S01]  /*2520*/  ISETP.GT.AND P0, PT, R0, 0x1e, PT ;  /* 0x0000001e0000780c */ /* 0x000fe20003f04270 */
[----:B------:R-:W0:Y:S01]  /*2530*/  S2UR UR11, SR_CgaCtaId ;  /* 0x00000000000b79c3 */ /* 0x000e220000008800 */
[----:B------:R-:W-:Y:S01]  /*2540*/  FFMA.FTZ R25, R19, R32, R20 ;  /* 0x0000002013197223 */ /* 0x000fe20000010014 */
[----:B------:R-:W-:Y:S01]  /*2550*/  FADD.FTZ R20, R21, R32 ;  /* 0x0000002015147221 */ /* 0x000fe20000010000 */
[----:B------:R-:W-:Y:S01]  /*2560*/  UMOV UR6, 0x400 ;  /* 0x0000040000067882 */ /* 0x000fe20000000000 */
[----:B------:R-:W-:Y:S01]  /*2570*/  FADD.FTZ R22, R22, R17 ;  /* 0x0000001116167221 */ /* 0x000fe20000010000 */
[----:B------:R-:W-:Y:S01]  /*2580*/  FFMA.FTZ R32, R26, R33, R25 ;  /* 0x000000211a207223 */ /* 0x000fe20000010019 */
[----:B------:R-:W-:Y:S01]  /*2590*/  FADD.FTZ R33, R33, R20 ;  /* 0x0000001421217221 */ /* 0x000fe20000010000 */
[----:B------:R-:W-:Y:S01]  /*25a0*/  UIADD3 UR5, UR6, 0x90, URZ ;  /* 0x0000009006057890 */ /* 0x000fe2000fffe03f */
[----:B------:R-:W-:Y:S02]  /*25b0*/  BSSY B0, `(.L_x_1200) ;  /* 0x0000046000007945 */ /* 0x000fe40003800000 */
[----:B------:R-:W1:Y:S04]  /*25c0*/  SHFL.DOWN PT, R21, R32, 0x1, 0x1f ;  /* 0x08201f0020157f89 */ /* 0x000e6800000e0000 */
[----:B------:R-:W2:Y:S01]  /*25d0*/  SHFL.DOWN PT, R20, R33, 0x1, 0x1f ;  /* 0x08201f0021147f89 */ /* 0x000ea200000e0000 */
[----:B0-----:R-:W-:-:S06]  /*25e0*/  ULEA UR5, UR11, UR5, 0x18 ;  /* 0x000000050b057291 */ /* 0x001fcc000f8ec03f */
[----:B------:R-:W-:Y:S01]  /*25f0*/  LEA R59, R55, UR5, 0x4 ;  /* 0x00000005373b7c11 */ /* 0x000fe2000f8e20ff */
[----:B-1----:R-:W-:Y:S01]  /*2600*/  @!P0 FADD.FTZ R32, R32, R21 ;  /* 0x0000001520208221 */ /* 0x002fe20000010000 */
[----:B--2---:R-:W-:-:S04]  /*2610*/  @!P0 FADD.FTZ R33, R33, R20 ;  /* 0x0000001421218221 */ /* 0x004fc80000010000 */
[----:B------:R-:W0:Y:S01]  /*2620*/  SHFL.DOWN PT, R21, R32, 0x2, 0x1f ;  /* 0x08401f0020157f89 */ /* 0x000e2200000e0000 */
[----:B------:R-:W-:-:S03]  /*2630*/  ISETP.GT.AND P0, PT, R0, 0x1d, PT ;  /* 0x0000001d0000780c */ /* 0x000fc60003f04270 */
[----:B------:R-:W1:Y:S10]  /*2640*/  SHFL.DOWN PT, R20, R33, 0x2, 0x1f ;  /* 0x08401f0021147f89 */ /* 0x000e7400000e0000 */
[----:B0-----:R-:W-:Y:S01]  /*2650*/  @!P0 FADD.FTZ R32, R32, R21 ;  /* 0x0000001520208221 */ /* 0x001fe20000010000 */
[----:B-1----:R-:W-:-:S04]  /*2660*/  @!P0 FADD.FTZ R33, R33, R20 ;  /* 0x0000001421218221 */ /* 0x002fc80000010000 */
        /* <DEDUP_REMOVED lines=14> */
[----:B------:R-:W-:Y:S01]  /*2750*/  FFMA.FTZ R21, R26, R23, R16 ;  /* 0x000000171a157223 */ /* 0x000fe20000010010 */
[----:B------:R-:W-:Y:S01]  /*2760*/  FADD.FTZ R23, R18, R23 ;  /* 0x0000001712177221 */ /* 0x000fe20000010000 */
[----:B-1----:R-:W-:Y:S01]  /*2770*/  @!P0 FADD.FTZ R33, R33, R20 ;  /* 0x0000001421218221 */ /* 0x002fe20000010000 */
[----:B------:R-:W-:Y:S01]  /*2780*/  ISETP.NE.AND P0, PT, R0, RZ, PT ;  /* 0x000000ff0000720c */ /* 0x000fe20003f05270 */
[----:B------:R-:W-:-:S05]  /*2790*/  FFMA.FTZ R20, R19, R17, R24 ;  /* 0x0000001113147223 */ /* 0x000fca0000010018 */
[----:B------:R0:W-:Y:S07]  /*27a0*/  STS.128 [R59], R20 ;  /* 0x000000143b007388 */ /* 0x0001ee0000000c00 */
[----:B------:R0:W-:Y:S01]  /*27b0*/  @!P0 STS.64 [R2+0x10], R32 ;  /* 0x0000102002008388 */ /* 0x0001e20000000a00 */
[----:B------:R-:W-:Y:S01]  /*27c0*/  BAR.SYNC.DEFER_BLOCKING 0x0 ;  /* 0x0000000000007b1d */ /* 0x000fe20000010000 */
[----:B------:R-:W-:-:S13]  /*27d0*/  ISETP.NE.AND P0, PT, R55, RZ, PT ;  /* 0x000000ff3700720c */ /* 0x000fda0003f05270 */
[----:B0-----:R-:W-:Y:S05]  /*27e0*/  @P0 BRA `(.L_x_1201) ;  /* 0x0000000000880947 */ /* 0x001fea0003800000 */
[----:B------:R-:W-:-:S09]  /*27f0*/  ULEA UR5, UR11, UR6, 0x18 ;  /* 0x000000060b057291 */ /* 0x000fd2000f8ec03f */
[----:B------:R-:W0:Y:S04]  /*2800*/  LDS.64 R24, [UR5+0x18] ;  /* 0x00001805ff187984 */ /* 0x000e280008000a00 */
[----:B------:R-:W1:Y:S01]  /*2810*/  LDS.128 R16, [UR5+0x20] ;  /* 0x00002005ff107984 */ /* 0x000e620008000c00 */
[----:B0-----:R-:W-:Y:S01]  /*2820*/  FADD.FTZ R27, R32, R24 ;  /* 0x00000018201b7221 */ /* 0x001fe20000010000 */
[----:B------:R-:W-:-:S03]  /*2830*/  FADD.FTZ R24, R33, R25 ;  /* 0x0000001921187221 */ /* 0x000fc60000010000 */
[----:B-1----:R-:W-:Y:S01]  /*2840*/  FADD.FTZ R27, R27, R16 ;  /* 0x000000101b1b7221 */ /* 0x002fe20000010000 */
[----:B------:R-:W-:-:S03]  /*2850*/  FADD.FTZ R16, R24, R17 ;  /* 0x0000001118107221 */ /* 0x000fc60000010000 */
[----:B------:R-:W-:Y:S01]  /*2860*/  FADD.FTZ R17, R27, R18 ;  /* 0x000000121b117221 */ /* 0x000fe20000010000 */
[----:B------:R-:W-:Y:S01]  /*2870*/  FADD.FTZ R16, R16, R19 ;  /* 0x0000001310107221 */ /* 0x000fe20000010000 */
[----:B------:R-:W0:Y:S02]  /*2880*/  LDS.128 R24, [UR5+0x30] ;  /* 0x00003005ff187984 */ /* 0x000e240008000c00 */
[----:B0-----:R-:W-:Y:S01]  /*2890*/  FADD.FTZ R17, R17, R24 ;  /* 0x0000001811117221 */ /* 0x001fe20000010000 */
        /* <DEDUP_REMOVED lines=22> */
[----:B------:R-:W-:-:S07]  /*2a00*/  FADD.FTZ R33, R16, R27 ;  /* 0x0000001b10217221 */ /* 0x000fce0000010000 */
.L_x_1201:
[----:B------:R-:W-:Y:S05]  /*2a10*/  BSYNC B0 ;  /* 0x0000000000007941 */ /* 0x000fea0003800000 */
.L_x_1200:
[----:B------:R-:W-:Y:S01]  /*2a20*/  BAR.SYNC.DEFER_BLOCKING 0x0 ;  /* 0x0000000000007b1d */ /* 0x000fe20000010000 */
[----:B------:R-:W-:Y:S02]  /*2a30*/  ISETP.GT.U32.AND P6, PT, R55, 0x37, PT ;  /* 0x000000373700780c */ /* 0x000fe40003fc4070 */
[----:B------:R-:W-:-:S03]  /*2a40*/  LOP3.LUT R57, R57, 0xfffffffe, RZ, 0xc0, !PT ;  /* 0xfffffffe39397812 */ /* 0x000fc600078ec0ff */
[----:B------:R-:W-:Y:S08]  /*2a50*/  BSSY B0, `(.L_x_1202) ;  /* 0x0000026000007945 */ /* 0x000ff00003800000 */
[----:B------:R-:W-:Y:S01]  /*2a60*/  @P6 LOP3.LUT R57, R57, 0x1, RZ, 0xfc, !PT ;  /* 0x0000000139396812 */ /* 0x000fe200078efcff */
[----:B------:R-:W-:Y:S06]  /*2a70*/  @P6 BRA `(.L_x_1203) ;  /* 0x00000000008c6947 */ /* 0x000fec0003800000 */
        /* <DEDUP_REMOVED lines=10> */
[----:B------:R-:W0:Y:S02]  /*2b20*/  LDS.128 R16, [R59+0xa80] ;  /* 0x000a80003b107984 */ /* 0x000e240000000c00 */
[----:B0-----:R-:W-:Y:S01]  /*2b30*/  FADD.FTZ R65, R65, R16 ;  /* 0x0000001041417221 */ /* 0x001fe20000010000 */
        /* <DEDUP_REMOVED lines=16> */
[----:B------:R-:W0:Y:S01]  /*2c40*/  LDS.128 R16, [R59+0x1880] ;  /* 0x001880003b107984 */ /* 0x000e220000000c00 */
[----:B------:R-:W-:Y:S01]  /*2c50*/  FADD.FTZ R25, R25, R22 ;  /* 0x0000001619197221 */ /* 0x000fe20000010000 */
[----:B------:R-:W-:Y:S01]  /*2c60*/  FADD.FTZ R24, R24, R23 ;  /* 0x0000001718187221 */ /* 0x000fe20000010000 */
[----:B0-----:R-:W-:Y:S01]  /*2c70*/  FADD.FTZ R20, R65, R16 ;  /* 0x0000001041147221 */ /* 0x001fe20000010000 */
[----:B------:R-:W-:Y:S01]  /*2c80*/  FADD.FTZ R21, R26, R17 ;  /* 0x000000111a157221 */ /* 0x000fe20000010000 */
[----:B------:R-:W-:Y:S01]  /*2c90*/  FADD.FTZ R22, R25, R18 ;  /* 0x0000001219167221 */ /* 0x000fe20000010000 */
[----:B------:R-:W-:-:S07]  /*2ca0*/  FADD.FTZ R23, R24, R19 ;  /* 0x0000001318177221 */ /* 0x000fce0000010000 */
.L_x_1203:
[----:B------:R-:W-:Y:S05]  /*2cb0*/  BSYNC B0 ;  /* 0x0000000000007941 */ /* 0x000fea0003800000 */
.L_x_1202:
[----:B------:R-:W0:Y:S01]  /*2cc0*/  LDC.64 R24, c[0x0][0x268] ;  /* 0x00009a00ff187b82 */ /* 0x000e220000000a00 */
[----:B------:R-:W-:Y:S01]  /*2cd0*/  IMAD R17, R58, 0x38, R55 ;  /* 0x000000383a117824 */ /* 0x000fe200078e0237 */
[----:B------:R-:W-:Y:S06]  /*2ce0*/  BSSY B0, `(.L_x_1204) ;  /* 0x000000f000007945 */ /* 0x000fec0003800000 */
[----:B------:R-:W1:Y:S01]  /*2cf0*/  LDC R18, c[0x0][0xc] ;  /* 0x00000300ff127b82 */ /* 0x000e620000000800 */
[----:B0-----:R-:W-:Y:S01]  /*2d00*/  IMAD.WIDE R24, R17, 0x4, R24 ;  /* 0x0000000411187825 */ /* 0x001fe200078e0218 */
[----:B------:R-:W-:Y:S06]  /*2d10*/  @P6 BRA `(.L_x_1205) ;  /* 0x00000000002c6947 */ /* 0x000fec0003800000 */
[----:B------:R-:W0:Y:S01]  /*2d20*/  LDC.64 R16, c[0x0][0x288] ;  /* 0x0000a200ff107b82 */ /* 0x000e220000000a00 */
[----:B------:R2:W-:Y:S01]  /*2d30*/  REDG.E.ADD.F32.FTZ.RN.STRONG.GPU desc[UR8][R24.64], R20 ;  /* 0x00000014180079a6 */ /* 0x0005e2000c10f388 */
[----:B0-----:R-:W-:-:S04]  /*2d40*/  LEA R26, P6, R16, R24, 0x2 ;  /* 0x00000018101a7211 */ /* 0x001fc800078c10ff */
[----:B------:R-:W-:Y:S02]  /*2d50*/  LEA.HI.X R27, R16, R25, R17, 0x2, P6 ;  /* 0x00000019101b7211 */ /* 0x000fe400030f1411 */
[----:B------:R-:W-:-:S04]  /*2d60*/  LEA R16, P6, R4, R24, 0x2 ;  /* 0x0000001804107211 */ /* 0x000fc800078c10ff */
[----:B------:R-:W-:Y:S02]  /*2d70*/  IADD3.X R17, R25, R8, RZ, P6, !PT ;  /* 0x0000000819117210 */ /* 0x000fe400037fe4ff */
[----:B------:R-:W-:-:S03]  /*2d80*/  LEA R58, P6, R6, R24, 0x2 ;  /* 0x00000018063a7211 */ /* 0x000fc600078c10ff */
[----:B------:R2:W-:Y:S01]  /*2d90*/  REDG.E.ADD.F32.FTZ.RN.STRONG.GPU desc[UR8][R16.64], R21 ;  /* 0x00000015100079a6 */ /* 0x0005e2000c10f388 */
[----:B------:R-:W-:-:S03]  /*2da0*/  IADD3.X R59, R25, R10, RZ, P6, !PT ;  /* 0x0000000a193b7210 */ /* 0x000fc600037fe4ff */
[----:B------:R2:W-:Y:S04]  /*2db0*/  REDG.E.ADD.F32.FTZ.RN.STRONG.GPU desc[UR8][R26.64], R22 ;  /* 0x000000161a0079a6 */ /* 0x0005e8000c10f388 */
[----:B------:R2:W-:Y:S02]  /*2dc0*/  REDG.E.ADD.F32.FTZ.RN.STRONG.GPU desc[UR8][R58.64], R23 ;  /* 0x000000173a0079a6 */ /* 0x0005e4000c10f388 */
.L_x_1205:
[----:B------:R-:W-:Y:S05]  /*2dd0*/  BSYNC B0 ;  /* 0x0000000000007941 */ /* 0x000fea0003800000 */
.L_x_1204:
[----:B-1----:R-:W-:-:S13]  /*2de0*/  ISETP.GE.U32.AND P6, PT, R18, 0x2, PT ;  /* 0x000000021200780c */ /* 0x002fda0003fc6070 */
[----:B------:R-:W-:Y:S05]  /*2df0*/  @!P6 BRA `(.L_x_1206) ;  /* 0x0000001000b4e947 */ /* 0x000fea0003800000 */
[----:B--2---:R-:W0:Y:S01]  /*2e00*/  LDC R20, c[0x0][0x10] ;  /* 0x00000400ff147b82 */ /* 0x004e220000000800 */
[----:B------:R-:W1:Y:S01]  /*2e10*/  S2R R19, SR_CTAID.Y ;  /* 0x0000000000137919 */ /* 0x000e620000002600 */
[----:B------:R-:W-:-:S06]  /*2e20*/  LOP3.LUT R21, R47, 0x1, RZ, 0xc0, !PT ;  /* 0x000000012f157812 */ /* 0x000fcc00078ec0ff */
[----:B------:R-:W2:Y:S08]  /*2e30*/  LDC.64 R16, c[0x0][0x258] ;  /* 0x00009600ff107b82 */ /* 0x000eb00000000a00 */
[----:B------:R-:W3:Y:S01]  /*2e40*/  LDC.64 R24, c[0x0][0x260] ;  /* 0x00009800ff187b82 */ /* 0x000ee20000000a00 */
[----:B0-----:R-:W-:-:S04]  /*2e50*/  IMAD R21, R21, R20, RZ ;  /* 0x0000001415157224 */ /* 0x001fc800078e02ff */
        /* <DEDUP_REMOVED lines=8> */
[----:B------:R-:W-:Y:S01]  /*2ee0*/  P2R R26, PR, RZ, 0x1 ;  /* 0x00000001ff1a7803 */ /* 0x000fe20000000000 */
[----:B------:R-:W-:Y:S01]  /*2ef0*/  UPOPC UR6, UR5 ;  /* 0x00000005000672bf */ /* 0x000fe20008000000 */
[----:B------:R-:W-:Y:S01]  /*2f00*/  MOV R21, 0x1 ;  /* 0x0000000100157802 */ /* 0x000fe20000000f00 */
[----:B------:R-:W-:Y:S01]  /*2f10*/  UFLO.U32 UR5, UR5 ;  /* 0x00000005000572bd */ /* 0x000fe200080e0000 */
[----:B------:R-:W-:Y:S01]  /*2f20*/  LOP3.LUT P6, RZ, R47, 0x2, RZ, 0xc0, !PT ;  /* 0x000000022fff7812 */ /* 0x000fe200078cc0ff */
[----:B------:R-:W-:-:S03]  /*2f30*/  IMAD R23, R20, UR7, R19 ;  /* 0x0000000714177c24 */ /* 0x000fc6000f8e0213 */
[----:B------:R-:W-:Y:S01]  /*2f40*/  SEL R21, R21, 0xffffffff, !P6 ;  /* 0xffffffff15157807 */ /* 0x000fe20007000000 */
[----:B------:R-:W-:-:S04]  /*2f50*/  IMAD.WIDE.U32 R22, R23, 0x8, R24 ;  /* 0x0000000817167825 */ /* 0x000fc800078e0018 */
[----:B------:R-:W-:Y:S01]  /*2f60*/  IMAD R21, R21, UR6, RZ ;  /* 0x0000000615157c24 */ /* 0x000fe2000f8e02ff */
[----:B------:R1:W-:Y:S01]  /*2f70*/  STG.E.64 desc[UR8][R22.64], R32 ;  /* 0x0000002016007986 */ /* 0x0003e2000c101b08 */
[----:B0-----:R-:W-:-:S13]  /*2f80*/  ISETP.EQ.U32.AND P0, PT, R0, UR5, PT ;  /* 0x0000000500007c0c */ /* 0x001fda000bf02070 */
[----:B------:R-:W-:Y:S06]  /*2f90*/  @P0 MEMBAR.ALL.GPU ;  /* 0x0000000000000992 */ /* 0x000fec000000a000 */
[----:B------:R-:W-:-:S00]  /*2fa0*/  @P0 ERRBAR ;  /* 0x00000000000009ab */ /* 0x000fc00000000000 */
[----:B------:R-:W-:Y:S06]  /*2fb0*/  @P0 CGAERRBAR ;  /* 0x00000000000005ab */ /* 0x000fec0000000000 */
[----:B------:R1:W-:Y:S01]  /*2fc0*/  @P0 REDG.E.ADD.S32.STRONG.GPU desc[UR8][R16.64], R21 ;  /* 0x000000151000098e */ /* 0x0003e2000c10e388 */
[----:B------:R-:W-:Y:S02]  /*2fd0*/  ISETP.NE.AND P0, PT, R26, RZ, PT ;  /* 0x000000ff1a00720c */ /* 0x000fe40003f05270 */
[----:B------:R-:W-:-:S04]  /*2fe0*/  SEL R26, R18, RZ, !P6 ;  /* 0x000000ff121a7207 */ /* 0x000fc80007000000 */
[----:B------:R-:W-:-:S13]  /*2ff0*/  ISETP.NE.AND P6, PT, R26, -0x1, PT ;  /* 0xffffffff1a00780c */ /* 0x000fda0003fc5270 */
[----:B-1----:R-:W-:Y:S05]  /*3000*/  @!P6 BRA `(.L_x_1207) ;  /* 0x000000000014e947 */ /* 0x002fea0003800000 */
.L_x_1208:
[----:B------:R-:W2:Y:S04]  /*3010*/  LDG.E.STRONG.GPU R21, desc[UR8][R16.64] ;  /* 0x0000000810157981 */ /* 0x000ea8000c1ef900 */
[----:B--2---:R-:W-:Y:S01]  /*3020*/  CCTL.IVALL ;  /* 0x00000000ff00798f */ /* 0x004fe20002000000 */
[----:B------:R-:W-:Y:S05]  /*3030*/  YIELD ;  /* 0x0000000000007946 */ /* 0x000fea0003800000 */
[----:B------:R-:W-:-:S13]  /*3040*/  ISETP.NE.AND P6, PT, R21, R26, PT ;  /* 0x0000001a1500720c */ /* 0x000fda0003fc5270 */
[----:B------:R-:W-:Y:S05]  /*3050*/  @P6 BRA `(.L_x_1208) ;  /* 0xfffffffc00ec6947 */ /* 0x000fea000383ffff */
.L_x_1207:
        /* <DEDUP_REMOVED lines=23> */
.L_x_1212:
        /* <DEDUP_REMOVED lines=115> */
.L_x_1211:
        /* <DEDUP_REMOVED lines=63> */
.L_x_1213:
[----:B------:R-:W-:-:S04]  /*3cf0*/  LOP3.LUT P6, RZ, R57, 0x1, RZ, 0xc0, !PT ;  /* 0x0000000139ff7812 */ /* 0x000fc800078cc0ff */
[----:B------:R-:W-:-:S13]  /*3d00*/  ISETP.NE.OR P6, PT, R21, RZ, P6 ;  /* 0x000000ff1500720c */ /* 0x000fda00037c5670 */
[----:B------:R-:W-:Y:S05]  /*3d10*/  @!P6 BRA `(.L_x_1209) ;  /* 0x00000000007ce947 */ /* 0x000fea0003800000 */
.L_x_1210:
        /* <DEDUP_REMOVED lines=31> */
.L_x_1209:
        /* <DEDUP_REMOVED lines=10> */
.L_x_1215:
[----:B------:R-:W-:Y:S05]  /*3fb0*/  BSYNC B0 ;  /* 0x0000000000007941 */ /* 0x000fea0003800000 */
.L_x_1214:
        /* <DEDUP_REMOVED lines=17> */
.L_x_1206:
[----:B------:R-:W0:Y:S01]  /*40d0*/  S2UR UR6, SR_CgaCtaId ;  /* 0x00000000000679c3 */ /* 0x000e220000008800 */
[----:B------:R-:W-:Y:S01]  /*40e0*/  UMOV UR5, 0x400 ;  /* 0x0000040000057882 */ /* 0x000fe20000000000 */
[----:B------:R-:W-:Y:S01]  /*40f0*/  ISETP.NE.AND P6, PT, RZ, UR10, PT ;  /* 0x0000000aff007c0c */ /* 0x000fe2000bfc5270 */
[--C-:B------:R-:W-:Y:S02]  /*4100*/  HADD2.F32 R19, -RZ, R45.reuse.H0_H0 ;  /* 0x2000002dff137230 */ /* 0x100fe40000004100 */
[----:B------:R-:W-:Y:S02]  /*4110*/  HADD2.F32 R45, -RZ, R45.H1_H1 ;  /* 0x3000002dff2d7230 */ /* 0x000fe40000004100 */
[--C-:B--2---:R-:W-:Y:S01]  /*4120*/  HADD2.F32 R27, -RZ, R44.reuse.H0_H0 ;  /* 0x2000002cff1b7230 */ /* 0x104fe20000004100 */
[----:B------:R-:W1:Y:S01]  /*4130*/  LDC R20, c[0x0][0x2ac] ;  /* 0x0000ab00ff147b82 */ /* 0x000e620000000800 */
[----:B------:R-:W-:Y:S02]  /*4140*/  HADD2.F32 R44, -RZ, R44.H1_H1 ;  /* 0x3000002cff2c7230 */ /* 0x000fe40000004100 */
[----:B------:R-:W-:Y:S01]  /*4150*/  FADD.FTZ R24, -R12, R45 ;  /* 0x0000002d0c187221 */ /* 0x000fe20000010100 */
[----:B------:R-:W-:-:S02]  /*4160*/  HADD2.F32 R23, -RZ, R46.H0_H0 ;  /* 0x2000002eff177230 */ /* 0x000fc40000004100 */
[----:B------:R-:W-:Y:S02]  /*4170*/  HADD2.F32 R25, -RZ, R46.H1_H1 ;  /* 0x3000002eff197230 */ /* 0x000fe40000004100 */
[----:B------:R-:W-:Y:S01]  /*4180*/  FMUL.FTZ R24, R24, R13 ;  /* 0x0000000d18187220 */ /* 0x000fe20000410000 */
[----:B0-----:R-:W-:-:S09]  /*4190*/  ULEA UR5, UR6, UR5, 0x18 ;  /* 0x0000000506057291 */ /* 0x001fd2000f8ec03f */
[----:B------:R-:W-:Y:S01]  /*41a0*/  @!P0 STS.64 [UR5+0x88], R32 ;  /* 0x00008820ff008988 */ /* 0x000fe20008000a05 */
[----:B------:R-:W-:Y:S06]  /*41b0*/  BAR.SYNC.DEFER_BLOCKING 0x0 ;  /* 0x0000000000007b1d */ /* 0x000fec0000010000 */
        /* <DEDUP_REMOVED lines=18> */
[----:B-1----:R-:W-:Y:S01]  /*42e0*/  FMUL.FTZ R27, R27, R26 ;  /* 0x0000001a1b1b7220 */ /* 0x002fe20000410000 */
[----:B------:R-:W-:Y:S01]  /*42f0*/  FADD.FTZ R59, -R26, 1 ;  /* 0x3f8000001a3b7421 */ /* 0x000fe20000010100 */
[----:B------:R-:W-:-:S03]  /*4300*/  FADD.FTZ R26, -R45, 1 ;  /* 0x3f8000002d1a7421 */ /* 0x000fc60000010100 */
[----:B------:R-:W-:Y:S01]  /*4310*/  FFMA.FTZ R16, R16, R59, 1 ;  /* 0x3f80000010107423 */ /* 0x000fe2000001003b */
[----:B------:R-:W-:-:S03]  /*4320*/  FFMA.FTZ R17, R17, R26, 1 ;  /* 0x3f80000011117423 */ /* 0x000fc6000001001a */
[----:B------:R-:W-:Y:S01]  /*4330*/  FMUL.FTZ R27, R27, R16 ;  /* 0x000000101b1b7220 */ /* 0x000fe20000410000 */
[----:B------:R-:W-:-:S07]  /*4340*/  FMUL.FTZ R44, R44, R17 ;  /* 0x000000112c2c7220 */ /* 0x000fce0000410000 */
.L_x_1216:
[----:B------:R-:W-:Y:S01]  /*4350*/  LOP3.LUT P0, RZ, R57, 0x2, RZ, 0xc0, !PT ;  /* 0x0000000239ff7812 */ /* 0x000fe2000780c0ff */
[----:B------:R-:W-:-:S12]  /*4360*/  BSSY B0, `(.L_x_1217) ;  /* 0x0000015000007945 */ /* 0x000fd80003800000 */
[----:B------:R-:W-:Y:S05]  /*4370*/  @!P0 BRA `(.L_x_1218) ;  /* 0x00000000004c8947 */ /* 0x000fea0003800000 */
[----:B------:R-:W-:Y:S01]  /*4380*/  SHF.R.S32.HI R18, RZ, 0x1f, R53 ;  /* 0x0000001fff127819 */ /* 0x000fe20000011435 */
[----:B------:R-:W-:Y:S01]  /*4390*/  ULDC.64 UR12, c[0x0][0x288] ;  /* 0x0000a200000c7ab9 */ /* 0x000fe20000000a00 */
[----:B------:R-:W-:Y:S02]  /*43a0*/  MOV R16, R60 ;  /* 0x0000003c00107202 */ /* 0x000fe40000000f00 */
[----:B------:R-:W-:Y:S01]  /*43b0*/  MOV R17, R63 ;  /* 0x0000003f00117202 */ /* 0x000fe20000000f00 */
        /* <DEDUP_REMOVED lines=13> */
[----:B------:R-:W-:-:S05]  /*4490*/  F2FP.F16.F32.PACK_AB R17, R16, R17 ;  /* 0x000000111011723e */ /* 0x000fca00000000ff */
[----:B------:R0:W-:Y:S02]  /*44a0*/  STG.E desc[UR8][R18.64], R17 ;  /* 0x0000001112007986 */ /* 0x0001e4000c101908 */
.L_x_1218:
[----:B------:R-:W-:Y:S05]  /*44b0*/  BSYNC B0 ;  /* 0x0000000000007941 */ /* 0x000fea0003800000 */
.L_x_1217:
[----:B------:R-:W-:Y:S01]  /*44c0*/  ISETP.NE.AND P6, PT, RZ, UR10, PT ;  /* 0x0000000aff007c0c */ /* 0x000fe2000bfc5270 */
[C---:B------:R-:W-:Y:S01]  /*44d0*/  FADD.FTZ R16, -R12.reuse, R23 ;  /* 0x000000170c107221 */ /* 0x040fe20000010100 */
[----:B------:R-:W-:Y:S01]  /*44e0*/  FADD.FTZ R26, -R12, R25 ;  /* 0x000000190c1a7221 */ /* 0x000fe20000010100 */
[----:B------:R-:W-:Y:S02]  /*44f0*/  HADD2.F32 R23, -RZ, R41.H0_H0 ;  /* 0x20000029ff177230 */ /* 0x000fe40000004100 */
[--C-:B------:R-:W-:Y:S02]  /*4500*/  HADD2.F32 R27, -RZ, R43.reuse.H0_H0 ;  /* 0x2000002bff1b7230 */ /* 0x100fe40000004100 */
[-C--:B------:R-:W-:Y:S01]  /*4510*/  FMUL.FTZ R25, R16, R13.reuse ;  /* 0x0000000d10197220 */ /* 0x080fe20000410000 */
[----:B------:R-:W-:Y:S02]  /*4520*/  HADD2.F32 R24, -RZ, R43.H1_H1 ;  /* 0x3000002bff187230 */ /* 0x000fe40000004100 */
[----:B------:R-:W-:Y:S01]  /*4530*/  FMUL.FTZ R26, R26, R13 ;  /* 0x0000000d1a1a7220 */ /* 0x000fe20000410000 */
[----:B------:R-:W-:-:S02]  /*4540*/  HADD2.F32 R41, -RZ, R41.H1_H1 ;  /* 0x30000029ff297230 */ /* 0x000fc40000004100 */
[----:B------:R-:W-:Y:S05]  /*4550*/  @!P6 BRA `(.L_x_1219) ;  /* 0x000000000048e947 */ /* 0x000fea0003800000 */
[----:B0-----:R-:W-:Y:S01]  /*4560*/  FFMA.FTZ R17, R26, R15, R29 ;  /* 0x0000000f1a117223 */ /* 0x001fe2000001001d */
        /* <DEDUP_REMOVED lines=17> */
.L_x_1219:
[----:B------:R-:W-:Y:S04]  /*4680*/  BSSY B0, `(.L_x_1220) ;  /* 0x0000016000007945 */ /* 0x000fe80003800000 */
        /* <DEDUP_REMOVED lines=21> */
.L_x_1221:
[----:B------:R-:W-:Y:S05]  /*47e0*/  BSYNC B0 ;  /* 0x0000000000007941 */ /* 0x000fea0003800000 */
.L_x_1220:
[C---:B------:R-:W-:Y:S01]  /*47f0*/  FADD.FTZ R16, -R12.reuse, R23 ;  /* 0x000000170c107221 */ /* 0x040fe20000010100 */
[----:B------:R-:W-:Y:S01]  /*4800*/  FADD.FTZ R24, -R12, R41 ;  /* 0x000000290c187221 */ /* 0x000fe20000010100 */
[--C-:B------:R-:W-:Y:S02]  /*4810*/  HADD2.F32 R25, -RZ, R40.reuse.H0_H0 ;  /* 0x20000028ff197230 */ /* 0x100fe40000004100 */
[----:B------:R-:W-:Y:S02]  /*4820*/  HADD2.F32 R40, -RZ, R40.H1_H1 ;  /* 0x30000028ff287230 */ /* 0x000fe40000004100 */
[-C--:B------:R-:W-:Y:S01]  /*4830*/  FMUL.FTZ R33, R16, R13.reuse ;  /* 0x0000000d10217220 */ /* 0x080fe20000410000 */
[--C-:B------:R-:W-:Y:S02]  /*4840*/  HADD2.F32 R23, -RZ, R42.reuse.H0_H0 ;  /* 0x2000002aff177230 */ /* 0x100fe40000004100 */
[----:B------:R-:W-:Y:S01]  /*4850*/  FMUL.FTZ R24, R24, R13 ;  /* 0x0000000d18187220 */ /* 0x000fe20000410000 */
[----:B------:R-:W-:Y:S01]  /*4860*/  HADD2.F32 R27, -RZ, R42.H1_H1 ;  /* 0x3000002aff1b7230 */ /* 0x000fe20000004100 */
[----:B------:R-:W-:Y:S06]  /*4870*/  @!P6 BRA `(.L_x_1222) ;  /* 0x000000000048e947 */ /* 0x000fec0003800000 */
[----:B01----:R-:W-:Y:S01]  /*4880*/  FFMA.FTZ R17, R24, R15, R29 ;  /* 0x0000000f18117223 */ /* 0x003fe2000001001d */
        /* <DEDUP_REMOVED lines=17> */
.L_x_1222:
[----:B------:R-:W-:Y:S04]  /*49a0*/  BSSY B0, `(.L_x_1223) ;  /* 0x0000016000007945 */ /* 0x000fe80003800000 */
        /* <DEDUP_REMOVED lines=21> */
.L_x_1224:
[----:B------:R-:W-:Y:S05]  /*4b00*/  BSYNC B0 ;  /* 0x0000000000007941 */ /* 0x000fea0003800000 */
.L_x_1223:
[C---:B------:R-:W-:Y:S01]  /*4b10*/  FADD.FTZ R16, -R12.reuse, R23 ;  /* 0x000000170c107221 */ /* 0x040fe20000010100 */
[----:B------:R-:W-:Y:S01]  /*4b20*/  FADD.FTZ R24, -R12, R27 ;  /* 0x0000001b0c187221 */ /* 0x000fe20000010100 */
[--C-:B------:R-:W-:Y:S02]  /*4b30*/  HADD2.F32 R25, -RZ, R39.reuse.H0_H0 ;  /* 0x20000027ff197230 */ /* 0x100fe40000004100 */
[----:B------:R-:W-:Y:S02]  /*4b40*/  HADD2.F32 R26, -RZ, R39.H1_H1 ;  /* 0x30000027ff1a7230 */ /* 0x000fe40000004100 */
[-C--:B------:R-:W-:Y:S01]  /*4b50*/  FMUL.FTZ R27, R16, R13.reuse ;  /* 0x0000000d101b7220 */ /* 0x080fe20000410000 */
[----:B------:R-:W-:Y:S02]  /*4b60*/  HADD2.F32 R23, -RZ, R37.H0_H0 ;  /* 0x20000025ff177230 */ /* 0x000fe40000004100 */
[----:B------:R-:W-:Y:S01]  /*4b70*/  FMUL.FTZ R24, R24, R13 ;  /* 0x0000000d18187220 */ /* 0x000fe20000410000 */
[----:B------:R-:W-:Y:S06]  /*4b80*/  @!P6 BRA `(.L_x_1225) ;  /* 0x000000000048e947 */ /* 0x000fec0003800000 */
[----:B012---:R-:W-:Y:S01]  /*4b90*/  FFMA.FTZ R17, R24, R15, R29 ;  /* 0x0000000f18117223 */ /* 0x007fe2000001001d */
        /* <DEDUP_REMOVED lines=17> */
.L_x_1225:
[----:B------:R-:W-:Y:S04]  /*4cb0*/  BSSY B0, `(.L_x_1226) ;  /* 0x0000014000007945 */ /* 0x000fe80003800000 */
[----:B------:R-:W-:Y:S05]  /*4cc0*/  @!P3 BRA `(.L_x_1227) ;  /* 0x000000000048b947 */ /* 0x000fea0003800000 */
[----:B------:R-:W-:Y:S01]  /*4cd0*/  ULDC.64 UR12, c[0x0][0x288] ;  /* 0x0000a200000c7ab9 */ /* 0x000fe20000000a00 */
[----:B------:R-:W-:Y:S01]  /*4ce0*/  MOV R16, R60 ;  /* 0x0000003c00107202 */ /* 0x000fe20000000f00 */
[----:B012---:R-:W-:Y:S01]  /*4cf0*/  IMAD R19, R3, UR12, RZ ;  /* 0x0000000c03137c24 */ /* 0x007fe2000f8e02ff */
        /* <DEDUP_REMOVED lines=13> */
[----:B------:R-:W-:-:S05]  /*4dd0*/  F2FP.F16.F32.PACK_AB R17, R16, R17 ;  /* 0x000000111011723e */ /* 0x000fca00000000ff */
[----:B------:R3:W-:Y:S02]  /*4de0*/  STG.E desc[UR8][R18.64], R17 ;  /* 0x0000001112007986 */ /* 0x0007e4000c101908 */
.L_x_1227:
[----:B------:R-:W-:Y:S05]  /*4df0*/  BSYNC B0 ;  /* 0x0000000000007941 */ /* 0x000fea0003800000 */
.L_x_1226:
[----:B------:R-:W-:Y:S01]  /*4e00*/  HADD2.F32 R37, -RZ, R37.H1_H1 ;  /* 0x30000025ff257230 */ /* 0x000fe20000004100 */
[----:B------:R-:W-:Y:S01]  /*4e10*/  SHF.R.U32.HI R16, RZ, 0x3, R55 ;  /* 0x00000003ff107819 */ /* 0x000fe20000011637 */
[C---:B0123--:R-:W-:Y:S01]  /*4e20*/  FADD.FTZ R18, -R12.reuse, R23 ;  /* 0x000000170c127221 */ /* 0x04ffe20000010100 */
[--C-:B------:R-:W-:Y:S02]  /*4e30*/  HADD2.F32 R33, -RZ, R36.reuse.H0_H0 ;  /* 0x20000024ff217230 */ /* 0x100fe40000004100 */
[----:B------:R-:W-:Y:S01]  /*4e40*/  FADD.FTZ R26, -R12, R37 ;  /* 0x000000250c1a7221 */ /* 0x000fe20000010100 */
[----:B------:R-:W-:Y:S02]  /*4e50*/  HADD2.F32 R36, -RZ, R36.H1_H1 ;  /* 0x30000024ff247230 */ /* 0x000fe40000004100 */
[-C--:B------:R-:W-:Y:S01]  /*4e60*/  FMUL.FTZ R37, R18, R13.reuse ;  /* 0x0000000d12257220 */ /* 0x080fe20000410000 */
[--C-:B------:R-:W-:Y:S02]  /*4e70*/  HADD2.F32 R27, -RZ, R38.reuse.H0_H0 ;  /* 0x20000026ff1b7230 */ /* 0x100fe40000004100 */
[----:B------:R-:W-:Y:S01]  /*4e80*/  FMUL.FTZ R26, R26, R13 ;  /* 0x0000000d1a1a7220 */ /* 0x000fe20000410000 */
[----:B------:R-:W-:-:S02]  /*4e90*/  HADD2.F32 R23, -RZ, R38.H1_H1 ;  /* 0x30000026ff177230 */ /* 0x000fc40000004100 */
[----:B------:R-:W-:Y:S01]  /*4ea0*/  IMAD.WIDE.U32 R16, R16, 0x24924925, RZ ;  /* 0x2492492510107825 */ /* 0x000fe200078e00ff */
        /* <DEDUP_REMOVED lines=19> */
.L_x_1228:
        /* <DEDUP_REMOVED lines=20> */
.L_x_1230:
[----:B------:R-:W-:Y:S05]  /*5120*/  BSYNC B0 ;  /* 0x0000000000007941 */ /* 0x000fea0003800000 */
.L_x_1229:
[C---:B------:R-:W-:Y:S01]  /*5130*/  FADD.FTZ R16, -R12.reuse, R27 ;  /* 0x0000001b0c107221 */ /* 0x040fe20000010100 */
[----:B------:R-:W-:Y:S01]  /*5140*/  FADD.FTZ R18, -R12, R23 ;  /* 0x000000170c127221 */ /* 0x000fe20000010100 */
[----:B------:R-:W-:Y:S02]  /*5150*/  IMAD R20, R20, UR7, R17 ;  /* 0x0000000714147c24 */ /* 0x000fe4000f8e0211 */
[--C-:B0-----:R-:W-:Y:S02]  /*5160*/  HADD2.F32 R25, -RZ, R35.reuse.H0_H0 ;  /* 0x20000023ff197230 */ /* 0x101fe40000004100 */
[-C--:B------:R-:W-:Y:S01]  /*5170*/  FMUL.FTZ R37, R16, R13.reuse ;  /* 0x0000000d10257220 */ /* 0x080fe20000410000 */
[----:B------:R-:W-:Y:S02]  /*5180*/  HADD2.F32 R24, -RZ, R35.H1_H1 ;  /* 0x30000023ff187230 */ /* 0x000fe40000004100 */
[----:B------:R-:W-:Y:S01]  /*5190*/  FMUL.FTZ R38, R18, R13 ;  /* 0x0000000d12267220 */ /* 0x000fe20000410000 */
[----:B------:R-:W-:Y:S01]  /*51a0*/  HADD2.F32 R23, -RZ, R31.H0_H0 ;  /* 0x2000001fff177230 */ /* 0x000fe20000004100 */
        /* <DEDUP_REMOVED lines=19> */
.L_x_1231:
        /* <DEDUP_REMOVED lines=20> */
.L_x_1233:
[----:B------:R-:W-:Y:S05]  /*5420*/  BSYNC B0 ;  /* 0x0000000000007941 */ /* 0x000fea0003800000 */
.L_x_1232:
[----:B------:R-:W-:Y:S02]  /*5430*/  HADD2.F32 R31, -RZ, R31.H1_H1 ;  /* 0x3000001fff1f7230 */ /* 0x000fe40000004100 */
[----:B------:R-:W-:Y:S01]  /*5440*/  FADD.FTZ R16, -R12, R23 ;  /* 0x000000170c107221 */ /* 0x000fe20000010100 */
[----:B------:R-:W-:Y:S01]  /*5450*/  IADD3 R35, R20, 0x30, RZ ;  /* 0x0000003014237810 */ /* 0x000fe20007ffe0ff */
[----:B------:R-:W-:Y:S01]  /*5460*/  ULDC.64 UR12, c[0x0][0x290] ;  /* 0x0000a400000c7ab9 */ /* 0x000fe20000000a00 */
[--C-:B------:R-:W-:Y:S02]  /*5470*/  HADD2.F32 R25, -RZ, R30.reuse.H0_H0 ;  /* 0x2000001eff197230 */ /* 0x100fe40000004100 */
[----:B0-----:R-:W-:Y:S01]  /*5480*/  FADD.FTZ R18, -R12, R31 ;  /* 0x0000001f0c127221 */ /* 0x001fe20000010100 */
[----:B------:R-:W-:Y:S02]  /*5490*/  HADD2.F32 R30, -RZ, R30.H1_H1 ;  /* 0x3000001eff1e7230 */ /* 0x000fe40000004100 */
        /* <DEDUP_REMOVED lines=22> */
.L_x_1234:
[----:B------:R-:W-:Y:S01]  /*5600*/  ISETP.GE.U32.AND P0, PT, R35, UR12, PT ;  /* 0x0000000c23007c0c */ /* 0x000fe2000bf06070 */
[----:B------:R-:W-:Y:S01]  /*5610*/  BSSY B0, `(.L_x_1235) ;  /* 0x0000017000007945 */ /* 0x000fe20003800000 */
[----:B------:R-:W-:Y:S02]  /*5620*/  SHF.R.S32.HI R20, RZ, 0x1f, R48 ;  /* 0x0000001fff147819 */ /* 0x000fe40000011430 */
[----:B------:R-:W-:-:S04]  /*5630*/  ISETP.GE.AND.EX P0, PT, R36, UR13, PT, P0 ;  /* 0x0000000d24007c0c */ /* 0x000fc8000bf06300 */
[----:B------:R-:W-:-:S13]  /*5640*/  ISETP.LT.U32.AND P0, PT, R55, 0x1c0, !P0 ;  /* 0x000001c03700780c */ /* 0x000fda0004701070 */
        /* <DEDUP_REMOVED lines=19> */
.L_x_1236:
[----:B------:R-:W-:Y:S05]  /*5780*/  BSYNC B0 ;  /* 0x0000000000007941 */ /* 0x000fea0003800000 */
.L_x_1235:
[--C-:B0-----:R-:W-:Y:S01]  /*5790*/  HADD2.F32 R17, -RZ, R34.reuse.H0_H0 ;  /* 0x20000022ff117230 */ /* 0x101fe20000004100 */
[----:B------:R-:W-:Y:S01]  /*57a0*/  ISETP.GE.U32.AND P0, PT, R48, UR12, PT ;  /* 0x0000000c30007c0c */ /* 0x000fe2000bf06070 */
[----:B------:R-:W-:-:S03]  /*57b0*/  HADD2.F32 R19, -RZ, R34.H1_H1 ;  /* 0x30000022ff137230 */ /* 0x000fc60000004100 */
[----:B------:R-:W-:Y:S01]  /*57c0*/  ISETP.GE.AND.EX P0, PT, R20, UR13, PT, P0 ;  /* 0x0000000d14007c0c */ /* 0x000fe2000bf06300 */
[C---:B------:R-:W-:Y:S01]  /*57d0*/  FADD.FTZ R16, -R12.reuse, R17 ;  /* 0x000000110c107221 */ /* 0x040fe20000010100 */
[----:B------:R-:W-:Y:S01]  /*57e0*/  FADD.FTZ R18, -R12, R19 ;  /* 0x000000130c127221 */ /* 0x000fe20000010100 */
[--C-:B------:R-:W-:Y:S01]  /*57f0*/  HADD2.F32 R17, -RZ, R11.reuse.H0_H0 ;  /* 0x2000000bff117230 */ /* 0x100fe20000004100 */
[----:B------:R-:W-:Y:S01]  /*5800*/  ISETP.GT.U32.OR P0, PT, R55, 0x1bf, P0 ;  /* 0x000001bf3700780c */ /* 0x000fe20000704470 */
[----:B------:R-:W-:Y:S02]  /*5810*/  HADD2.F32 R12, -RZ, R11.H1_H1 ;  /* 0x3000000bff0c7230 */ /* 0x000fe40000004100 */
[-C--:B------:R-:W-:Y:S01]  /*5820*/  FMUL.FTZ R25, R16, R13.reuse ;  /* 0x0000000d10197220 */ /* 0x080fe20000410000 */
[----:B------:R-:W-:Y:S01]  /*5830*/  FMUL.FTZ R26, R18, R13 ;  /* 0x0000000d121a7220 */ /* 0x000fe20000410000 */
[----:B------:R-:W-:Y:S08]  /*5840*/  @!P6 BRA `(.L_x_1237) ;  /* 0x000000000048e947 */ /* 0x000ff00003800000 */
        /* <DEDUP_REMOVED lines=18> */
.L_x_1237:
[----:B------:R-:W-:Y:S04]  /*5970*/  BSSY B0, `(.L_x_1238) ;  /* 0x0000013000007945 */ /* 0x000fe80003800000 */
[----:B------:R-:W-:Y:S05]  /*5980*/  @P0 BRA `(.L_x_1239) ;  /* 0x0000000000440947 */ /* 0x000fea0003800000 */
[C-C-:B------:R-:W-:Y:S01]  /*5990*/  FFMA.FTZ R16, R21.reuse, R25, R22.reuse ;  /* 0x0000001915107223 */ /* 0x140fe20000010016 */
[----:B------:R-:W-:Y:S01]  /*59a0*/  ULDC.64 UR12, c[0x0][0x288] ;  /* 0x0000a200000c7ab9 */ /* 0x000fe20000000a00 */
[----:B------:R-:W-:Y:S01]  /*59b0*/  FFMA.FTZ R21, R21, R26, R22 ;  /* 0x0000001a15157223 */ /* 0x000fe20000010016 */
[----:B------:R-:W-:Y:S01]  /*59c0*/  MOV R61, R63 ;  /* 0x0000003f003d7202 */ /* 0x000fe20000000f00 */
[----:B------:R-:W-:Y:S02]  /*59d0*/  IMAD R11, R20, UR12, RZ ;  /* 0x0000000c140b7c24 */ /* 0x000fe4000f8e02ff */
[----:B------:R-:W-:Y:S01]  /*59e0*/  FFMA.FTZ R16, R17, R14, -R16 ;  /* 0x0000000e11107223 */ /* 0x000fe20000010810 */
[----:B------:R-:W-:Y:S01]  /*59f0*/  FFMA.FTZ R12, R12, R15, -R21 ;  /* 0x0000000f0c0c7223 */ /* 0x000fe20000010815 */
[----:B------:R-:W-:-:S04]  /*5a00*/  IMAD.WIDE.U32 R60, R48, UR12, R60 ;  /* 0x0000000c303c7c25 */ /* 0x000fc8000f8e003c */
[-C--:B------:R-:W-:Y:S01]  /*5a10*/  FMUL.FTZ R14, R12, R13.reuse ;  /* 0x0000000d0c0e7220 */ /* 0x080fe20000410000 */
[----:B------:R-:W-:Y:S01]  /*5a20*/  IMAD R15, R48, UR13, R11 ;  /* 0x0000000d300f7c24 */ /* 0x000fe2000f8e020b */
[----:B------:R-:W-:Y:S01]  /*5a30*/  ULDC.64 UR12, c[0x0][0x210] ;  /* 0x00008400000c7ab9 */ /* 0x000fe20000000a00 */
[----:B------:R-:W-:Y:S01]  /*5a40*/  FMUL.FTZ R11, R16, R13 ;  /* 0x0000000d100b7220 */ /* 0x000fe20000410000 */
[----:B------:R-:W-:Y:S02]  /*5a50*/  LEA R12, P0, R60, UR12, 0x1 ;  /* 0x0000000c3c0c7c11 */ /* 0x000fe4000f8008ff */
[----:B------:R-:W-:Y:S02]  /*5a60*/  IADD3 R15, R61, R15, RZ ;  /* 0x0000000f3d0f7210 */ /* 0x000fe40007ffe0ff */
[----:B------:R-:W-:Y:S02]  /*5a70*/  F2FP.F16.F32.PACK_AB R11, R14, R11 ;  /* 0x0000000b0e0b723e */ /* 0x000fe400000000ff */
[----:B------:R-:W-:-:S05]  /*5a80*/  LEA.HI.X R13, R60, UR13, R15, 0x1, P0 ;  /* 0x0000000d3c0d7c11 */ /* 0x000fca00080f0c0f */
[----:B------:R0:W-:Y:S02]  /*5a90*/  STG.E desc[UR8][R12.64], R11 ;  /* 0x0000000b0c007986 */ /* 0x0001e4000c101908 */
.L_x_1239:
[----:B------:R-:W-:Y:S05]  /*5aa0*/  BSYNC B0 ;  /* 0x0000000000007941 */ /* 0x000fea0003800000 */
.L_x_1238:
[----:B0-----:R-:W0:Y:S01]  /*5ab0*/  LDC R11, c[0x0][0x10] ;  /* 0x00000400ff0b7b82 */ /* 0x001e220000000800 */
[----:B------:R-:W-:Y:S02]  /*5ac0*/  IADD3 R47, R47, 0x1, RZ ;  /* 0x000000012f2f7810 */ /* 0x000fe40007ffe0ff */
[----:B0-----:R-:W-:-:S04]  /*5ad0*/  IADD3 R54, R11, R54, RZ ;  /* 0x000000360b367210 */ /* 0x001fc80007ffe0ff */
[----:B------:R-:W-:-:S13]  /*5ae0*/  ISETP.GE.AND P0, PT, R54, UR4, PT ;  /* 0x0000000436007c0c */ /* 0x000fda000bf06270 */
[----:B------:R-:W-:Y:S05]  /*5af0*/  @!P0 BRA `(.L_x_1240) ;  /* 0xffffffa800588947 */ /* 0x000fea000383ffff */
.L_x_1189:
[----:B------:R-:W0:Y:S01]  /*5b00*/  LDC R4, c[0x0][0xc] ;  /* 0x00000300ff047b82 */ /* 0x000e220000000800 */
[----:B------:R-:W-:Y:S01]  /*5b10*/  ISETP.NE.AND P1, PT, R55, RZ, PT ;  /* 0x000000ff3700720c */ /* 0x000fe20003f25270 */
[----:B------:R-:W-:Y:S06]  /*5b20*/  BSSY B0, `(.L_x_1241) ;  /* 0x0000011000007945 */ /* 0x000fec0003800000 */
[----:B------:R-:W1:Y:S08]  /*5b30*/  LDC R7, c[0x0][0x10] ;  /* 0x00000400ff077b82 */ /* 0x000e700000000800 */
[----:B------:R-:W2:Y:S01]  /*5b40*/  LDC.64 R2, c[0x0][0x258] ;  /* 0x00009600ff027b82 */ /* 0x000ea20000000a00 */
[----:B0-----:R-:W-:-:S02]  /*5b50*/  ISETP.NE.AND P0, PT, R4, 0x1, PT ;  /* 0x000000010400780c */ /* 0x001fc40003f05270 */
[----:B-1----:R-:W-:-:S04]  /*5b60*/  SHF.L.U32 R0, R7, 0x1, RZ ;  /* 0x0000000107007819 */ /* 0x002fc800000006ff */
[----:B------:R-:W-:-:S05]  /*5b70*/  SEL R5, R0, RZ, P0 ;  /* 0x000000ff00057207 */ /* 0x000fca0000000000 */
[----:B--2---:R-:W-:Y:S01]  /*5b80*/  IMAD.WIDE.U32 R2, R5, 0x4, R2 ;  /* 0x0000000405027825 */ /* 0x004fe200078e0002 */
        /* <DEDUP_REMOVED lines=10> */
.L_x_1242:
[----:B------:R-:W-:Y:S05]  /*5c30*/  BSYNC B0 ;  /* 0x0000000000007941 */ /* 0x000fea0003800000 */
.L_x_1241:
        /* <DEDUP_REMOVED lines=11> */
.L_x_1244:
[----:B------:R-:W2:Y:S04]  /*5cf0*/  LDG.E.STRONG.GPU R5, desc[UR8][R2.64] ;  /* 0x0000000802057981 */ /* 0x000ea8000c1ef900 */
[----:B--2---:R-:W-:Y:S01]  /*5d00*/  CCTL.IVALL ;  /* 0x00000000ff00798f */ /* 0x004fe20002000000 */
[----:B------:R-:W-:Y:S05]  /*5d10*/  YIELD ;  /* 0x0000000000007946 */ /* 0x000fea0003800000 */
[----:B------:R-:W-:-:S13]  /*5d20*/  ISETP.NE.AND P0, PT, R5, R0, PT ;  /* 0x000000000500720c */ /* 0x000fda0003f05270 */
[----:B------:R-:W-:Y:S05]  /*5d30*/  @P0 BRA `(.L_x_1244) ;  /* 0xfffffffc00ec0947 */ /* 0x000fea000383ffff */
.L_x_1243:
        /* <DEDUP_REMOVED lines=24> */
.L_x_1245:
        /* <DEDUP_REMOVED lines=23> */
.L_x_1246:
        /* <DEDUP_REMOVED lines=13> */
.L_x_5606:


//--------------------- .text._Z35group_norm_nhwc_bwd_one_pass_kernelI11Fp16IOFp32WLi128ELi112ELi448EEv26Group_norm_nhwc_bwd_params --------------------------
	.section	.text._Z35group_norm_nhwc_bwd_one_pass_kernelI11Fp16IOFp32WLi128ELi112ELi448EEv26Group_norm_nhwc_bwd_params,"ax",@progbits
	.align	128
        .global         _Z35group_norm_nhwc_bwd_one_pass_kernelI11Fp16IOFp32WLi128ELi112ELi448EEv26Group_norm_nhwc_bwd_params
        .type           _Z35group_norm_nhwc_bwd_one_pass_kernelI11Fp16IOFp32WLi128ELi112ELi448EEv26Group_norm_nhwc_bwd_params,@function
        .size           _Z35group_norm_nhwc_bwd_one_pass_kernelI11Fp16IOFp32WLi128ELi112ELi448EEv26Group_norm_nhwc_bwd_params,(.L_x_5607 - _Z35group_norm_nhwc_bwd_one_pass_kernelI11Fp16IOFp32WLi128ELi112ELi448EEv26Group_norm_nhwc_bwd_params)
        .other          _Z35group_norm_nhwc_bwd_one_pass_kernelI11Fp16IOFp32WLi128ELi112ELi448EEv26Group_norm_nhwc_bwd_params,@"STO_CUDA_ENTRY STV_DEFAULT"
_Z35group_norm_nhwc_bwd_one_pass_kernelI11Fp16IOFp32WLi128ELi112ELi448EEv26Group_norm_nhwc_bwd_params:
.text._Z35group_norm_nhwc_bwd_one_pass_kernelI11Fp16IOFp32WLi128ELi112ELi448EEv26Group_norm_nhwc_bwd_params:
        /* <DEDUP_REMOVED lines=14> */
[----:B------:R-:W1:Y:S01]  /*00e0*/  S2R R109, SR_LANEID ;  /* 0x00000000006d7919 */ /* 0x000e620000000000 */
[----:B------:R-:W-:Y:S01]  /*00f0*/  LOP3.LUT R16, R16, 0xffffff7f, RZ, 0xc0, !PT ;  /* 0xffffff7f10107812 */ /* 0x000fe200078ec0ff */
[----:B------:R-:W-:Y:S01]  /*0100*/  IMAD.WIDE.U32 R6, R6, 0x24924925, RZ ;  /* 0x2492492506067825 */ /* 0x000fe200078e00ff */
[----:B------:R-:W-:Y:S01]  /*0110*/  UMOV UR5, 0x400 ;  /* 0x0000040000057882 */ /* 0x000fe20000000000 */
[----:B------:R-:W2:Y:S01]  /*0120*/  LDC.64 R4, c[0x0][0x288] ;  /* 0x0000a200ff047b82 */ /* 0x000ea20000000a00 */
[----:B------:R-:W-:Y:S01]  /*0130*/  HFMA2.MMA R6, -RZ, RZ, 0, 0 ;  /* 0x00000000ff067435 */ /* 0x000fe200000001ff */
[----:B------:R-:W-:-:S05]  /*0140*/  IMAD R8, R7, -0x38, R2 ;  /* 0xffffffc807087824 */ /* 0x000fca00078e0202 */
[----:B------:R-:W-:Y:S01]  /*0150*/  SHF.L.U32 R8, R8, 0x1, RZ ;  /* 0x0000000108087819 */ /* 0x000fe200000006ff */
[----:B------:R-:W3:Y:S01]  /*0160*/  S2UR UR6, SR_CgaCtaId ;  /* 0x00000000000679c3 */ /* 0x000ee20000008800 */
[----:B0-----:R-:W-:Y:S01]  /*0170*/  IMAD R3, R3, UR7, R7 ;  /* 0x0000000703037c24 */ /* 0x001fe2000f8e0207 */
[----:B------:R-:W-:-:S04]  /*0180*/  MOV R7, R0 ;  /* 0x0000000000077202 */ /* 0x000fc80000000f00 */
[C---:B------:R-:W-:Y:S02]  /*0190*/  ISETP.LT.U32.AND P0, PT, R3.reuse, UR10, PT ;  /* 0x0000000a03007c0c */ /* 0x040fe4000bf01070 */
[----:B------:R-:W-:Y:S02]  /*01a0*/  SHF.R.S32.HI R121, RZ, 0x1f, R3 ;  /* 0x0000001fff797819 */ /* 0x000fe40000011403 */
[----:B------:R-:W-:Y:S02]  /*01b0*/  IADD3 R107, R3, 0x8, RZ ;  /* 0x00000008036b7810 */ /* 0x000fe40007ffe0ff */
[----:B------:R-:W-:Y:S02]  /*01c0*/  ISETP.LT.AND.EX P0, PT, R121, UR11, !P1, P0 ;  /* 0x0000000b79007c0c */ /* 0x000fe4000cf01300 */
[----:B------:R-:W-:Y:S02]  /*01d0*/  ISETP.LT.U32.AND P5, PT, R107, UR10, PT ;  /* 0x0000000a6b007c0c */ /* 0x000fe4000bfa1070 */
[----:B------:R-:W-:Y:S01]  /*01e0*/  SHF.R.S32.HI R120, RZ, 0x1f, R107 ;  /* 0x0000001fff787819 */ /* 0x000fe2000001146b */
[----:B---3--:R-:W-:Y:S01]  /*01f0*/  ULEA UR5, UR6, UR5, 0x18 ;  /* 0x0000000506057291 */ /* 0x008fe2000f8ec03f */
[----:B------:R-:W-:-:S02]  /*0200*/  IADD3 R106, R3, 0x10, RZ ;  /* 0x00000010036a7810 */ /* 0x000fc40007ffe0ff */
[----:B------:R-:W-:Y:S02]  /*0210*/  ISETP.LT.AND.EX P6, PT, R120, UR11, !P1, P5 ;  /* 0x0000000b78007c0c */ /* 0x000fe4000cfc1350 */
[----:B------:R-:W-:Y:S02]  /*0220*/  ISETP.LT.U32.AND P4, PT, R106, UR10, PT ;  /* 0x0000000a6a007c0c */ /* 0x000fe4000bf81070 */
[----:B------:R-:W-:Y:S02]  /*0230*/  SHF.R.S32.HI R119, RZ, 0x1f, R106 ;  /* 0x0000001fff777819 */ /* 0x000fe4000001146a */
[----:B------:R-:W-:Y:S02]  /*0240*/  @P0 LOP3.LUT R16, R16, 0x80, RZ, 0xfc, !PT ;  /* 0x0000008010100812 */ /* 0x000fe400078efcff */
[----:B------:R-:W-:Y:S02]  /*0250*/  ISETP.LT.AND.EX P5, PT, R119, UR11, !P1, P4 ;  /* 0x0000000b77007c0c */ /* 0x000fe4000cfa1340 */
[----:B------:R-:W-:-:S02]  /*0260*/  LOP3.LUT R16, R16, 0xffffffbf, RZ, 0xc0, !PT ;  /* 0xffffffbf10107812 */ /* 0x000fc400078ec0ff */
[C---:B------:R-:W-:Y:S02]  /*0270*/  IADD3 R105, R3.reuse, 0x18, RZ ;  /* 0x0000001803697810 */ /* 0x040fe40007ffe0ff */
[----:B------:R-:W-:Y:S02]  /*0280*/  @P6 LOP3.LUT R16, R16, 0x40, RZ, 0xfc, !PT ;  /* 0x0000004010106812 */ /* 0x000fe400078efcff */
[----:B------:R-:W-:Y:S02]  /*0290*/  IADD3 R104, R3, 0x20, RZ ;  /* 0x0000002003687810 */ /* 0x000fe40007ffe0ff */
[----:B------:R-:W-:Y:S02]  /*02a0*/  ISETP.LT.U32.AND P3, PT, R105, UR10, PT ;  /* 0x0000000a69007c0c */ /* 0x000fe4000bf61070 */
[----:B------:R-:W-:Y:S02]  /*02b0*/  SHF.R.S32.HI R118, RZ, 0x1f, R105 ;  /* 0x0000001fff767819 */ /* 0x000fe40000011469 */
[----:B------:R-:W-:-:S02]  /*02c0*/  LOP3.LUT R16, R16, 0xffffffdf, RZ, 0xc0, !PT ;  /* 0xffffffdf10107812 */ /* 0x000fc400078ec0ff */
[----:B------:R-:W-:Y:S02]  /*02d0*/  ISETP.LT.U32.AND P2, PT, R104, UR10, PT ;  /* 0x0000000a68007c0c */ /* 0x000fe4000bf41070 */
[----:B------:R-:W-:Y:S02]  /*02e0*/  SHF.R.S32.HI R117, RZ, 0x1f, R104 ;  /* 0x0000001fff757819 */ /* 0x000fe40000011468 */
[----:B------:R-:W-:Y:S02]  /*02f0*/  ISETP.LT.AND.EX P4, PT, R118, UR11, !P1, P3 ;  /* 0x0000000b76007c0c */ /* 0x000fe4000cf81330 */
[----:B------:R-:W-:Y:S02]  /*0300*/  @P5 LOP3.LUT R16, R16, 0x20, RZ, 0xfc, !PT ;  /* 0x0000002010105812 */ /* 0x000fe400078efcff */
[----:B------:R-:W-:Y:S02]  /*0310*/  IADD3 R103, R3, 0x28, RZ ;  /* 0x0000002803677810 */ /* 0x000fe40007ffe0ff */
[----:B------:R-:W-:-:S02]  /*0320*/  ISETP.LT.AND.EX P3, PT, R117, UR11, !P1, P2 ;  /* 0x0000000b75007c0c */ /* 0x000fc4000cf61320 */
[----:B------:R-:W-:Y:S02]  /*0330*/  LOP3.LUT R16, R16, 0xfffffff7, RZ, 0xc0, !PT ;  /* 0xfffffff710107812 */ /* 0x000fe400078ec0ff */
[----:B------:R-:W-:Y:S02]  /*0340*/  ISETP.LT.U32.AND P0, PT, R103, UR10, PT ;  /* 0x0000000a67007c0c */ /* 0x000fe4000bf01070 */
[----:B------:R-:W-:Y:S02]  /*0350*/  SHF.R.S32.HI R116, RZ, 0x1f, R103 ;  /* 0x0000001fff747819 */ /* 0x000fe40000011467 */
[----:B------:R-:W-:Y:S02]  /*0360*/  LOP3.LUT R16, R16, 0xffffffef, RZ, 0xc0, !PT ;  /* 0xffffffef10107812 */ /* 0x000fe400078ec0ff */
[----:B------:R-:W-:Y:S02]  /*0370*/  IADD3 R102, R3, 0x30, RZ ;  /* 0x0000003003667810 */ /* 0x000fe40007ffe0ff */
[----:B------:R-:W-:-:S02]  /*0380*/  ISETP.LT.AND.EX P2, PT, R116, UR11, !P1, P0 ;  /* 0x0000000b74007c0c */ /* 0x000fc4000cf41300 */
[----:B------:R-:W-:Y:S02]  /*0390*/  @P4 LOP3.LUT R16, R16, 0x10, RZ, 0xfc, !PT ;  /* 0x0000001010104812 */ /* 0x000fe400078efcff */
[----:B------:R-:W-:Y:S02]  /*03a0*/  SHF.R.S32.HI R115, RZ, 0x1f, R102 ;  /* 0x0000001fff737819 */ /* 0x000fe40000011466 */
[----:B------:R-:W-:Y:S02]  /*03b0*/  ISETP.LT.U32.AND P0, PT, R102, UR10, PT ;  /* 0x0000000a66007c0c */ /* 0x000fe4000bf01070 */
[----:B------:R-:W-:Y:S02]  /*03c0*/  @P3 LOP3.LUT R16, R16, 0x8, RZ, 0xfc, !PT ;  /* 0x0000000810103812 */ /* 0x000fe400078efcff */
[----:B------:R-:W-:Y:S02]  /*03d0*/  ISETP.LT.AND.EX P0, PT, R115, UR11, !P1, P0 ;  /* 0x0000000b73007c0c */ /* 0x000fe4000cf01300 */
[----:B------:R-:W-:-:S02]  /*03e0*/  LOP3.LUT R16, R16, 0xfffffffb, RZ, 0xc0, !PT ;  /* 0xfffffffb10107812 */ /* 0x000fc400078ec0ff */
[C---:B------:R-:W-:Y:S02]  /*03f0*/  IADD3 R101, R3.reuse, 0x38, RZ ;  /* 0x0000003803657810 */ /* 0x040fe40007ffe0ff */
[----:B------:R-:W-:Y:S02]  /*0400*/  @P2 LOP3.LUT R16, R16, 0x4, RZ, 0xfc, !PT ;  /* 0x0000000410102812 */ /* 0x000fe400078efcff */
[C---:B------:R-:W-:Y:S02]  /*0410*/  IADD3 R100, R3.reuse, 0x40, RZ ;  /* 0x0000004003647810 */ /* 0x040fe40007ffe0ff */
[C---:B------:R-:W-:Y:S02]  /*0420*/  IADD3 R99, R3.reuse, 0x48, RZ ;  /* 0x0000004803637810 */ /* 0x040fe40007ffe0ff */
[----:B------:R-:W-:Y:S02]  /*0430*/  IADD3 R98, R3, 0x50, RZ ;  /* 0x0000005003627810 */ /* 0x000fe40007ffe0ff */
[----:B------:R-:W-:-:S02]  /*0440*/  LOP3.LUT R16, R16, 0xfffffffd, RZ, 0xc0, !PT ;  /* 0xfffffffd10107812 */ /* 0x000fc400078ec0ff */
[----:B------:R-:W-:Y:S02]  /*0450*/  IADD3 R97, R3, 0x58, RZ ;  /* 0x0000005803617810 */ /* 0x000fe40007ffe0ff */
[----:B------:R-:W-:Y:S02]  /*0460*/  SHF.R.S32.HI R114, RZ, 0x1f, R101 ;  /* 0x0000001fff727819 */ /* 0x000fe40000011465 */
[----:B------:R-:W-:Y:S02]  /*0470*/  SHF.R.S32.HI R113, RZ, 0x1f, R100 ;  /* 0x0000001fff717819 */ /* 0x000fe40000011464 */
[----:B------:R-:W-:Y:S02]  /*0480*/  SHF.R.S32.HI R112, RZ, 0x1f, R99 ;  /* 0x0000001fff707819 */ /* 0x000fe40000011463 */
[----:B------:R-:W-:Y:S02]  /*0490*/  SHF.R.S32.HI R111, RZ, 0x1f, R98 ;  /* 0x0000001fff6f7819 */ /* 0x000fe40000011462 */
[----:B------:R-:W-:-:S02]  /*04a0*/  ISETP.LT.U32.AND P5, PT, R101, UR10, PT ;  /* 0x0000000a65007c0c */ /* 0x000fc4000bfa1070 */
[----:B------:R-:W-:Y:S02]  /*04b0*/  @P0 LOP3.LUT R16, R16, 0x2, RZ, 0xfc, !PT ;  /* 0x0000000210100812 */ /* 0x000fe400078efcff */
[----:B------:R-:W-:Y:S02]  /*04c0*/  ISETP.LT.U32.AND P4, PT, R100, UR10, PT ;  /* 0x0000000a64007c0c */ /* 0x000fe4000bf81070 */
[----:B------:R-:W-:Y:S02]  /*04d0*/  ISETP.LT.U32.AND P3, PT, R99, UR10, PT ;  /* 0x0000000a63007c0c */ /* 0x000fe4000bf61070 */
[----:B------:R-:W-:Y:S02]  /*04e0*/  ISETP.LT.U32.AND P2, PT, R98, UR10, PT ;  /* 0x0000000a62007c0c */ /* 0x000fe4000bf41070 */
[----:B------:R-:W-:Y:S02]  /*04f0*/  SHF.R.S32.HI R110, RZ, 0x1f, R97 ;  /* 0x0000001fff6e7819 */ /* 0x000fe40000011461 */
[----:B------:R-:W-:Y:S01]  /*0500*/  ISETP.LT.U32.AND P0, PT, R97, UR10, PT ;  /* 0x0000000a61007c0c */ /* 0x000fe2000bf01070 */
[----:B------:R-:W-:Y:S01]  /*0510*/  ULDC.U8 UR10, c[0x0][0x2a4] ;  /* 0x0000a900000a7ab9 */ /* 0x000fe20000000000 */
[----:B------:R-:W-:-:S02]  /*0520*/  ISETP.LT.AND.EX P5, PT, R114, UR11, !P1, P5 ;  /* 0x0000000b72007c0c */ /* 0x000fc4000cfa1350 */
[----:B------:R-:W-:Y:S02]  /*0530*/  ISETP.LT.AND.EX P4, PT, R113, UR11, !P1, P4 ;  /* 0x0000000b71007c0c */ /* 0x000fe4000cf81340 */
[----:B------:R-:W-:Y:S02]  /*0540*/  ISETP.LT.AND.EX P3, PT, R112, UR11, !P1, P3 ;  /* 0x0000000b70007c0c */ /* 0x000fe4000cf61330 */
[----:B------:R-:W-:Y:S02]  /*0550*/  ISETP.LT.AND.EX P2, PT, R111, UR11, !P1, P2 ;  /* 0x0000000b6f007c0c */ /* 0x000fe4000cf41320 */
[----:B------:R-:W-:Y:S02]  /*0560*/  ISETP.LT.AND.EX P1, PT, R110, UR11, !P1, P0 ;  /* 0x0000000b6e007c0c */ /* 0x000fe4000cf21300 */
[C---:B--2---:R-:W-:Y:S02]  /*0570*/  LEA.HI R12, P0, R5.reuse, R4, RZ, 0x1 ;  /* 0x00000004050c7211 */ /* 0x044fe400078108ff */
[----:B------:R-:W-:-:S02]  /*0580*/  LEA R9, R5, R5, 0x1 ;  /* 0x0000000505097211 */ /* 0x000fc400078e08ff */
[----:B------:R-:W-:Y:S01]  /*0590*/  IADD3.X R15, RZ, R5, RZ, P0, !PT ;  /* 0x00000005ff0f7210 */ /* 0x000fe200007fe4ff */
[----:B------:R-:W-:Y:S01]  /*05a0*/  IMAD.WIDE.U32 R4, R4, 0x3, RZ ;  /* 0x0000000304047825 */ /* 0x000fe200078e00ff */
[----:B------:R-:W-:Y:S02]  /*05b0*/  IADD3 R96, R3, 0x60, RZ ;  /* 0x0000006003607810 */ /* 0x000fe40007ffe0ff */
[----:B------:R-:W-:Y:S02]  /*05c0*/  SHF.R.S64 R12, R12, 0x1, R15 ;  /* 0x000000010c0c7819 */ /* 0x000fe4000000100f */
[----:B------:R-:W-:Y:S02]  /*05d0*/  IADD3 R5, R5, R9, RZ ;  /* 0x0000000905057210 */ /* 0x000fe40007ffe0ff */
[----:B------:R-:W-:Y:S02]  /*05e0*/  SHF.R.S32.HI R9, RZ, 0x1f, R2 ;  /* 0x0000001fff097819 */ /* 0x000fe40000011402 */
[----:B------:R-:W-:-:S02]  /*05f0*/  LEA.HI R13, P0, R5, R4, RZ, 0x1 ;  /* 0x00000004050d7211 */ /* 0x000fc400078108ff */
[----:B------:R-:W0:Y:S01]  /*0600*/  LDC R4, c[0x0][0x10] ;  /* 0x00000400ff047b82 */ /* 0x000e220000000800 */
[----:B------:R-:W-:Y:S02]  /*0610*/  LEA.HI R9, R9, R2, RZ, 0x5 ;  /* 0x0000000209097211 */ /* 0x000fe400078f28ff */
[----:B------:R-:W-:Y:S02]  /*0620*/  IADD3.X R18, RZ, R5, RZ, P0, !PT ;  /* 0x00000005ff127210 */ /* 0x000fe400007fe4ff */
[----:B------:R-:W-:Y:S02]  /*0630*/  SHF.R.S32.HI R15, RZ, 0x1, R15 ;  /* 0x00000001ff0f7819 */ /* 0x000fe4000001140f */
[----:B------:R-:W-:Y:S01]  /*0640*/  SHF.R.S64 R13, R13, 0x1, R18 ;  /* 0x000000010d0d7819 */ /* 0x000fe20000001012 */
[----:B------:R-:W2:Y:S01]  /*0650*/  LDC R5, c[0x0][0xc] ;  /* 0x00000300ff057b82 */ /* 0x000ea20000000800 */
[----:B------:R-:W-:Y:S02]  /*0660*/  SHF.R.S32.HI R9, RZ, 0x5, R9 ;  /* 0x00000005ff097819 */ /* 0x000fe40000011409 */
[----:B------:R-:W-:-:S02]  /*0670*/  IADD3 R95, R3, 0x68, RZ ;  /* 0x00000068035f7810 */ /* 0x000fc40007ffe0ff */
[----:B------:R-:W-:Y:S02]  /*0680*/  IADD3 R11, R3, 0x78, RZ ;  /* 0x00000078030b7810 */ /* 0x000fe40007ffe0ff */
[----:B------:R-:W-:Y:S02]  /*0690*/  SHF.R.S32.HI R18, RZ, 0x1, R18 ;  /* 0x00000001ff127819 */ /* 0x000fe40000011412 */
[----:B------:R-:W-:Y:S02]  /*06a0*/  SHF.L.U64.HI R14, R12, 0x2, R15 ;  /* 0x000000020c0e7819 */ /* 0x000fe4000001020f */
[----:B------:R-:W-:Y:S02]  /*06b0*/  LEA R9, R9, UR5, 0x3 ;  /* 0x0000000509097c11 */ /* 0x000fe4000f8e18ff */
[----:B------:R-:W-:Y:S02]  /*06c0*/  SHF.R.S32.HI R125, RZ, 0x1f, R96 ;  /* 0x0000001fff7d7819 */ /* 0x000fe40000011460 */
[----:B------:R-:W-:Y:S01]  /*06d0*/  SHF.R.S32.HI R124, RZ, 0x1f, R95 ;  /* 0x0000001fff7c7819 */ /* 0x000fe2000001145f */
[----:B0-----:R-:W-:Y:S01]  /*06e0*/  IMAD R10, R4, UR7, R0 ;  /* 0x00000007040a7c24 */ /* 0x001fe2000f8e0200 */
[----:B------:R-:W-:-:S02]  /*06f0*/  IADD3 R10, R3, 0x70, RZ ;  /* 0x00000070030a7810 */ /* 0x000fc40007ffe0ff */
[----:B------:R-:W-:Y:S02]  /*0700*/  SHF.R.S32.HI R122, RZ, 0x1f, R11 ;  /* 0x0000001fff7a7819 */ /* 0x000fe4000001140b */
[----:B------:R-:W-:Y:S02]  /*0710*/  SHF.R.S32.HI R123, RZ, 0x1f, R10 ;  /* 0x0000001fff7b7819 */ /* 0x000fe4000001140a */
[----:B------:R-:W-:Y:S02]  /*0720*/  SHF.L.U64.HI R15, R13, 0x2, R18 ;  /* 0x000000020d0f7819 */ /* 0x000fe40000010212 */
[----:B-12---:R-:W-:-:S07]  /*0730*/  LOP3.LUT R108, R5, 0x3, RZ, 0xc0, !PT ;  /* 0x00000003056c7812 */ /* 0x006fce00078ec0ff */
.L_x_1330:
[----:B0-----:R-:W0:Y:S01]  /*0740*/  LDC R26, c[0x0][0x2a0] ;  /* 0x0000a800ff1a7b82 */ /* 0x001e220000000800 */
[----:B------:R-:W-:Y:S01]  /*0750*/  P2R R22, PR, RZ, 0x4 ;  /* 0x00000004ff167803 */ /* 0x000fe20000000000 */
[----:B------:R-:W-:Y:S01]  /*0760*/  ULDC.64 UR12, c[0x0][0x298] ;  /* 0x0000a600000c7ab9 */ /* 0x000fe20000000a00 */
[C---:B------:R-:W-:Y:S02]  /*0770*/  LOP3.LUT P2, RZ, R16.reuse, 0x80, RZ, 0xc0, !PT ;  /* 0x0000008010ff7812 */ /* 0x040fe4000784c0ff */
[C---:B------:R-:W-:Y:S02]  /*0780*/  LOP3.LUT P6, RZ, R16.reuse, 0x40, RZ, 0xc0, !PT ;  /* 0x0000004010ff7812 */ /* 0x040fe400078cc0ff */
[----:B------:R-:W-:Y:S01]  /*0790*/  P2R R17, PR, RZ, 0x2 ;  /* 0x00000002ff117803 */ /* 0x000fe20000000000 */
[----:B------:R-:W1:Y:S01]  /*07a0*/  @P5 LDC.64 R44, c[0x0][0x230] ;  /* 0x00008c00ff2c5b82 */ /* 0x000e620000000a00 */
[----:B------:R-:W-:Y:S02]  /*07b0*/  LOP3.LUT P1, RZ, R16, 0x10, RZ, 0xc0, !PT ;  /* 0x0000001010ff7812 */ /* 0x000fe4000782c0ff */
[----:B------:R-:W-:-:S02]  /*07c0*/  SHF.R.U32.HI R62, RZ, 0x3, R2 ;  /* 0x00000003ff3e7819 */ /* 0x000fc40000011602 */
[----:B------:R-:W-:-:S03]  /*07d0*/  P2R R84, PR, RZ, 0x20 ;  /* 0x00000020ff547803 */ /* 0x000fc60000000000 */
[----:B------:R-:W2:Y:S01]  /*07e0*/  @P2 LDC.64 R60, c[0x0][0x230] ;  /* 0x00008c00ff3c2b82 */ /* 0x000ea20000000a00 */
[----:B------:R-:W-:Y:S01]  /*07f0*/  IMAD.WIDE.U32 R62, R62, 0x24924925, RZ ;  /* 0x249249253e3e7825 */ /* 0x000fe200078e00ff */
[----:B0-----:R-:W-:-:S06]  /*0800*/  IABS R23, R26 ;  /* 0x0000001a00177213 */ /* 0x001fcc0000000000 */
[----:B------:R-:W0:Y:S01]  /*0810*/  @P6 LDC.64 R80, c[0x0][0x230] ;  /* 0x00008c00ff506b82 */ /* 0x000e220000000a00 */
[----:B------:R-:W3:Y:S07]  /*0820*/  I2F.RP R20, R23 ;  /* 0x0000001700147306 */ /* 0x000eee0000209400 */
[----:B------:R-:W4:Y:S08]  /*0830*/  @P1 LDC.64 R72, c[0x0][0x230] ;  /* 0x00008c00ff481b82 */ /* 0x000f300000000a00 */
[----:B------:R-:W1:Y:S01]  /*0840*/  @P1 LDC.64 R70, c[0x0][0x228] ;  /* 0x00008a00ff461b82 */ /* 0x000e620000000a00 */
[----:B---3--:R-:W3:Y:S07]  /*0850*/  MUFU.RCP R20, R20 ;  /* 0x0000001400147308 */ /* 0x008eee0000001000 */
[----:B------:R-:W1:Y:S08]  /*0860*/  @P5 LDC.64 R42, c[0x0][0x228] ;  /* 0x00008a00ff2a5b82 */ /* 0x000e700000000a00 */
[----:B------:R-:W1:Y:S01]  /*0870*/  @P4 LDC.64 R40, c[0x0][0x230] ;  /* 0x00008c00ff284b82 */ /* 0x000e620000000a00 */
[----:B---3--:R-:W-:-:S04]  /*0880*/  IADD3 R18, R20, 0xffffffe, RZ ;  /* 0x0ffffffe14127810 */ /* 0x008fc80007ffe0ff */
[----:B------:R3:W2:Y:S03]  /*0890*/  F2I.FTZ.U32.TRUNC.NTZ R19, R18 ;  /* 0x0000001200137305 */ /* 0x0006a6000021f000 */
[----:B------:R-:W1:Y:S01]  /*08a0*/  @P4 LDC.64 R38, c[0x0][0x228] ;  /* 0x00008a00ff264b82 */ /* 0x000e620000000a00 */
[----:B---3--:R-:W-:-:S07]  /*08b0*/  MOV R18, RZ ;  /* 0x000000ff00127202 */ /* 0x008fce0000000f00 */
[----:B------:R-:W3:Y:S01]  /*08c0*/  @P3 LDC.64 R36, c[0x0][0x230] ;  /* 0x00008c00ff243b82 */ /* 0x000ee20000000a00 */
[----:B--2---:R-:W-:-:S07]  /*08d0*/  IADD3 R24, RZ, -R19, RZ ;  /* 0x80000013ff187210 */ /* 0x004fce0007ffe0ff */
[----:B------:R-:W2:Y:S01]  /*08e0*/  @P3 LDC.64 R34, c[0x0][0x228] ;  /* 0x00008a00ff223b82 */ /* 0x000ea20000000a00 */
        /* <DEDUP_REMOVED lines=13> */
[----:B------:R-:W-:-:S13]  /*09c0*/  ISETP.GE.U32.AND P0, PT, R20, R23, PT ;  /* 0x000000171400720c */ /* 0x000fda0003f06070 */
        /* <DEDUP_REMOVED lines=8> */
[----:B------:R-:W-:Y:S02]  /*0a50*/  SEL R21, R18, R19, !P0 ;  /* 0x0000001312157207 */ /* 0x000fe40004000000 */
[----:B------:R-:W-:Y:S01]  /*0a60*/  SHF.R.S32.HI R18, RZ, 0x1f, R8 ;  /* 0x0000001fff127819 */ /* 0x000fe20000011408 */
[----:B------:R-:W-:Y:S01]  /*0a70*/  IMAD R31, R30, 0x70, RZ ;  /* 0x000000701e1f7824 */ /* 0x000fe200078e02ff */
[----:B------:R-:W-:-:S04]  /*0a80*/  SHF.R.S32.HI R20, RZ, 0x1f, R21 ;  /* 0x0000001fff147819 */ /* 0x000fc80000011415 */
[----:B------:R-:W-:Y:S01]  /*0a90*/  IADD3 R66, P0, R8, R31, RZ ;  /* 0x0000001f08427210 */ /* 0x000fe20007f1e0ff */
[----:B------:R-:W-:-:S03]  /*0aa0*/  IMAD R20, R20, UR12, RZ ;  /* 0x0000000c14147c24 */ /* 0x000fc6000f8e02ff */
[----:B------:R-:W-:Y:S01]  /*0ab0*/  LEA.HI.X.SX32 R67, R31, R18, 0x1, P0 ;  /* 0x000000121f437211 */ /* 0x000fe200000f0eff */
[C---:B------:R-:W-:Y:S01]  /*0ac0*/  IMAD R65, R21.reuse, UR13, R20 ;  /* 0x0000000d15417c24 */ /* 0x040fe2000f8e0214 */
[----:B------:R-:W0:Y:S01]  /*0ad0*/  @P2 LDC.64 R18, c[0x0][0x288] ;  /* 0x0000a200ff122b82 */ /* 0x000e220000000a00 */
[----:B------:R-:W-:Y:S01]  /*0ae0*/  IMAD.WIDE.U32 R66, R21, UR12, R66 ;  /* 0x0000000c15427c25 */ /* 0x000fe2000f8e0042 */
[----:B------:R-:W-:-:S04]  /*0af0*/  ULDC.64 UR12, c[0x0][0x290] ;  /* 0x0000a400000c7ab9 */ /* 0x000fc80000000a00 */
[----:B------:R-:W-:Y:S02]  /*0b00*/  IADD3 R65, R67, R65, RZ ;  /* 0x0000004143417210 */ /* 0x000fe40007ffe0ff */
[----:B------:R-:W-:Y:S01]  /*0b10*/  @P2 MOV R64, R66 ;  /* 0x0000004200402202 */ /* 0x000fe20000000f00 */
[----:B0-----:R-:W-:-:S04]  /*0b20*/  @P2 IMAD R20, R121, R18, RZ ;  /* 0x0000001279142224 */ /* 0x001fc800078e02ff */
[C---:B------:R-:W-:Y:S02]  /*0b30*/  @P2 IMAD R21, R3.reuse, R19, R20 ;  /* 0x0000001303152224 */ /* 0x040fe400078e0214 */
[----:B------:R-:W-:-:S05]  /*0b40*/  @P2 IMAD.WIDE.U32 R18, R3, R18, R64 ;  /* 0x0000001203122225 */ /* 0x000fca00078e0040 */
[----:B------:R-:W-:Y:S02]  /*0b50*/  @P2 IADD3 R19, R19, R21, RZ ;  /* 0x0000001513132210 */ /* 0x000fe40007ffe0ff */
[----:B------:R-:W0:Y:S01]  /*0b60*/  @P2 LDC.64 R20, c[0x0][0x228] ;  /* 0x00008a00ff142b82 */ /* 0x000e220000000a00 */
[C---:B------:R-:W-:Y:S02]  /*0b70*/  @P2 SHF.L.U32 R83, R18.reuse, 0x1, RZ ;  /* 0x0000000112532819 */ /* 0x040fe400000006ff */
[----:B------:R-:W-:Y:S02]  /*0b80*/  @P2 SHF.L.U64.HI R18, R18, 0x1, R19 ;  /* 0x0000000112122819 */ /* 0x000fe40000010213 */
[----:B------:R-:W-:Y:S02]  /*0b90*/  @P2 IADD3 R60, P0, R83, R60, RZ ;  /* 0x0000003c533c2210 */ /* 0x000fe40007f1e0ff */
[----:B------:R-:W-:Y:S02]  /*0ba0*/  @P6 MOV R19, R65 ;  /* 0x0000004100136202 */ /* 0x000fe40000000f00 */
[----:B------:R-:W-:-:S02]  /*0bb0*/  @P2 IADD3.X R61, R18, R61, RZ, P0, !PT ;  /* 0x0000003d123d2210 */ /* 0x000fc400007fe4ff */
[----:B0-----:R-:W-:-:S04]  /*0bc0*/  @P2 IADD3 R82, P0, R83, R20, RZ ;  /* 0x0000001453522210 */ /* 0x001fc80007f1e0ff */
[----:B------:R-:W-:Y:S02]  /*0bd0*/  @P2 IADD3.X R83, R18, R21, RZ, P0, !PT ;  /* 0x0000001512532210 */ /* 0x000fe400007fe4ff */
[----:B------:R-:W0:Y:S01]  /*0be0*/  @P6 LDC.64 R20, c[0x0][0x288] ;  /* 0x0000a200ff146b82 */ /* 0x000e220000000a00 */
[----:B------:R-:W-:-:S13]  /*0bf0*/  LOP3.LUT P2, RZ, R16, 0x20, RZ, 0xc0, !PT ;  /* 0x0000002010ff7812 */ /* 0x000fda000784c0ff */
[----:B------:R-:W4:Y:S08]  /*0c00*/  @P2 LDC.64 R78, c[0x0][0x230] ;  /* 0x00008c00ff4e2b82 */ /* 0x000f300000000a00 */
[----:B------:R-:W1:Y:S01]  /*0c10*/  @P2 LDC.64 R76, c[0x0][0x228] ;  /* 0x00008a00ff4c2b82 */ /* 0x000e620000000a00 */
[----:B0-----:R-:W-:-:S04]  /*0c20*/  @P6 IMAD R18, R120, R20, RZ ;  /* 0x0000001478126224 */ /* 0x001fc800078e02ff */
[----:B------:R-:W-:Y:S01]  /*0c30*/  @P6 IMAD R21, R107, R21, R18 ;  /* 0x000000156b156224 */ /* 0x000fe200078e0212 */
[----:B------:R-:W-:-:S05]  /*0c40*/  @P6 MOV R18, R66 ;  /* 0x0000004200126202 */ /* 0x000fca0000000f00 */
[----:B------:R-:W-:-:S05]  /*0c50*/  @P6 IMAD.WIDE.U32 R18, R107, R20, R18 ;  /* 0x000000146b126225 */ /* 0x000fca00078e0012 */
[----:B------:R-:W-:Y:S02]  /*0c60*/  @P6 IADD3 R19, R19, R21, RZ ;  /* 0x0000001513136210 */ /* 0x000fe40007ffe0ff */
[----:B------:R-:W0:Y:S01]  /*0c70*/  @P6 LDC.64 R20, c[0x0][0x228] ;  /* 0x00008a00ff146b82 */ /* 0x000e220000000a00 */
[C---:B------:R-:W-:Y:S02]  /*0c80*/  @P6 SHF.L.U32 R75, R18.reuse, 0x1, RZ ;  /* 0x00000001124b6819 */ /* 0x040fe400000006ff */
[----:B------:R-:W-:Y:S02]  /*0c90*/  @P6 SHF.L.U64.HI R18, R18, 0x1, R19 ;  /* 0x0000000112126819 */ /* 0x000fe40000010213 */
[----:B------:R-:W-:-:S04]  /*0ca0*/  @P6 IADD3 R80, P0, R75, R80, RZ ;  /* 0x000000504b506210 */ /* 0x000fc80007f1e0ff */
[----:B------:R-:W-:Y:S02]  /*0cb0*/  @P6 IADD3.X R81, R18, R81, RZ, P0, !PT ;  /* 0x0000005112516210 */ /* 0x000fe400007fe4ff */
[----:B0-----:R-:W-:-:S04]  /*0cc0*/  @P6 IADD3 R74, P0, R75, R20, RZ ;  /* 0x000000144b4a6210 */ /* 0x001fc80007f1e0ff */
[----:B------:R-:W-:Y:S02]  /*0cd0*/  @P6 IADD3.X R75, R18, R21, RZ, P0, !PT ;  /* 0x00000015124b6210 */ /* 0x000fe400007fe4ff */
[----:B------:R-:W0:Y:S01]  /*0ce0*/  @P2 LDC.64 R18, c[0x0][0x288] ;  /* 0x0000a200ff122b82 */ /* 0x000e220000000a00 */
[----:B------:R-:W-:Y:S02]  /*0cf0*/  @P2 MOV R21, R65 ;  /* 0x0000004100152202 */ /* 0x000fe40000000f00 */
[----:B------:R-:W-:-:S13]  /*0d00*/  LOP3.LUT P6, RZ, R16, 0x2, RZ, 0xc0, !PT ;  /* 0x0000000210ff7812 */ /* 0x000fda00078cc0ff */
[----:B------:R-:W3:Y:S01]  /*0d10*/  @P6 LDC.64 R48, c[0x0][0x230] ;  /* 0x00008c00ff306b82 */ /* 0x000ee20000000a00 */
[----:B0-----:R-:W-:-:S07]  /*0d20*/  @P2 IMAD R20, R119, R18, RZ ;  /* 0x0000001277142224 */ /* 0x001fce00078e02ff */
[----:B------:R-:W0:Y:S01]  /*0d30*/  @P6 LDC.64 R46, c[0x0][0x228] ;  /* 0x00008a00ff2e6b82 */ /* 0x000e220000000a00 */
[----:B------:R-:W-:Y:S01]  /*0d40*/  @P2 IMAD R23, R106, R19, R20 ;  /* 0x000000136a172224 */ /* 0x000fe200078e0214 */
[----:B------:R-:W-:-:S05]  /*0d50*/  @P2 MOV R20, R66 ;  /* 0x0000004200142202 */ /* 0x000fca0000000f00 */
[----:B------:R-:W-:-:S05]  /*0d60*/  @P2 IMAD.WIDE.U32 R18, R106, R18, R20 ;  /* 0x000000126a122225 */ /* 0x000fca00078e0014 */
[----:B------:R-:W-:Y:S02]  /*0d70*/  @P2 IADD3 R21, R19, R23, RZ ;  /* 0x0000001713152210 */ /* 0x000fe40007ffe0ff */
[C---:B------:R-:W-:Y:S02]  /*0d80*/  @P2 SHF.L.U32 R19, R18.reuse, 0x1, RZ ;  /* 0x0000000112132819 */ /* 0x040fe400000006ff */
[----:B------:R-:W-:Y:S02]  /*0d90*/  @P2 SHF.L.U64.HI R18, R18, 0x1, R21 ;  /* 0x0000000112122819 */ /* 0x000fe40000010215 */
[----:B----4-:R-:W-:Y:S02]  /*0da0*/  @P2 IADD3 R78, P0, R19, R78, RZ ;  /* 0x0000004e134e2210 */ /* 0x010fe40007f1e0ff */
[----:B------:R-:W-:Y:S02]  /*0db0*/  @P1 MOV R21, R65 ;  /* 0x0000004100151202 */ /* 0x000fe40000000f00 */
[----:B------:R-:W-:-:S02]  /*0dc0*/  @P2 IADD3.X R79, R18, R79, RZ, P0, !PT ;  /* 0x0000004f124f2210 */ /* 0x000fc400007fe4ff */
[----:B-1----:R-:W-:-:S04]  /*0dd0*/  @P2 IADD3 R76, P0, R19, R76, RZ ;  /* 0x0000004c134c2210 */ /* 0x002fc80007f1e0ff */
[----:B------:R-:W-:Y:S02]  /*0de0*/  @P2 IADD3.X R77, R18, R77, RZ, P0, !PT ;  /* 0x0000004d124d2210 */ /* 0x000fe400007fe4ff */
[----:B------:R-:W1:Y:S01]  /*0df0*/  @P1 LDC.64 R18, c[0x0][0x288] ;  /* 0x0000a200ff121b82 */ /* 0x000e620000000a00 */
[----:B------:R-:W-:-:S13]  /*0e00*/  LOP3.LUT P2, RZ, R16, 0x8, RZ, 0xc0, !PT ;  /* 0x0000000810ff7812 */ /* 0x000fda000784c0ff */
[----:B------:R-:W4:Y:S08]  /*0e10*/  @P2 LDC.64 R68, c[0x0][0x230] ;  /* 0x00008c00ff442b82 */ /* 0x000f300000000a00 */
[----:B------:R-:W2:Y:S01]  /*0e20*/  @P2 LDC.64 R54, c[0x0][0x228] ;  /* 0x00008a00ff362b82 */ /* 0x000ea20000000a00 */
[----:B-1----:R-:W-:-:S04]  /*0e30*/  @P1 IMAD R20, R118, R18, RZ ;  /* 0x0000001276141224 */ /* 0x002fc800078e02ff */
        /* <DEDUP_REMOVED lines=9> */
[----:B------:R-:W-:Y:S02]  /*0ed0*/  @P1 IADD3 R70, P0, R19, R70, RZ ;  /* 0x0000004613461210 */ /* 0x000fe40007f1e0ff */
[----:B------:R-:W1:Y:S02]  /*0ee0*/  @P2 LDC.64 R18, c[0x0][0x288] ;  /* 0x0000a200ff122b82 */ /* 0x000e640000000a00 */
[----:B------:R-:W-:Y:S02]  /*0ef0*/  @P1 IADD3.X R71, R20, R71, RZ, P0, !PT ;  /* 0x0000004714471210 */ /* 0x000fe400007fe4ff */
[----:B------:R-:W-:-:S13]  /*0f00*/  LOP3.LUT P1, RZ, R16, 0x4, RZ, 0xc0, !PT ;  /* 0x0000000410ff7812 */ /* 0x000fda000782c0ff */
[----:B------:R-:W3:Y:S01]  /*0f10*/  @P1 LDC.64 R52, c[0x0][0x230] ;  /* 0x00008c00ff341b82 */ /* 0x000ee20000000a00 */
[----:B-1----:R-:W-:-:S07]  /*0f20*/  @P2 IMAD R20, R117, R18, RZ ;  /* 0x0000001275142224 */ /* 0x002fce00078e02ff */
[----:B------:R-:W1:Y:S01]  /*0f30*/  @P1 LDC.64 R50, c[0x0][0x228] ;  /* 0x00008a00ff321b82 */ /* 0x000e620000000a00 */
        /* <DEDUP_REMOVED lines=9> */
[----:B--2---:R-:W-:Y:S02]  /*0fd0*/  @P2 IADD3 R54, P0, R19, R54, RZ ;  /* 0x0000003613362210 */ /* 0x004fe40007f1e0ff */
[----:B------:R-:W2:Y:S02]  /*0fe0*/  @P1 LDC.64 R18, c[0x0][0x288] ;  /* 0x0000a200ff121b82 */ /* 0x000ea40000000a00 */
[----:B------:R-:W-:Y:S02]  /*0ff0*/  @P2 IADD3.X R55, R20, R55, RZ, P0, !PT ;  /* 0x0000003714372210 */ /* 0x000fe400007fe4ff */
[----:B------:R-:W-:-:S13]  /*1000*/  ISETP.NE.AND P2, PT, R22, RZ, PT ;  /* 0x000000ff1600720c */ /* 0x000fda0003f45270 */
[----:B------:R-:W4:Y:S01]  /*1010*/  @P2 LDC.64 R32, c[0x0][0x230] ;  /* 0x00008c00ff202b82 */ /* 0x000f220000000a00 */
[----:B--2---:R-:W-:-:S07]  /*1020*/  @P1 IMAD R20, R116, R18, RZ ;  /* 0x0000001274141224 */ /* 0x004fce00078e02ff */
[----:B------:R-:W2:Y:S01]  /*1030*/  @P2 LDC.64 R24, c[0x0][0x228] ;  /* 0x00008a00ff182b82 */ /* 0x000ea20000000a00 */
[----:B------:R-:W-:Y:S01]  /*1040*/  @P1 IMAD R19, R103, R19, R20 ;  /* 0x0000001367131224 */ /* 0x000fe200078e0214 */
[----:B------:R-:W-:-:S05]  /*1050*/  @P1 MOV R20, R66 ;  /* 0x0000004200141202 */ /* 0x000fca0000000f00 */
[----:B------:R-:W-:-:S05]  /*1060*/  @P1 IMAD.WIDE.U32 R20, R103, R18, R20 ;  /* 0x0000001267141225 */ /* 0x000fca00078e0014 */
[----:B------:R-:W-:Y:S02]  /*1070*/  @P1 IADD3 R21, R21, R19, RZ ;  /* 0x0000001315151210 */ /* 0x000fe40007ffe0ff */
[C---:B------:R-:W-:Y:S02]  /*1080*/  @P1 SHF.L.U32 R19, R20.reuse, 0x1, RZ ;  /* 0x0000000114131819 */ /* 0x040fe400000006ff */
[----:B------:R-:W-:Y:S02]  /*1090*/  @P1 SHF.L.U64.HI R20, R20, 0x1, R21 ;  /* 0x0000000114141819 */ /* 0x000fe40000010215 */
[----:B---3--:R-:W-:Y:S02]  /*10a0*/  @P1 IADD3 R52, P0, R19, R52, RZ ;  /* 0x0000003413341210 */ /* 0x008fe40007f1e0ff */
[----:B------:R-:W-:Y:S02]  /*10b0*/  @P6 MOV R21, R65 ;  /* 0x0000004100156202 */ /* 0x000fe40000000f00 */
[----:B------:R-:W-:-:S02]  /*10c0*/  @P1 IADD3.X R53, R20, R53, RZ, P0, !PT ;  /* 0x0000003514351210 */ /* 0x000fc400007fe4ff */
[----:B-1----:R-:W-:Y:S02]  /*10d0*/  @P1 IADD3 R50, P0, R19, R50, RZ ;  /* 0x0000003213321210 */ /* 0x002fe40007f1e0ff */
[----:B------:R-:W1:Y:S02]  /*10e0*/  @P6 LDC.64 R18, c[0x0][0x288] ;  /* 0x0000a200ff126b82 */ /* 0x000e640000000a00 */
[----:B------:R-:W-:Y:S02]  /*10f0*/  @P1 IADD3.X R51, R20, R51, RZ, P0, !PT ;  /* 0x0000003314331210 */ /* 0x000fe400007fe4ff */
[----:B------:R-:W-:Y:S02]  /*1100*/  ISETP.NE.AND P1, PT, R17, RZ, PT ;  /* 0x000000ff1100720c */ /* 0x000fe40003f25270 */
[----:B------:R-:W-:-:S11]  /*1110*/  @P6 MOV R20, R66 ;  /* 0x0000004200146202 */ /* 0x000fd60000000f00 */
[----:B------:R-:W3:Y:S01]  /*1120*/  @P1 LDC.64 R26, c[0x0][0x230] ;  /* 0x00008c00ff1a1b82 */ /* 0x000ee20000000a00 */
[----:B-1----:R-:W-:-:S07]  /*1130*/  @P6 IMAD R17, R115, R18, RZ ;  /* 0x0000001273116224 */ /* 0x002fce00078e02ff */
[----:B------:R-:W1:Y:S01]  /*1140*/  @P1 LDC.64 R28, c[0x0][0x228] ;  /* 0x00008a00ff1c1b82 */ /* 0x000e620000000a00 */
[----:B------:R-:W-:-:S04]  /*1150*/  @P6 IMAD.WIDE.U32 R20, R102, R18, R20 ;  /* 0x0000001266146225 */ /* 0x000fc800078e0014 */
[----:B------:R-:W-:Y:S01]  /*1160*/  @P6 IMAD R19, R102, R19, R17 ;  /* 0x0000001366136224 */ /* 0x000fe200078e0211 */
[----:B------:R-:W-:-:S04]  /*1170*/  @P6 SHF.L.U32 R17, R20, 0x1, RZ ;  /* 0x0000000114116819 */ /* 0x000fc800000006ff */
[----:B------:R-:W-:Y:S02]  /*1180*/  @P6 IADD3 R19, R21, R19, RZ ;  /* 0x0000001315136210 */ /* 0x000fe40007ffe0ff */
[C---:B------:R-:W-:Y:S02]  /*1190*/  @P6 IADD3 R48, P0, R17.reuse, R48, RZ ;  /* 0x0000003011306210 */ /* 0x040fe40007f1e0ff */
[----:B------:R-:W-:Y:S02]  /*11a0*/  @P6 SHF.L.U64.HI R20, R20, 0x1, R19 ;  /* 0x0000000114146819 */ /* 0x000fe40000010213 */
[----:B------:R-:W4:Y:S01]  /*11b0*/  @P5 LDC.64 R18, c[0x0][0x288] ;  /* 0x0000a200ff125b82 */ /* 0x000f220000000a00 */
[----:B------:R-:W-:Y:S02]  /*11c0*/  @P5 MOV R21, R65 ;  /* 0x0000004100155202 */ /* 0x000fe40000000f00 */
[----:B------:R-:W-:Y:S02]  /*11d0*/  @P6 IADD3.X R49, R20, R49, RZ, P0, !PT ;  /* 0x0000003114316210 */ /* 0x000fe400007fe4ff */
[----:B0-----:R-:W-:-:S04]  /*11e0*/  @P6 IADD3 R46, P0, R17, R46, RZ ;  /* 0x0000002e112e6210 */ /* 0x001fc80007f1e0ff */
[----:B------:R-:W-:Y:S01]  /*11f0*/  @P6 IADD3.X R47, R20, R47, RZ, P0, !PT ;  /* 0x0000002f142f6210 */ /* 0x000fe200007fe4ff */
[----:B----4-:R-:W-:-:S04]  /*1200*/  @P5 IMAD R20, R114, R18, RZ ;  /* 0x0000001272145224 */ /* 0x010fc800078e02ff */
[----:B------:R-:W-:Y:S01]  /*1210*/  @P5 IMAD R19, R101, R19, R20 ;  /* 0x0000001365135224 */ /* 0x000fe200078e0214 */
[----:B------:R-:W-:-:S05]  /*1220*/  @P5 MOV R20, R66 ;  /* 0x0000004200145202 */ /* 0x000fca0000000f00 */
[----:B------:R-:W-:-:S05]  /*1230*/  @P5 IMAD.WIDE.U32 R20, R101, R18, R20 ;  /* 0x0000001265145225 */ /* 0x000fca00078e0014 */
[----:B------:R-:W-:Y:S02]  /*1240*/  @P5 IADD3 R19, R21, R19, RZ ;  /* 0x0000001315135210 */ /* 0x000fe40007ffe0ff */
[C---:B------:R-:W-:Y:S02]  /*1250*/  @P5 SHF.L.U32 R17, R20.reuse, 0x1, RZ ;  /* 0x0000000114115819 */ /* 0x040fe400000006ff */
[----:B------:R-:W-:Y:S02]  /*1260*/  @P5 SHF.L.U64.HI R20, R20, 0x1, R19 ;  /* 0x0000000114145819 */ /* 0x000fe40000010213 */
[----:B------:R-:W0:Y:S01]  /*1270*/  @P4 LDC.64 R18, c[0x0][0x288] ;  /* 0x0000a200ff124b82 */ /* 0x000e220000000a00 */
[----:B------:R-:W-:Y:S02]  /*1280*/  @P5 IADD3 R44, P0, R17, R44, RZ ;  /* 0x0000002c112c5210 */ /* 0x000fe40007f1e0ff */
[----:B------:R-:W-:Y:S02]  /*1290*/  @P4 MOV R21, R65 ;  /* 0x0000004100154202 */ /* 0x000fe40000000f00 */
[----:B------:R-:W-:-:S02]  /*12a0*/  @P5 IADD3.X R45, R20, R45, RZ, P0, !PT ;  /* 0x0000002d142d5210 */ /* 0x000fc400007fe4ff */
[----:B------:R-:W-:-:S04]  /*12b0*/  @P5 IADD3 R42, P0, R17, R42, RZ ;  /* 0x0000002a112a5210 */ /* 0x000fc80007f1e0ff */
[----:B------:R-:W-:Y:S02]  /*12c0*/  @P5 IADD3.X R43, R20, R43, RZ, P0, !PT ;  /* 0x0000002b142b5210 */ /* 0x000fe400007fe4ff */
[----:B------:R-:W-:Y:S02]  /*12d0*/  @P4 MOV R20, R66 ;  /* 0x0000004200144202 */ /* 0x000fe40000000f00 */
[----:B------:R-:W-:-:S04]  /*12e0*/  LOP3.LUT P5, RZ, R16, 0x8, RZ, 0xc0, !PT ;  /* 0x0000000810ff7812 */ /* 0x000fc800078ac0ff */
[----:B------:R-:W-:Y:S02]  /*12f0*/  P2R R85, PR, RZ, 0x20 ;  /* 0x00000020ff557803 */ /* 0x000fe40000000000 */
[----:B------:R-:W-:Y:S01]  /*1300*/  LOP3.LUT P5, RZ, R16, 0x10, RZ, 0xc0, !PT ;  /* 0x0000001010ff7812 */ /* 0x000fe200078ac0ff */
[----:B0-----:R-:W-:-:S03]  /*1310*/  @P4 IMAD R17, R113, R18, RZ ;  /* 0x0000001271114224 */ /* 0x001fc600078e02ff */
[----:B------:R-:W-:Y:S01]  /*1320*/  P2R R86, PR, RZ, 0x20 ;  /* 0x00000020ff567803 */ /* 0x000fe20000000000 */
[----:B------:R-:W-:Y:S01]  /*1330*/  @P4 IMAD.WIDE.U32 R20, R100, R18, R20 ;  /* 0x0000001264144225 */ /* 0x000fe200078e0014 */
[----:B------:R-:W-:-:S03]  /*1340*/  LOP3.LUT P5, RZ, R16, 0x20, RZ, 0xc0, !PT ;  /* 0x0000002010ff7812 */ /* 0x000fc600078ac0ff */
[----:B------:R-:W-:Y:S01]  /*1350*/  @P4 IMAD R19, R100, R19, R17 ;  /* 0x0000001364134224 */ /* 0x000fe200078e0211 */
[C---:B------:R-:W-:Y:S02]  /*1360*/  @P4 SHF.L.U32 R17, R20.reuse, 0x1, RZ ;  /* 0x0000000114114819 */ /* 0x040fe400000006ff */
[----:B------:R-:W-:Y:S02]  /*1370*/  P2R R87, PR, RZ, 0x20 ;  /* 0x00000020ff577803 */ /* 0x000fe40000000000 */
[----:B------:R-:W-:Y:S02]  /*1380*/  @P4 IADD3 R19, R21, R19, RZ ;  /* 0x0000001315134210 */ /* 0x000fe40007ffe0ff */
[----:B------:R-:W-:Y:S02]  /*1390*/  @P4 IADD3 R40, P0, R17, R40, RZ ;  /* 0x0000002811284210 */ /* 0x000fe40007f1e0ff */
[----:B------:R-:W-:Y:S02]  /*13a0*/  @P4 SHF.L.U64.HI R20, R20, 0x1, R19 ;  /* 0x0000000114144819 */ /* 0x000fe40000010213 */
[----:B------:R-:W0:Y:S01]  /*13b0*/  @P3 LDC.64 R18, c[0x0][0x288] ;  /* 0x0000a200ff123b82 */ /* 0x000e220000000a00 */
[----:B------:R-:W-:-:S02]  /*13c0*/  @P3 MOV R21, R65 ;  /* 0x0000004100153202 */ /* 0x000fc40000000f00 */
[----:B------:R-:W-:Y:S02]  /*13d0*/  @P4 IADD3.X R41, R20, R41, RZ, P0, !PT ;  /* 0x0000002914294210 */ /* 0x000fe400007fe4ff */
[----:B------:R-:W-:Y:S02]  /*13e0*/  @P4 IADD3 R38, P0, R17, R38, RZ ;  /* 0x0000002611264210 */ /* 0x000fe40007f1e0ff */
[----:B------:R-:W-:Y:S02]  /*13f0*/  LOP3.LUT P5, RZ, R16, 0x40, RZ, 0xc0, !PT ;  /* 0x0000004010ff7812 */ /* 0x000fe400078ac0ff */
[----:B------:R-:W-:Y:S02]  /*1400*/  @P4 IADD3.X R39, R20, R39, RZ, P0, !PT ;  /* 0x0000002714274210 */ /* 0x000fe400007fe4ff */
[----:B------:R-:W-:Y:S02]  /*1410*/  P2R R88, PR, RZ, 0x20 ;  /* 0x00000020ff587803 */ /* 0x000fe40000000000 */
[----:B------:R-:W-:Y:S01]  /*1420*/  LOP3.LUT P5, RZ, R16, 0x80, RZ, 0xc0, !PT ;  /* 0x0000008010ff7812 */ /* 0x000fe200078ac0ff */
        /* <DEDUP_REMOVED lines=13> */
[----:B------:R-:W-:Y:S01]  /*1500*/  @P2 MOV R20, R66 ;  /* 0x0000004200142202 */ /* 0x000fe20000000f00 */
[----:B0-----:R-:W-:-:S04]  /*1510*/  @P2 IMAD R17, R111, R18, RZ ;  /* 0x000000126f112224 */ /* 0x001fc800078e02ff */
[----:B------:R-:W-:-:S04]  /*1520*/  @P2 IMAD.WIDE.U32 R20, R98, R18, R20 ;  /* 0x0000001262142225 */ /* 0x000fc800078e0014 */
[----:B------:R-:W-:Y:S01]  /*1530*/  @P2 IMAD R19, R98, R19, R17 ;  /* 0x0000001362132224 */ /* 0x000fe200078e0211 */
[----:B------:R-:W-:-:S04]  /*1540*/  @P2 SHF.L.U32 R17, R20, 0x1, RZ ;  /* 0x0000000114112819 */ /* 0x000fc800000006ff */
[----:B------:R-:W-:Y:S02]  /*1550*/  @P2 IADD3 R19, R21, R19, RZ ;  /* 0x0000001315132210 */ /* 0x000fe40007ffe0ff */
[C---:B------:R-:W-:Y:S02]  /*1560*/  @P2 IADD3 R32, P0, R17.reuse, R32, RZ ;  /* 0x0000002011202210 */ /* 0x040fe40007f1e0ff */
[----:B------:R-:W-:Y:S02]  /*1570*/  @P2 SHF.L.U64.HI R20, R20, 0x1, R19 ;  /* 0x0000000114142819 */ /* 0x000fe40000010213 */
[----:B------:R-:W0:Y:S01]  /*1580*/  @P1 LDC.64 R18, c[0x0][0x288] ;  /* 0x0000a200ff121b82 */ /* 0x000e220000000a00 */
[----:B------:R-:W-:Y:S02]  /*1590*/  @P1 MOV R21, R65 ;  /* 0x0000004100151202 */ /* 0x000fe40000000f00 */
[----:B------:R-:W-:Y:S02]  /*15a0*/  @P2 IADD3.X R33, R20, R33, RZ, P0, !PT ;  /* 0x0000002114212210 */ /* 0x000fe400007fe4ff */
[----:B--2---:R-:W-:-:S04]  /*15b0*/  @P2 IADD3 R24, P0, R17, R24, RZ ;  /* 0x0000001811182210 */ /* 0x004fc80007f1e0ff */
[----:B------:R-:W-:Y:S01]  /*15c0*/  @P2 IADD3.X R25, R20, R25, RZ, P0, !PT ;  /* 0x0000001914192210 */ /* 0x000fe200007fe4ff */
[----:B0-----:R-:W-:-:S04]  /*15d0*/  @P1 IMAD R20, R110, R18, RZ ;  /* 0x000000126e141224 */ /* 0x001fc800078e02ff */
[----:B------:R-:W-:Y:S01]  /*15e0*/  @P1 IMAD R19, R97, R19, R20 ;  /* 0x0000001361131224 */ /* 0x000fe200078e0214 */
[----:B------:R-:W-:-:S05]  /*15f0*/  @P1 MOV R20, R66 ;  /* 0x0000004200141202 */ /* 0x000fca0000000f00 */
[----:B------:R-:W-:-:S05]  /*1600*/  @P1 IMAD.WIDE.U32 R20, R97, R18, R20 ;  /* 0x0000001261141225 */ /* 0x000fca00078e0014 */
[----:B------:R-:W-:Y:S02]  /*1610*/  @P1 IADD3 R19, R21, R19, RZ ;  /* 0x0000001315131210 */ /* 0x000fe40007ffe0ff */
[C---:B------:R-:W-:Y:S02]  /*1620*/  @P1 SHF.L.U32 R17, R20.reuse, 0x1, RZ ;  /* 0x0000000114111819 */ /* 0x040fe400000006ff */
[----:B------:R-:W-:Y:S02]  /*1630*/  @P1 SHF.L.U64.HI R20, R20, 0x1, R19 ;  /* 0x0000000114141819 */ /* 0x000fe40000010213 */
[----:B---3--:R-:W-:-:S04]  /*1640*/  @P1 IADD3 R26, P0, R17, R26, RZ ;  /* 0x0000001a111a1210 */ /* 0x008fc80007f1e0ff */
[C---:B------:R-:W-:Y:S02]  /*1650*/  @P1 IADD3.X R27, R20.reuse, R27, RZ, P0, !PT ;  /* 0x0000001b141b1210 */ /* 0x040fe400007fe4ff */
[----:B-1----:R-:W-:Y:S02]  /*1660*/  @P1 IADD3 R28, P0, R17, R28, RZ ;  /* 0x0000001c111c1210 */ /* 0x002fe40007f1e0ff */
[----:B------:R-:W0:Y:S02]  /*1670*/  LDC R17, c[0x0][0x2ac] ;  /* 0x0000ab00ff117b82 */ /* 0x000e240000000800 */
[----:B------:R-:W-:Y:S01]  /*1680*/  @P1 IADD3.X R29, R20, R29, RZ, P0, !PT ;  /* 0x0000001d141d1210 */ /* 0x000fe200007fe4ff */
[----:B0-----:R-:W-:-:S05]  /*1690*/  IMAD R62, R17, UR7, R63 ;  /* 0x00000007113e7c24 */ /* 0x001fca000f8e023f */
[----:B------:R-:W-:-:S04]  /*16a0*/  IADD3 R17, R62, 0x60, RZ ;  /* 0x000000603e117810 */ /* 0x000fc80007ffe0ff */
[----:B------:R-:W-:Y:S02]  /*16b0*/  SHF.R.S32.HI R18, RZ, 0x1f, R17 ;  /* 0x0000001fff127819 */ /* 0x000fe40000011411 */
[----:B------:R-:W-:-:S04]  /*16c0*/  ISETP.GE.U32.AND P0, PT, R17, UR12, PT ;  /* 0x0000000c11007c0c */ /* 0x000fc8000bf06070 */
        /* <DEDUP_REMOVED lines=8> */
[----:B------:R-:W-:Y:S01]  /*1750*/  @P0 IMAD R19, R96, R19, R17 ;  /* 0x0000001360130224 */ /* 0x000fe200078e0211 */
[----:B------:R-:W-:-:S04]  /*1760*/  @P0 SHF.L.U32 R17, R22, 0x1, RZ ;  /* 0x0000000116110819 */ /* 0x000fc800000006ff */
[----:B------:R-:W-:Y:S02]  /*1770*/  @P0 IADD3 R19, R23, R19, RZ ;  /* 0x0000001317130210 */ /* 0x000fe40007ffe0ff */
[----:B-1----:R-:W-:Y:S02]  /*1780*/  @P0 IADD3 R20, P6, R17, R20, RZ ;  /* 0x0000001411140210 */ /* 0x002fe40007fde0ff */
[----:B------:R-:W-:Y:S02]  /*1790*/  @P0 SHF.L.U64.HI R18, R22, 0x1, R19 ;  /* 0x0000000116120819 */ /* 0x000fe40000010213 */
[----:B------:R-:W0:Y:S02]  /*17a0*/  @P0 LDC.64 R22, c[0x0][0x228] ;  /* 0x00008a00ff160b82 */ /* 0x000e240000000a00 */
[----:B------:R-:W-:Y:S02]  /*17b0*/  @P0 IADD3.X R21, R18, R21, RZ, P6, !PT ;  /* 0x0000001512150210 */ /* 0x000fe400037fe4ff */
[----:B------:R-:W-:-:S04]  /*17c0*/  IADD3 R19, R62, 0x68, RZ ;  /* 0x000000683e137810 */ /* 0x000fc80007ffe0ff */
[----:B------:R-:W-:Y:S02]  /*17d0*/  SHF.R.S32.HI R56, RZ, 0x1f, R19 ;  /* 0x0000001fff387819 */ /* 0x000fe40000011413 */
[----:B0-----:R-:W-:Y:S02]  /*17e0*/  @P0 IADD3 R22, P6, R17, R22, RZ ;  /* 0x0000001611160210 */ /* 0x001fe40007fde0ff */
[----:B------:R-:W-:Y:S02]  /*17f0*/  MOV R17, RZ ;  /* 0x000000ff00117202 */ /* 0x000fe40000000f00 */
[----:B------:R-:W-:Y:S02]  /*1800*/  @P0 IADD3.X R23, R18, R23, RZ, P6, !PT ;  /* 0x0000001712170210 */ /* 0x000fe400037fe4ff */
[----:B------:R-:W-:Y:S02]  /*1810*/  MOV R18, RZ ;  /* 0x000000ff00127202 */ /* 0x000fe40000000f00 */
[----:B------:R0:W5:Y:S04]  /*1820*/  @P0 LDG.E R17, desc[UR8][R20.64] ;  /* 0x0000000814110981 */ /* 0x000168000c1e1900 */
[----:B------:R1:W5:Y:S01]  /*1830*/  @P0 LDG.E R18, desc[UR8][R22.64] ;  /* 0x0000000816120981 */ /* 0x000362000c1e1900 */
[----:B------:R-:W-:-:S04]  /*1840*/  ISETP.GE.U32.AND P0, PT, R19, UR12, PT ;  /* 0x0000000c13007c0c */ /* 0x000fc8000bf06070 */
[----:B------:R-:W-:-:S04]  /*1850*/  ISETP.GE.AND.EX P0, PT, R56, UR13, PT, P0 ;  /* 0x0000000d38007c0c */ /* 0x000fc8000bf06300 */
[----:B------:R-:W-:-:S13]  /*1860*/  ISETP.LT.U32.AND P0, PT, R2, 0x1c0, !P0 ;  /* 0x000001c00200780c */ /* 0x000fda0004701070 */
[----:B0-----:R-:W0:Y:S01]  /*1870*/  @P0 LDC.64 R20, c[0x0][0x288] ;  /* 0x0000a200ff140b82 */ /* 0x001e220000000a00 */
[----:B------:R-:W-:-:S07]  /*1880*/  @P0 MOV R57, R65 ;  /* 0x0000004100390202 */ /* 0x000fce0000000f00 */
[----:B-1----:R-:W1:Y:S01]  /*1890*/  @P0 LDC.64 R22, c[0x0][0x230] ;  /* 0x00008c00ff160b82 */ /* 0x002e620000000a00 */
        /* <DEDUP_REMOVED lines=22> */
[----:B------:R-:W-:Y:S02]  /*1a00*/  @P0 MOV R58, R66 ;  /* 0x00000042003a0202 */ /* 0x000fe40000000f00 */
[----:B------:R-:W-:-:S05]  /*1a10*/  @P0 MOV R59, R65 ;  /* 0x00000041003b0202 */ /* 0x000fca0000000f00 */
[----:B-1----:R-:W1:Y:S01]  /*1a20*/  @P0 LDC.64 R56, c[0x0][0x230] ;  /* 0x00008c00ff380b82 */ /* 0x002e620000000a00 */
        /* <DEDUP_REMOVED lines=33> */
[----:B0-----:R-:W-:Y:S02]  /*1c40*/  @P0 IADD3 R62, P6, R23, R62, RZ ;  /* 0x0000003e173e0210 */ /* 0x001fe40007fde0ff */
[----:B------:R-:W-:Y:S02]  /*1c50*/  MOV R23, RZ ;  /* 0x000000ff00177202 */ /* 0x000fe40000000f00 */
[----:B------:R-:W-:Y:S02]  /*1c60*/  @P0 IADD3.X R63, R56, R63, RZ, P6, !PT ;  /* 0x0000003f383f0210 */ /* 0x000fe400037fe4ff */
[----:B------:R-:W-:Y:S02]  /*1c70*/  MOV R56, RZ ;  /* 0x000000ff00387202 */ /* 0x000fe40000000f00 */
[----:B------:R-:W5:Y:S01]  /*1c80*/  @P0 LDG.E R23, desc[UR8][R58.64] ;  /* 0x000000083a170981 */ /* 0x000f62000c1e1900 */
[----:B------:R-:W-:-:S03]  /*1c90*/  LOP3.LUT P6, RZ, R16, 0x2, RZ, 0xc0, !PT ;  /* 0x0000000210ff7812 */ /* 0x000fc600078cc0ff */
[----:B------:R0:W5:Y:S02]  /*1ca0*/  @P0 LDG.E R56, desc[UR8][R62.64] ;  /* 0x000000083e380981 */ /* 0x000164000c1e1900 */
[----:B0-----:R-:W0:Y:S02]  /*1cb0*/  LDC.64 R62, c[0x0][0x248] ;  /* 0x00009200ff3e7b82 */ /* 0x001e240000000a00 */
[----:B0-----:R-:W-:-:S06]  /*1cc0*/  IMAD.WIDE R62, R7, 0x8, R62 ;  /* 0x00000008073e7825 */ /* 0x001fcc00078e023e */
[----:B------:R-:W2:Y:S01]  /*1cd0*/  LDG.E.64 R62, desc[UR8][R62.64] ;  /* 0x000000083e3e7981 */ /* 0x000ea2000c1e1b00 */
[----:B------:R-:W-:-:S06]  /*1ce0*/  CS2R R58, SRZ ;  /* 0x00000000003a7805 */ /* 0x000fcc000001ff00 */
[----:B------:R0:W5:Y:S04]  /*1cf0*/  @P5 LDG.E R58, desc[UR8][R60.64] ;  /* 0x000000083c3a5981 */ /* 0x000168000c1e1900 */
[----:B------:R-:W5:Y:S01]  /*1d00*/  @P5 LDG.E R59, desc[UR8][R82.64] ;  /* 0x00000008523b5981 */ /* 0x000f62000c1e1900 */
[----:B------:R-:W-:Y:S02]  /*1d10*/  ISETP.NE.AND P5, PT, R88, RZ, PT ;  /* 0x000000ff5800720c */ /* 0x000fe40003fa5270 */
[----:B0-----:R-:W-:-:S11]  /*1d20*/  CS2R R60, SRZ ;  /* 0x00000000003c7805 */ /* 0x001fd6000001ff00 */
[----:B------:R-:W5:Y:S04]  /*1d30*/  @P5 LDG.E R60, desc[UR8][R80.64] ;  /* 0x00000008503c5981 */ /* 0x000f68000c1e1900 */
[----:B------:R0:W5:Y:S01]  /*1d40*/  @P5 LDG.E R61, desc[UR8][R74.64] ;  /* 0x000000084a3d5981 */ /* 0x000162000c1e1900 */
[----:B------:R-:W-:Y:S02]  /*1d50*/  ISETP.NE.AND P5, PT, R87, RZ, PT ;  /* 0x000000ff5700720c */ /* 0x000fe40003fa5270 */
[----:B0-----:R-:W-:-:S11]  /*1d60*/  CS2R R74, SRZ ;  /* 0x00000000004a7805 */ /* 0x001fd6000001ff00 */
[----:B------:R-:W5:Y:S01]  /*1d70*/  @P5 LDG.E R74, desc[UR8][R76.64] ;  /* 0x000000084c4a5981 */ /* 0x000f62000c1e1900 */
[----:B------:R-:W-:Y:S02]  /*1d80*/  CS2R R80, SRZ ;  /* 0x0000000000507805 */ /* 0x000fe4000001ff00 */
[----:B------:R-:W-:Y:S02]  /*1d90*/  MOV R57, 0x3f800000 ;  /* 0x3f80000000397802 */ /* 0x000fe40000000f00 */
[----:B------:R-:W-:Y:S02]  /*1da0*/  CS2R R82, SRZ ;  /* 0x0000000000527805 */ /* 0x000fe4000001ff00 */
[----:B------:R-:W-:Y:S02]  /*1db0*/  CS2R R92, SRZ ;  /* 0x00000000005c7805 */ /* 0x000fe4000001ff00 */
[----:B------:R-:W-:Y:S02]  /*1dc0*/  MOV R94, RZ ;  /* 0x000000ff005e7202 */ /* 0x000fe40000000f00 */
[----:B------:R-:W5:Y:S04]  /*1dd0*/  @P6 LDG.E R83, desc[UR8][R48.64] ;  /* 0x0000000830536981 */ /* 0x000f68000c1e1900 */
[----:B------:R-:W5:Y:S04]  /*1de0*/  @P2 LDG.E R92, desc[UR8][R24.64] ;  /* 0x00000008185c2981 */ /* 0x000f68000c1e1900 */
[----:B------:R-:W5:Y:S04]  /*1df0*/  @P1 LDG.E R93, desc[UR8][R26.64] ;  /* 0x000000081a5d1981 */ /* 0x000f68000c1e1900 */
[----:B------:R-:W5:Y:S01]  /*1e00*/  @P1 LDG.E R94, desc[UR8][R28.64] ;  /* 0x000000081c5e1981 */ /* 0x000f62000c1e1900 */
[----:B--2---:R-:W-:Y:S01]  /*1e10*/  FFMA.FTZ R90, -R62, R62, R63 ;  /* 0x0000003e3e5a7223 */ /* 0x004fe2000001013f */
[----:B------:R-:W-:-:S04]  /*1e20*/  MOV R63, RZ ;  /* 0x000000ff003f7202 */ /* 0x000fc80000000f00 */
[----:B------:R-:W-:Y:S02]  /*1e30*/  FSETP.GTU.FTZ.AND P0, PT, R90, RZ, PT ;  /* 0x000000ff5a00720b */ /* 0x000fe40003f1c000 */
[----:B------:R0:W5:Y:S01]  /*1e40*/  @P5 LDG.E R63, desc[UR8][R78.64] ;  /* 0x000000084e3f5981 */ /* 0x000162000c1e1900 */
[----:B------:R-:W-:Y:S02]  /*1e50*/  ISETP.NE.AND P5, PT, R86, RZ, PT ;  /* 0x000000ff5600720c */ /* 0x000fe40003fa5270 */
[----:B0-----:R-:W-:-:S08]  /*1e60*/  CS2R R78, SRZ ;  /* 0x00000000004e7805 */ /* 0x001fd0000001ff00 */
[----:B------:R-:W0:Y:S03]  /*1e70*/  @P0 LDC R89, c[0x0][0x250] ;  /* 0x00009400ff590b82 */ /* 0x000e260000000800 */
[----:B------:R-:W5:Y:S04]  /*1e80*/  @P5 LDG.E R75, desc[UR8][R72.64] ;  /* 0x00000008484b5981 */ /* 0x000f68000c1e1900 */
[----:B------:R1:W5:Y:S01]  /*1e90*/  @P5 LDG.E R78, desc[UR8][R70.64] ;  /* 0x00000008464e5981 */ /* 0x000362000c1e1900 */
[----:B------:R-:W-:Y:S02]  /*1ea0*/  ISETP.NE.AND P5, PT, R85, RZ, PT ;  /* 0x000000ff5500720c */ /* 0x000fe40003fa5270 */
[----:B------:R-:W-:-:S06]  /*1eb0*/  CS2R R86, SRZ ;  /* 0x0000000000567805 */ /* 0x000fcc000001ff00 */
[----:B------:R-:W5:Y:S05]  /*1ec0*/  @P4 LDG.E R87, desc[UR8][R40.64] ;  /* 0x0000000828574981 */ /* 0x000f6a000c1e1900 */
[----:B------:R2:W5:Y:S04]  /*1ed0*/  @P5 LDG.E R79, desc[UR8][R68.64] ;  /* 0x00000008444f5981 */ /* 0x000568000c1e1900 */
[----:B------:R3:W5:Y:S01]  /*1ee0*/  @P5 LDG.E R80, desc[UR8][R54.64] ;  /* 0x0000000836505981 */ /* 0x000762000c1e1900 */
[----:B------:R-:W-:Y:S01]  /*1ef0*/  ISETP.NE.AND P5, PT, R84, RZ, PT ;  /* 0x000000ff5400720c */ /* 0x000fe20003fa5270 */
[----:B0-----:R-:W-:Y:S01]  /*1f00*/  @P0 FADD.FTZ R89, R90, R89 ;  /* 0x000000595a590221 */ /* 0x001fe20000010000 */
[----:B------:R-:W-:-:S02]  /*1f10*/  CS2R R84, SRZ ;  /* 0x0000000000547805 */ /* 0x000fc4000001ff00 */
[----:B------:R-:W-:Y:S01]  /*1f20*/  CS2R R90, SRZ ;  /* 0x00000000005a7805 */ /* 0x000fe2000001ff00 */
[----:B------:R0:W4:Y:S03]  /*1f30*/  @P0 MUFU.RSQ R57, R89 ;  /* 0x0000005900390308 */ /* 0x0001260000001400 */
[----:B------:R3:W5:Y:S04]  /*1f40*/  @P6 LDG.E R84, desc[UR8][R46.64] ;  /* 0x000000082e546981 */ /* 0x000768000c1e1900 */
[----:B------:R3:W5:Y:S01]  /*1f50*/  @P3 LDG.E R90, desc[UR8][R34.64] ;  /* 0x00000008225a3981 */ /* 0x000762000c1e1900 */
[----:B0-----:R-:W-:-:S03]  /*1f60*/  CS2R R88, SRZ ;  /* 0x0000000000587805 */ /* 0x001fc6000001ff00 */
[----:B------:R3:W5:Y:S04]  /*1f70*/  @P5 LDG.E R85, desc[UR8][R44.64] ;  /* 0x000000082c555981 */ /* 0x000768000c1e1900 */
[----:B------:R3:W5:Y:S04]  /*1f80*/  @P5 LDG.E R86, desc[UR8][R42.64] ;  /* 0x000000082a565981 */ /* 0x000768000c1e1900 */
[----:B------:R3:W5:Y:S04]  /*1f90*/  @P4 LDG.E R88, desc[UR8][R38.64] ;  /* 0x0000000826584981 */ /* 0x000768000c1e1900 */
[----:B------:R3:W5:Y:S04]  /*1fa0*/  @P3 LDG.E R89, desc[UR8][R36.64] ;  /* 0x0000000824593981 */ /* 0x000768000c1e1900 */
[----:B------:R3:W5:Y:S01]  /*1fb0*/  @P2 LDG.E R91, desc[UR8][R32.64] ;  /* 0x00000008205b2981 */ /* 0x000762000c1e1900 */
[----:B------:R-:W-:-:S13]  /*1fc0*/  LOP3.LUT P0, RZ, R16, 0x4, RZ, 0xc0, !PT ;  /* 0x0000000410ff7812 */ /* 0x000fda000780c0ff */
[----:B------:R3:W5:Y:S04]  /*1fd0*/  @P0 LDG.E R81, desc[UR8][R52.64] ;  /* 0x0000000834510981 */ /* 0x000768000c1e1900 */
[----:B------:R3:W5:Y:S01]  /*1fe0*/  @P0 LDG.E R82, desc[UR8][R50.64] ;  /* 0x0000000832520981 */ /* 0x000762000c1e1900 */
[----:B------:R-:W-:Y:S01]  /*1ff0*/  ISETP.GT.U32.AND P0, PT, R2, 0x1bf, PT ;  /* 0x000001bf0200780c */ /* 0x000fe20003f04070 */
[----:B------:R-:W-:Y:S01]  /*2000*/  BSSY B0, `(.L_x_1248) ;  /* 0x000000e000007945 */ /* 0x000fe20003800000 */
[----:B-1----:R-:W-:Y:S02]  /*2010*/  CS2R R70, SRZ ;  /* 0x0000000000467805 */ /* 0x002fe4000001ff00 */
[----:B--2---:R-:W-:-:S09]  /*2020*/  CS2R R68, SRZ ;  /* 0x0000000000447805 */ /* 0x004fd2000001ff00 */
[----:B---34-:R-:W-:Y:S05]  /*2030*/  @P0 BRA `(.L_x_1249) ;  /* 0x0000000000280947 */ /* 0x018fea0003800000 */
[----:B------:R-:W-:Y:S01]  /*2040*/  ISETP.NE.AND P0, PT, RZ, UR10, PT ;  /* 0x0000000aff007c0c */ /* 0x000fe2000bf05270 */
[----:B------:R-:W0:Y:S01]  /*2050*/  LDC.64 R70, c[0x0][0x238] ;  /* 0x00008e00ff467b82 */ /* 0x000e220000000a00 */
[----:B------:R-:W-:-:S04]  /*2060*/  IADD3 R31, R8, R31, RZ ;  /* 0x0000001f081f7210 */ /* 0x000fc80007ffe0ff */
[----:B------:R-:W-:-:S07]  /*2070*/  SHF.R.S32.HI R26, RZ, 0x1f, R31 ;  /* 0x0000001fff1a7819 */ /* 0x000fce000001141f */
[----:B------:R-:W1:Y:S01]  /*2080*/  @P0 LDC.64 R24, c[0x0][0x240] ;  /* 0x00009000ff180b82 */ /* 0x000e620000000a00 */
[----:B0-----:R-:W-:-:S06]  /*2090*/  IMAD.WIDE R70, R31, 0x4, R70 ;  /* 0x000000041f467825 */ /* 0x001fcc00078e0246 */
[----:B------:R-:W5:Y:S01]  /*20a0*/  LDG.E.64 R70, desc[UR8][R70.64] ;  /* 0x0000000846467981 */ /* 0x000f62000c1e1b00 */
[----:B-1----:R-:W-:-:S04]  /*20b0*/  @P0 LEA R24, P6, R31, R24, 0x2 ;  /* 0x000000181f180211 */ /* 0x002fc800078c10ff */
[----:B------:R-:W-:-:S05]  /*20c0*/  @P0 LEA.HI.X R25, R31, R25, R26, 0x2, P6 ;  /* 0x000000191f190211 */ /* 0x000fca00030f141a */
[----:B------:R0:W5:Y:S04]  /*20d0*/  @P0 LDG.E.64 R68, desc[UR8][R24.64] ;  /* 0x0000000818440981 */ /* 0x000168000c1e1b00 */
.L_x_1249:
[----:B------:R-:W-:Y:S05]  /*20e0*/  BSYNC B0 ;  /* 0x0000000000007941 */ /* 0x000fea0003800000 */
.L_x_1248:
[----:B------:R-:W-:Y:S01]  /*20f0*/  ISETP.NE.AND P0, PT, RZ, UR10, PT ;  /* 0x0000000aff007c0c */ /* 0x000fe2000bf05270 */
[--C-:B0----5:R-:W-:Y:S01]  /*2100*/  HADD2.F32 R25, -RZ, R58.reuse.H0_H0 ;  /* 0x2000003aff197230 */ /* 0x121fe20000004100 */
[----:B------:R-:W-:Y:S01]  /*2110*/  LOP3.LUT R16, R16, 0xfffffeff, RZ, 0xc0, !PT ;  /* 0xfffffeff10107812 */ /* 0x000fe200078ec0ff */
[----:B------:R-:W-:Y:S02]  /*2120*/  HADD2.F32 R27, -RZ, R58.H1_H1 ;  /* 0x3000003aff1b7230 */ /* 0x000fe40000004100 */
[--C-:B------:R-:W-:Y:S02]  /*2130*/  HADD2.F32 R33, -RZ, R60.reuse.H0_H0 ;  /* 0x2000003cff217230 */ /* 0x100fe40000004100 */
[C---:B------:R-:W-:Y:S01]  /*2140*/  FADD.FTZ R24, -R62.reuse, R25 ;  /* 0x000000193e187221 */ /* 0x040fe20000010100 */
[----:B------:R-:W-:Y:S02]  /*2150*/  HADD2.F32 R35, -RZ, R60.H1_H1 ;  /* 0x3000003cff237230 */ /* 0x000fe40000004100 */
[----:B------:R-:W-:Y:S01]  /*2160*/  FADD.FTZ R32, -R62, R27 ;  /* 0x0000001b3e207221 */ /* 0x000fe20000010100 */
[----:B------:R-:W-:-:S02]  /*2170*/  HADD2.F32 R31, -RZ, R59.H0_H0 ;  /* 0x2000003bff1f7230 */ /* 0x000fc40000004100 */
[-C--:B------:R-:W-:Y:S01]  /*2180*/  FMUL.FTZ R27, R24, R57.reuse ;  /* 0x00000039181b7220 */ /* 0x080fe20000410000 */
[----:B------:R-:W-:Y:S02]  /*2190*/  HADD2.F32 R28, -RZ, R59.H1_H1 ;  /* 0x3000003bff1c7230 */ /* 0x000fe40000004100 */
[C---:B------:R-:W-:Y:S01]  /*21a0*/  FADD.FTZ R40, -R62.reuse, R33 ;  /* 0x000000213e287221 */ /* 0x040fe20000010100 */
[--C-:B------:R-:W-:Y:S02]  /*21b0*/  HADD2.F32 R29, -RZ, R61.reuse.H0_H0 ;  /* 0x2000003dff1d7230 */ /* 0x100fe40000004100 */
[----:B------:R-:W-:Y:S01]  /*21c0*/  FADD.FTZ R42, -R62, R35 ;  /* 0x000000233e2a7221 */ /* 0x000fe20000010100 */
[----:B------:R-:W-:Y:S02]  /*21d0*/  HADD2.F32 R26, -RZ, R61.H1_H1 ;  /* 0x3000003dff1a7230 */ /* 0x000fe40000004100 */
        /* <DEDUP_REMOVED lines=21> */
.L_x_1250:
        /* <DEDUP_REMOVED lines=26> */
.L_x_1251:
[----:B------:R-:W-:Y:S01]  /*24d0*/  FFMA.FTZ R27, R24, R34, R27 ;  /* 0x00000022181b7223 */ /* 0x000fe2000001001b */
[----:B------:R-:W-:Y:S01]  /*24e0*/  FMUL.FTZ R38, R29, R70 ;  /* 0x000000461d267220 */ /* 0x000fe20000410000 */
[----:B------:R-:W-:Y:S01]  /*24f0*/  FADD.FTZ R39, R34, R25 ;  /* 0x0000001922277221 */ /* 0x000fe20000010000 */
[C---:B------:R-:W-:Y:S01]  /*2500*/  FFMA.FTZ R25, R33.reuse, R29, R44 ;  /* 0x0000001d21197223 */ /* 0x040fe2000001002c */
[----:B------:R-:W-:Y:S01]  /*2510*/  FFMA.FTZ R37, R24, R28, RZ ;  /* 0x0000001c18257223 */ /* 0x000fe200000100ff */
[----:B------:R-:W-:Y:S01]  /*2520*/  FFMA.FTZ R34, R33, R38, R27 ;  /* 0x0000002621227223 */ /* 0x000fe2000001001b */
[--C-:B------:R-:W-:Y:S02]  /*2530*/  HADD2.F32 R33, -RZ, R63.reuse.H0_H0 ;  /* 0x2000003fff217230 */ /* 0x100fe40000004100 */
[----:B------:R-:W-:Y:S01]  /*2540*/  FMUL.FTZ R27, R26, R71 ;  /* 0x000000471a1b7220 */ /* 0x000fe20000410000 */
[----:B------:R-:W-:Y:S02]  /*2550*/  HADD2.F32 R35, -RZ, R63.H1_H1 ;  /* 0x3000003fff237230 */ /* 0x000fe40000004100 */
[----:B------:R-:W-:Y:S01]  /*2560*/  FADD.FTZ R36, RZ, R31 ;  /* 0x0000001fff247221 */ /* 0x000fe20000010000 */
[----:B------:R-:W-:Y:S01]  /*2570*/  FADD.FTZ R31, RZ, R28 ;  /* 0x0000001cff1f7221 */ /* 0x000fe20000010000 */
[C---:B------:R-:W-:Y:S01]  /*2580*/  FFMA.FTZ R24, R32.reuse, R26, R37 ;  /* 0x0000001a20187223 */ /* 0x040fe20000010025 */
[----:B------:R-:W-:Y:S01]  /*2590*/  FFMA.FTZ R32, R32, R27, R34 ;  /* 0x0000001b20207223 */ /* 0x000fe20000010022 */
[C---:B------:R-:W-:Y:S01]  /*25a0*/  FADD.FTZ R28, -R62.reuse, R33 ;  /* 0x000000213e1c7221 */ /* 0x040fe20000010100 */
[----:B------:R-:W-:Y:S01]  /*25b0*/  FADD.FTZ R34, -R62, R35 ;  /* 0x000000233e227221 */ /* 0x000fe20000010100 */
[----:B------:R-:W-:Y:S01]  /*25c0*/  FADD.FTZ R29, R36, R29 ;  /* 0x0000001d241d7221 */ /* 0x000fe20000010000 */
[----:B------:R-:W-:Y:S01]  /*25d0*/  FADD.FTZ R26, R31, R26 ;  /* 0x0000001a1f1a7221 */ /* 0x000fe20000010000 */
[----:B------:R-:W-:Y:S01]  /*25e0*/  FMUL.FTZ R43, R28, R57 ;  /* 0x000000391c2b7220 */ /* 0x000fe20000410000 */
[----:B------:R-:W-:Y:S01]  /*25f0*/  FADD.FTZ R38, R39, R38 ;  /* 0x0000002627267221 */ /* 0x000fe20000010000 */
[----:B------:R-:W-:-:S02]  /*2600*/  HADD2.F32 R36, -RZ, R74.H0_H0 ;  /* 0x2000004aff247230 */ /* 0x000fc40000004100 */
[----:B------:R-:W-:Y:S01]  /*2610*/  FMUL.FTZ R28, R34, R57 ;  /* 0x00000039221c7220 */ /* 0x000fe20000410000 */
[----:B------:R-:W-:Y:S01]  /*2620*/  HADD2.F32 R31, -RZ, R74.H1_H1 ;  /* 0x3000004aff1f7230 */ /* 0x000fe20000004100 */
        /* <DEDUP_REMOVED lines=19> */
.L_x_1252:
[----:B------:R-:W-:Y:S01]  /*2760*/  FMUL.FTZ R33, R36, R70 ;  /* 0x0000004624217220 */ /* 0x000fe20000410000 */
[----:B------:R-:W-:Y:S01]  /*2770*/  FADD.FTZ R34, R27, R38 ;  /* 0x000000261b227221 */ /* 0x000fe20000010000 */
[--C-:B------:R-:W-:Y:S02]  /*2780*/  HADD2.F32 R35, -RZ, R75.reuse.H0_H0 ;  /* 0x2000004bff237230 */ /* 0x100fe40000004100 */
[----:B------:R-:W-:Y:S01]  /*2790*/  FMUL.FTZ R27, R31, R71 ;  /* 0x000000471f1b7220 */ /* 0x000fe20000410000 */
[----:B------:R-:W-:Y:S01]  /*27a0*/  FFMA.FTZ R32, R43, R33, R32 ;  /* 0x000000212b207223 */ /* 0x000fe20000010020 */
[----:B------:R-:W-:Y:S02]  /*27b0*/  HADD2.F32 R37, -RZ, R75.H1_H1 ;  /* 0x3000004bff257230 */ /* 0x000fe40000004100 */
[C---:B------:R-:W-:Y:S01]  /*27c0*/  FFMA.FTZ R24, R28.reuse, R31, R24 ;  /* 0x0000001f1c187223 */ /* 0x040fe20000010018 */
[----:B------:R-:W-:Y:S01]  /*27d0*/  FADD.FTZ R29, R29, R36 ;  /* 0x000000241d1d7221 */ /* 0x000fe20000010000 */
[----:B------:R-:W-:Y:S01]  /*27e0*/  FFMA.FTZ R32, R28, R27, R32 ;  /* 0x0000001b1c207223 */ /* 0x000fe20000010020 */
[----:B------:R-:W-:Y:S01]  /*27f0*/  FFMA.FTZ R25, R43, R36, R25 ;  /* 0x000000242b197223 */ /* 0x000fe20000010019 */
[C---:B------:R-:W-:Y:S01]  /*2800*/  FADD.FTZ R28, -R62.reuse, R35 ;  /* 0x000000233e1c7221 */ /* 0x040fe20000010100 */
[----:B------:R-:W-:Y:S01]  /*2810*/  FADD.FTZ R36, -R62, R37 ;  /* 0x000000253e247221 */ /* 0x000fe20000010100 */
[----:B------:R-:W-:Y:S01]  /*2820*/  FADD.FTZ R26, R26, R31 ;  /* 0x0000001f1a1a7221 */ /* 0x000fe20000010000 */
[----:B------:R-:W-:Y:S01]  /*2830*/  FADD.FTZ R34, R34, R33 ;  /* 0x0000002122227221 */ /* 0x000fe20000010000 */
[----:B------:R-:W-:Y:S01]  /*2840*/  FMUL.FTZ R41, R28, R57 ;  /* 0x000000391c297220 */ /* 0x000fe20000410000 */
        /* <DEDUP_REMOVED lines=22> */
.L_x_1253:
[----:B------:R-:W-:Y:S01]  /*29b0*/  FMUL.FTZ R33, R38, R70 ;  /* 0x0000004626217220 */ /* 0x000fe20000410000 */
[----:B------:R-:W-:Y:S01]  /*29c0*/  FADD.FTZ R34, R27, R34 ;  /* 0x000000221b227221 */ /* 0x000fe20000010000 */
[--C-:B------:R-:W-:Y:S02]  /*29d0*/  HADD2.F32 R35, -RZ, R79.reuse.H0_H0 ;  /* 0x2000004fff237230 */ /* 0x100fe40000004100 */
[----:B------:R-:W-:Y:S01]  /*29e0*/  FMUL.FTZ R27, R31, R71 ;  /* 0x000000471f1b7220 */ /* 0x000fe20000410000 */
[C---:B------:R-:W-:Y:S01]  /*29f0*/  FFMA.FTZ R32, R41.reuse, R33, R32 ;  /* 0x0000002129207223 */ /* 0x040fe20000010020 */
[----:B------:R-:W-:Y:S02]  /*2a00*/  HADD2.F32 R37, -RZ, R79.H1_H1 ;  /* 0x3000004fff257230 */ /* 0x000fe40000004100 */
[C---:B------:R-:W-:Y:S01]  /*2a10*/  FFMA.FTZ R24, R28.reuse, R31, R24 ;  /* 0x0000001f1c187223 */ /* 0x040fe20000010018 */
[----:B------:R-:W-:Y:S01]  /*2a20*/  FFMA.FTZ R25, R41, R38, R25 ;  /* 0x0000002629197223 */ /* 0x000fe20000010019 */
        /* <DEDUP_REMOVED lines=29> */
.L_x_1254:
[----:B------:R-:W-:Y:S01]  /*2c00*/  FMUL.FTZ R35, R38, R70 ;  /* 0x0000004626237220 */ /* 0x000fe20000410000 */
[----:B------:R-:W-:Y:S01]  /*2c10*/  FADD.FTZ R36, R27, R34 ;  /* 0x000000221b247221 */ /* 0x000fe20000010000 */
[--C-:B------:R-:W-:Y:S02]  /*2c20*/  HADD2.F32 R37, -RZ, R81.reuse.H0_H0 ;  /* 0x20000051ff257230 */ /* 0x100fe40000004100 */
[----:B------:R-:W-:Y:S01]  /*2c30*/  FMUL.FTZ R33, R31, R71 ;  /* 0x000000471f217220 */ /* 0x000fe20000410000 */
[C---:B------:R-:W-:Y:S01]  /*2c40*/  FFMA.FTZ R34, R41.reuse, R35, R32 ;  /* 0x0000002329227223 */ /* 0x040fe20000010020 */
[----:B------:R-:W-:Y:S02]  /*2c50*/  HADD2.F32 R39, -RZ, R81.H1_H1 ;  /* 0x30000051ff277230 */ /* 0x000fe40000004100 */
[----:B------:R-:W-:Y:S01]  /*2c60*/  FFMA.FTZ R27, R41, R38, R25 ;  /* 0x00000026291b7223 */ /* 0x000fe20000010019 */
[----:B------:R-:W-:Y:S01]  /*2c70*/  FADD.FTZ R32, R36, R35 ;  /* 0x0000002324207221 */ /* 0x000fe20000010000 */
[C---:B------:R-:W-:Y:S01]  /*2c80*/  FFMA.FTZ R25, R28.reuse, R31, R24 ;  /* 0x0000001f1c197223 */ /* 0x040fe20000010018 */
[----:B------:R-:W-:Y:S01]  /*2c90*/  FFMA.FTZ R35, R28, R33, R34 ;  /* 0x000000211c237223 */ /* 0x000fe20000010022 */
[C---:B------:R-:W-:Y:S01]  /*2ca0*/  FADD.FTZ R28, -R62.reuse, R37 ;  /* 0x000000253e1c7221 */ /* 0x040fe20000010100 */
[----:B------:R-:W-:Y:S01]  /*2cb0*/  FADD.FTZ R36, -R62, R39 ;  /* 0x000000273e247221 */ /* 0x000fe20000010100 */
[----:B------:R-:W-:Y:S01]  /*2cc0*/  FADD.FTZ R29, R29, R38 ;  /* 0x000000261d1d7221 */ /* 0x000fe20000010000 */
[----:B------:R-:W-:-:S02]  /*2cd0*/  HADD2.F32 R34, -RZ, R82.H0_H0 ;  /* 0x20000052ff227230 */ /* 0x000fc40000004100 */
[-C--:B------:R-:W-:Y:S01]  /*2ce0*/  FMUL.FTZ R45, R28, R57.reuse ;  /* 0x000000391c2d7220 */ /* 0x080fe20000410000 */
[----:B------:R-:W-:Y:S02]  /*2cf0*/  HADD2.F32 R24, -RZ, R82.H1_H1 ;  /* 0x30000052ff187230 */ /* 0x000fe40000004100 */
        /* <DEDUP_REMOVED lines=20> */
.L_x_1255:
[----:B------:R-:W-:Y:S01]  /*2e40*/  FMUL.FTZ R36, R34, R70 ;  /* 0x0000004622247220 */ /* 0x000fe20000410000 */
[----:B------:R-:W-:Y:S01]  /*2e50*/  FADD.FTZ R37, R33, R32 ;  /* 0x0000002021257221 */ /* 0x000fe20000010000 */
[C---:B------:R-:W-:Y:S01]  /*2e60*/  FFMA.FTZ R33, R45.reuse, R34, R27 ;  /* 0x000000222d217223 */ /* 0x040fe2000001001b */
[----:B------:R-:W-:Y:S01]  /*2e70*/  FMUL.FTZ R27, R24, R71 ;  /* 0x00000047181b7220 */ /* 0x000fe20000410000 */
[----:B------:R-:W-:Y:S01]  /*2e80*/  FFMA.FTZ R35, R45, R36, R35 ;  /* 0x000000242d237223 */ /* 0x000fe20000010023 */
[----:B------:R-:W-:Y:S01]  /*2e90*/  FADD.FTZ R36, R37, R36 ;  /* 0x0000002425247221 */ /* 0x000fe20000010000 */
[--C-:B------:R-:W-:Y:S02]  /*2ea0*/  HADD2.F32 R37, -RZ, R83.reuse.H0_H0 ;  /* 0x20000053ff257230 */ /* 0x100fe40000004100 */
[----:B------:R-:W-:Y:S01]  /*2eb0*/  FADD.FTZ R29, R29, R34 ;  /* 0x000000221d1d7221 */ /* 0x000fe20000010000 */
[----:B------:R-:W-:Y:S02]  /*2ec0*/  HADD2.F32 R39, -RZ, R83.H1_H1 ;  /* 0x30000053ff277230 */ /* 0x000fe40000004100 */
[----:B------:R-:W-:Y:S01]  /*2ed0*/  FFMA.FTZ R32, R28, R27, R35 ;  /* 0x0000001b1c207223 */ /* 0x000fe20000010023 */
[----:B------:R-:W-:Y:S01]  /*2ee0*/  FADD.FTZ R27, R27, R36 ;  /* 0x000000241b1b7221 */ /* 0x000fe20000010000 */
[----:B------:R-:W-:Y:S01]  /*2ef0*/  FADD.FTZ R34, -R62, R37 ;  /* 0x000000253e227221 */ /* 0x000fe20000010100 */
[----:B------:R-:W-:Y:S01]  /*2f00*/  FADD.FTZ R31, R26, R31 ;  /* 0x0000001f1a1f7221 */ /* 0x000fe20000010000 */
[----:B------:R-:W-:Y:S01]  /*2f10*/  FADD.FTZ R36, -R62, R39 ;  /* 0x000000273e247221 */ /* 0x000fe20000010100 */
        /* <DEDUP_REMOVED lines=23> */
.L_x_1256:
[----:B------:R-:W-:Y:S01]  /*3090*/  FMUL.FTZ R34, R38, R70 ;  /* 0x0000004626227220 */ /* 0x000fe20000410000 */
[--C-:B------:R-:W-:Y:S02]  /*30a0*/  HADD2.F32 R41, -RZ, R85.reuse.H0_H0 ;  /* 0x20000055ff297230 */ /* 0x100fe40000004100 */
[----:B------:R-:W-:Y:S01]  /*30b0*/  FFMA.FTZ R39, R28, R24, R25 ;  /* 0x000000181c277223 */ /* 0x000fe20000010019 */
[----:B------:R-:W-:Y:S02]  /*30c0*/  HADD2.F32 R43, -RZ, R85.H1_H1 ;  /* 0x30000055ff2b7230 */ /* 0x000fe40000004100 */
[----:B------:R-:W-:Y:S01]  /*30d0*/  FFMA.FTZ R37, R35, R34, R32 ;  /* 0x0000002223257223 */ /* 0x000fe20000010020 */
[----:B------:R-:W-:Y:S01]  /*30e0*/  FADD.FTZ R28, R27, R34 ;  /* 0x000000221b1c7221 */ /* 0x000fe20000010000 */
[C---:B------:R-:W-:Y:S01]  /*30f0*/  FADD.FTZ R32, -R62.reuse, R41 ;  /* 0x000000293e207221 */ /* 0x040fe20000010100 */
[--C-:B------:R-:W-:Y:S02]  /*3100*/  HADD2.F32 R25, -RZ, R86.reuse.H0_H0 ;  /* 0x20000056ff197230 */ /* 0x100fe40000004100 */
[----:B------:R-:W-:Y:S01]  /*3110*/  FADD.FTZ R40, -R62, R43 ;  /* 0x0000002b3e287221 */ /* 0x000fe20000010100 */
[----:B------:R-:W-:-:S02]  /*3120*/  HADD2.F32 R34, -RZ, R86.H1_H1 ;  /* 0x30000056ff227230 */ /* 0x000fc40000004100 */
[----:B------:R-:W-:Y:S01]  /*3130*/  FMUL.FTZ R27, R32, R57 ;  /* 0x00000039201b7220 */ /* 0x000fe20000410000 */
        /* <DEDUP_REMOVED lines=21> */
.L_x_1257:
[----:B------:R-:W-:Y:S01]  /*3290*/  FFMA.FTZ R42, R36, R41, R37 ;  /* 0x00000029242a7223 */ /* 0x000fe20000010025 */
[----:B------:R-:W-:Y:S01]  /*32a0*/  FMUL.FTZ R40, R25, R70 ;  /* 0x0000004619287220 */ /* 0x000fe20000410000 */
[----:B------:R-:W-:Y:S01]  /*32b0*/  FADD.FTZ R41, R41, R28 ;  /* 0x0000001c29297221 */ /* 0x000fe20000010000 */
[----:B------:R-:W-:Y:S01]  /*32c0*/  FFMA.FTZ R28, R35, R38, R33 ;  /* 0x00000026231c7223 */ /* 0x000fe20000010021 */
[----:B------:R-:W-:Y:S01]  /*32d0*/  FMUL.FTZ R35, R34, R71 ;  /* 0x0000004722237220 */ /* 0x000fe20000410000 */
[----:B------:R-:W-:Y:S01]  /*32e0*/  FFMA.FTZ R33, R27, R40, R42 ;  /* 0x000000281b217223 */ /* 0x000fe2000001002a */
[----:B------:R-:W-:Y:S01]  /*32f0*/  FADD.FTZ R40, R41, R40 ;  /* 0x0000002829287221 */ /* 0x000fe20000010000 */
[--C-:B------:R-:W-:Y:S02]  /*3300*/  HADD2.F32 R37, -RZ, R87.reuse.H0_H0 ;  /* 0x20000057ff257230 */ /* 0x100fe40000004100 */
[----:B------:R-:W-:Y:S01]  /*3310*/  FADD.FTZ R42, R29, R38 ;  /* 0x000000261d2a7221 */ /* 0x000fe20000010000 */
[----:B------:R-:W-:-:S02]  /*3320*/  HADD2.F32 R41, -RZ, R87.H1_H1 ;  /* 0x30000057ff297230 */ /* 0x000fc40000004100 */
[----:B------:R-:W-:Y:S01]  /*3330*/  FADD.FTZ R29, R35, R40 ;  /* 0x00000028231d7221 */ /* 0x000fe20000010000 */
[----:B------:R-:W-:Y:S01]  /*3340*/  FADD.FTZ R31, R31, R24 ;  /* 0x000000181f1f7221 */ /* 0x000fe20000010000 */
[----:B------:R-:W-:Y:S01]  /*3350*/  FADD.FTZ R40, -R62, R37 ;  /* 0x000000253e287221 */ /* 0x000fe20000010100 */
[----:B------:R-:W-:Y:S01]  /*3360*/  FFMA.FTZ R24, R32, R35, R33 ;  /* 0x0000002320187223 */ /* 0x000fe20000010021 */
[----:B------:R-:W-:Y:S01]  /*3370*/  FADD.FTZ R44, -R62, R41 ;  /* 0x000000293e2c7221 */ /* 0x000fe20000010100 */
[--C-:B------:R-:W-:Y:S02]  /*3380*/  HADD2.F32 R35, -RZ, R88.reuse.H0_H0 ;  /* 0x20000058ff237230 */ /* 0x100fe40000004100 */
        /* <DEDUP_REMOVED lines=22> */
.L_x_1258:
[--C-:B------:R-:W-:Y:S02]  /*34f0*/  HADD2.F32 R41, -RZ, R89.reuse.H0_H0 ;  /* 0x20000059ff297230 */ /* 0x100fe40000004100 */
[----:B------:R-:W-:Y:S01]  /*3500*/  FFMA.FTZ R45, R36, R26, R39 ;  /* 0x0000001a242d7223 */ /* 0x000fe20000010027 */
[----:B------:R-:W-:Y:S02]  /*3510*/  HADD2.F32 R39, -RZ, R89.H1_H1 ;  /* 0x30000059ff277230 */ /* 0x000fe40000004100 */
[----:B------:R-:W-:Y:S01]  /*3520*/  FMUL.FTZ R44, R35, R70 ;  /* 0x00000046232c7220 */ /* 0x000fe20000410000 */
[----:B------:R-:W-:Y:S02]  /*3530*/  HADD2.F32 R43, -RZ, R90.H0_H0 ;  /* 0x2000005aff2b7230 */ /* 0x000fe40000004100 */
[C---:B------:R-:W-:Y:S01]  /*3540*/  FADD.FTZ R36, -R62.reuse, R41 ;  /* 0x000000293e247221 */ /* 0x040fe20000010100 */
[----:B------:R-:W-:Y:S01]  /*3550*/  FADD.FTZ R46, -R62, R39 ;  /* 0x000000273e2e7221 */ /* 0x000fe20000010100 */
[----:B------:R-:W-:-:S02]  /*3560*/  FFMA.FTZ R33, R37, R44, R24 ;  /* 0x0000002c25217223 */ /* 0x000fc40000010018 */
[----:B------:R-:W-:Y:S01]  /*3570*/  FMUL.FTZ R41, R36, R57 ;  /* 0x0000003924297220 */ /* 0x000fe20000410000 */
[----:B------:R-:W-:Y:S01]  /*3580*/  FADD.FTZ R29, R29, R44 ;  /* 0x0000002c1d1d7221 */ /* 0x000fe20000010000 */
[----:B------:R-:W-:Y:S02]  /*3590*/  HADD2.F32 R24, -RZ, R90.H1_H1 ;  /* 0x3000005aff187230 */ /* 0x000fe40000004100 */
        /* <DEDUP_REMOVED lines=21> */
.L_x_1259:
[----:B------:R-:W-:Y:S01]  /*36f0*/  FMUL.FTZ R44, R43, R70 ;  /* 0x000000462b2c7220 */ /* 0x000fe20000410000 */
[----:B------:R-:W-:Y:S01]  /*3700*/  FADD.FTZ R29, R36, R29 ;  /* 0x0000001d241d7221 */ /* 0x000fe20000010000 */
[----:B------:R-:W-:Y:S01]  /*3710*/  FFMA.FTZ R48, R40, R36, R33 ;  /* 0x0000002428307223 */ /* 0x000fe20000010021 */
[----:B------:R-:W-:Y:S01]  /*3720*/  FADD.FTZ R39, R31, R26 ;  /* 0x0000001a1f277221 */ /* 0x000fe20000010000 */
[----:B------:R-:W-:Y:S01]  /*3730*/  FFMA.FTZ R36, R27, R25, R28 ;  /* 0x000000191b247223 */ /* 0x000fe2000001001c */
[----:B------:R-:W-:Y:S01]  /*3740*/  FADD.FTZ R26, R29, R44 ;  /* 0x0000002c1d1a7221 */ /* 0x000fe20000010000 */
[----:B------:R-:W-:Y:S01]  /*3750*/  FFMA.FTZ R27, R41, R44, R48 ;  /* 0x0000002c291b7223 */ /* 0x000fe20000010030 */
[----:B------:R-:W-:Y:S01]  /*3760*/  FMUL.FTZ R29, R24, R71 ;  /* 0x00000047181d7220 */ /* 0x000fe20000410000 */
[--C-:B------:R-:W-:Y:S02]  /*3770*/  HADD2.F32 R31, -RZ, R91.reuse.H0_H0 ;  /* 0x2000005bff1f7230 */ /* 0x100fe40000004100 */
[----:B------:R-:W-:Y:S01]  /*3780*/  FADD.FTZ R42, R42, R25 ;  /* 0x000000192a2a7221 */ /* 0x000fe20000010000 */
[----:B------:R-:W-:-:S02]  /*3790*/  HADD2.F32 R33, -RZ, R91.H1_H1 ;  /* 0x3000005bff217230 */ /* 0x000fc40000004100 */
[----:B------:R-:W-:Y:S01]  /*37a0*/  FFMA.FTZ R44, R46, R29, R27 ;  /* 0x0000001d2e2c7223 */ /* 0x000fe2000001001b */
[----:B------:R-:W-:Y:S01]  /*37b0*/  FADD.FTZ R29, R29, R26 ;  /* 0x0000001a1d1d7221 */ /* 0x000fe20000010000 */
[C---:B------:R-:W-:Y:S01]  /*37c0*/  FADD.FTZ R26, -R62.reuse, R31 ;  /* 0x0000001f3e1a7221 */ /* 0x040fe20000010100 */
[--C-:B------:R-:W-:Y:S02]  /*37d0*/  HADD2.F32 R28, -RZ, R92.reuse.H0_H0 ;  /* 0x2000005cff1c7230 */ /* 0x100fe40000004100 */
[----:B------:R-:W-:Y:S01]  /*37e0*/  FADD.FTZ R48, -R62, R33 ;  /* 0x000000213e307221 */ /* 0x000fe20000010100 */
[----:B------:R-:W-:Y:S02]  /*37f0*/  HADD2.F32 R27, -RZ, R92.H1_H1 ;  /* 0x3000005cff1b7230 */ /* 0x000fe40000004100 */
        /* <DEDUP_REMOVED lines=21> */
.L_x_1260:
        /* <DEDUP_REMOVED lines=32> */
.L_x_1261:
[----:B------:R-:W-:Y:S01]  /*3b50*/  FFMA.FTZ R50, R26, R49, R47 ;  /* 0x000000311a327223 */ /* 0x000fe2000001002f */
[----:B------:R-:W-:Y:S01]  /*3b60*/  FMUL.FTZ R48, R33, R70 ;  /* 0x0000004621307220 */ /* 0x000fe20000410000 */
[----:B------:R-:W-:Y:S01]  /*3b70*/  FADD.FTZ R49, R49, R44 ;  /* 0x0000002c31317221 */ /* 0x000fe20000010000 */
[----:B------:R-:W-:Y:S01]  /*3b80*/  FADD.FTZ R39, R39, R34 ;  /* 0x0000002227277221 */ /* 0x000fe20000010000 */
[----:B------:R-:W-:Y:S01]  /*3b90*/  FFMA.FTZ R44, R37, R35, R36 ;  /* 0x00000023252c7223 */ /* 0x000fe20000010024 */
[----:B------:R-:W-:Y:S01]  /*3ba0*/  FFMA.FTZ R37, R29, R48, R50 ;  /* 0x000000301d257223 */ /* 0x000fe20000010032 */
[----:B------:R-:W-:Y:S01]  /*3bb0*/  FADD.FTZ R34, R49, R48 ;  /* 0x0000003031227221 */ /* 0x000fe20000010000 */
        /* <DEDUP_REMOVED lines=31> */
.L_x_1262:
[----:B------:R-:W-:Y:S01]  /*3db0*/  FMUL.FTZ R50, R37, R70 ;  /* 0x0000004625327220 */ /* 0x000fe20000410000 */
[----:B------:R-:W-:Y:S01]  /*3dc0*/  FFMA.FTZ R49, R40, R38, R45 ;  /* 0x0000002628317223 */ /* 0x000fe2000001002d */
[----:B------:R-:W-:Y:S01]  /*3dd0*/  FADD.FTZ R39, R39, R38 ;  /* 0x0000002627277221 */ /* 0x000fe20000010000 */
[----:B------:R-:W-:Y:S01]  /*3de0*/  FMUL.FTZ R51, R36, R71 ;  /* 0x0000004724337220 */ /* 0x000fe20000410000 */
[----:B------:R-:W-:Y:S01]  /*3df0*/  FFMA.FTZ R45, R35, R50, R42 ;  /* 0x00000032232d7223 */ /* 0x000fe2000001002a */
[----:B------:R-:W-:Y:S01]  /*3e00*/  FADD.FTZ R38, R47, R50 ;  /* 0x000000322f267221 */ /* 0x000fe20000010000 */
[--C-:B------:R-:W-:Y:S02]  /*3e10*/  HADD2.F32 R47, -RZ, R19.reuse.H0_H0 ;  /* 0x20000013ff2f7230 */ /* 0x100fe40000004100 */
[----:B------:R-:W-:Y:S01]  /*3e20*/  FFMA.FTZ R44, R41, R43, R44 ;  /* 0x0000002b292c7223 */ /* 0x000fe2000001002c */
[----:B------:R-:W-:Y:S02]  /*3e30*/  HADD2.F32 R53, -RZ, R19.H1_H1 ;  /* 0x30000013ff357230 */ /* 0x000fe40000004100 */
[----:B------:R-:W-:Y:S01]  /*3e40*/  FFMA.FTZ R50, R34, R51, R45 ;  /* 0x0000003322327223 */ /* 0x000fe2000001002d */
[----:B------:R-:W-:Y:S01]  /*3e50*/  FADD.FTZ R51, R51, R38 ;  /* 0x0000002633337221 */ /* 0x000fe20000010000 */
[----:B------:R-:W-:Y:S01]  /*3e60*/  FADD.FTZ R38, -R62, R47 ;  /* 0x0000002f3e267221 */ /* 0x000fe20000010100 */
[----:B------:R-:W-:-:S02]  /*3e70*/  HADD2.F32 R42, -RZ, R20.H0_H0 ;  /* 0x20000014ff2a7230 */ /* 0x000fc40000004100 */
        /* <DEDUP_REMOVED lines=23> */
.L_x_1263:
[----:B------:R-:W-:Y:S01]  /*3ff0*/  FFMA.FTZ R47, R46, R24, R49 ;  /* 0x000000182e2f7223 */ /* 0x000fe20000010031 */
[----:B------:R-:W-:Y:S01]  /*4000*/  FMUL.FTZ R52, R42, R70 ;  /* 0x000000462a347220 */ /* 0x000fe20000410000 */
[--C-:B------:R-:W-:Y:S02]  /*4010*/  HADD2.F32 R49, -RZ, R21.reuse.H0_H0 ;  /* 0x20000015ff317230 */ /* 0x100fe40000004100 */
[----:B------:R-:W-:Y:S01]  /*4020*/  FADD.FTZ R45, R48, R43 ;  /* 0x0000002b302d7221 */ /* 0x000fe20000010000 */
[----:B------:R-:W-:Y:S02]  /*4030*/  HADD2.F32 R53, -RZ, R21.H1_H1 ;  /* 0x30000015ff357230 */ /* 0x000fe40000004100 */
[----:B------:R-:W-:Y:S01]  /*4040*/  FFMA.FTZ R43, R41, R52, R50 ;  /* 0x00000034292b7223 */ /* 0x000fe20000010032 */
        /* <DEDUP_REMOVED lines=8> */
[----:B------:R-:W-:-:S02]  /*40d0*/  HADD2.F32 R50, -RZ, R22.H0_H0 ;  /* 0x20000016ff327230 */ /* 0x000fc40000004100 */
        /* <DEDUP_REMOVED lines=20> */
.L_x_1264:
[----:B------:R-:W-:Y:S01]  /*4220*/  FMUL.FTZ R52, R50, R70 ;  /* 0x0000004632347220 */ /* 0x000fe20000410000 */
[----:B------:R-:W-:-:S03]  /*4230*/  FMUL.FTZ R55, R51, R71 ;  /* 0x0000004733377220 */ /* 0x000fc60000410000 */
[----:B------:R-:W-:Y:S01]  /*4240*/  FFMA.FTZ R53, R49, R52, R46 ;  /* 0x0000003431357223 */ /* 0x000fe2000001002e */
[----:B------:R-:W-:Y:S01]  /*4250*/  FADD.FTZ R52, R43, R52 ;  /* 0x000000342b347221 */ /* 0x000fe20000010000 */
[--C-:B------:R-:W-:Y:S02]  /*4260*/  HADD2.F32 R43, -RZ, R23.reuse.H0_H0 ;  /* 0x20000017ff2b7230 */ /* 0x100fe40000004100 */
[----:B------:R-:W-:Y:S01]  /*4270*/  FFMA.FTZ R54, R48, R55, R53 ;  /* 0x0000003730367223 */ /* 0x000fe20000010035 */
[----:B------:R-:W-:Y:S02]  /*4280*/  HADD2.F32 R53, -RZ, R23.H1_H1 ;  /* 0x30000017ff357230 */ /* 0x000fe40000004100 */
[----:B------:R-:W-:Y:S01]  /*4290*/  FADD.FTZ R55, R55, R52 ;  /* 0x0000003437377221 */ /* 0x000fe20000010000 */
[C---:B------:R-:W-:Y:S01]  /*42a0*/  FADD.FTZ R46, -R62.reuse, R43 ;  /* 0x0000002b3e2e7221 */ /* 0x040fe20000010100 */
[--C-:B------:R-:W-:Y:S02]  /*42b0*/  HADD2.F32 R43, -RZ, R56.reuse.H0_H0 ;  /* 0x20000038ff2b7230 */ /* 0x100fe40000004100 */
[----:B------:R-:W-:Y:S01]  /*42c0*/  FADD.FTZ R52, -R62, R53 ;  /* 0x000000353e347221 */ /* 0x000fe20000010100 */
[----:B------:R-:W-:Y:S01]  /*42d0*/  FMUL.FTZ R53, R46, R57 ;  /* 0x000000392e357220 */ /* 0x000fe20000410000 */
[----:B------:R-:W-:-:S02]  /*42e0*/  HADD2.F32 R46, -RZ, R56.H1_H1 ;  /* 0x30000038ff2e7230 */ /* 0x000fc40000004100 */
        /* <DEDUP_REMOVED lines=20> */
.L_x_1265:
[----:B------:R-:W-:Y:S01]  /*4430*/  FMUL.FTZ R72, R43, R70 ;  /* 0x000000462b487220 */ /* 0x000fe20000410000 */
[----:B------:R-:W-:Y:S01]  /*4440*/  FMUL.FTZ R77, R46, R71 ;  /* 0x000000472e4d7220 */ /* 0x000fe20000410000 */
[----:B------:R-:W-:Y:S01]  /*4450*/  ISETP.GT.AND P0, PT, R109, 0x1e, PT ;  /* 0x0000001e6d00780c */ /* 0x000fe20003f04270 */
[----:B------:R-:W0:Y:S01]  /*4460*/  S2UR UR11, SR_CgaCtaId ;  /* 0x00000000000b79c3 */ /* 0x000e220000008800 */
[----:B------:R-:W-:Y:S01]  /*4470*/  FFMA.FTZ R73, R53, R72, R54 ;  /* 0x0000004835497223 */ /* 0x000fe20000010036 */
[----:B------:R-:W-:Y:S01]  /*4480*/  FADD.FTZ R72, R55, R72 ;  /* 0x0000004837487221 */ /* 0x000fe20000010000 */
[----:B------:R-:W-:Y:S01]  /*4490*/  FADD.FTZ R24, R39, R24 ;  /* 0x0000001827187221 */ /* 0x000fe20000010000 */
[----:B------:R-:W-:Y:S01]  /*44a0*/  FFMA.FTZ R44, R25, R28, R44 ;  /* 0x0000001c192c7223 */ /* 0x000fe2000001002c */
[----:B------:R-:W-:Y:S01]  /*44b0*/  FFMA.FTZ R76, R52, R77, R73 ;  /* 0x0000004d344c7223 */ /* 0x000fe20000010049 */
[----:B------:R-:W-:Y:S01]  /*44c0*/  FADD.FTZ R77, R77, R72 ;  /* 0x000000484d4d7221 */ /* 0x000fe20000010000 */
[----:B------:R-:W-:Y:S01]  /*44d0*/  FFMA.FTZ R47, R26, R27, R47 ;  /* 0x0000001b1a2f7223 */ /* 0x000fe2000001002f */
[----:B------:R-:W-:Y:S01]  /*44e0*/  FADD.FTZ R28, R45, R28 ;  /* 0x0000001c2d1c7221 */ /* 0x000fe20000010000 */
[----:B------:R-:W-:Y:S01]  /*44f0*/  FADD.FTZ R24, R24, R27 ;  /* 0x0000001b18187221 */ /* 0x000fe20000010000 */
[----:B------:R-:W1:Y:S01]  /*4500*/  SHFL.DOWN PT, R55, R76, 0x1, 0x1f ;  /* 0x08201f004c377f89 */ /* 0x000e6200000e0000 */
[----:B------:R-:W-:Y:S01]  /*4510*/  FFMA.FTZ R44, R29, R33, R44 ;  /* 0x000000211d2c7223 */ /* 0x000fe2000001002c */
[----:B------:R-:W-:Y:S01]  /*4520*/  FFMA.FTZ R47, R32, R31, R47 ;  /* 0x0000001f202f7223 */ /* 0x000fe2000001002f */
[----:B------:R-:W-:Y:S01]  /*4530*/  FADD.FTZ R28, R28, R33 ;  /* 0x000000211c1c7221 */ /* 0x000fe20000010000 */
[----:B------:R-:W2:Y:S01]  /*4540*/  SHFL.DOWN PT, R54, R77, 0x1, 0x1f ;  /* 0x08201f004d367f89 */ /* 0x000ea200000e0000 */
[----:B------:R-:W-:Y:S01]  /*4550*/  FADD.FTZ R31, R24, R31 ;  /* 0x0000001f181f7221 */ /* 0x000fe20000010000 */
[----:B------:R-:W-:Y:S01]  /*4560*/  FFMA.FTZ R44, R35, R37, R44 ;  /* 0x00000025232c7223 */ /* 0x000fe2000001002c */
[----:B------:R-:W-:Y:S01]  /*4570*/  FFMA.FTZ R47, R34, R36, R47 ;  /* 0x00000024222f7223 */ /* 0x000fe2000001002f */
[----:B------:R-:W-:Y:S01]  /*4580*/  FADD.FTZ R37, R28, R37 ;  /* 0x000000251c257221 */ /* 0x000fe20000010000 */
[----:B------:R-:W-:Y:S01]  /*4590*/  FADD.FTZ R31, R31, R36 ;  /* 0x000000241f1f7221 */ /* 0x000fe20000010000 */
[----:B------:R-:W-:Y:S01]  /*45a0*/  UMOV UR6, 0x400 ;  /* 0x0000040000067882 */ /* 0x000fe20000000000 */
[----:B------:R-:W-:Y:S01]  /*45b0*/  FFMA.FTZ R47, R38, R40, R47 ;  /* 0x00000028262f7223 */ /* 0x000fe2000001002f */
[----:B------:R-:W-:Y:S01]  /*45c0*/  UIADD3 UR5, UR6, 0x90, URZ ;  /* 0x0000009006057890 */ /* 0x000fe2000fffe03f */
[----:B------:R-:W-:Y:S01]  /*45d0*/  FFMA.FTZ R44, R41, R42, R44 ;  /* 0x0000002a292c7223 */ /* 0x000fe2000001002c */
[----:B------:R-:W-:Y:S01]  /*45e0*/  FADD.FTZ R37, R37, R42 ;  /* 0x0000002a25257221 */ /* 0x000fe20000010000 */
[----:B------:R-:W-:Y:S01]  /*45f0*/  FADD.FTZ R40, R31, R40 ;  /* 0x000000281f287221 */ /* 0x000fe20000010000 */
[----:B0-----:R-:W-:Y:S01]  /*4600*/  ULEA UR5, UR11, UR5, 0x18 ;  /* 0x000000050b057291 */ /* 0x001fe2000f8ec03f */
[----:B------:R-:W-:Y:S01]  /*4610*/  FFMA.FTZ R47, R48, R51, R47 ;  /* 0x00000033302f7223 */ /* 0x000fe2000001002f */
[----:B------:R-:W-:Y:S01]  /*4620*/  FFMA.FTZ R44, R49, R50, R44 ;  /* 0x00000032312c7223 */ /* 0x000fe2000001002c */
[----:B------:R-:W-:Y:S01]  /*4630*/  FADD.FTZ R26, R37, R50 ;  /* 0x00000032251a7221 */ /* 0x000fe20000010000 */
[----:B------:R-:W-:Y:S01]  /*4640*/  FADD.FTZ R27, R40, R51 ;  /* 0x00000033281b7221 */ /* 0x000fe20000010000 */
[----:B------:R-:W0:Y:S01]  /*4650*/  LDC.64 R72, c[0x0][0x268] ;  /* 0x00009a00ff487b82 */ /* 0x000e220000000a00 */
[----:B------:R-:W-:Y:S01]  /*4660*/  FFMA.FTZ R25, R52, R46, R47 ;  /* 0x0000002e34197223 */ /* 0x000fe2000001002f */
[----:B------:R-:W-:Y:S01]  /*4670*/  FFMA.FTZ R24, R53, R43, R44 ;  /* 0x0000002b35187223 */ /* 0x000fe2000001002c */
[----:B-1----:R-:W-:Y:S01]  /*4680*/  @!P0 FADD.FTZ R76, R76, R55 ;  /* 0x000000374c4c8221 */ /* 0x002fe20000010000 */
[----:B------:R-:W-:Y:S01]  /*4690*/  FADD.FTZ R26, R26, R43 ;  /* 0x0000002b1a1a7221 */ /* 0x000fe20000010000 */
[----:B------:R-:W-:Y:S01]  /*46a0*/  FADD.FTZ R27, R27, R46 ;  /* 0x0000002e1b1b7221 */ /* 0x000fe20000010000 */
[----:B------:R-:W-:Y:S01]  /*46b0*/  LEA R52, R2, UR5, 0x4 ;  /* 0x0000000502347c11 */ /* 0x000fe2000f8e20ff */
[----:B--2---:R-:W-:Y:S01]  /*46c0*/  @!P0 FADD.FTZ R77, R77, R54 ;  /* 0x000000364d4d8221 */ /* 0x004fe20000010000 */
[----:B------:R-:W1:Y:S01]  /*46d0*/  SHFL.DOWN PT, R55, R76, 0x2, 0x1f ;  /* 0x08401f004c377f89 */ /* 0x000e6200000e0000 */
[----:B------:R-:W-:Y:S01]  /*46e0*/  ISETP.GT.AND P0, PT, R109, 0x1d, PT ;  /* 0x0000001d6d00780c */ /* 0x000fe20003f04270 */
[----:B------:R-:W-:Y:S01]  /*46f0*/  IMAD R29, R30, 0x38, R2 ;  /* 0x000000381e1d7824 */ /* 0x000fe200078e0202 */
[----:B------:R-:W-:Y:S01]  /*4700*/  BSSY B0, `(.L_x_1266) ;  /* 0x000003c000007945 */ /* 0x000fe20003800000 */
[----:B------:R-:W2:Y:S04]  /*4710*/  SHFL.DOWN PT, R54, R77, 0x2, 0x1f ;  /* 0x08401f004d367f89 */ /* 0x000ea800000e0000 */
[----:B------:R-:W-:Y:S01]  /*4720*/  STS.128 [R52], R24 ;  /* 0x0000001834007388 */ /* 0x000fe20000000c00 */
[----:B0-----:R-:W-:-:S05]  /*4730*/  IMAD.WIDE R72, R29, 0x4, R72 ;  /* 0x000000041d487825 */ /* 0x001fca00078e0248 */
        /* <DEDUP_REMOVED lines=16> */
[----:B-1----:R-:W-:Y:S01]  /*4840*/  @!P0 FADD.FTZ R77, R77, R54 ;  /* 0x000000364d4d8221 */ /* 0x002fe20000010000 */
[----:B------:R-:W-:-:S13]  /*4850*/  ISETP.NE.AND P0, PT, R109, RZ, PT ;  /* 0x000000ff6d00720c */ /* 0x000fda0003f05270 */
[----:B------:R0:W-:Y:S01]  /*4860*/  @!P0 STS.64 [R9+0x10], R76 ;  /* 0x0000104c09008388 */ /* 0x0001e20000000a00 */
[----:B------:R-:W-:Y:S01]  /*4870*/  BAR.SYNC.DEFER_BLOCKING 0x0 ;  /* 0x0000000000007b1d */ /* 0x000fe20000010000 */
[----:B------:R-:W-:-:S13]  /*4880*/  ISETP.NE.AND P0, PT, R2, RZ, PT ;  /* 0x000000ff0200720c */ /* 0x000fda0003f05270 */
[----:B0-----:R-:W-:Y:S05]  /*4890*/  @P0 BRA `(.L_x_1267) ;  /* 0x0000000000880947 */ /* 0x001fea0003800000 */
[----:B------:R-:W-:-:S09]  /*48a0*/  ULEA UR5, UR11, UR6, 0x18 ;  /* 0x000000060b057291 */ /* 0x000fd2000f8ec03f */
[----:B------:R-:W0:Y:S04]  /*48b0*/  LDS.64 R28, [UR5+0x18] ;  /* 0x00001805ff1c7984 */ /* 0x000e280008000a00 */
[----:B------:R-:W1:Y:S04]  /*48c0*/  LDS.128 R44, [UR5+0x20] ;  /* 0x00002005ff2c7984 */ /* 0x000e680008000c00 */
[----:B------:R-:W2:Y:S04]  /*48d0*/  LDS.128 R40, [UR5+0x30] ;  /* 0x00003005ff287984 */ /* 0x000ea80008000c00 */
[----:B------:R-:W3:Y:S04]  /*48e0*/  LDS.128 R36, [UR5+0x40] ;  /* 0x00004005ff247984 */ /* 0x000ee80008000c00 */
[----:B------:R-:W4:Y:S01]  /*48f0*/  LDS.128 R32, [UR5+0x50] ;  /* 0x00005005ff207984 */ /* 0x000f220008000c00 */
[----:B0-----:R-:W-:Y:S01]  /*4900*/  FADD.FTZ R31, R76, R28 ;  /* 0x0000001c4c1f7221 */ /* 0x001fe20000010000 */
[----:B------:R-:W-:-:S03]  /*4910*/  FADD.FTZ R28, R77, R29 ;  /* 0x0000001d4d1c7221 */ /* 0x000fc60000010000 */
[----:B-1----:R-:W-:Y:S01]  /*4920*/  FADD.FTZ R49, R31, R44 ;  /* 0x0000002c1f317221 */ /* 0x002fe20000010000 */
[----:B------:R-:W-:Y:S02]  /*4930*/  FADD.FTZ R44, R28, R45 ;  /* 0x0000002d1c2c7221 */ /* 0x000fe40000010000 */
[----:B------:R-:W0:Y:S01]  /*4940*/  LDS.128 R28, [UR5+0x60] ;  /* 0x00006005ff1c7984 */ /* 0x000e220008000c00 */
[----:B------:R-:W-:Y:S01]  /*4950*/  FADD.FTZ R49, R49, R46 ;  /* 0x0000002e31317221 */ /* 0x000fe20000010000 */
[----:B------:R-:W-:Y:S02]  /*4960*/  FADD.FTZ R48, R44, R47 ;  /* 0x0000002f2c307221 */ /* 0x000fe40000010000 */
[----:B------:R-:W1:Y:S01]  /*4970*/  LDS.128 R44, [UR5+0x70] ;  /* 0x00007005ff2c7984 */ /* 0x000e620008000c00 */
        /* <DEDUP_REMOVED lines=20> */
.L_x_1267:
[----:B------:R-:W-:Y:S05]  /*4ac0*/  BSYNC B0 ;  /* 0x0000000000007941 */ /* 0x000fea0003800000 */
.L_x_1266:
        /* <DEDUP_REMOVED lines=41> */
.L_x_1269:
[----:B------:R-:W-:Y:S05]  /*4d60*/  BSYNC B0 ;  /* 0x0000000000007941 */ /* 0x000fea0003800000 */
.L_x_1268:
[----:B------:R-:W-:Y:S04]  /*4d70*/  BSSY B0, `(.L_x_1270) ;  /* 0x000000d000007945 */ /* 0x000fe80003800000 */
[----:B------:R-:W-:Y:S05]  /*4d80*/  @P6 BRA `(.L_x_1271) ;  /* 0x00000000002c6947 */ /* 0x000fea0003800000 */
[----:B------:R-:W0:Y:S01]  /*4d90*/  LDC.64 R32, c[0x0][0x288] ;  /* 0x0000a200ff207b82 */ /* 0x000e220000000a00 */
[----:B------:R-:W-:Y:S01]  /*4da0*/  LEA R28, P6, R12, R72, 0x2 ;  /* 0x000000480c1c7211 */ /* 0x000fe200078c10ff */
        /* <DEDUP_REMOVED lines=9> */
.L_x_1271:
[----:B------:R-:W-:Y:S05]  /*4e40*/  BSYNC B0 ;  /* 0x0000000000007941 */ /* 0x000fea0003800000 */
.L_x_1270:
[----:B------:R-:W-:-:S13]  /*4e50*/  ISETP.GE.U32.AND P6, PT, R5, 0x2, PT ;  /* 0x000000020500780c */ /* 0x000fda0003fc6070 */
[----:B------:R-:W-:Y:S05]  /*4e60*/  @!P6 BRA `(.L_x_1272) ;  /* 0x0000001000ace947 */ /* 0x000fea0003800000 */
[----:B-1----:R-:W0:Y:S01]  /*4e70*/  LDC.64 R24, c[0x0][0x258] ;  /* 0x00009600ff187b82 */ /* 0x002e220000000a00 */
        /* <DEDUP_REMOVED lines=10> */
[----:B------:R-:W-:Y:S01]  /*4f20*/  IMAD R30, R4, UR7, R0 ;  /* 0x00000007041e7c24 */ /* 0x000fe2000f8e0200 */
[----:B------:R-:W-:Y:S01]  /*4f30*/  VOTEU.ANY UR5, UPT, PT ;  /* 0x0000000000057886 */ /* 0x000fe200038e0100 */
[----:B------:R-:W-:Y:S01]  /*4f40*/  P2R R32, PR, RZ, 0x1 ;  /* 0x00000001ff207803 */ /* 0x000fe20000000000 */
[----:B------:R-:W-:Y:S02]  /*4f50*/  UPOPC UR6, UR5 ;  /* 0x00000005000672bf */ /* 0x000fe40008000000 */
[----:B------:R-:W-:Y:S01]  /*4f60*/  LEA R28, P6, R30, R26, 0x3 ;  /* 0x0000001a1e1c7211 */ /* 0x000fe200078c18ff */
[----:B------:R-:W-:-:S03]  /*4f70*/  UFLO.U32 UR5, UR5 ;  /* 0x00000005000572bd */ /* 0x000fc600080e0000 */
[----:B------:R-:W-:Y:S01]  /*4f80*/  LEA.HI.X R29, R30, R27, RZ, 0x3, P6 ;  /* 0x0000001b1e1d7211 */ /* 0x000fe200030f1cff */
[----:B------:R-:W-:Y:S01]  /*4f90*/  HFMA2.MMA R30, -RZ, RZ, 0, 5.9604644775390625e-08 ;  /* 0x00000001ff1e7435 */ /* 0x000fe200000001ff */
[----:B------:R-:W-:-:S03]  /*4fa0*/  LOP3.LUT P6, RZ, R6, 0x2, RZ, 0xc0, !PT ;  /* 0x0000000206ff7812 */ /* 0x000fc600078cc0ff */
[----:B------:R1:W-:Y:S01]  /*4fb0*/  STG.E.64 desc[UR8][R28.64], R76 ;  /* 0x0000004c1c007986 */ /* 0x0003e2000c101b08 */
[----:B------:R-:W-:-:S05]  /*4fc0*/  SEL R33, R5, RZ, !P6 ;  /* 0x000000ff05217207 */ /* 0x000fca0007000000 */
        /* <DEDUP_REMOVED lines=10> */
.L_x_1274:
[----:B-1----:R-:W2:Y:S04]  /*5070*/  LDG.E.STRONG.GPU R28, desc[UR8][R24.64] ;  /* 0x00000008181c7981 */ /* 0x002ea8000c1ef900 */
[----:B--2---:R-:W-:Y:S01]  /*5080*/  CCTL.IVALL ;  /* 0x00000000ff00798f */ /* 0x004fe20002000000 */
[----:B------:R-:W-:Y:S05]  /*5090*/  YIELD ;  /* 0x0000000000007946 */ /* 0x000fea0003800000 */
[----:B------:R-:W-:-:S13]  /*50a0*/  ISETP.NE.AND P6, PT, R28, R33, PT ;  /* 0x000000211c00720c */ /* 0x000fda0003fc5270 */
[----:B------:R-:W-:Y:S05]  /*50b0*/  @P6 BRA `(.L_x_1274) ;  /* 0xfffffffc00ec6947 */ /* 0x000fea000383ffff */
.L_x_1273:
        /* <DEDUP_REMOVED lines=22> */
.L_x_1278:
        /* <DEDUP_REMOVED lines=115> */
.L_x_1277:
[----:B------:R-:W-:-:S13]  /*5950*/  ISETP.GT.AND P6, PT, R25, 0x4, PT ;  /* 0x000000041900780c */ /* 0x000fda0003fc4270 */
[----:B------:R-:W-:Y:S05]  /*5960*/  @!P6 BRA `(.L_x_1279) ;  /* 0x0000000000f4e947 */ /* 0x000fea0003800000 */
        /* <DEDUP_REMOVED lines=61> */
.L_x_1279:
[----:B------:R-:W-:-:S04]  /*5d40*/  LOP3.LUT P6, RZ, R16, 0x1, RZ, 0xc0, !PT ;  /* 0x0000000110ff7812 */ /* 0x000fc800078cc0ff */
[----:B------:R-:W-:-:S13]  /*5d50*/  ISETP.NE.OR P6, PT, R25, RZ, P6 ;  /* 0x000000ff1900720c */ /* 0x000fda00037c5670 */
[----:B------:R-:W-:Y:S05]  /*5d60*/  @!P6 BRA `(.L_x_1275) ;  /* 0x00000000007ce947 */ /* 0x000fea0003800000 */
.L_x_1276:
        /* <DEDUP_REMOVED lines=31> */
.L_x_1275:
        /* <DEDUP_REMOVED lines=10> */
.L_x_1281:
[----:B------:R-:W-:Y:S05]  /*6000*/  BSYNC B0 ;  /* 0x0000000000007941 */ /* 0x000fea0003800000 */
.L_x_1280:
        /* <DEDUP_REMOVED lines=17> */
.L_x_1272:
[----:B------:R-:W0:Y:S01]  /*6120*/  S2UR UR6, SR_CgaCtaId ;  /* 0x00000000000679c3 */ /* 0x000e220000008800 */
[----:B------:R-:W-:Y:S01]  /*6130*/  UMOV UR5, 0x400 ;  /* 0x0000040000057882 */ /* 0x000fe20000000000 */
[----:B------:R-:W-:Y:S01]  /*6140*/  ISETP.NE.AND P6, PT, RZ, UR10, PT ;  /* 0x0000000aff007c0c */ /* 0x000fe2000bfc5270 */
[--C-:B-1----:R-:W-:Y:S02]  /*6150*/  HADD2.F32 R27, -RZ, R58.reuse.H0_H0 ;  /* 0x2000003aff1b7230 */ /* 0x102fe40000004100 */
[----:B------:R-:W-:Y:S02]  /*6160*/  HADD2.F32 R31, -RZ, R58.H1_H1 ;  /* 0x3000003aff1f7230 */ /* 0x000fe40000004100 */
[--C-:B------:R-:W-:Y:S01]  /*6170*/  HADD2.F32 R37, -RZ, R59.reuse.H0_H0 ;  /* 0x2000003bff257230 */ /* 0x100fe20000004100 */
        /* <DEDUP_REMOVED lines=34> */
.L_x_1282:
        /* <DEDUP_REMOVED lines=21> */
.L_x_1284:
[----:B------:R-:W-:Y:S05]  /*64f0*/  BSYNC B0 ;  /* 0x0000000000007941 */ /* 0x000fea0003800000 */
.L_x_1283:
[----:B------:R-:W-:Y:S01]  /*6500*/  ISETP.NE.AND P0, PT, RZ, UR10, PT ;  /* 0x0000000aff007c0c */ /* 0x000fe2000bf05270 */
[C---:B------:R-:W-:Y:S01]  /*6510*/  FADD.FTZ R24, -R62.reuse, R31 ;  /* 0x0000001f3e187221 */ /* 0x040fe20000010100 */
[----:B0-----:R-:W-:Y:S01]  /*6520*/  FADD.FTZ R26, -R62, R35 ;  /* 0x000000233e1a7221 */ /* 0x001fe20000010100 */
[----:B------:R-:W-:Y:S02]  /*6530*/  HADD2.F32 R31, -RZ, R63.H0_H0 ;  /* 0x2000003fff1f7230 */ /* 0x000fe40000004100 */
[--C-:B------:R-:W-:Y:S02]  /*6540*/  HADD2.F32 R37, -RZ, R61.reuse.H0_H0 ;  /* 0x2000003dff257230 */ /* 0x100fe40000004100 */
[-C--:B------:R-:W-:Y:S01]  /*6550*/  FMUL.FTZ R41, R24, R57.reuse ;  /* 0x0000003918297220 */ /* 0x080fe20000410000 */
[----:B------:R-:W-:Y:S02]  /*6560*/  HADD2.F32 R30, -RZ, R61.H1_H1 ;  /* 0x3000003dff1e7230 */ /* 0x000fe40000004100 */
[----:B------:R-:W-:Y:S01]  /*6570*/  FMUL.FTZ R38, R26, R57 ;  /* 0x000000391a267220 */ /* 0x000fe20000410000 */
[----:B------:R-:W-:-:S02]  /*6580*/  HADD2.F32 R63, -RZ, R63.H1_H1 ;  /* 0x3000003fff3f7230 */ /* 0x000fc40000004100 */
        /* <DEDUP_REMOVED lines=19> */
.L_x_1285:
        /* <DEDUP_REMOVED lines=21> */
.L_x_1287:
[----:B------:R-:W-:Y:S05]  /*6810*/  BSYNC B0 ;  /* 0x0000000000007941 */ /* 0x000fea0003800000 */
.L_x_1286:
[----:B------:R-:W-:Y:S01]  /*6820*/  ISETP.NE.AND P0, PT, RZ, UR10, PT ;  /* 0x0000000aff007c0c */ /* 0x000fe2000bf05270 */
[C---:B------:R-:W-:Y:S01]  /*6830*/  FADD.FTZ R24, -R62.reuse, R31 ;  /* 0x0000001f3e187221 */ /* 0x040fe20000010100 */
[----:B0-----:R-:W-:Y:S01]  /*6840*/  FADD.FTZ R26, -R62, R63 ;  /* 0x0000003f3e1a7221 */ /* 0x001fe20000010100 */
[--C-:B------:R-:W-:Y:S02]  /*6850*/  HADD2.F32 R35, -RZ, R74.reuse.H0_H0 ;  /* 0x2000004aff237230 */ /* 0x100fe40000004100 */
        /* <DEDUP_REMOVED lines=24> */
.L_x_1288:
        /* <DEDUP_REMOVED lines=21> */
.L_x_1290:
[----:B------:R-:W-:Y:S05]  /*6b30*/  BSYNC B0 ;  /* 0x0000000000007941 */ /* 0x000fea0003800000 */
.L_x_1289:
        /* <DEDUP_REMOVED lines=28> */
.L_x_1291:
        /* <DEDUP_REMOVED lines=21> */
.L_x_1293:
[----:B------:R-:W-:Y:S05]  /*6e50*/  BSYNC B0 ;  /* 0x0000000000007941 */ /* 0x000fea0003800000 */
.L_x_1292:
        /* <DEDUP_REMOVED lines=28> */
.L_x_1294:
        /* <DEDUP_REMOVED lines=21> */
.L_x_1296:
[----:B------:R-:W-:Y:S05]  /*7170*/  BSYNC B0 ;  /* 0x0000000000007941 */ /* 0x000fea0003800000 */
.L_x_1295:
        /* <DEDUP_REMOVED lines=28> */
.L_x_1297:
        /* <DEDUP_REMOVED lines=21> */
.L_x_1299:
[----:B------:R-:W-:Y:S05]  /*7490*/  BSYNC B0 ;  /* 0x0000000000007941 */ /* 0x000fea0003800000 */
.L_x_1298:
        /* <DEDUP_REMOVED lines=28> */
.L_x_1300:
        /* <DEDUP_REMOVED lines=21> */
.L_x_1302:
[----:B------:R-:W-:Y:S05]  /*77b0*/  BSYNC B0 ;  /* 0x0000000000007941 */ /* 0x000fea0003800000 */
.L_x_1301:
        /* <DEDUP_REMOVED lines=28> */
.L_x_1303:
        /* <DEDUP_REMOVED lines=20> */
.L_x_1305:
[----:B------:R-:W-:Y:S05]  /*7ac0*/  BSYNC B0 ;  /* 0x0000000000007941 */ /* 0x000fea0003800000 */
.L_x_1304:
[C---:B------:R-:W-:Y:S01]  /*7ad0*/  FADD.FTZ R24, -R62.reuse, R41 ;  /* 0x000000293e187221 */ /* 0x040fe20000010100 */
[----:B0-----:R-:W-:Y:S01]  /*7ae0*/  FADD.FTZ R26, -R62, R87 ;  /* 0x000000573e1a7221 */ /* 0x001fe20000010100 */
[--C-:B------:R-:W-:Y:S02]  /*7af0*/  HADD2.F32 R31, -RZ, R88.reuse.H0_H0 ;  /* 0x20000058ff1f7230 */ /* 0x100fe40000004100 */
[--C-:B------:R-:W-:Y:S02]  /*7b00*/  HADD2.F32 R41, -RZ, R89.reuse.H0_H0 ;  /* 0x20000059ff297230 */ /* 0x100fe40000004100 */
[-C--:B------:R-:W-:Y:S01]  /*7b10*/  FMUL.FTZ R39, R24, R57.reuse ;  /* 0x0000003918277220 */ /* 0x080fe20000410000 */
[----:B------:R-:W-:Y:S02]  /*7b20*/  HADD2.F32 R88, -RZ, R88.H1_H1 ;  /* 0x30000058ff587230 */ /* 0x000fe40000004100 */
        /* <DEDUP_REMOVED lines=21> */
.L_x_1306:
        /* <DEDUP_REMOVED lines=20> */
.L_x_1308:
[----:B------:R-:W-:Y:S05]  /*7dc0*/  BSYNC B0 ;  /* 0x0000000000007941 */ /* 0x000fea0003800000 */
.L_x_1307:
[C---:B------:R-:W-:Y:S01]  /*7dd0*/  FADD.FTZ R24, -R62.reuse, R41 ;  /* 0x000000293e187221 */ /* 0x040fe20000010100 */
[----:B0-----:R-:W-:Y:S01]  /*7de0*/  FADD.FTZ R26, -R62, R89 ;  /* 0x000000593e1a7221 */ /* 0x001fe20000010100 */
[--C-:B------:R-:W-:Y:S02]  /*7df0*/  HADD2.F32 R31, -RZ, R90.reuse.H0_H0 ;  /* 0x2000005aff1f7230 */ /* 0x100fe40000004100 */
[----:B------:R-:W-:Y:S02]  /*7e00*/  HADD2.F32 R90, -RZ, R90.H1_H1 ;  /* 0x3000005aff5a7230 */ /* 0x000fe40000004100 */
[-C--:B------:R-:W-:Y:S01]  /*7e10*/  FMUL.FTZ R39, R24, R57.reuse ;  /* 0x0000003918277220 */ /* 0x080fe20000410000 */
[----:B------:R-:W-:Y:S02]  /*7e20*/  HADD2.F32 R41, -RZ, R91.H0_H0 ;  /* 0x2000005bff297230 */ /* 0x000fe40000004100 */
        /* <DEDUP_REMOVED lines=20> */
.L_x_1309:
        /* <DEDUP_REMOVED lines=20> */
.L_x_1311:
[----:B------:R-:W-:Y:S05]  /*80b0*/  BSYNC B0 ;  /* 0x0000000000007941 */ /* 0x000fea0003800000 */
.L_x_1310:
[----:B------:R-:W-:Y:S01]  /*80c0*/  HADD2.F32 R91, -RZ, R91.H1_H1 ;  /* 0x3000005bff5b7230 */ /* 0x000fe20000004100 */
[----:B------:R-:W-:Y:S01]  /*80d0*/  SHF.R.U32.HI R24, RZ, 0x3, R2 ;  /* 0x00000003ff187819 */ /* 0x000fe20000011602 */
[C---:B0-----:R-:W-:Y:S01]  /*80e0*/  FADD.FTZ R26, -R62.reuse, R41 ;  /* 0x000000293e1a7221 */ /* 0x041fe20000010100 */
[--C-:B------:R-:W-:Y:S02]  /*80f0*/  HADD2.F32 R35, -RZ, R92.reuse.H0_H0 ;  /* 0x2000005cff237230 */ /* 0x100fe40000004100 */
[----:B------:R-:W-:Y:S01]  /*8100*/  FADD.FTZ R30, -R62, R91 ;  /* 0x0000005b3e1e7221 */ /* 0x000fe20000010100 */
[--C-:B------:R-:W-:Y:S02]  /*8110*/  HADD2.F32 R43, -RZ, R93.reuse.H0_H0 ;  /* 0x2000005dff2b7230 */ /* 0x100fe40000004100 */
[-C--:B------:R-:W-:Y:S01]  /*8120*/  FMUL.FTZ R41, R26, R57.reuse ;  /* 0x000000391a297220 */ /* 0x080fe20000410000 */
[----:B------:R-:W-:Y:S02]  /*8130*/  HADD2.F32 R92, -RZ, R92.H1_H1 ;  /* 0x3000005cff5c7230 */ /* 0x000fe40000004100 */
        /* <DEDUP_REMOVED lines=22> */
.L_x_1312:
        /* <DEDUP_REMOVED lines=20> */
.L_x_1314:
[----:B------:R-:W-:Y:S05]  /*83e0*/  BSYNC B0 ;  /* 0x0000000000007941 */ /* 0x000fea0003800000 */
.L_x_1313:
[C---:B------:R-:W-:Y:S01]  /*83f0*/  FADD.FTZ R24, -R62.reuse, R43 ;  /* 0x0000002b3e187221 */ /* 0x040fe20000010100 */
[----:B------:R-:W-:Y:S01]  /*8400*/  FADD.FTZ R26, -R62, R93 ;  /* 0x0000005d3e1a7221 */ /* 0x000fe20000010100 */
[--C-:B0-----:R-:W-:Y:S02]  /*8410*/  HADD2.F32 R31, -RZ, R94.reuse.H0_H0 ;  /* 0x2000005eff1f7230 */ /* 0x101fe40000004100 */
[----:B------:R-:W-:Y:S02]  /*8420*/  IMAD R33, R33, UR7, R25 ;  /* 0x0000000721217c24 */ /* 0x000fe4000f8e0219 */
        /* <DEDUP_REMOVED lines=23> */
.L_x_1315:
        /* <DEDUP_REMOVED lines=20> */
.L_x_1317:
[----:B------:R-:W-:Y:S05]  /*86e0*/  BSYNC B0 ;  /* 0x0000000000007941 */ /* 0x000fea0003800000 */
.L_x_1316:
[----:B0-----:R-:W-:Y:S01]  /*86f0*/  HADD2.F32 R25, -RZ, R17.H1_H1 ;  /* 0x30000011ff197230 */ /* 0x001fe20000004100 */
[----:B------:R-:W-:Y:S01]  /*8700*/  IADD3 R36, R33, 0x60, RZ ;  /* 0x0000006021247810 */ /* 0x000fe20007ffe0ff */
[--C-:B------:R-:W-:Y:S01]  /*8710*/  HADD2.F32 R17, -RZ, R18.reuse.H0_H0 ;  /* 0x20000012ff117230 */ /* 0x100fe20000004100 */
[----:B------:R-:W-:Y:S01]  /*8720*/  ULDC.64 UR12, c[0x0][0x290] ;  /* 0x0000a400000c7ab9 */ /* 0x000fe20000000a00 */
[----:B------:R-:W-:Y:S02]  /*8730*/  HADD2.F32 R26, -RZ, R18.H1_H1 ;  /* 0x30000012ff1a7230 */ /* 0x000fe40000004100 */
[C---:B------:R-:W-:Y:S01]  /*8740*/  FADD.FTZ R18, -R62.reuse, R41 ;  /* 0x000000293e127221 */ /* 0x040fe20000010100 */
[----:B------:R-:W-:Y:S01]  /*8750*/  FADD.FTZ R24, -R62, R25 ;  /* 0x000000193e187221 */ /* 0x000fe20000010100 */
[----:B------:R-:W-:Y:S02]  /*8760*/  SHF.R.S32.HI R38, RZ, 0x1f, R36 ;  /* 0x0000001fff267819 */ /* 0x000fe40000011424 */
        /* <DEDUP_REMOVED lines=21> */
.L_x_1318:
[----:B------:R-:W-:Y:S01]  /*88c0*/  ISETP.GE.U32.AND P0, PT, R36, UR12, PT ;  /* 0x0000000c24007c0c */ /* 0x000fe2000bf06070 */
[----:B------:R-:W-:Y:S01]  /*88d0*/  BSSY B0, `(.L_x_1319) ;  /* 0x0000018000007945 */ /* 0x000fe20003800000 */
[--C-:B------:R-:W-:Y:S02]  /*88e0*/  HADD2.F32 R27, -RZ, R19.reuse.H0_H0 ;  /* 0x20000013ff1b7230 */ /* 0x100fe40000004100 */
[----:B------:R-:W-:Y:S01]  /*88f0*/  ISETP.GE.AND.EX P0, PT, R38, UR13, PT, P0 ;  /* 0x0000000d26007c0c */ /* 0x000fe2000bf06300 */
[----:B------:R-:W-:-:S03]  /*8900*/  HADD2.F32 R31, -RZ, R19.H1_H1 ;  /* 0x30000013ff1f7230 */ /* 0x000fc60000004100 */
        /* <DEDUP_REMOVED lines=15> */
[----:B------:R-:W-:Y:S01]  /*8a00*/  FFMA.FTZ R18, R17, R70, -R18 ;  /* 0x0000004611127223 */ /* 0x000fe20000010812 */
[----:B------:R-:W-:-:S03]  /*8a10*/  FMUL.FTZ R17, R26, R57 ;  /* 0x000000391a117220 */ /* 0x000fc60000410000 */
[----:B------:R-:W-:-:S05]  /*8a20*/  FMUL.FTZ R18, R18, R57 ;  /* 0x0000003912127220 */ /* 0x000fca0000410000 */
[----:B------:R-:W-:-:S05]  /*8a30*/  F2FP.F16.F32.PACK_AB R17, R17, R18 ;  /* 0x000000121111723e */ /* 0x000fca00000000ff */
[----:B------:R0:W-:Y:S02]  /*8a40*/  STG.E desc[UR8][R24.64], R17 ;  /* 0x0000001118007986 */ /* 0x0001e4000c101908 */
.L_x_1320:
[----:B------:R-:W-:Y:S05]  /*8a50*/  BSYNC B0 ;  /* 0x0000000000007941 */ /* 0x000fea0003800000 */
.L_x_1319:
[C---:B------:R-:W-:Y:S01]  /*8a60*/  FADD.FTZ R18, -R62.reuse, R27 ;  /* 0x0000001b3e127221 */ /* 0x040fe20000010100 */
[----:B------:R-:W-:Y:S01]  /*8a70*/  IADD3 R36, R33, 0x68, RZ ;  /* 0x0000006821247810 */ /* 0x000fe20007ffe0ff */
[----:B------:R-:W-:Y:S01]  /*8a80*/  FADD.FTZ R26, -R62, R31 ;  /* 0x0000001f3e1a7221 */ /* 0x000fe20000010100 */
[--C-:B0-----:R-:W-:Y:S02]  /*8a90*/  HADD2.F32 R17, -RZ, R20.reuse.H0_H0 ;  /* 0x20000014ff117230 */ /* 0x101fe40000004100 */
[-C--:B------:R-:W-:Y:S01]  /*8aa0*/  FMUL.FTZ R37, R18, R57.reuse ;  /* 0x0000003912257220 */ /* 0x080fe20000410000 */
[----:B------:R-:W-:Y:S01]  /*8ab0*/  HADD2.F32 R24, -RZ, R20.H1_H1 ;  /* 0x30000014ff187230 */ /* 0x000fe20000004100 */
        /* <DEDUP_REMOVED lines=21> */
.L_x_1321:
        /* <DEDUP_REMOVED lines=25> */
.L_x_1323:
[----:B------:R-:W-:Y:S05]  /*8da0*/  BSYNC B0 ;  /* 0x0000000000007941 */ /* 0x000fea0003800000 */
.L_x_1322:
[C---:B------:R-:W-:Y:S01]  /*8db0*/  FADD.FTZ R18, -R62.reuse, R25 ;  /* 0x000000193e127221 */ /* 0x040fe20000010100 */
[----:B------:R-:W-:Y:S01]  /*8dc0*/  IADD3 R34, R33, 0x70, RZ ;  /* 0x0000007021227810 */ /* 0x000fe20007ffe0ff */
[----:B0-----:R-:W-:Y:S01]  /*8dd0*/  FADD.FTZ R20, -R62, R27 ;  /* 0x0000001b3e147221 */ /* 0x001fe20000010100 */
[--C-:B------:R-:W-:Y:S02]  /*8de0*/  HADD2.F32 R17, -RZ, R22.reuse.H0_H0 ;  /* 0x20000016ff117230 */ /* 0x100fe40000004100 */
        /* <DEDUP_REMOVED lines=23> */
.L_x_1324:
[----:B------:R-:W-:Y:S01]  /*8f60*/  ISETP.GE.U32.AND P0, PT, R34, UR12, PT ;  /* 0x0000000c22007c0c */ /* 0x000fe2000bf06070 */
[--C-:B------:R-:W-:Y:S01]  /*8f70*/  HADD2.F32 R19, -RZ, R23.reuse.H0_H0 ;  /* 0x20000017ff137230 */ /* 0x100fe20000004100 */
[----:B------:R-:W-:Y:S01]  /*8f80*/  BSSY B0, `(.L_x_1325) ;  /* 0x0000019000007945 */ /* 0x000fe20003800000 */
[----:B------:R-:W-:Y:S01]  /*8f90*/  HADD2.F32 R23, -RZ, R23.H1_H1 ;  /* 0x30000017ff177230 */ /* 0x000fe20000004100 */
[----:B------:R-:W-:Y:S02]  /*8fa0*/  ISETP.GE.AND.EX P0, PT, R36, UR13, PT, P0 ;  /* 0x0000000d24007c0c */ /* 0x000fe4000bf06300 */
[----:B------:R-:W-:Y:S02]  /*8fb0*/  FADD.FTZ R24, -R62, R19 ;  /* 0x000000133e187221 */ /* 0x000fe40000010100 */
[----:B------:R-:W-:Y:S01]  /*8fc0*/  ISETP.LT.U32.AND P0, PT, R2, 0x1c0, !P0 ;  /* 0x000001c00200780c */ /* 0x000fe20004701070 */
[----:B------:R-:W-:-:S12]  /*8fd0*/  FADD.FTZ R62, -R62, R23 ;  /* 0x000000173e3e7221 */ /* 0x000fd80000010100 */
        /* <DEDUP_REMOVED lines=19> */
.L_x_1326:
[----:B------:R-:W-:Y:S05]  /*9110*/  BSYNC B0 ;  /* 0x0000000000007941 */ /* 0x000fea0003800000 */
.L_x_1325:
[----:B------:R-:W-:Y:S01]  /*9120*/  IADD3 R33, R33, 0x78, RZ ;  /* 0x0000007821217810 */ /* 0x000fe20007ffe0ff */
        /* <DEDUP_REMOVED lines=24> */
.L_x_1327:
[----:B------:R-:W-:Y:S01]  /*92b0*/  ISETP.GE.U32.AND P0, PT, R33, UR12, PT ;  /* 0x0000000c21007c0c */ /* 0x000fe2000bf06070 */
[----:B------:R-:W-:Y:S03]  /*92c0*/  BSSY B0, `(.L_x_1328) ;  /* 0x0000015000007945 */ /* 0x000fe60003800000 */
[----:B------:R-:W-:-:S04]  /*92d0*/  ISETP.GE.AND.EX P0, PT, R26, UR13, PT, P0 ;  /* 0x0000000d1a007c0c */ /* 0x000fc8000bf06300 */
[----:B------:R-:W-:-:S13]  /*92e0*/  ISETP.LT.U32.AND P0, PT, R2, 0x1c0, !P0 ;  /* 0x000001c00200780c */ /* 0x000fda0004701070 */
[----:B------:R-:W-:Y:S05]  /*92f0*/  @!P0 BRA `(.L_x_1329) ;  /* 0x0000000000448947 */ /* 0x000fea0003800000 */
[----:B------:R-:W-:Y:S01]  /*9300*/  ULDC.64 UR12, c[0x0][0x288] ;  /* 0x0000a200000c7ab9 */ /* 0x000fe20000000a00 */
[----:B------:R-:W-:Y:S01]  /*9310*/  MOV R64, R66 ;  /* 0x0000004200407202 */ /* 0x000fe20000000f00 */
[--C-:B------:R-:W-:Y:S01]  /*9320*/  FFMA.FTZ R20, R28, R27, R29.reuse ;  /* 0x0000001b1c147223 */ /* 0x100fe2000001001d */
[----:B------:R-:W-:Y:S02]  /*9330*/  IMAD R18, R122, UR12, RZ ;  /* 0x0000000c7a127c24 */ /* 0x000fe4000f8e02ff */
[----:B------:R-:W-:Y:S01]  /*9340*/  FFMA.FTZ R29, R28, R62, R29 ;  /* 0x0000003e1c1d7223 */ /* 0x000fe2000001001d */
        /* <DEDUP_REMOVED lines=9> */
[----:B------:R-:W-:-:S02]  /*93e0*/  F2FP.F16.F32.PACK_AB R17, R56, R17 ;  /* 0x000000113811723e */ /* 0x000fc400000000ff */
[----:B------:R-:W-:-:S05]  /*93f0*/  LEA.HI.X R19, R64, UR13, R19, 0x1, P0 ;  /* 0x0000000d40137c11 */ /* 0x000fca00080f0c13 */
[----:B------:R0:W-:Y:S02]  /*9400*/  STG.E desc[UR8][R18.64], R17 ;  /* 0x0000001112007986 */ /* 0x0001e4000c101908 */
.L_x_1329:
[----:B------:R-:W-:Y:S05]  /*9410*/  BSYNC B0 ;  /* 0x0000000000007941 */ /* 0x000fea0003800000 */
.L_x_1328:
[----:B------:R-:W-:Y:S02]  /*9420*/  IADD3 R7, R4, R7, RZ ;  /* 0x0000000704077210 */ /* 0x000fe40007ffe0ff */
[----:B------:R-:W-:Y:S02]  /*9430*/  IADD3 R6, R6, 0x1, RZ ;  /* 0x0000000106067810 */ /* 0x000fe40007ffe0ff */
[----:B------:R-:W-:-:S13]  /*9440*/  ISETP.GE.AND P0, PT, R7, UR4, PT ;  /* 0x0000000407007c0c */ /* 0x000fda000bf06270 */
[----:B------:R-:W-:Y:S05]  /*9450*/  @!P0 BRA `(.L_x_1330) ;  /* 0xffffff7000b88947 */ /* 0x000fea000383ffff */
.L_x_1247:
        /* <DEDUP_REMOVED lines=23> */
.L_x_1332:
[----:B------:R-:W-:Y:S05]  /*95d0*/  BSYNC B0 ;  /* 0x0000000000007941 */ /* 0x000fea0003800000 */
.L_x_1331:
[----:B------:R-:W-:Y:S05]  /*95e0*/  @P0 EXIT ;  /* 0x000000000000094d */ /* 0x000fea0003800000 */
[----:B------:R-:W-:Y:S05]  /*95f0*/  @P2 BRA `(.L_x_1333) ;  /* 0x0000000000202947 */ /* 0x000fea0003800000 */
[----:B------:R-:W-:-:S05]  /*9600*/  IMAD R0, R6, R9, RZ ;  /* 0x0000000906007224 */ /* 0x000fca00078e02ff */
[----:B------:R-:W-:-:S13]  /*9610*/  ISETP.NE.AND P0, PT, R0, -0x1, PT ;  /* 0xffffffff0000780c */ /* 0x000fda0003f05270 */
[----:B------:R-:W-:Y:S05]  /*9620*/  @!P0 BRA `(.L_x_1333) ;  /* 0x0000000000148947 */ /* 0x000fea0003800000 */
.L_x_1334:
[----:B-1----:R-:W2:Y:S04]  /*9630*/  LDG.E.STRONG.GPU R3, desc[UR8][R4.64] ;  /* 0x0000000804037981 */ /* 0x002ea8000c1ef900 */
[----:B--2---:R-:W-:Y:S01]  /*9640*/  CCTL.IVALL ;  /* 0x00000000ff00798f */ /* 0x004fe20002000000 */
[----:B------:R-:W-:Y:S05]  /*9650*/  YIELD ;  /* 0x0000000000007946 */ /* 0x000fea0003800000 */
[----:B------:R-:W-:-:S13]  /*9660*/  ISETP.NE.AND P0, PT, R3, R0, PT ;  /* 0x000000000300720c */ /* 0x000fda0003f05270 */
[----:B------:R-:W-:Y:S05]  /*9670*/  @P0 BRA `(.L_x_1334) ;  /* 0xfffffffc00ec0947 */ /* 0x000fea000383ffff */
.L_x_1333:
[----:B------:R-:W-:Y:S05]  /*9680*/  WARPSYNC.ALL ;  /* 0x0000000000007948 */ /* 0x000fea0003800000 */
[----:B------:R-:W2:Y:S08]  /*9690*/  LDC.64 R24, c[0x0][0x288] ;  /* 0x0000a200ff187b82 */ /* 0x000eb00000000a00 */
[----:B------:R-:W-:Y:S01]  /*96a0*/  BAR.SYNC.DEFER_BLOCKING 0x0 ;  /* 0x0000000000007b1d */ /* 0x000fe20000010000 */
[----:B--2---:R-:W-:-:S04]  /*96b0*/  LEA.HI R0, P0, R25, R24, RZ, 0x1 ;  /* 0x0000001819007211 */ /* 0x004fc800078108ff */
[----:B-1----:R-:W-:-:S04]  /*96c0*/  IADD3.X R3, RZ, R25, RZ, P0, !PT ;  /* 0x00000019ff037210 */ /* 0x002fc800007fe4ff */
        /* <DEDUP_REMOVED lines=8> */
[----:B0-----:R-:W0:Y:S01]  /*9750*/  LDC.64 R16, c[0x0][0x218] ;  /* 0x00008600ff107b82 */ /* 0x001e220000000a00 */
        /* <DEDUP_REMOVED lines=10> */
.L_x_1335:
        /* <DEDUP_REMOVED lines=23> */
.L_x_1336:
        /* <DEDUP_REMOVED lines=9> */
.L_x_5607:


//--------------------- .text._Z35group_norm_nhwc_bwd_one_pass_kernelI11Fp16IOFp32WLi256ELi112ELi448EEv26Group_norm_nhwc_bwd_params --------------------------
	.section	.text._Z35group_norm_nhwc_bwd_one_pass_kernelI11Fp16IOFp32WLi256ELi112ELi448EEv26Group_norm_nhwc_bwd_params,"ax",@progbits
	.align	128
        .global         _Z35group_norm_nhwc_bwd_one_pass_kernelI11Fp16IOFp32WLi256ELi112ELi448EEv26Group_norm_nhwc_bwd_params
        .type           _Z35group_norm_nhwc_bwd_one_pass_kernelI11Fp16IOFp32WLi256ELi112ELi448EEv26Group_norm_nhwc_bwd_params,@function
        .size           _Z35group_norm_nhwc_bwd_one_pass_kernelI11Fp16IOFp32WLi256ELi112ELi448EEv26Group_norm_nhwc_bwd_params,(.L_x_5608 - _Z35group_norm_nhwc_bwd_one_pass_kernelI11Fp16IOFp32WLi256ELi112ELi448EEv26Group_norm_nhwc_bwd_params)
        .other          _Z35group_norm_nhwc_bwd_one_pass_kernelI11Fp16IOFp32WLi256ELi112ELi448EEv26Group_norm_nhwc_bwd_params,@"STO_CUDA_ENTRY STV_DEFAULT"
_Z35group_norm_nhwc_bwd_one_pass_kernelI11Fp16IOFp32WLi256ELi112ELi448EEv26Group_norm_nhwc_bwd_params:
.text._Z35group_norm_nhwc_bwd_one_pass_kernelI11Fp16IOFp32WLi256ELi112ELi448EEv26Group_norm_nhwc_bwd_params:
        /* <DEDUP_REMOVED lines=13> */
[----:B------:R-:W-:Y:S01]  /*00d0*/  ISETP.GE.U32.AND P1, PT, R0, 0x1c0, PT ;  /* 0x000001c00000780c */ /* 0x000fe20003f26070 */
[----:B------:R-:W-:Y:S01]  /*00e0*/  ULDC.64 UR8, c[0x0][0x288] ;  /* 0x0000a20000087ab9 */ /* 0x000fe20000000a00 */
[----:B------:R-:W-:Y:S01]  /*00f0*/  LOP3.LUT R3, R3, 0xfff7ffff, RZ, 0xc0, !PT ;  /* 0xfff7ffff03037812 */ /* 0x000fe200078ec0ff */
[----:B------:R-:W-:Y:S01]  /*0100*/  IMAD.WIDE.U32 R4, R4, 0x24924925, RZ ;  /* 0x2492492504047825 */ /* 0x000fe200078e00ff */
[----:B------:R-:W1:Y:S01]  /*0110*/  S2R R124, SR_LANEID ;  /* 0x00000000007c7919 */ /* 0x000e620000000000 */
[----:B------:R-:W0:Y:S01]  /*0120*/  LDC R7, c[0x0][0x2ac] ;  /* 0x0000ab00ff077b82 */ /* 0x000e220000000800 */
[----:B------:R-:W-:Y:S01]  /*0130*/  UIMAD UR11, UR9, 0x3, URZ ;  /* 0x00000003090b78a4 */ /* 0x000fe2000f8e023f */
[----:B------:R-:W-:Y:S01]  /*0140*/  IMAD R98, R5, -0x38, R0 ;  /* 0xffffffc805627824 */ /* 0x000fe200078e0200 */
[----:B------:R-:W-:-:S04]  /*0150*/  ULDC.U8 UR21, c[0x0][0x2a4] ;  /* 0x0000a90000157ab9 */ /* 0x000fc80000000000 */
[----:B------:R-:W-:Y:S01]  /*0160*/  SHF.L.U32 R98, R98, 0x1, RZ ;  /* 0x0000000162627819 */ /* 0x000fe200000006ff */
[----:B------:R-:W2:Y:S01]  /*0170*/  S2UR UR6, SR_CgaCtaId ;  /* 0x00000000000679c3 */ /* 0x000ea20000008800 */
        /* <DEDUP_REMOVED lines=19> */
[----:B------:R-:W-:Y:S02]  /*02b0*/  ISETP.LT.AND.EX P2, PT, R8, UR5, !P1, P0 ;  /* 0x0000000508007c0c */ /* 0x000fe4000cf41300 */
[----:B------:R-:W-:Y:S02]  /*02c0*/  LOP3.LUT R3, R3, 0xfffdffff, RZ, 0xc0, !PT ;  /* 0xfffdffff03037812 */ /* 0x000fe400078ec0ff */
[----:B------:R-:W-:Y:S02]  /*02d0*/  ISETP.LT.U32.AND P0, PT, R2, UR4, PT ;  /* 0x0000000402007c0c */ /* 0x000fe4000bf01070 */
[----:B------:R-:W-:Y:S02]  /*02e0*/  @P3 LOP3.LUT R3, R3, 0x20000, RZ, 0xfc, !PT ;  /* 0x0002000003033812 */ /* 0x000fe400078efcff */
[----:B------:R-:W-:Y:S02]  /*02f0*/  SHF.R.S32.HI R9, RZ, 0x1f, R2 ;  /* 0x0000001fff097819 */ /* 0x000fe40000011402 */
[----:B------:R-:W-:-:S02]  /*0300*/  LOP3.LUT R3, R3, 0xfffeffff, RZ, 0xc0, !PT ;  /* 0xfffeffff03037812 */ /* 0x000fc400078ec0ff */
[C---:B------:R-:W-:Y:S02]  /*0310*/  IADD3 R123, R2.reuse, 0x8, RZ ;  /* 0x00000008027b7810 */ /* 0x040fe40007ffe0ff */
[----:B------:R-:W-:Y:S02]  /*0320*/  @P2 LOP3.LUT R3, R3, 0x10000, RZ, 0xfc, !PT ;  /* 0x0001000003032812 */ /* 0x000fe400078efcff */
[----:B------:R-:W-:Y:S02]  /*0330*/  ISETP.LT.AND.EX P2, PT, R9, UR5, !P1, P0 ;  /* 0x0000000509007c0c */ /* 0x000fe4000cf41300 */
[----:B------:R-:W-:Y:S02]  /*0340*/  ISETP.LT.U32.AND P0, PT, R123, UR4, PT ;  /* 0x000000047b007c0c */ /* 0x000fe4000bf01070 */
[----:B------:R-:W-:Y:S02]  /*0350*/  SHF.R.S32.HI R24, RZ, 0x1f, R123 ;  /* 0x0000001fff187819 */ /* 0x000fe4000001147b */
[----:B------:R-:W-:-:S02]  /*0360*/  IADD3 R122, R2, 0x10, RZ ;  /* 0x00000010027a7810 */ /* 0x000fc40007ffe0ff */
[----:B------:R-:W-:Y:S02]  /*0370*/  ISETP.LT.AND.EX P3, PT, R24, UR5, !P1, P0 ;  /* 0x0000000518007c0c */ /* 0x000fe4000cf61300 */
[----:B------:R-:W-:Y:S02]  /*0380*/  LOP3.LUT R3, R3, 0xffefffff, RZ, 0xc0, !PT ;  /* 0xffefffff03037812 */ /* 0x000fe400078ec0ff */
[----:B------:R-:W-:Y:S02]  /*0390*/  SHF.R.S32.HI R23, RZ, 0x1f, R122 ;  /* 0x0000001fff177819 */ /* 0x000fe4000001147a */
[----:B------:R-:W-:Y:S02]  /*03a0*/  ISETP.LT.U32.AND P0, PT, R122, UR4, PT ;  /* 0x000000047a007c0c */ /* 0x000fe4000bf01070 */
[----:B------:R-:W-:Y:S02]  /*03b0*/  @P2 LOP3.LUT R3, R3, 0x100000, RZ, 0xfc, !PT ;  /* 0x0010000003032812 */ /* 0x000fe400078efcff */
        /* <DEDUP_REMOVED lines=78> */
[----:B------:R-:W-:-:S02]  /*08a0*/  ISETP.LT.AND.EX P0, PT, R10, UR5, !P1, P0 ;  /* 0x000000050a007c0c */ /* 0x000fc4000cf01300 */
[----:B------:R-:W-:Y:S02]  /*08b0*/  LOP3.LUT R3, R3, 0xfffffffb, RZ, 0xc0, !PT ;  /* 0xfffffffb03037812 */ /* 0x000fe400078ec0ff */
[C---:B------:R-:W-:Y:S02]  /*08c0*/  IADD3 R106, R2.reuse, 0x80, RZ ;  /* 0x00000080026a7810 */ /* 0x040fe40007ffe0ff */
[----:B------:R-:W-:Y:S02]  /*08d0*/  @P2 LOP3.LUT R3, R3, 0x4, RZ, 0xfc, !PT ;  /* 0x0000000403032812 */ /* 0x000fe400078efcff */
[C---:B------:R-:W-:Y:S02]  /*08e0*/  IADD3 R105, R2.reuse, 0x88, RZ ;  /* 0x0000008802697810 */ /* 0x040fe40007ffe0ff */
[C---:B------:R-:W-:Y:S02]  /*08f0*/  IADD3 R104, R2.reuse, 0x90, RZ ;  /* 0x0000009002687810 */ /* 0x040fe40007ffe0ff */
[----:B------:R-:W-:-:S02]  /*0900*/  IADD3 R103, R2, 0x98, RZ ;  /* 0x0000009802677810 */ /* 0x000fc40007ffe0ff */
[----:B------:R-:W-:Y:S02]  /*0910*/  LOP3.LUT R3, R3, 0xfffffffd, RZ, 0xc0, !PT ;  /* 0xfffffffd03037812 */ /* 0x000fe400078ec0ff */
[----:B------:R-:W-:Y:S02]  /*0920*/  IADD3 R102, R2, 0xa0, RZ ;  /* 0x000000a002667810 */ /* 0x000fe40007ffe0ff */
[----:B------:R-:W-:Y:S02]  /*0930*/  SHF.R.S32.HI R9, RZ, 0x1f, R106 ;  /* 0x0000001fff097819 */ /* 0x000fe4000001146a */
[----:B------:R-:W-:Y:S02]  /*0940*/  SHF.R.S32.HI R8, RZ, 0x1f, R105 ;  /* 0x0000001fff087819 */ /* 0x000fe40000011469 */
[----:B------:R-:W-:Y:S02]  /*0950*/  SHF.R.S32.HI R7, RZ, 0x1f, R104 ;  /* 0x0000001fff077819 */ /* 0x000fe40000011468 */
[----:B------:R-:W-:-:S02]  /*0960*/  SHF.R.S32.HI R6, RZ, 0x1f, R103 ;  /* 0x0000001fff067819 */ /* 0x000fc40000011467 */
[----:B------:R-:W-:Y:S02]  /*0970*/  ISETP.LT.U32.AND P5, PT, R106, UR4, PT ;  /* 0x000000046a007c0c */ /* 0x000fe4000bfa1070 */
[----:B------:R-:W-:Y:S02]  /*0980*/  @P0 LOP3.LUT R3, R3, 0x2, RZ, 0xfc, !PT ;  /* 0x0000000203030812 */ /* 0x000fe400078efcff */
[----:B------:R-:W-:Y:S02]  /*0990*/  ISETP.LT.U32.AND P4, PT, R105, UR4, PT ;  /* 0x0000000469007c0c */ /* 0x000fe4000bf81070 */
[----:B------:R-:W-:Y:S02]  /*09a0*/  ISETP.LT.U32.AND P3, PT, R104, UR4, PT ;  /* 0x0000000468007c0c */ /* 0x000fe4000bf61070 */
[----:B------:R-:W-:Y:S02]  /*09b0*/  ISETP.LT.U32.AND P2, PT, R103, UR4, PT ;  /* 0x0000000467007c0c */ /* 0x000fe4000bf41070 */
[----:B------:R-:W-:-:S02]  /*09c0*/  SHF.R.S32.HI R125, RZ, 0x1f, R102 ;  /* 0x0000001fff7d7819 */ /* 0x000fc40000011466 */
[----:B------:R-:W-:Y:S02]  /*09d0*/  ISETP.LT.U32.AND P0, PT, R102, UR4, PT ;  /* 0x0000000466007c0c */ /* 0x000fe4000bf01070 */
[----:B------:R-:W-:Y:S02]  /*09e0*/  ISETP.LT.AND.EX P5, PT, R9, UR5, !P1, P5 ;  /* 0x0000000509007c0c */ /* 0x000fe4000cfa1350 */
[----:B------:R-:W-:Y:S02]  /*09f0*/  ISETP.LT.AND.EX P4, PT, R8, UR5, !P1, P4 ;  /* 0x0000000508007c0c */ /* 0x000fe4000cf81340 */
[----:B------:R-:W-:Y:S02]  /*0a00*/  ISETP.LT.AND.EX P3, PT, R7, UR5, !P1, P3 ;  /* 0x0000000507007c0c */ /* 0x000fe4000cf61330 */
[----:B------:R-:W-:Y:S02]  /*0a10*/  ISETP.LT.AND.EX P2, PT, R6, UR5, !P1, P2 ;  /* 0x0000000506007c0c */ /* 0x000fe4000cf41320 */
[----:B------:R-:W-:Y:S01]  /*0a20*/  ISETP.LT.AND.EX P1, PT, R125, UR5, !P1, P0 ;  /* 0x000000057d007c0c */ /* 0x000fe2000cf21300 */
[----:B------:R-:W-:Y:S01]  /*0a30*/  UIMAD.WIDE.U32 UR4, UR8, 0x3, URZ ;  /* 0x00000003080478a5 */ /* 0x000fe2000f8e003f */
[----:B------:R-:W-:Y:S01]  /*0a40*/  SHF.R.S32.HI R7, RZ, 0x1f, R0 ;  /* 0x0000001fff077819 */ /* 0x000fe20000011400 */
[----:B------:R-:W-:-:S02]  /*0a50*/  ULEA.HI UR8, UP0, UR9, UR8, URZ, 0x1 ;  /* 0x0000000809087291 */ /* 0x000fc4000f81083f */
[----:B------:R-:W-:Y:S01]  /*0a60*/  UIADD3 UR11, UR5, UR11, URZ ;  /* 0x0000000b050b7290 */ /* 0x000fe2000fffe03f */
[----:B------:R-:W-:Y:S01]  /*0a70*/  LEA.HI R7, R7, R0, RZ, 0x5 ;  /* 0x0000000007077211 */ /* 0x000fe200078f28ff */
[----:B------:R-:W-:Y:S02]  /*0a80*/  UIADD3.X UR10, URZ, UR9, URZ, UP0, !UPT ;  /* 0x000000093f0a7290 */ /* 0x000fe400087fe43f */
[----:B------:R-:W-:Y:S01]  /*0a90*/  ULEA.HI UR9, UP0, UR11, UR4, URZ, 0x1 ;  /* 0x000000040b097291 */ /* 0x000fe2000f81083f */
[----:B------:R-:W-:Y:S01]  /*0aa0*/  SHF.R.S32.HI R7, RZ, 0x5, R7 ;  /* 0x00000005ff077819 */ /* 0x000fe20000011407 */
[----:B------:R-:W-:Y:S01]  /*0ab0*/  USHF.R.S64 UR8, UR8, 0x1, UR10 ;  /* 0x0000000108087899 */ /* 0x000fe2000800100a */
[----:B------:R-:W-:Y:S01]  /*0ac0*/  UMOV UR4, 0x400 ;  /* 0x0000040000047882 */ /* 0x000fe20000000000 */
[----:B------:R-:W-:Y:S02]  /*0ad0*/  UIADD3.X UR11, URZ, UR11, URZ, UP0, !UPT ;  /* 0x0000000b3f0b7290 */ /* 0x000fe400087fe43f */
[----:B--2---:R-:W-:-:S02]  /*0ae0*/  ULEA UR4, UR6, UR4, 0x18 ;  /* 0x0000000406047291 */ /* 0x004fc4000f8ec03f */
[----:B------:R-:W-:Y:S02]  /*0af0*/  USHF.R.S64 UR9, UR9, 0x1, UR11 ;  /* 0x0000000109097899 */ /* 0x000fe4000800100b */
[----:B------:R-:W-:Y:S02]  /*0b00*/  USHF.R.S32.HI UR10, URZ, 0x1, UR10 ;  /* 0x000000013f0a7899 */ /* 0x000fe4000801140a */
[----:B------:R-:W-:Y:S01]  /*0b10*/  USHF.R.S32.HI UR11, URZ, 0x1, UR11 ;  /* 0x000000013f0b7899 */ /* 0x000fe2000801140b */
[----:B------:R-:W-:Y:S01]  /*0b20*/  LEA R99, R7, UR4, 0x3 ;  /* 0x0000000407637c11 */ /* 0x000fe2000f8e18ff */
[----:B------:R-:W-:Y:S02]  /*0b30*/  USHF.L.U64.HI UR10, UR8, 0x2, UR10 ;  /* 0x00000002080a7899 */ /* 0x000fe4000801020a */
[----:B------:R-:W-:Y:S01]  /*0b40*/  USHF.L.U64.HI UR11, UR9, 0x2, UR11 ;  /* 0x00000002090b7899 */ /* 0x000fe2000801020b */
[----:B-1----:R-:W-:-:S11]  /*0b50*/  UMOV UR4, URZ ;  /* 0x0000003f00047c82 */ /* 0x002fd60008000000 */
.L_x_1484:
[----:B------:R-:W-:Y:S01]  /*0b60*/  ULDC UR15, c[0x0][0x2a0] ;  /* 0x0000a800000f7ab9 */ /* 0x000fe20000000800 */
[----:B------:R-:W-:Y:S01]  /*0b70*/  IABS R6, UR12 ;  /* 0x0000000c00067c13 */ /* 0x000fe20008000000 */
[----:B------:R-:W-:Y:S01]  /*0b80*/  UMOV UR6, URZ ;  /* 0x0000003f00067c82 */ /* 0x000fe20008000000 */
[----:B0-----:R-:W-:Y:S01]  /*0b90*/  MOV R4, UR15 ;  /* 0x0000000f00047c02 */ /* 0x001fe20008000f00 */
[----:B------:R-:W-:Y:S01]  /*0ba0*/  UISETP.GE.AND UP2, UPT, UR12, URZ, UPT ;  /* 0x0000003f0c00728c */ /* 0x000fe2000bf46270 */
[----:B------:R-:W-:Y:S01]  /*0bb0*/  R2UR UR13, R6 ;  /* 0x00000000060d72ca */ /* 0x000fe200000e0000 */
[----:B------:R-:W0:Y:S01]  /*0bc0*/  @P5 LDC.64 R82, c[0x0][0x228] ;  /* 0x00008a00ff525b82 */ /* 0x000e220000000a00 */
[----:B------:R-:W-:Y:S01]  /*0bd0*/  IABS R4, R4 ;  /* 0x0000000400047213 */ /* 0x000fe20000000000 */
[----:B------:R-:W-:Y:S01]  /*0be0*/  HFMA2.MMA R76, -RZ, RZ, 0, 0 ;  /* 0x00000000ff4c7435 */ /* 0x000fe200000001ff */
[----:B------:R-:W-:Y:S02]  /*0bf0*/  P2R R52, PR, RZ, 0x4 ;  /* 0x00000004ff347803 */ /* 0x000fe40000000000 */
[----:B------:R-:W-:-:S02]  /*0c00*/  R2UR UR16, R4 ;  /* 0x00000000041072ca */ /* 0x000fc400000e0000 */
[C---:B------:R-:W-:Y:S01]  /*0c10*/  LOP3.LUT P2, RZ, R3.reuse, 0x100000, RZ, 0xc0, !PT ;  /* 0x0010000003ff7812 */ /* 0x040fe2000784c0ff */
[----:B------:R-:W1:Y:S01]  /*0c20*/  @P4 LDC.64 R80, c[0x0][0x228] ;  /* 0x00008a00ff504b82 */ /* 0x000e620000000a00 */
[----:B------:R-:W-:Y:S02]  /*0c30*/  SHF.R.S32.HI R10, RZ, 0x1f, R2 ;  /* 0x0000001fff0a7819 */ /* 0x000fe40000011402 */
[----:B------:R-:W-:Y:S02]  /*0c40*/  P2R R14, PR, RZ, 0x8 ;  /* 0x00000008ff0e7803 */ /* 0x000fe40000000000 */
[C---:B------:R-:W-:Y:S02]  /*0c50*/  LOP3.LUT P3, RZ, R3.reuse, 0x8000, RZ, 0xc0, !PT ;  /* 0x0000800003ff7812 */ /* 0x040fe4000786c0ff */
[----:B------:R-:W-:Y:S02]  /*0c60*/  SHF.R.S32.HI R12, RZ, 0x1f, R122 ;  /* 0x0000001fff0c7819 */ /* 0x000fe4000001147a */
[----:B------:R-:W-:Y:S01]  /*0c70*/  P2R R56, PR, RZ, 0x2 ;  /* 0x00000002ff387803 */ /* 0x000fe20000000000 */
[----:B------:R-:W2:Y:S01]  /*0c80*/  I2F.RP R4, UR16 ;  /* 0x0000001000047d06 */ /* 0x000ea20008209400 */
[----:B------:R-:W-:Y:S01]  /*0c90*/  LOP3.LUT P1, RZ, R3, 0x2000, RZ, 0xc0, !PT ;  /* 0x0000200003ff7812 */ /* 0x000fe2000782c0ff */
[----:B------:R-:W3:Y:S01]  /*0ca0*/  @P2 LDC.64 R8, c[0x0][0x288] ;  /* 0x0000a200ff082b82 */ /* 0x000ee20000000a00 */
[----:B------:R-:W-:-:S02]  /*0cb0*/  SHF.R.S32.HI R16, RZ, 0x1f, R119 ;  /* 0x0000001fff107819 */ /* 0x000fc40000011477 */
[----:B------:R-:W-:Y:S02]  /*0cc0*/  LOP3.LUT P6, RZ, R3, 0x200, RZ, 0xc0, !PT ;  /* 0x0000020003ff7812 */ /* 0x000fe400078cc0ff */
[----:B------:R-:W-:Y:S02]  /*0cd0*/  SHF.R.S32.HI R20, RZ, 0x1f, R115 ;  /* 0x0000001fff147819 */ /* 0x000fe40000011473 */
[----:B------:R-:W-:Y:S01]  /*0ce0*/  SHF.R.S32.HI R22, RZ, 0x1f, R114 ;  /* 0x0000001fff167819 */ /* 0x000fe20000011472 */
[----:B------:R-:W4:Y:S01]  /*0cf0*/  @P3 LDC.64 R88, c[0x0][0x230] ;  /* 0x00008c00ff583b82 */ /* 0x000f220000000a00 */
[----:B------:R-:W-:Y:S02]  /*0d00*/  SHF.R.S32.HI R26, RZ, 0x1f, R113 ;  /* 0x0000001fff1a7819 */ /* 0x000fe40000011471 */
[----:B------:R-:W-:Y:S01]  /*0d10*/  SHF.R.S32.HI R30, RZ, 0x1f, R112 ;  /* 0x0000001fff1e7819 */ /* 0x000fe20000011470 */
[----:B--2---:R-:W2:Y:S01]  /*0d20*/  MUFU.RCP R4, R4 ;  /* 0x0000000400047308 */ /* 0x004ea20000001000 */
[----:B------:R-:W-:-:S03]  /*0d30*/  SHF.R.S32.HI R50, RZ, 0x1f, R111 ;  /* 0x0000001fff327819 */ /* 0x000fc6000001146f */
[----:B------:R-:W0:Y:S01]  /*0d40*/  @P1 LDC.64 R94, c[0x0][0x230] ;  /* 0x00008c00ff5e1b82 */ /* 0x000e220000000a00 */
[----:B------:R-:W-:Y:S02]  /*0d50*/  SHF.R.S32.HI R54, RZ, 0x1f, R110 ;  /* 0x0000001fff367819 */ /* 0x000fe4000001146e */
[----:B------:R-:W-:Y:S02]  /*0d60*/  SHF.R.S32.HI R57, RZ, 0x1f, R107 ;  /* 0x0000001fff397819 */ /* 0x000fe4000001146b */
[----:B------:R-:W-:Y:S02]  /*0d70*/  SHF.R.S32.HI R60, RZ, 0x1f, R106 ;  /* 0x0000001fff3c7819 */ /* 0x000fe4000001146a */
[----:B------:R-:W-:Y:S01]  /*0d80*/  SHF.R.S32.HI R62, RZ, 0x1f, R105 ;  /* 0x0000001fff3e7819 */ /* 0x000fe20000011469 */
[----:B---3--:R-:W-:Y:S01]  /*0d90*/  @P2 IMAD R6, R10, R8, RZ ;  /* 0x000000080a062224 */ /* 0x008fe200078e02ff */
[----:B------:R-:W-:Y:S01]  /*0da0*/  SHF.R.S32.HI R10, RZ, 0x1f, R123 ;  /* 0x0000001fff0a7819 */ /* 0x000fe2000001147b */
[----:B------:R-:W3:Y:S01]  /*0db0*/  @P1 LDC.64 R38, c[0x0][0x228] ;  /* 0x00008a00ff261b82 */ /* 0x000ee20000000a00 */
[----:B------:R-:W-:Y:S01]  /*0dc0*/  SHF.R.S32.HI R64, RZ, 0x1f, R104 ;  /* 0x0000001fff407819 */ /* 0x000fe20000011468 */
[----:B------:R-:W-:Y:S01]  /*0dd0*/  @P2 IMAD R9, R2, R9, R6 ;  /* 0x0000000902092224 */ /* 0x000fe200078e0206 */
[----:B------:R-:W-:-:S02]  /*0de0*/  SHF.R.S32.HI R66, RZ, 0x1f, R103 ;  /* 0x0000001fff427819 */ /* 0x000fc40000011467 */
[----:B--2---:R-:W-:Y:S02]  /*0df0*/  IADD3 R5, R4, 0xffffffe, RZ ;  /* 0x0ffffffe04057810 */ /* 0x004fe40007ffe0ff */
[----:B------:R-:W-:Y:S01]  /*0e00*/  SHF.R.S32.HI R4, RZ, 0x1f, R98 ;  /* 0x0000001fff047819 */ /* 0x000fe20000011462 */
[----:B------:R-:W2:Y:S03]  /*0e10*/  @P6 LDC.64 R100, c[0x0][0x230] ;  /* 0x00008c00ff646b82 */ /* 0x000ea60000000a00 */
[----:B------:R-:W1:Y:S05]  /*0e20*/  F2I.FTZ.U32.TRUNC.NTZ R5, R5 ;  /* 0x0000000500057305 */ /* 0x000e6a000021f000 */
[----:B------:R-:W2:Y:S01]  /*0e30*/  @P6 LDC.64 R90, c[0x0][0x228] ;  /* 0x00008a00ff5a6b82 */ /* 0x000ea20000000a00 */
[----:B------:R-:W-:-:S02]  /*0e40*/  MOV R75, RZ ;  /* 0x000000ff004b7202 */ /* 0x000fc40000000f00 */
[----:B------:R-:W-:Y:S02]  /*0e50*/  CS2R R92, SRZ ;  /* 0x00000000005c7805 */ /* 0x000fe4000001ff00 */
[----:B------:R-:W-:-:S03]  /*0e60*/  CS2R R96, SRZ ;  /* 0x0000000000607805 */ /* 0x000fc6000001ff00 */
[----:B------:R-:W2:Y:S01]  /*0e70*/  LDC R74, c[0x0][0x2ac] ;  /* 0x0000ab00ff4a7b82 */ /* 0x000ea20000000800 */
[----:B-1----:R-:W-:-:S13]  /*0e80*/  R2UR UR7, R5 ;  /* 0x00000000050772ca */ /* 0x002fda00000e0000 */
[----:B------:R-:W-:-:S04]  /*0e90*/  UIADD3 UR5, URZ, -UR7, URZ ;  /* 0x800000073f057290 */ /* 0x000fc8000fffe03f */
        /* <DEDUP_REMOVED lines=12> */
[----:B------:R-:W-:Y:S02]  /*0f60*/  UISETP.NE.AND UP0, UPT, UR15, URZ, UPT ;  /* 0x0000003f0f00728c */ /* 0x000fe4000bf05270 */
[----:B------:R-:W-:Y:S02]  /*0f70*/  @!UP2 UIADD3 UR6, -UR6, URZ, URZ ;  /* 0x0000003f0606a290 */ /* 0x000fe4000fffe13f */
[----:B------:R-:W-:Y:S02]  /*0f80*/  UISETP.GE.U32.AND UP2, UPT, UR5, UR16, UPT ;  /* 0x000000100500728c */ /* 0x000fe4000bf46070 */
[----:B------:R-:W-:Y:S02]  /*0f90*/  ULOP3.LUT UR5, UR12, UR15, URZ, 0x3c, !UPT ;  /* 0x0000000f0c057292 */ /* 0x000fe4000f8e3c3f */
[----:B------:R-:W-:-:S02]  /*0fa0*/  USEL UR14, UR13, UR6, !UP0 ;  /* 0x000000060d0e7287 */ /* 0x000fc4000c000000 */
[----:B------:R-:W-:Y:S02]  /*0fb0*/  UISETP.GE.AND UP1, UPT, UR5, URZ, UPT ;  /* 0x0000003f0500728c */ /* 0x000fe4000bf26270 */
[----:B------:R-:W-:Y:S01]  /*0fc0*/  UIMAD UR24, UR14, 0x70, URZ ;  /* 0x000000700e1878a4 */ /* 0x000fe2000f8e023f */
[----:B------:R-:W-:Y:S02]  /*0fd0*/  ULDC.64 UR16, c[0x0][0x298] ;  /* 0x0000a60000107ab9 */ /* 0x000fe40000000a00 */
[----:B------:R-:W-:Y:S01]  /*0fe0*/  @UP2 UIADD3 UR7, UR7, 0x1, URZ ;  /* 0x0000000107072890 */ /* 0x000fe2000fffe03f */
[----:B------:R-:W-:Y:S02]  /*0ff0*/  MOV R7, UR16 ;  /* 0x0000001000077c02 */ /* 0x000fe40008000f00 */
[----:B------:R-:W-:Y:S02]  /*1000*/  MOV R5, UR24 ;  /* 0x0000001800057c02 */ /* 0x000fe40008000f00 */
[----:B------:R-:W-:Y:S01]  /*1010*/  IADD3 R42, P0, R98, UR24, RZ ;  /* 0x00000018622a7c10 */ /* 0x000fe2000ff1e0ff */
[----:B------:R-:W-:-:S03]  /*1020*/  @!UP1 UIADD3 UR7, -UR7, URZ, URZ ;  /* 0x0000003f07079290 */ /* 0x000fc6000fffe13f */
[----:B------:R-:W-:Y:S01]  /*1030*/  LEA.HI.X.SX32 R43, R5, R4, 0x1, P0 ;  /* 0x00000004052b7211 */ /* 0x000fe200000f0eff */
[----:B------:R-:W-:Y:S01]  /*1040*/  USEL UR7, UR13, UR7, !UP0 ;  /* 0x000000070d077287 */ /* 0x000fe2000c000000 */
[----:B------:R-:W1:Y:S03]  /*1050*/  @P2 LDC.64 R4, c[0x0][0x230] ;  /* 0x00008c00ff042b82 */ /* 0x000e660000000a00 */
[----:B------:R-:W-:Y:S02]  /*1060*/  USHF.R.S32.HI UR5, URZ, 0x1f, UR7 ;  /* 0x0000001f3f057899 */ /* 0x000fe40008011407 */
[----:B------:R-:W-:Y:S02]  /*1070*/  IMAD.WIDE.U32 R42, R7, UR7, R42 ;  /* 0x00000007072a7c25 */ /* 0x000fe4000f8e002a */
[----:B------:R-:W-:Y:S01]  /*1080*/  UIMAD UR5, UR5, UR16, URZ ;  /* 0x00000010050572a4 */ /* 0x000fe2000f8e023f */
[----:B------:R-:W-:-:S03]  /*1090*/  @P2 MOV R40, R42 ;  /* 0x0000002a00282202 */ /* 0x000fc60000000f00 */
[----:B------:R-:W-:-:S03]  /*10a0*/  UIMAD UR5, UR7, UR17, UR5 ;  /* 0x00000011070572a4 */ /* 0x000fc6000f8e0205 */
[----:B------:R-:W-:-:S03]  /*10b0*/  ULDC.64 UR6, c[0x0][0x290] ;  /* 0x0000a40000067ab9 */ /* 0x000fc60000000a00 */
[----:B------:R-:W-:-:S04]  /*10c0*/  IADD3 R41, R43, UR5, RZ ;  /* 0x000000052b297c10 */ /* 0x000fc8000fffe0ff */
[-C--:B------:R-:W-:Y:S01]  /*10d0*/  @P5 MOV R61, R41.reuse ;  /* 0x00000029003d5202 */ /* 0x080fe20000000f00 */
[----:B------:R-:W-:Y:S01]  /*10e0*/  @P2 IMAD.WIDE.U32 R6, R2, R8, R40 ;  /* 0x0000000802062225 */ /* 0x000fe200078e0028 */
[----:B------:R-:W-:-:S04]  /*10f0*/  @P4 MOV R63, R41 ;  /* 0x00000029003f4202 */ /* 0x000fc80000000f00 */
[----:B------:R-:W-:Y:S02]  /*1100*/  @P2 IADD3 R7, R7, R9, RZ ;  /* 0x0000000907072210 */ /* 0x000fe40007ffe0ff */
[----:B------:R-:W4:Y:S01]  /*1110*/  @P2 LDC.64 R8, c[0x0][0x228] ;  /* 0x00008a00ff082b82 */ /* 0x000f220000000a00 */
[C---:B------:R-:W-:Y:S02]  /*1120*/  @P2 SHF.L.U32 R59, R6.reuse, 0x1, RZ ;  /* 0x00000001063b2819 */ /* 0x040fe400000006ff */
[----:B------:R-:W-:Y:S02]  /*1130*/  @P2 SHF.L.U64.HI R6, R6, 0x1, R7 ;  /* 0x0000000106062819 */ /* 0x000fe40000010207 */
[----:B-1----:R-:W-:Y:S02]  /*1140*/  @P2 IADD3 R4, P0, R59, R4, RZ ;  /* 0x000000043b042210 */ /* 0x002fe40007f1e0ff */
[----:B------:R-:W-:Y:S02]  /*1150*/  @P3 MOV R7, R41 ;  /* 0x0000002900073202 */ /* 0x000fe40000000f00 */
[----:B------:R-:W-:-:S02]  /*1160*/  @P2 IADD3.X R5, R6, R5, RZ, P0, !PT ;  /* 0x0000000506052210 */ /* 0x000fc400007fe4ff */
[----:B----4-:R-:W-:-:S04]  /*1170*/  @P2 IADD3 R58, P0, R59, R8, RZ ;  /* 0x000000083b3a2210 */ /* 0x010fc80007f1e0ff */
[----:B------:R-:W-:Y:S02]  /*1180*/  @P2 IADD3.X R59, R6, R9, RZ, P0, !PT ;  /* 0x00000009063b2210 */ /* 0x000fe400007fe4ff */
[----:B------:R-:W1:Y:S01]  /*1190*/  @P3 LDC.64 R8, c[0x0][0x288] ;  /* 0x0000a200ff083b82 */ /* 0x000e620000000a00 */
[----:B------:R-:W-:Y:S01]  /*11a0*/  LOP3.LUT P2, RZ, R3, 0x4000, RZ, 0xc0, !PT ;  /* 0x0000400003ff7812 */ /* 0x000fe2000784c0ff */
[----:B-1----:R-:W-:-:S12]  /*11b0*/  @P3 IMAD R6, R10, R8, RZ ;  /* 0x000000080a063224 */ /* 0x002fd800078e02ff */
[----:B------:R-:W1:Y:S01]  /*11c0*/  @P2 LDC.64 R10, c[0x0][0x288] ;  /* 0x0000a200ff0a2b82 */ /* 0x000e620000000a00 */
[----:B------:R-:W-:Y:S01]  /*11d0*/  @P3 IMAD R9, R123, R9, R6 ;  /* 0x000000097b093224 */ /* 0x000fe200078e0206 */
[----:B------:R-:W-:-:S05]  /*11e0*/  @P3 MOV R6, R42 ;  /* 0x0000002a00063202 */ /* 0x000fca0000000f00 */
[----:B------:R-:W-:-:S05]  /*11f0*/  @P3 IMAD.WIDE.U32 R6, R123, R8, R6 ;  /* 0x000000087b063225 */ /* 0x000fca00078e0006 */
[----:B------:R-:W-:Y:S02]  /*1200*/  @P3 IADD3 R7, R7, R9, RZ ;  /* 0x0000000907073210 */ /* 0x000fe40007ffe0ff */
[----:B------:R-:W4:Y:S01]  /*1210*/  @P3 LDC.64 R8, c[0x0][0x228] ;  /* 0x00008a00ff083b82 */ /* 0x000f220000000a00 */
[C---:B------:R-:W-:Y:S02]  /*1220*/  @P3 SHF.L.U32 R47, R6.reuse, 0x1, RZ ;  /* 0x00000001062f3819 */ /* 0x040fe400000006ff */
[----:B------:R-:W-:Y:S02]  /*1230*/  @P3 SHF.L.U64.HI R6, R6, 0x1, R7 ;  /* 0x0000000106063819 */ /* 0x000fe40000010207 */
[----:B------:R-:W-:-:S04]  /*1240*/  @P3 IADD3 R88, P0, R47, R88, RZ ;  /* 0x000000582f583210 */ /* 0x000fc80007f1e0ff */
[----:B------:R-:W-:Y:S02]  /*1250*/  @P3 IADD3.X R89, R6, R89, RZ, P0, !PT ;  /* 0x0000005906593210 */ /* 0x000fe400007fe4ff */
[----:B----4-:R-:W-:Y:S01]  /*1260*/  @P3 IADD3 R46, P0, R47, R8, RZ ;  /* 0x000000082f2e3210 */ /* 0x010fe20007f1e0ff */
[----:B-1----:R-:W-:Y:S01]  /*1270*/  @P2 IMAD R8, R12, R10, RZ ;  /* 0x0000000a0c082224 */ /* 0x002fe200078e02ff */
[----:B------:R-:W-:Y:S02]  /*1280*/  SHF.R.S32.HI R12, RZ, 0x1f, R121 ;  /* 0x0000001fff0c7819 */ /* 0x000fe40000011479 */
[----:B------:R-:W-:Y:S01]  /*1290*/  @P3 IADD3.X R47, R6, R9, RZ, P0, !PT ;  /* 0x00000009062f3210 */ /* 0x000fe200007fe4ff */
[----:B------:R-:W-:Y:S01]  /*12a0*/  @P2 IMAD R11, R122, R11, R8 ;  /* 0x0000000b7a0b2224 */ /* 0x000fe200078e0208 */
[----:B------:R-:W-:Y:S01]  /*12b0*/  @P2 MOV R8, R42 ;  /* 0x0000002a00082202 */ /* 0x000fe20000000f00 */
[----:B------:R-:W1:Y:S01]  /*12c0*/  @P2 LDC.64 R6, c[0x0][0x230] ;  /* 0x00008c00ff062b82 */ /* 0x000e620000000a00 */
[----:B------:R-:W-:-:S02]  /*12d0*/  @P2 MOV R9, R41 ;  /* 0x0000002900092202 */ /* 0x000fc40000000f00 */
[----:B------:R-:W-:Y:S01]  /*12e0*/  LOP3.LUT P3, RZ, R3, 0x1000, RZ, 0xc0, !PT ;  /* 0x0000100003ff7812 */ /* 0x000fe2000786c0ff */
[----:B------:R-:W-:-:S05]  /*12f0*/  @P2 IMAD.WIDE.U32 R8, R122, R10, R8 ;  /* 0x0000000a7a082225 */ /* 0x000fca00078e0008 */
[----:B------:R-:W-:Y:S02]  /*1300*/  @P2 IADD3 R9, R9, R11, RZ ;  /* 0x0000000b09092210 */ /* 0x000fe40007ffe0ff */
[----:B------:R-:W4:Y:S01]  /*1310*/  @P2 LDC.64 R10, c[0x0][0x228] ;  /* 0x00008a00ff0a2b82 */ /* 0x000f220000000a00 */
[C---:B------:R-:W-:Y:S02]  /*1320*/  @P2 SHF.L.U32 R45, R8.reuse, 0x1, RZ ;  /* 0x00000001082d2819 */ /* 0x040fe400000006ff */
[----:B------:R-:W-:-:S05]  /*1330*/  @P2 SHF.L.U64.HI R8, R8, 0x1, R9 ;  /* 0x0000000108082819 */ /* 0x000fca0000010209 */
[----:B------:R-:W2:Y:S01]  /*1340*/  @P3 LDC.64 R32, c[0x0][0x228] ;  /* 0x00008a00ff203b82 */ /* 0x000ea20000000a00 */
[----:B-1----:R-:W-:-:S04]  /*1350*/  @P2 IADD3 R6, P0, R45, R6, RZ ;  /* 0x000000062d062210 */ /* 0x002fc80007f1e0ff */
[----:B------:R-:W-:Y:S02]  /*1360*/  @P2 IADD3.X R7, R8, R7, RZ, P0, !PT ;  /* 0x0000000708072210 */ /* 0x000fe400007fe4ff */
[----:B----4-:R-:W-:-:S04]  /*1370*/  @P2 IADD3 R44, P0, R45, R10, RZ ;  /* 0x0000000a2d2c2210 */ /* 0x010fc80007f1e0ff */
[----:B------:R-:W-:Y:S02]  /*1380*/  @P2 IADD3.X R45, R8, R11, RZ, P0, !PT ;  /* 0x0000000b082d2210 */ /* 0x000fe400007fe4ff */
[----:B------:R-:W1:Y:S01]  /*1390*/  @P1 LDC.64 R8, c[0x0][0x288] ;  /* 0x0000a200ff081b82 */ /* 0x000e620000000a00 */
[----:B------:R-:W-:Y:S02]  /*13a0*/  @P1 MOV R11, R41 ;  /* 0x00000029000b1202 */ /* 0x000fe40000000f00 */
[----:B------:R-:W-:-:S13]  /*13b0*/  LOP3.LUT P2, RZ, R3, 0x800, RZ, 0xc0, !PT ;  /* 0x0000080003ff7812 */ /* 0x000fda000784c0ff */
[----:B------:R-:W4:Y:S01]  /*13c0*/  @P2 LDC.64 R108, c[0x0][0x230] ;  /* 0x00008c00ff6c2b82 */ /* 0x000f220000000a00 */
[----:B-1----:R-:W-:Y:S01]  /*13d0*/  @P1 IMAD R10, R12, R8, RZ ;  /* 0x000000080c0a1224 */ /* 0x002fe200078e02ff */
[----:B------:R-:W-:-:S06]  /*13e0*/  SHF.R.S32.HI R12, RZ, 0x1f, R120 ;  /* 0x0000001fff0c7819 */ /* 0x000fcc0000011478 */
[----:B------:R-:W1:Y:S01]  /*13f0*/  @P2 LDC.64 R36, c[0x0][0x228] ;  /* 0x00008a00ff242b82 */ /* 0x000e620000000a00 */
[----:B------:R-:W-:Y:S01]  /*1400*/  @P1 IMAD R13, R121, R9, R10 ;  /* 0x00000009790d1224 */ /* 0x000fe200078e020a */
[----:B------:R-:W-:-:S05]  /*1410*/  @P1 MOV R10, R42 ;  /* 0x0000002a000a1202 */ /* 0x000fca0000000f00 */
[----:B------:R-:W-:-:S05]  /*1420*/  @P1 IMAD.WIDE.U32 R8, R121, R8, R10 ;  /* 0x0000000879081225 */ /* 0x000fca00078e000a */
[----:B------:R-:W-:Y:S02]  /*1430*/  @P1 IADD3 R11, R9, R13, RZ ;  /* 0x0000000d090b1210 */ /* 0x000fe40007ffe0ff */
[C---:B------:R-:W-:Y:S02]  /*1440*/  @P1 SHF.L.U32 R9, R8.reuse, 0x1, RZ ;  /* 0x0000000108091819 */ /* 0x040fe400000006ff */
[----:B------:R-:W-:Y:S02]  /*1450*/  @P1 SHF.L.U64.HI R8, R8, 0x1, R11 ;  /* 0x0000000108081819 */ /* 0x000fe4000001020b */
[----:B------:R-:W2:Y:S01]  /*1460*/  @P3 LDC.64 R10, c[0x0][0x288] ;  /* 0x0000a200ff0a3b82 */ /* 0x000ea20000000a00 */
[----:B0-----:R-:W-:Y:S02]  /*1470*/  @P1 IADD3 R94, P0, R9, R94, RZ ;  /* 0x0000005e095e1210 */ /* 0x001fe40007f1e0ff */
[----:B------:R-:W-:Y:S02]  /*1480*/  @P3 MOV R13, R41 ;  /* 0x00000029000d3202 */ /* 0x000fe40000000f00 */
[----:B------:R-:W-:-:S02]  /*1490*/  @P1 IADD3.X R95, R8, R95, RZ, P0, !PT ;  /* 0x0000005f085f1210 */ /* 0x000fc400007fe4ff */
[----:B---3--:R-:W-:-:S04]  /*14a0*/  @P1 IADD3 R38, P0, R9, R38, RZ ;  /* 0x0000002609261210 */ /* 0x008fc80007f1e0ff */
[----:B------:R-:W-:Y:S02]  /*14b0*/  @P1 IADD3.X R39, R8, R39, RZ, P0, !PT ;  /* 0x0000002708271210 */ /* 0x000fe400007fe4ff */
[----:B------:R-:W0:Y:S01]  /*14c0*/  @P3 LDC.64 R8, c[0x0][0x230] ;  /* 0x00008c00ff083b82 */ /* 0x000e220000000a00 */
[----:B------:R-:W-:Y:S01]  /*14d0*/  LOP3.LUT P1, RZ, R3, 0x400, RZ, 0xc0, !PT ;  /* 0x0000040003ff7812 */ /* 0x000fe2000782c0ff */
[----:B--2---:R-:W-:-:S12]  /*14e0*/  @P3 IMAD R12, R12, R10, RZ ;  /* 0x0000000a0c0c3224 */ /* 0x004fd800078e02ff */
[----:B------:R-:W2:Y:S01]  /*14f0*/  @P1 LDC.64 R34, c[0x0][0x228] ;  /* 0x00008a00ff221b82 */ /* 0x000ea20000000a00 */
[----:B------:R-:W-:Y:S01]  /*1500*/  @P3 IMAD R15, R120, R11, R12 ;  /* 0x0000000b780f3224 */ /* 0x000fe200078e020c */
[----:B------:R-:W-:-:S05]  /*1510*/  @P3 MOV R12, R42 ;  /* 0x0000002a000c3202 */ /* 0x000fca0000000f00 */
[----:B------:R-:W-:-:S05]  /*1520*/  @P3 IMAD.WIDE.U32 R10, R120, R10, R12 ;  /* 0x0000000a780a3225 */ /* 0x000fca00078e000c */
[----:B------:R-:W-:Y:S02]  /*1530*/  @P3 IADD3 R13, R11, R15, RZ ;  /* 0x0000000f0b0d3210 */ /* 0x000fe40007ffe0ff */
[C---:B------:R-:W-:Y:S02]  /*1540*/  @P3 SHF.L.U32 R11, R10.reuse, 0x1, RZ ;  /* 0x000000010a0b3819 */ /* 0x040fe400000006ff */
[----:B------:R-:W-:Y:S02]  /*1550*/  @P3 SHF.L.U64.HI R10, R10, 0x1, R13 ;  /* 0x000000010a0a3819 */ /* 0x000fe4000001020d */
[----:B0-----:R-:W-:Y:S02]  /*1560*/  @P3 IADD3 R8, P0, R11, R8, RZ ;  /* 0x000000080b083210 */ /* 0x001fe40007f1e0ff */
[----:B------:R-:W-:Y:S02]  /*1570*/  @P2 MOV R13, R41 ;  /* 0x00000029000d2202 */ /* 0x000fe40000000f00 */
[----:B------:R-:W-:-:S02]  /*1580*/  @P3 IADD3.X R9, R10, R9, RZ, P0, !PT ;  /* 0x000000090a093210 */ /* 0x000fc400007fe4ff */
[----:B------:R-:W-:Y:S02]  /*1590*/  @P3 IADD3 R32, P0, R11, R32, RZ ;  /* 0x000000200b203210 */ /* 0x000fe40007f1e0ff */
[----:B------:R-:W-:Y:S02]  /*15a0*/  @P1 MOV R15, R41 ;  /* 0x00000029000f1202 */ /* 0x000fe40000000f00 */
[----:B------:R-:W-:Y:S02]  /*15b0*/  @P3 IADD3.X R33, R10, R33, RZ, P0, !PT ;  /* 0x000000210a213210 */ /* 0x000fe400007fe4ff */
[----:B------:R-:W0:Y:S01]  /*15c0*/  @P2 LDC.64 R10, c[0x0][0x288] ;  /* 0x0000a200ff0a2b82 */ /* 0x000e220000000a00 */
[----:B------:R-:W-:-:S13]  /*15d0*/  ISETP.NE.AND P3, PT, R14, RZ, PT ;  /* 0x000000ff0e00720c */ /* 0x000fda0003f65270 */
[----:B------:R-:W-:Y:S01]  /*15e0*/  @P3 MOV R65, R41 ;  /* 0x0000002900413202 */ /* 0x000fe20000000f00 */
[----:B0-----:R-:W-:Y:S01]  /*15f0*/  @P2 IMAD R12, R16, R10, RZ ;  /* 0x0000000a100c2224 */ /* 0x001fe200078e02ff */
[----:B------:R-:W-:-:S03]  /*1600*/  SHF.R.S32.HI R16, RZ, 0x1f, R118 ;  /* 0x0000001fff107819 */ /* 0x000fc60000011476 */
[----:B------:R-:W-:Y:S01]  /*1610*/  @P2 IMAD R11, R119, R11, R12 ;  /* 0x0000000b770b2224 */ /* 0x000fe200078e020c */
[----:B------:R-:W-:-:S05]  /*1620*/  @P2 MOV R12, R42 ;  /* 0x0000002a000c2202 */ /* 0x000fca0000000f00 */
[----:B------:R-:W-:-:S05]  /*1630*/  @P2 IMAD.WIDE.U32 R12, R119, R10, R12 ;  /* 0x0000000a770c2225 */ /* 0x000fca00078e000c */
[----:B------:R-:W-:Y:S02]  /*1640*/  @P2 IADD3 R13, R13, R11, RZ ;  /* 0x0000000b0d0d2210 */ /* 0x000fe40007ffe0ff */
[C---:B------:R-:W-:Y:S02]  /*1650*/  @P2 SHF.L.U32 R11, R12.reuse, 0x1, RZ ;  /* 0x000000010c0b2819 */ /* 0x040fe400000006ff */
[----:B------:R-:W-:Y:S02]  /*1660*/  @P2 SHF.L.U64.HI R12, R12, 0x1, R13 ;  /* 0x000000010c0c2819 */ /* 0x000fe4000001020d */
[----:B----4-:R-:W-:-:S04]  /*1670*/  @P2 IADD3 R108, P0, R11, R108, RZ ;  /* 0x0000006c0b6c2210 */ /* 0x010fc80007f1e0ff */
[C---:B------:R-:W-:Y:S02]  /*1680*/  @P2 IADD3.X R109, R12.reuse, R109, RZ, P0, !PT ;  /* 0x0000006d0c6d2210 */ /* 0x040fe400007fe4ff */
[----:B-1----:R-:W-:Y:S02]  /*1690*/  @P2 IADD3 R36, P0, R11, R36, RZ ;  /* 0x000000240b242210 */ /* 0x002fe40007f1e0ff */
[----:B------:R-:W0:Y:S02]  /*16a0*/  @P1 LDC.64 R10, c[0x0][0x230] ;  /* 0x00008c00ff0a1b82 */ /* 0x000e240000000a00 */
[----:B------:R-:W-:Y:S02]  /*16b0*/  @P2 IADD3.X R37, R12, R37, RZ, P0, !PT ;  /* 0x000000250c252210 */ /* 0x000fe400007fe4ff */
[----:B------:R-:W-:-:S04]  /*16c0*/  LOP3.LUT P2, RZ, R3, 0x80, RZ, 0xc0, !PT ;  /* 0x0000008003ff7812 */ /* 0x000fc8000784c0ff */
[----:B------:R-:W1:Y:S09]  /*16d0*/  @P1 LDC.64 R12, c[0x0][0x288] ;  /* 0x0000a200ff0c1b82 */ /* 0x000e720000000a00 */
[----:B------:R-:W3:Y:S01]  /*16e0*/  @P2 LDC.64 R18, c[0x0][0x288] ;  /* 0x0000a200ff122b82 */ /* 0x000ee20000000a00 */
[----:B------:R-:W-:-:S07]  /*16f0*/  @P2 MOV R21, R41 ;  /* 0x0000002900152202 */ /* 0x000fce0000000f00 */
[----:B------:R-:W4:Y:S01]  /*1700*/  @P2 LDC.64 R72, c[0x0][0x228] ;  /* 0x00008a00ff482b82 */ /* 0x000f220000000a00 */
[----:B-1----:R-:W-:Y:S01]  /*1710*/  @P1 IMAD R14, R16, R12, RZ ;  /* 0x0000000c100e1224 */ /* 0x002fe200078e02ff */
[----:B------:R-:W-:-:S03]  /*1720*/  SHF.R.S32.HI R16, RZ, 0x1f, R117 ;  /* 0x0000001fff107819 */ /* 0x000fc60000011475 */
[----:B------:R-:W-:Y:S01]  /*1730*/  @P1 IMAD R13, R118, R13, R14 ;  /* 0x0000000d760d1224 */ /* 0x000fe200078e020e */
[----:B------:R-:W-:Y:S01]  /*1740*/  @P1 MOV R14, R42 ;  /* 0x0000002a000e1202 */ /* 0x000fe20000000f00 */
[----:B---3--:R-:W-:-:S04]  /*1750*/  @P2 IMAD R20, R20, R18, RZ ;  /* 0x0000001214142224 */ /* 0x008fc800078e02ff */
[----:B------:R-:W-:-:S04]  /*1760*/  @P1 IMAD.WIDE.U32 R14, R118, R12, R14 ;  /* 0x0000000c760e1225 */ /* 0x000fc800078e000e */
[----:B------:R-:W-:Y:S01]  /*1770*/  @P2 IMAD R19, R115, R19, R20 ;  /* 0x0000001373132224 */ /* 0x000fe200078e0214 */
[----:B------:R-:W-:Y:S02]  /*1780*/  @P1 IADD3 R15, R15, R13, RZ ;  /* 0x0000000d0f0f1210 */ /* 0x000fe40007ffe0ff */
[C---:B------:R-:W-:Y:S02]  /*1790*/  @P1 SHF.L.U32 R13, R14.reuse, 0x1, RZ ;  /* 0x000000010e0d1819 */ /* 0x040fe400000006ff */
[----:B------:R-:W-:Y:S02]  /*17a0*/  @P1 SHF.L.U64.HI R14, R14, 0x1, R15 ;  /* 0x000000010e0e1819 */ /* 0x000fe4000001020f */
[----:B0-----:R-:W-:Y:S02]  /*17b0*/  @P1 IADD3 R10, P0, R13, R10, RZ ;  /* 0x0000000a0d0a1210 */ /* 0x001fe40007f1e0ff */
[----:B------:R-:W-:Y:S02]  /*17c0*/  @P6 MOV R15, R41 ;  /* 0x00000029000f6202 */ /* 0x000fe40000000f00 */
[----:B------:R-:W-:-:S02]  /*17d0*/  @P1 IADD3.X R11, R14, R11, RZ, P0, !PT ;  /* 0x0000000b0e0b1210 */ /* 0x000fc400007fe4ff */
[----:B--2---:R-:W-:Y:S02]  /*17e0*/  @P1 IADD3 R34, P0, R13, R34, RZ ;  /* 0x000000220d221210 */ /* 0x004fe40007f1e0ff */
[----:B------:R-:W0:Y:S01]  /*17f0*/  @P6 LDC.64 R12, c[0x0][0x288] ;  /* 0x0000a200ff0c6b82 */ /* 0x000e220000000a00 */
[----:B------:R-:W-:Y:S02]  /*1800*/  @P2 MOV R20, R42 ;  /* 0x0000002a00142202 */ /* 0x000fe40000000f00 */
[----:B------:R-:W-:Y:S02]  /*1810*/  @P1 IADD3.X R35, R14, R35, RZ, P0, !PT ;  /* 0x000000230e231210 */ /* 0x000fe400007fe4ff */
[----:B------:R-:W-:Y:S01]  /*1820*/  LOP3.LUT P1, RZ, R3, 0x100, RZ, 0xc0, !PT ;  /* 0x0000010003ff7812 */ /* 0x000fe2000782c0ff */
[----:B------:R-:W-:Y:S01]  /*1830*/  @P2 IMAD.WIDE.U32 R20, R115, R18, R20 ;  /* 0x0000001273142225 */ /* 0x000fe200078e0014 */
[----:B------:R-:W-:-:S04]  /*1840*/  LOP3.LUT R3, R3, 0xfbffffff, RZ, 0xc0, !PT ;  /* 0xfbffffff03037812 */ /* 0x000fc800078ec0ff */
[----:B------:R-:W-:Y:S02]  /*1850*/  @P6 LOP3.LUT R3, R3, 0x4000000, RZ, 0xfc, !PT ;  /* 0x0400000003036812 */ /* 0x000fe400078efcff */
[----:B------:R-:W-:Y:S02]  /*1860*/  @P2 IADD3 R21, R21, R19, RZ ;  /* 0x0000001315152210 */ /* 0x000fe40007ffe0ff */
[C---:B------:R-:W-:Y:S02]  /*1870*/  @P2 SHF.L.U32 R19, R20.reuse, 0x1, RZ ;  /* 0x0000000114132819 */ /* 0x040fe400000006ff */
[----:B------:R-:W-:Y:S02]  /*1880*/  @P2 SHF.L.U64.HI R20, R20, 0x1, R21 ;  /* 0x0000000114142819 */ /* 0x000fe40000010215 */
        /* <DEDUP_REMOVED lines=9> */
[----:B------:R-:W-:-:S04]  /*1920*/  @P6 IADD3 R100, P0, R13, R100, RZ ;  /* 0x000000640d646210 */ /* 0x000fc80007f1e0ff */
[C---:B------:R-:W-:Y:S02]  /*1930*/  @P6 IADD3.X R101, R14.reuse, R101, RZ, P0, !PT ;  /* 0x000000650e656210 */ /* 0x040fe400007fe4ff */
[----:B------:R-:W-:Y:S02]  /*1940*/  @P6 IADD3 R90, P0, R13, R90, RZ ;  /* 0x0000005a0d5a6210 */ /* 0x000fe40007f1e0ff */
[----:B------:R-:W0:Y:S02]  /*1950*/  @P1 LDC.64 R12, c[0x0][0x230] ;  /* 0x00008c00ff0c1b82 */ /* 0x000e240000000a00 */
[----:B------:R-:W-:Y:S02]  /*1960*/  @P6 IADD3.X R91, R14, R91, RZ, P0, !PT ;  /* 0x0000005b0e5b6210 */ /* 0x000fe400007fe4ff */
[----:B------:R-:W-:-:S04]  /*1970*/  LOP3.LUT P6, RZ, R3, 0x2, RZ, 0xc0, !PT ;  /* 0x0000000203ff7812 */ /* 0x000fc800078cc0ff */
[----:B------:R-:W1:Y:S09]  /*1980*/  @P1 LDC.64 R14, c[0x0][0x288] ;  /* 0x0000a200ff0e1b82 */ /* 0x000e720000000a00 */
        /* <DEDUP_REMOVED lines=8> */
[----:B------:R-:W1:Y:S01]  /*1a10*/  @P1 LDC.64 R14, c[0x0][0x228] ;  /* 0x00008a00ff0e1b82 */ /* 0x000e620000000a00 */
[----:B0-----:R-:W-:-:S04]  /*1a20*/  @P1 IADD3 R12, P0, R17, R12, RZ ;  /* 0x0000000c110c1210 */ /* 0x001fc80007f1e0ff */
[----:B------:R-:W-:Y:S02]  /*1a30*/  @P1 IADD3.X R13, R16, R13, RZ, P0, !PT ;  /* 0x0000000d100d1210 */ /* 0x000fe400007fe4ff */
[----:B-1----:R-:W-:-:S04]  /*1a40*/  @P1 IADD3 R14, P0, R17, R14, RZ ;  /* 0x0000000e110e1210 */ /* 0x002fc80007f1e0ff */
[----:B------:R-:W-:Y:S02]  /*1a50*/  @P1 IADD3.X R15, R16, R15, RZ, P0, !PT ;  /* 0x0000000f100f1210 */ /* 0x000fe400007fe4ff */
[----:B------:R-:W0:Y:S01]  /*1a60*/  @P2 LDC.64 R16, c[0x0][0x230] ;  /* 0x00008c00ff102b82 */ /* 0x000e220000000a00 */
[----:B------:R-:W-:-:S13]  /*1a70*/  LOP3.LUT P1, RZ, R3, 0x40, RZ, 0xc0, !PT ;  /* 0x0000004003ff7812 */ /* 0x000fda000782c0ff */
[----:B------:R-:W-:Y:S02]  /*1a80*/  @P1 MOV R23, R41 ;  /* 0x0000002900171202 */ /* 0x000fe40000000f00 */
[----:B0-----:R-:W-:-:S04]  /*1a90*/  @P2 IADD3 R16, P0, R19, R16, RZ ;  /* 0x0000001013102210 */ /* 0x001fc80007f1e0ff */
[C---:B------:R-:W-:Y:S02]  /*1aa0*/  @P2 IADD3.X R17, R20.reuse, R17, RZ, P0, !PT ;  /* 0x0000001114112210 */ /* 0x040fe400007fe4ff */
[----:B----4-:R-:W-:Y:S02]  /*1ab0*/  @P2 IADD3 R72, P0, R19, R72, RZ ;  /* 0x0000004813482210 */ /* 0x010fe40007f1e0ff */
[----:B------:R-:W0:Y:S02]  /*1ac0*/  @P1 LDC.64 R18, c[0x0][0x230] ;  /* 0x00008c00ff121b82 */ /* 0x000e240000000a00 */
[----:B------:R-:W-:Y:S02]  /*1ad0*/  @P2 IADD3.X R73, R20, R73, RZ, P0, !PT ;  /* 0x0000004914492210 */ /* 0x000fe400007fe4ff */
[----:B------:R-:W-:-:S04]  /*1ae0*/  LOP3.LUT P2, RZ, R3, 0x20, RZ, 0xc0, !PT ;  /* 0x0000002003ff7812 */ /* 0x000fc8000784c0ff */
[----:B------:R-:W1:Y:S09]  /*1af0*/  @P1 LDC.64 R20, c[0x0][0x288] ;  /* 0x0000a200ff141b82 */ /* 0x000e720000000a00 */
[----:B------:R-:W3:Y:S01]  /*1b00*/  @P2 LDC.64 R24, c[0x0][0x288] ;  /* 0x0000a200ff182b82 */ /* 0x000ee20000000a00 */
[----:B------:R-:W-:Y:S01]  /*1b10*/  @P2 MOV R27, R41 ;  /* 0x00000029001b2202 */ /* 0x000fe20000000f00 */
[----:B-1----:R-:W-:-:S04]  /*1b20*/  @P1 IMAD R22, R22, R20, RZ ;  /* 0x0000001416161224 */ /* 0x002fc800078e02ff */
        /* <DEDUP_REMOVED lines=8> */
[----:B------:R-:W1:Y:S01]  /*1bb0*/  @P1 LDC.64 R20, c[0x0][0x228] ;  /* 0x00008a00ff141b82 */ /* 0x000e620000000a00 */
[----:B------:R-:W-:Y:S02]  /*1bc0*/  @P2 MOV R26, R42 ;  /* 0x0000002a001a2202 */ /* 0x000fe40000000f00 */
[----:B0-----:R-:W-:-:S03]  /*1bd0*/  @P1 IADD3 R18, P0, R23, R18, RZ ;  /* 0x0000001217121210 */ /* 0x001fc60007f1e0ff */
[----:B------:R-:W-:Y:S01]  /*1be0*/  @P2 IMAD.WIDE.U32 R26, R113, R24, R26 ;  /* 0x00000018711a2225 */ /* 0x000fe200078e001a */
[----:B------:R-:W-:-:S04]  /*1bf0*/  @P1 IADD3.X R19, R22, R19, RZ, P0, !PT ;  /* 0x0000001316131210 */ /* 0x000fc800007fe4ff */
[----:B------:R-:W-:Y:S02]  /*1c00*/  @P2 IADD3 R27, R27, R25, RZ ;  /* 0x000000191b1b2210 */ /* 0x000fe40007ffe0ff */
[C---:B------:R-:W-:Y:S02]  /*1c10*/  @P2 SHF.L.U32 R25, R26.reuse, 0x1, RZ ;  /* 0x000000011a192819 */ /* 0x040fe400000006ff */
[----:B------:R-:W-:Y:S02]  /*1c20*/  @P2 SHF.L.U64.HI R24, R26, 0x1, R27 ;  /* 0x000000011a182819 */ /* 0x000fe4000001021b */
[----:B------:R-:W0:Y:S01]  /*1c30*/  @P2 LDC.64 R26, c[0x0][0x228] ;  /* 0x00008a00ff1a2b82 */ /* 0x000e220000000a00 */
[----:B-1----:R-:W-:-:S04]  /*1c40*/  @P1 IADD3 R20, P0, R23, R20, RZ ;  /* 0x0000001417141210 */ /* 0x002fc80007f1e0ff */
[----:B------:R-:W-:Y:S02]  /*1c50*/  @P1 IADD3.X R21, R22, R21, RZ, P0, !PT ;  /* 0x0000001516151210 */ /* 0x000fe400007fe4ff */
[----:B------:R-:W-:Y:S01]  /*1c60*/  LOP3.LUT P1, RZ, R3, 0x10, RZ, 0xc0, !PT ;  /* 0x0000001003ff7812 */ /* 0x000fe2000782c0ff */
[----:B------:R-:W1:-:S12]  /*1c70*/  @P2 LDC.64 R22, c[0x0][0x230] ;  /* 0x00008c00ff162b82 */ /* 0x000e580000000a00 */
[----:B------:R-:W3:Y:S01]  /*1c80*/  @P1 LDC.64 R28, c[0x0][0x288] ;  /* 0x0000a200ff1c1b82 */ /* 0x000ee20000000a00 */
[----:B------:R-:W-:Y:S02]  /*1c90*/  @P1 MOV R31, R41 ;  /* 0x00000029001f1202 */ /* 0x000fe40000000f00 */
[----:B-1----:R-:W-:-:S04]  /*1ca0*/  @P2 IADD3 R22, P0, R25, R22, RZ ;  /* 0x0000001619162210 */ /* 0x002fc80007f1e0ff */
[----:B------:R-:W-:Y:S02]  /*1cb0*/  @P2 IADD3.X R23, R24, R23, RZ, P0, !PT ;  /* 0x0000001718172210 */ /* 0x000fe400007fe4ff */
[----:B0-----:R-:W-:-:S04]  /*1cc0*/  @P2 IADD3 R26, P0, R25, R26, RZ ;  /* 0x0000001a191a2210 */ /* 0x001fc80007f1e0ff */
[----:B------:R-:W-:Y:S02]  /*1cd0*/  @P2 IADD3.X R27, R24, R27, RZ, P0, !PT ;  /* 0x0000001b181b2210 */ /* 0x000fe400007fe4ff */
[----:B------:R-:W-:Y:S01]  /*1ce0*/  LOP3.LUT P2, RZ, R3, 0x8, RZ, 0xc0, !PT ;  /* 0x0000000803ff7812 */ /* 0x000fe2000784c0ff */
[----:B---3--:R-:W-:Y:S01]  /*1cf0*/  @P1 IMAD R30, R30, R28, RZ ;  /* 0x0000001c1e1e1224 */ /* 0x008fe200078e02ff */
[----:B------:R-:W0:Y:S03]  /*1d00*/  @P1 LDC.64 R24, c[0x0][0x230] ;  /* 0x00008c00ff181b82 */ /* 0x000e260000000a00 */
[----:B------:R-:W-:Y:S01]  /*1d10*/  @P1 IMAD R29, R112, R29, R30 ;  /* 0x0000001d701d1224 */ /* 0x000fe200078e021e */
[----:B------:R-:W-:-:S05]  /*1d20*/  @P1 MOV R30, R42 ;  /* 0x0000002a001e1202 */ /* 0x000fca0000000f00 */
[----:B------:R-:W-:Y:S02]  /*1d30*/  @P1 IMAD.WIDE.U32 R30, R112, R28, R30 ;  /* 0x0000001c701e1225 */ /* 0x000fe400078e001e */
[----:B------:R-:W1:Y:S01]  /*1d40*/  @P2 LDC.64 R48, c[0x0][0x288] ;  /* 0x0000a200ff302b82 */ /* 0x000e620000000a00 */
[----:B------:R-:W-:Y:S02]  /*1d50*/  @P2 MOV R51, R41 ;  /* 0x0000002900332202 */ /* 0x000fe40000000f00 */
[----:B------:R-:W-:Y:S02]  /*1d60*/  @P1 IADD3 R29, R31, R29, RZ ;  /* 0x0000001d1f1d1210 */ /* 0x000fe40007ffe0ff */
[C---:B------:R-:W-:Y:S02]  /*1d70*/  @P1 SHF.L.U32 R31, R30.reuse, 0x1, RZ ;  /* 0x000000011e1f1819 */ /* 0x040fe400000006ff */
[----:B------:R-:W-:Y:S02]  /*1d80*/  @P1 SHF.L.U64.HI R30, R30, 0x1, R29 ;  /* 0x000000011e1e1819 */ /* 0x000fe4000001021d */
[----:B------:R-:W3:Y:S01]  /*1d90*/  @P1 LDC.64 R28, c[0x0][0x228] ;  /* 0x00008a00ff1c1b82 */ /* 0x000ee20000000a00 */
[----:B0-----:R-:W-:-:S04]  /*1da0*/  @P1 IADD3 R24, P0, R31, R24, RZ ;  /* 0x000000181f181210 */ /* 0x001fc80007f1e0ff */
[----:B------:R-:W-:Y:S01]  /*1db0*/  @P1 IADD3.X R25, R30, R25, RZ, P0, !PT ;  /* 0x000000191e191210 */ /* 0x000fe200007fe4ff */
[----:B-1----:R-:W-:-:S04]  /*1dc0*/  @P2 IMAD R50, R50, R48, RZ ;  /* 0x0000003032322224 */ /* 0x002fc800078e02ff */
[----:B------:R-:W-:Y:S01]  /*1dd0*/  @P2 IMAD R49, R111, R49, R50 ;  /* 0x000000316f312224 */ /* 0x000fe200078e0232 */
[----:B------:R-:W-:Y:S02]  /*1de0*/  @P2 MOV R50, R42 ;  /* 0x0000002a00322202 */ /* 0x000fe40000000f00 */
[----:B---3--:R-:W-:-:S03]  /*1df0*/  @P1 IADD3 R28, P0, R31, R28, RZ ;  /* 0x0000001c1f1c1210 */ /* 0x008fc60007f1e0ff */
[----:B------:R-:W-:Y:S01]  /*1e00*/  @P2 IMAD.WIDE.U32 R50, R111, R48, R50 ;  /* 0x000000306f322225 */ /* 0x000fe200078e0032 */
[----:B------:R-:W-:-:S04]  /*1e10*/  @P1 IADD3.X R29, R30, R29, RZ, P0, !PT ;  /* 0x0000001d1e1d1210 */ /* 0x000fc800007fe4ff */
[----:B------:R-:W-:Y:S01]  /*1e20*/  @P2 IADD3 R51, R51, R49, RZ ;  /* 0x0000003133332210 */ /* 0x000fe20007ffe0ff */
[----:B------:R-:W0:Y:S01]  /*1e30*/  @P2 LDC.64 R30, c[0x0][0x230] ;  /* 0x00008c00ff1e2b82 */ /* 0x000e220000000a00 */
[C---:B------:R-:W-:Y:S02]  /*1e40*/  @P2 SHF.L.U32 R49, R50.reuse, 0x1, RZ ;  /* 0x0000000132312819 */ /* 0x040fe400000006ff */
[----:B------:R-:W-:Y:S02]  /*1e50*/  @P2 SHF.L.U64.HI R48, R50, 0x1, R51 ;  /* 0x0000000132302819 */ /* 0x000fe40000010233 */
[----:B------:R-:W-:-:S03]  /*1e60*/  LOP3.LUT P1, RZ, R3, 0x4, RZ, 0xc0, !PT ;  /* 0x0000000403ff7812 */ /* 0x000fc6000782c0ff */
[----:B------:R-:W1:Y:S10]  /*1e70*/  @P2 LDC.64 R50, c[0x0][0x228] ;  /* 0x00008a00ff322b82 */ /* 0x000e740000000a00 */
[----:B------:R-:W3:Y:S01]  /*1e80*/  @P1 LDC.64 R86, c[0x0][0x228] ;  /* 0x00008a00ff561b82 */ /* 0x000ee20000000a00 */
[----:B------:R-:W-:-:S02]  /*1e90*/  @P1 MOV R55, R41 ;  /* 0x0000002900371202 */ /* 0x000fc40000000f00 */
[----:B0-----:R-:W-:-:S04]  /*1ea0*/  @P2 IADD3 R30, P0, R49, R30, RZ ;  /* 0x0000001e311e2210 */ /* 0x001fc80007f1e0ff */
[----:B------:R-:W-:Y:S02]  /*1eb0*/  @P2 IADD3.X R31, R48, R31, RZ, P0, !PT ;  /* 0x0000001f301f2210 */ /* 0x000fe400007fe4ff */
[----:B-1----:R-:W-:-:S04]  /*1ec0*/  @P2 IADD3 R50, P0, R49, R50, RZ ;  /* 0x0000003231322210 */ /* 0x002fc80007f1e0ff */
[----:B------:R-:W-:Y:S02]  /*1ed0*/  @P2 IADD3.X R51, R48, R51, RZ, P0, !PT ;  /* 0x0000003330332210 */ /* 0x000fe400007fe4ff */
[----:B------:R-:W-:Y:S01]  /*1ee0*/  ISETP.NE.AND P2, PT, R52, RZ, PT ;  /* 0x000000ff3400720c */ /* 0x000fe20003f45270 */
[----:B------:R-:W0:Y:S08]  /*1ef0*/  @P1 LDC.64 R48, c[0x0][0x230] ;  /* 0x00008c00ff301b82 */ /* 0x000e300000000a00 */
[----:B------:R-:W1:Y:S04]  /*1f00*/  @P1 LDC.64 R52, c[0x0][0x288] ;  /* 0x0000a200ff341b82 */ /* 0x000e680000000a00 */
[----:B------:R-:W-:-:S04]  /*1f10*/  @P2 MOV R67, R41 ;  /* 0x0000002900432202 */ /* 0x000fc80000000f00 */
[----:B------:R-:W4:Y:S01]  /*1f20*/  @P2 LDC.64 R78, c[0x0][0x230] ;  /* 0x00008c00ff4e2b82 */ /* 0x000f220000000a00 */
[----:B-1----:R-:W-:-:S04]  /*1f30*/  @P1 IMAD R54, R54, R52, RZ ;  /* 0x0000003436361224 */ /* 0x002fc800078e02ff */
[----:B------:R-:W-:Y:S01]  /*1f40*/  @P1 IMAD R53, R110, R53, R54 ;  /* 0x000000356e351224 */ /* 0x000fe200078e0236 */
[----:B------:R-:W-:-:S05]  /*1f50*/  @P1 MOV R54, R42 ;  /* 0x0000002a00361202 */ /* 0x000fca0000000f00 */
[----:B------:R-:W-:-:S05]  /*1f60*/  @P1 IMAD.WIDE.U32 R54, R110, R52, R54 ;  /* 0x000000346e361225 */ /* 0x000fca00078e0036 */
[----:B------:R-:W-:Y:S02]  /*1f70*/  @P1 IADD3 R55, R55, R53, RZ ;  /* 0x0000003537371210 */ /* 0x000fe40007ffe0ff */
[C---:B------:R-:W-:Y:S02]  /*1f80*/  @P1 SHF.L.U32 R53, R54.reuse, 0x1, RZ ;  /* 0x0000000136351819 */ /* 0x040fe400000006ff */
[----:B------:R-:W-:Y:S02]  /*1f90*/  @P1 SHF.L.U64.HI R54, R54, 0x1, R55 ;  /* 0x0000000136361819 */ /* 0x000fe40000010237 */
[----:B0-----:R-:W-:-:S04]  /*1fa0*/  @P1 IADD3 R48, P0, R53, R48, RZ ;  /* 0x0000003035301210 */ /* 0x001fc80007f1e0ff */
[C---:B------:R-:W-:Y:S02]  /*1fb0*/  @P1 IADD3.X R49, R54.reuse, R49, RZ, P0, !PT ;  /* 0x0000003136311210 */ /* 0x040fe400007fe4ff */
[----:B---3--:R-:W-:Y:S02]  /*1fc0*/  @P1 IADD3 R86, P0, R53, R86, RZ ;  /* 0x0000005635561210 */ /* 0x008fe40007f1e0ff */
[----:B------:R-:W0:Y:S02]  /*1fd0*/  @P6 LDC.64 R52, c[0x0][0x230] ;  /* 0x00008c00ff346b82 */ /* 0x000e240000000a00 */
[----:B------:R-:W-:Y:S02]  /*1fe0*/  @P1 IADD3.X R87, R54, R87, RZ, P0, !PT ;  /* 0x0000005736571210 */ /* 0x000fe400007fe4ff */
[----:B------:R-:W-:-:S04]  /*1ff0*/  ISETP.NE.AND P1, PT, R56, RZ, PT ;  /* 0x000000ff3800720c */ /* 0x000fc80003f25270 */
[----:B------:R-:W1:Y:S09]  /*2000*/  @P6 LDC.64 R54, c[0x0][0x288] ;  /* 0x0000a200ff366b82 */ /* 0x000e720000000a00 */
[-C--:B------:R-:W-:Y:S01]  /*2010*/  @P1 MOV R69, R41.reuse ;  /* 0x0000002900451202 */ /* 0x080fe20000000f00 */
[----:B------:R-:W3:Y:S01]  /*2020*/  @P1 LDC.64 R70, c[0x0][0x230] ;  /* 0x00008c00ff461b82 */ /* 0x000ee20000000a00 */
[----:B-1----:R-:W-:Y:S01]  /*2030*/  @P6 IMAD R56, R57, R54, RZ ;  /* 0x0000003639386224 */ /* 0x002fe200078e02ff */
[----:B------:R-:W-:-:S03]  /*2040*/  @P6 MOV R57, R41 ;  /* 0x0000002900396202 */ /* 0x000fc60000000f00 */
        /* <DEDUP_REMOVED lines=8> */
[----:B--2---:R-:W-:Y:S02]  /*20d0*/  @P6 IADD3 R84, P0, R55, R84, RZ ;  /* 0x0000005437546210 */ /* 0x004fe40007f1e0ff */
[----:B------:R-:W0:Y:S02]  /*20e0*/  @P5 LDC.64 R54, c[0x0][0x230] ;  /* 0x00008c00ff365b82 */ /* 0x000e240000000a00 */
[----:B------:R-:W-:Y:S02]  /*20f0*/  @P6 IADD3.X R85, R56, R85, RZ, P0, !PT ;  /* 0x0000005538556210 */ /* 0x000fe400007fe4ff */
[C---:B------:R-:W-:Y:S02]  /*2100*/  LOP3.LUT P6, RZ, R3.reuse, 0x4000, RZ, 0xc0, !PT ;  /* 0x0000400003ff7812 */ /* 0x040fe400078cc0ff */
[----:B------:R-:W-:-:S02]  /*2110*/  LOP3.LUT R3, R3, 0xfeffffff, RZ, 0xc0, !PT ;  /* 0xfeffffff03037812 */ /* 0x000fc400078ec0ff */
[----:B------:R-:W1:Y:S02]  /*2120*/  @P5 LDC.64 R56, c[0x0][0x288] ;  /* 0x0000a200ff385b82 */ /* 0x000e640000000a00 */
[----:B------:R-:W-:-:S07]  /*2130*/  @P5 LOP3.LUT R3, R3, 0x1000000, RZ, 0xfc, !PT ;  /* 0x0100000003035812 */ /* 0x000fce00078efcff */
[----:B------:R-:W5:Y:S01]  /*2140*/  @P6 LDG.E R92, desc[UR18][R44.64] ;  /* 0x000000122c5c6981 */ /* 0x000f62000c1e1900 */
        /* <DEDUP_REMOVED lines=9> */
[----:B------:R-:W-:Y:S02]  /*21e0*/  @P5 IADD3 R82, P0, R57, R82, RZ ;  /* 0x0000005239525210 */ /* 0x000fe40007f1e0ff */
[----:B------:R-:W0:Y:S02]  /*21f0*/  @P4 LDC.64 R56, c[0x0][0x230] ;  /* 0x00008c00ff384b82 */ /* 0x000e240000000a00 */
[----:B------:R-:W-:Y:S02]  /*2200*/  @P5 IADD3.X R83, R60, R83, RZ, P0, !PT ;  /* 0x000000533c535210 */ /* 0x000fe400007fe4ff */
[C---:B------:R-:W-:Y:S02]  /*2210*/  LOP3.LUT P5, RZ, R3.reuse, 0x8000, RZ, 0xc0, !PT ;  /* 0x0000800003ff7812 */ /* 0x040fe400078ac0ff */
[----:B------:R-:W-:-:S02]  /*2220*/  LOP3.LUT R3, R3, 0xfdffffff, RZ, 0xc0, !PT ;  /* 0xfdffffff03037812 */ /* 0x000fc400078ec0ff */
[----:B------:R-:W1:Y:S02]  /*2230*/  @P4 LDC.64 R60, c[0x0][0x288] ;  /* 0x0000a200ff3c4b82 */ /* 0x000e640000000a00 */
[----:B------:R-:W-:Y:S01]  /*2240*/  @P4 LOP3.LUT R3, R3, 0x2000000, RZ, 0xfc, !PT ;  /* 0x0200000003034812 */ /* 0x000fe200078efcff */
        /* <DEDUP_REMOVED lines=30> */
[----:B------:R1:W2:Y:S04]  /*2430*/  @P3 LDG.E R76, desc[UR18][R4.64] ;  /* 0x00000012044c3981 */ /* 0x0002a8000c1e1900 */
[----:B------:R3:W5:Y:S01]  /*2440*/  @P3 LDG.E R75, desc[UR18][R58.64] ;  /* 0x000000123a4b3981 */ /* 0x000762000c1e1900 */
[----:B0-----:R-:W-:Y:S01]  /*2450*/  @P2 IMAD R66, R66, R64, RZ ;  /* 0x0000004042422224 */ /* 0x001fe200078e02ff */
[----:B-1----:R-:W0:Y:S03]  /*2460*/  @P4 LDC.64 R4, c[0x0][0x288] ;  /* 0x0000a200ff044b82 */ /* 0x002e260000000a00 */
[----:B------:R-:W-:Y:S01]  /*2470*/  @P2 IMAD R65, R103, R65, R66 ;  /* 0x0000004167412224 */ /* 0x000fe200078e0242 */
[----:B------:R-:W-:-:S05]  /*2480*/  @P2 MOV R66, R42 ;  /* 0x0000002a00422202 */ /* 0x000fca0000000f00 */
[----:B------:R-:W-:-:S05]  /*2490*/  @P2 IMAD.WIDE.U32 R66, R103, R64, R66 ;  /* 0x0000004067422225 */ /* 0x000fca00078e0042 */
[----:B------:R-:W-:Y:S02]  /*24a0*/  @P2 IADD3 R65, R67, R65, RZ ;  /* 0x0000004143412210 */ /* 0x000fe40007ffe0ff */
[C---:B------:R-:W-:Y:S02]  /*24b0*/  @P2 SHF.L.U32 R67, R66.reuse, 0x1, RZ ;  /* 0x0000000142432819 */ /* 0x040fe400000006ff */
[----:B------:R-:W-:Y:S02]  /*24c0*/  @P2 SHF.L.U64.HI R66, R66, 0x1, R65 ;  /* 0x0000000142422819 */ /* 0x000fe40000010241 */
[----:B------:R-:W1:Y:S01]  /*24d0*/  @P2 LDC.64 R64, c[0x0][0x228] ;  /* 0x00008a00ff402b82 */ /* 0x000e620000000a00 */
[----:B----4-:R-:W-:-:S04]  /*24e0*/  @P2 IADD3 R78, P0, R67, R78, RZ ;  /* 0x0000004e434e2210 */ /* 0x010fc80007f1e0ff */
[----:B------:R-:W-:Y:S02]  /*24f0*/  @P2 IADD3.X R79, R66, R79, RZ, P0, !PT ;  /* 0x0000004f424f2210 */ /* 0x000fe400007fe4ff */
[----:B-1----:R-:W-:-:S04]  /*2500*/  @P2 IADD3 R64, P0, R67, R64, RZ ;  /* 0x0000004043402210 */ /* 0x002fc80007f1e0ff */
[----:B------:R-:W-:Y:S02]  /*2510*/  @P2 IADD3.X R65, R66, R65, RZ, P0, !PT ;  /* 0x0000004142412210 */ /* 0x000fe400007fe4ff */
[----:B------:R-:W1:Y:S02]  /*2520*/  @P1 LDC.64 R66, c[0x0][0x288] ;  /* 0x0000a200ff421b82 */ /* 0x000e640000000a00 */
        /* <DEDUP_REMOVED lines=8> */
[----:B---3--:R-:W-:-:S04]  /*25b0*/  @P1 IADD3 R70, P0, R69, R70, RZ ;  /* 0x0000004645461210 */ /* 0x008fc80007f1e0ff */
[----:B------:R-:W-:Y:S02]  /*25c0*/  @P1 IADD3.X R71, R68, R71, RZ, P0, !PT ;  /* 0x0000004744471210 */ /* 0x000fe400007fe4ff */
[----:B-1----:R-:W-:-:S04]  /*25d0*/  @P1 IADD3 R66, P0, R69, R66, RZ ;  /* 0x0000004245421210 */ /* 0x002fc80007f1e0ff */
[----:B------:R-:W-:Y:S02]  /*25e0*/  @P1 IADD3.X R67, R68, R67, RZ, P0, !PT ;  /* 0x0000004344431210 */ /* 0x000fe400007fe4ff */
[----:B------:R-:W-:-:S04]  /*25f0*/  IADD3 R68, R2, 0xa8, RZ ;  /* 0x000000a802447810 */ /* 0x000fc80007ffe0ff */
[----:B------:R-:W-:-:S05]  /*2600*/  SHF.R.S32.HI R58, RZ, 0x1f, R68 ;  /* 0x0000001fff3a7819 */ /* 0x000fca0000011444 */
        /* <DEDUP_REMOVED lines=9> */
[----:B------:R-:W1:Y:S01]  /*26a0*/  @P4 LDC.64 R58, c[0x0][0x228] ;  /* 0x00008a00ff3a4b82 */ /* 0x000e620000000a00 */
[----:B------:R-:W-:-:S02]  /*26b0*/  LOP3.LUT P3, RZ, R3, 0x40000, RZ, 0xc0, !PT ;  /* 0x0004000003ff7812 */ /* 0x000fc4000786c0ff */
[----:B0-----:R-:W-:-:S04]  /*26c0*/  @P4 IADD3 R68, P0, R5, R68, RZ ;  /* 0x0000004405444210 */ /* 0x001fc80007f1e0ff */
[----:B------:R-:W-:Y:S02]  /*26d0*/  @P4 IADD3.X R69, R4, R69, RZ, P0, !PT ;  /* 0x0000004504454210 */ /* 0x000fe400007fe4ff */
[----:B-1----:R-:W-:-:S04]  /*26e0*/  @P4 IADD3 R58, P0, R5, R58, RZ ;  /* 0x0000003a053a4210 */ /* 0x002fc80007f1e0ff */
[----:B------:R-:W-:Y:S02]  /*26f0*/  @P4 IADD3.X R59, R4, R59, RZ, P0, !PT ;  /* 0x0000003b043b4210 */ /* 0x000fe400007fe4ff */
[----:B------:R-:W-:-:S06]  /*2700*/  CS2R R4, SRZ ;  /* 0x0000000000047805 */ /* 0x000fcc000001ff00 */
[----:B------:R0:W5:Y:S04]  /*2710*/  @P6 LDG.E R5, desc[UR18][R6.64] ;  /* 0x0000001206056981 */ /* 0x000168000c1e1900 */
[----:B------:R1:W5:Y:S01]  /*2720*/  @P5 LDG.E R4, desc[UR18][R88.64] ;  /* 0x0000001258045981 */ /* 0x000362000c1e1900 */
[----:B0-----:R-:W0:Y:S01]  /*2730*/  @P3 LDC.64 R6, c[0x0][0x288] ;  /* 0x0000a200ff063b82 */ /* 0x001e220000000a00 */
[----:B-1----:R-:W-:-:S06]  /*2740*/  CS2R R88, SRZ ;  /* 0x0000000000587805 */ /* 0x002fcc000001ff00 */
[----:B------:R1:W5:Y:S02]  /*2750*/  @P5 LDG.E R88, desc[UR18][R46.64] ;  /* 0x000000122e585981 */ /* 0x000364000c1e1900 */
[----:B-1----:R-:W-:-:S04]  /*2760*/  IADD3 R46, R2, 0xb0, RZ ;  /* 0x000000b0022e7810 */ /* 0x002fc80007ffe0ff */
        /* <DEDUP_REMOVED lines=12> */
[----:B------:R-:W-:-:S11]  /*2830*/  LOP3.LUT P5, RZ, R3, 0x20000, RZ, 0xc0, !PT ;  /* 0x0002000003ff7812 */ /* 0x000fd600078ac0ff */
[----:B------:R-:W5:Y:S01]  /*2840*/  @P4 LDG.E R96, desc[UR18][R32.64] ;  /* 0x0000001220604981 */ /* 0x000f62000c1e1900 */
[----:B0-----:R-:W-:-:S04]  /*2850*/  @P3 IADD3 R46, P0, R7, R46, RZ ;  /* 0x0000002e072e3210 */ /* 0x001fc80007f1e0ff */
[----:B------:R-:W-:Y:S02]  /*2860*/  @P3 IADD3.X R47, R6, R47, RZ, P0, !PT ;  /* 0x0000002f062f3210 */ /* 0x000fe400007fe4ff */
[----:B-1----:R-:W-:-:S04]  /*2870*/  @P3 IADD3 R44, P0, R7, R44, RZ ;  /* 0x0000002c072c3210 */ /* 0x002fc80007f1e0ff */
[----:B------:R-:W-:Y:S02]  /*2880*/  @P3 IADD3.X R45, R6, R45, RZ, P0, !PT ;  /* 0x0000002d062d3210 */ /* 0x000fe400007fe4ff */
[----:B------:R-:W-:Y:S02]  /*2890*/  CS2R R6, SRZ ;  /* 0x0000000000067805 */ /* 0x000fe4000001ff00 */
[----:B------:R-:W-:-:S04]  /*28a0*/  LOP3.LUT P0, RZ, R3, 0x2000, RZ, 0xc0, !PT ;  /* 0x0000200003ff7812 */ /* 0x000fc8000780c0ff */
[----:B------:R0:W5:Y:S09]  /*28b0*/  @P4 LDG.E R7, desc[UR18][R8.64] ;  /* 0x0000001208074981 */ /* 0x000172000c1e1900 */
        /* <DEDUP_REMOVED lines=21> */
[C---:B------:R-:W-:Y:S02]  /*2a10*/  LOP3.LUT P0, RZ, R3.reuse, 0x400, RZ, 0xc0, !PT ;  /* 0x0000040003ff7812 */ /* 0x040fe4000780c0ff */
[----:B------:R-:W-:Y:S02]  /*2a20*/  CS2R R8, SRZ ;  /* 0x0000000000087805 */ /* 0x000fe4000001ff00 */
[----:B------:R-:W-:-:S09]  /*2a30*/  LOP3.LUT P6, RZ, R3, 0x800, RZ, 0xc0, !PT ;  /* 0x0000080003ff7812 */ /* 0x000fd200078cc0ff */
[----:B------:R0:W5:Y:S04]  /*2a40*/  @P0 LDG.E R9, desc[UR18][R10.64] ;  /* 0x000000120a090981 */ /* 0x000168000c1e1900 */
[----:B------:R1:W5:Y:S04]  /*2a50*/  @P6 LDG.E R97, desc[UR18][R36.64] ;  /* 0x0000001224616981 */ /* 0x000368000c1e1900 */
[----:B------:R3:W5:Y:S01]  /*2a60*/  @P0 LDG.E R95, desc[UR18][R34.64] ;  /* 0x00000012225f0981 */ /* 0x000762000c1e1900 */
[----:B0-----:R-:W0:Y:S03]  /*2a70*/  @P4 LDC.64 R10, c[0x0][0x288] ;  /* 0x0000a200ff0a4b82 */ /* 0x001e260000000a00 */
[----:B------:R-:W5:Y:S01]  /*2a80*/  @P6 LDG.E R8, desc[UR18][R108.64] ;  /* 0x000000126c086981 */ /* 0x000f62000c1e1900 */
[----:B-1----:R-:W-:-:S04]  /*2a90*/  IADD3 R37, R2, 0xc0, RZ ;  /* 0x000000c002257810 */ /* 0x002fc80007ffe0ff */
[----:B---3--:R-:W-:Y:S02]  /*2aa0*/  SHF.R.S32.HI R34, RZ, 0x1f, R37 ;  /* 0x0000001fff227819 */ /* 0x008fe40000011425 */
[----:B------:R-:W-:-:S03]  /*2ab0*/  @P4 MOV R35, R41 ;  /* 0x0000002900234202 */ /* 0x000fc60000000f00 */
[----:B0-----:R-:W-:-:S04]  /*2ac0*/  @P4 IMAD R34, R34, R10, RZ ;  /* 0x0000000a22224224 */ /* 0x001fc800078e02ff */
[----:B------:R-:W-:Y:S01]  /*2ad0*/  @P4 IMAD R36, R37, R11, R34 ;  /* 0x0000000b25244224 */ /* 0x000fe200078e0222 */
[----:B------:R-:W-:-:S05]  /*2ae0*/  @P4 MOV R34, R42 ;  /* 0x0000002a00224202 */ /* 0x000fca0000000f00 */
[----:B------:R-:W-:Y:S02]  /*2af0*/  @P4 IMAD.WIDE.U32 R10, R37, R10, R34 ;  /* 0x0000000a250a4225 */ /* 0x000fe400078e0022 */
[----:B------:R-:W0:Y:S03]  /*2b00*/  @P4 LDC.64 R34, c[0x0][0x230] ;  /* 0x00008c00ff224b82 */ /* 0x000e260000000a00 */
[----:B------:R-:W-:-:S05]  /*2b10*/  @P4 IADD3 R11, R11, R36, RZ ;  /* 0x000000240b0b4210 */ /* 0x000fca0007ffe0ff */
[----:B------:R-:W1:Y:S01]  /*2b20*/  @P4 LDC.64 R36, c[0x0][0x228] ;  /* 0x00008a00ff244b82 */ /* 0x000e620000000a00 */
[C---:B------:R-:W-:Y:S02]  /*2b30*/  LOP3.LUT P6, RZ, R3.reuse, 0x4000000, RZ, 0xc0, !PT ;  /* 0x0400000003ff7812 */ /* 0x040fe400078cc0ff */
[C---:B------:R-:W-:Y:S02]  /*2b40*/  @P4 SHF.L.U64.HI R11, R10.reuse, 0x1, R11 ;  /* 0x000000010a0b4819 */ /* 0x040fe4000001020b */
[----:B------:R-:W-:Y:S02]  /*2b50*/  @P4 SHF.L.U32 R10, R10, 0x1, RZ ;  /* 0x000000010a0a4819 */ /* 0x000fe400000006ff */
[----:B------:R-:W-:-:S07]  /*2b60*/  LOP3.LUT P5, RZ, R3, 0x100, RZ, 0xc0, !PT ;  /* 0x0000010003ff7812 */ /* 0x000fce00078ac0ff */
[----:B------:R3:W5:Y:S01]  /*2b70*/  @P6 LDG.E R93, desc[UR18][R90.64] ;  /* 0x000000125a5d6981 */ /* 0x000762000c1e1900 */
[----:B0-----:R-:W-:-:S04]  /*2b80*/  @P4 IADD3 R34, P0, R10, R34, RZ ;  /* 0x000000220a224210 */ /* 0x001fc80007f1e0ff */
[----:B------:R-:W-:Y:S01]  /*2b90*/  @P4 IADD3.X R35, R11, R35, RZ, P0, !PT ;  /* 0x000000230b234210 */ /* 0x000fe200007fe4ff */
[----:B------:R-:W5:Y:S01]  /*2ba0*/  @P5 LDG.E R89, desc[UR18][R14.64] ;  /* 0x000000120e595981 */ /* 0x000f62000c1e1900 */
[----:B---3--:R-:W-:Y:S02]  /*2bb0*/  SHF.R.U32.HI R90, RZ, 0x3, R0 ;  /* 0x00000003ff5a7819 */ /* 0x008fe40000011600 */
[----:B-1----:R-:W-:-:S03]  /*2bc0*/  @P4 IADD3 R36, P0, R10, R36, RZ ;  /* 0x000000240a244210 */ /* 0x002fc60007f1e0ff */
[----:B------:R-:W-:Y:S01]  /*2bd0*/  IMAD.WIDE.U32 R90, R90, 0x24924925, RZ ;  /* 0x249249255a5a7825 */ /* 0x000fe200078e00ff */
[----:B------:R-:W-:Y:S02]  /*2be0*/  @P4 IADD3.X R37, R11, R37, RZ, P0, !PT ;  /* 0x000000250b254210 */ /* 0x000fe400007fe4ff */
[----:B------:R-:W-:Y:S01]  /*2bf0*/  CS2R R10, SRZ ;  /* 0x00000000000a7805 */ /* 0x000fe2000001ff00 */
[----:B------:R-:W-:-:S05]  /*2c00*/  IMAD R90, R74, UR20, R91 ;  /* 0x000000144a5a7c24 */ /* 0x000fca000f8e025b */
[----:B------:R0:W5:Y:S04]  /*2c10*/  @P5 LDG.E R11, desc[UR18][R12.64] ;  /* 0x000000120c0b5981 */ /* 0x000168000c1e1900 */
[----:B------:R1:W5:Y:S01]  /*2c20*/  @P6 LDG.E R10, desc[UR18][R100.64] ;  /* 0x00000012640a6981 */ /* 0x000362000c1e1900 */
[----:B0-----:R-:W-:-:S04]  /*2c30*/  IADD3 R12, R90, 0xc8, RZ ;  /* 0x000000c85a0c7810 */ /* 0x001fc80007ffe0ff */
[----:B------:R-:W-:Y:S02]  /*2c40*/  SHF.R.S32.HI R13, RZ, 0x1f, R12 ;  /* 0x0000001fff0d7819 */ /* 0x000fe4000001140c */
[----:B------:R-:W-:-:S04]  /*2c50*/  ISETP.GE.U32.AND P0, PT, R12, UR6, PT ;  /* 0x000000060c007c0c */ /* 0x000fc8000bf06070 */
[----:B------:R-:W-:-:S04]  /*2c60*/  ISETP.GE.AND.EX P0, PT, R13, UR7, PT, P0 ;  /* 0x000000070d007c0c */ /* 0x000fc8000bf06300 */
[----:B------:R-:W-:-:S13]  /*2c70*/  ISETP.LT.U32.AND P0, PT, R0, 0x1c0, !P0 ;  /* 0x000001c00000780c */ /* 0x000fda0004701070 */
[----:B------:R-:W0:Y:S01]  /*2c80*/  @P0 LDC.64 R12, c[0x0][0x288] ;  /* 0x0000a200ff0c0b82 */ /* 0x000e220000000a00 */
[----:B------:R-:W-:-:S04]  /*2c90*/  IADD3 R74, R2, 0xc8, RZ ;  /* 0x000000c8024a7810 */ /* 0x000fc80007ffe0ff */
[----:B------:R-:W-:Y:S02]  /*2ca0*/  SHF.R.S32.HI R77, RZ, 0x1f, R74 ;  /* 0x0000001fff4d7819 */ /* 0x000fe4000001144a */
[----:B-1----:R-:W-:Y:S02]  /*2cb0*/  @P0 MOV R100, R42 ;  /* 0x0000002a00640202 */ /* 0x002fe40000000f00 */
[----:B------:R-:W-:Y:S01]  /*2cc0*/  @P0 MOV R101, R41 ;  /* 0x0000002900650202 */ /* 0x000fe20000000f00 */
[-C--:B0-----:R-:W-:Y:S02]  /*2cd0*/  @P0 IMAD R77, R77, R12.reuse, RZ ;  /* 0x0000000c4d4d0224 */ /* 0x081fe400078e02ff */
[----:B------:R-:W-:-:S04]  /*2ce0*/  @P0 IMAD.WIDE.U32 R100, R74, R12, R100 ;  /* 0x0000000c4a640225 */ /* 0x000fc800078e0064 */
[----:B------:R-:W-:Y:S01]  /*2cf0*/  @P0 IMAD R13, R74, R13, R77 ;  /* 0x0000000d4a0d0224 */ /* 0x000fe200078e024d */
[----:B------:R-:W-:-:S04]  /*2d00*/  @P0 SHF.L.U32 R74, R100, 0x1, RZ ;  /* 0x00000001644a0819 */ /* 0x000fc800000006ff */
[----:B------:R-:W-:-:S04]  /*2d10*/  @P0 IADD3 R13, R101, R13, RZ ;  /* 0x0000000d650d0210 */ /* 0x000fc80007ffe0ff */
[----:B------:R-:W-:Y:S02]  /*2d20*/  @P0 SHF.L.U64.HI R13, R100, 0x1, R13 ;  /* 0x00000001640d0819 */ /* 0x000fe4000001020d */
[----:B------:R-:W0:Y:S01]  /*2d30*/  @P0 LDC.64 R100, c[0x0][0x230] ;  /* 0x00008c00ff640b82 */ /* 0x000e220000000a00 */
[----:B------:R-:W-:Y:S01]  /*2d40*/  HFMA2.MMA R12, -RZ, RZ, 0, 0 ;  /* 0x00000000ff0c7435 */ /* 0x000fe200000001ff */
[----:B0-----:R-:W-:-:S04]  /*2d50*/  @P0 IADD3 R100, P6, R74, R100, RZ ;  /* 0x000000644a640210 */ /* 0x001fc80007fde0ff */
[----:B------:R-:W-:-:S05]  /*2d60*/  @P0 IADD3.X R101, R13, R101, RZ, P6, !PT ;  /* 0x000000650d650210 */ /* 0x000fca00037fe4ff */
[----:B------:R0:W5:Y:S02]  /*2d70*/  @P0 LDG.E R12, desc[UR18][R100.64] ;  /* 0x00000012640c0981 */ /* 0x000164000c1e1900 */
[----:B0-----:R-:W0:Y:S01]  /*2d80*/  @P0 LDC.64 R100, c[0x0][0x228] ;  /* 0x00008a00ff640b82 */ /* 0x001e220000000a00 */
[----:B------:R-:W-:Y:S01]  /*2d90*/  LOP3.LUT P4, RZ, R3, 0x80, RZ, 0xc0, !PT ;  /* 0x0000008003ff7812 */ /* 0x000fe2000788c0ff */
[----:B------:R-:W-:Y:S01]  /*2da0*/  HFMA2.MMA R14, -RZ, RZ, 0, 0 ;  /* 0x00000000ff0e7435 */ /* 0x000fe200000001ff */
[----:B------:R-:W-:-:S11]  /*2db0*/  IADD3 R15, R90, 0xd0, RZ ;  /* 0x000000d05a0f7810 */ /* 0x000fd60007ffe0ff */
[----:B------:R1:W5:Y:S01]  /*2dc0*/  @P4 LDG.E R14, desc[UR18][R16.64] ;  /* 0x00000012100e4981 */ /* 0x000362000c1e1900 */
[----:B0-----:R-:W-:-:S04]  /*2dd0*/  @P0 IADD3 R100, P6, R74, R100, RZ ;  /* 0x000000644a640210 */ /* 0x001fc80007fde0ff */
[----:B------:R-:W-:Y:S02]  /*2de0*/  @P0 IADD3.X R101, R13, R101, RZ, P6, !PT ;  /* 0x000000650d650210 */ /* 0x000fe400037fe4ff */
[----:B------:R-:W-:Y:S02]  /*2df0*/  MOV R13, RZ ;  /* 0x000000ff000d7202 */ /* 0x000fe40000000f00 */
[----:B-1----:R-:W-:-:S04]  /*2e00*/  SHF.R.S32.HI R16, RZ, 0x1f, R15 ;  /* 0x0000001fff107819 */ /* 0x002fc8000001140f */
[----:B------:R0:W5:Y:S01]  /*2e10*/  @P0 LDG.E R13, desc[UR18][R100.64] ;  /* 0x00000012640d0981 */ /* 0x000162000c1e1900 */
[----:B------:R-:W-:-:S04]  /*2e20*/  ISETP.GE.U32.AND P0, PT, R15, UR6, PT ;  /* 0x000000060f007c0c */ /* 0x000fc8000bf06070 */
[----:B------:R-:W-:-:S04]  /*2e30*/  ISETP.GE.AND.EX P0, PT, R16, UR7, PT, P0 ;  /* 0x0000000710007c0c */ /* 0x000fc8000bf06300 */
[----:B------:R-:W-:-:S13]  /*2e40*/  ISETP.LT.U32.AND P0, PT, R0, 0x1c0, !P0 ;  /* 0x000001c00000780c */ /* 0x000fda0004701070 */
[----:B------:R-:W1:Y:S01]  /*2e50*/  @P0 LDC.64 R16, c[0x0][0x288] ;  /* 0x0000a200ff100b82 */ /* 0x000e620000000a00 */
[----:B------:R-:W-:-:S04]  /*2e60*/  IADD3 R15, R2, 0xd0, RZ ;  /* 0x000000d0020f7810 */ /* 0x000fc80007ffe0ff */
[----:B------:R-:W-:Y:S02]  /*2e70*/  SHF.R.S32.HI R74, RZ, 0x1f, R15 ;  /* 0x0000001fff4a7819 */ /* 0x000fe4000001140f */
[----:B0-----:R-:W-:Y:S02]  /*2e80*/  @P0 MOV R100, R42 ;  /* 0x0000002a00640202 */ /* 0x001fe40000000f00 */
[----:B------:R-:W-:Y:S01]  /*2e90*/  @P0 MOV R101, R41 ;  /* 0x0000002900650202 */ /* 0x000fe20000000f00 */
[-C--:B-1----:R-:W-:Y:S02]  /*2ea0*/  @P0 IMAD R74, R74, R16.reuse, RZ ;  /* 0x000000104a4a0224 */ /* 0x082fe400078e02ff */
[----:B------:R-:W-:-:S04]  /*2eb0*/  @P0 IMAD.WIDE.U32 R100, R15, R16, R100 ;  /* 0x000000100f640225 */ /* 0x000fc800078e0064 */
[----:B------:R-:W-:-:S05]  /*2ec0*/  @P0 IMAD R17, R15, R17, R74 ;  /* 0x000000110f110224 */ /* 0x000fca00078e024a */
[----:B------:R-:W-:-:S04]  /*2ed0*/  @P0 IADD3 R17, R101, R17, RZ ;  /* 0x0000001165110210 */ /* 0x000fc80007ffe0ff */
[C---:B------:R-:W-:Y:S02]  /*2ee0*/  @P0 SHF.L.U64.HI R74, R100.reuse, 0x1, R17 ;  /* 0x00000001644a0819 */ /* 0x040fe40000010211 */
[----:B------:R-:W0:Y:S01]  /*2ef0*/  @P0 LDC.64 R16, c[0x0][0x230] ;  /* 0x00008c00ff100b82 */ /* 0x000e220000000a00 */
[----:B------:R-:W-:-:S07]  /*2f00*/  @P0 SHF.L.U32 R77, R100, 0x1, RZ ;  /* 0x00000001644d0819 */ /* 0x000fce00000006ff */
[----:B------:R-:W1:Y:S01]  /*2f10*/  @P0 LDC.64 R100, c[0x0][0x228] ;  /* 0x00008a00ff640b82 */ /* 0x000e620000000a00 */
[----:B------:R-:W-:Y:S01]  /*2f20*/  HFMA2.MMA R15, -RZ, RZ, 0, 0 ;  /* 0x00000000ff0f7435 */ /* 0x000fe200000001ff */
[----:B------:R-:W-:Y:S02]  /*2f30*/  LOP3.LUT P5, RZ, R3, 0x40, RZ, 0xc0, !PT ;  /* 0x0000004003ff7812 */ /* 0x000fe400078ac0ff */
[----:B0-----:R-:W-:-:S04]  /*2f40*/  @P0 IADD3 R16, P6, R77, R16, RZ ;  /* 0x000000104d100210 */ /* 0x001fc80007fde0ff */
[----:B------:R-:W-:-:S05]  /*2f50*/  @P0 IADD3.X R17, R74, R17, RZ, P6, !PT ;  /* 0x000000114a110210 */ /* 0x000fca00037fe4ff */
[----:B------:R0:W5:Y:S01]  /*2f60*/  @P0 LDG.E R15, desc[UR18][R16.64] ;  /* 0x00000012100f0981 */ /* 0x000162000c1e1900 */
[----:B-1----:R-:W-:-:S04]  /*2f70*/  @P0 IADD3 R100, P6, R77, R100, RZ ;  /* 0x000000644d640210 */ /* 0x002fc80007fde0ff */
[----:B------:R-:W-:Y:S02]  /*2f80*/  @P0 IADD3.X R101, R74, R101, RZ, P6, !PT ;  /* 0x000000654a650210 */ /* 0x000fe400037fe4ff */
[----:B0-----:R-:W-:-:S06]  /*2f90*/  CS2R R16, SRZ ;  /* 0x0000000000107805 */ /* 0x001fcc000001ff00 */
[----:B------:R0:W5:Y:S04]  /*2fa0*/  @P5 LDG.E R17, desc[UR18][R18.64] ;  /* 0x0000001212115981 */ /* 0x000168000c1e1900 */
[----:B------:R-:W5:Y:S01]  /*2fb0*/  @P0 LDG.E R16, desc[UR18][R100.64] ;  /* 0x0000001264100981 */ /* 0x000f62000c1e1900 */
[----:B0-----:R-:W-:-:S04]  /*2fc0*/  IADD3 R18, R90, 0xd8, RZ ;  /* 0x000000d85a127810 */ /* 0x001fc80007ffe0ff */
[----:B------:R-:W-:Y:S02]  /*2fd0*/  SHF.R.S32.HI R19, RZ, 0x1f, R18 ;  /* 0x0000001fff137819 */ /* 0x000fe40000011412 */
[----:B------:R-:W-:-:S04]  /*2fe0*/  ISETP.GE.U32.AND P0, PT, R18, UR6, PT ;  /* 0x0000000612007c0c */ /* 0x000fc8000bf06070 */
[----:B------:R-:W-:-:S04]  /*2ff0*/  ISETP.GE.AND.EX P0, PT, R19, UR7, PT, P0 ;  /* 0x0000000713007c0c */ /* 0x000fc8000bf06300 */
[----:B------:R-:W-:-:S13]  /*3000*/  ISETP.LT.U32.AND P0, PT, R0, 0x1c0, !P0 ;  /* 0x000001c00000780c */ /* 0x000fda0004701070 */
[----:B------:R-:W0:Y:S01]  /*3010*/  @P0 LDC.64 R18, c[0x0][0x288] ;  /* 0x0000a200ff120b82 */ /* 0x000e220000000a00 */
[----:B------:R-:W-:Y:S02]  /*3020*/  IADD3 R74, R2, 0xd8, RZ ;  /* 0x000000d8024a7810 */ /* 0x000fe40007ffe0ff */
[----:B------:R-:W-:Y:S02]  /*3030*/  MOV R77, RZ ;  /* 0x000000ff004d7202 */ /* 0x000fe40000000f00 */
[----:B------:R-:W-:-:S04]  /*3040*/  SHF.R.S32.HI R91, RZ, 0x1f, R74 ;  /* 0x0000001fff5b7819 */ /* 0x000fc8000001144a */
[----:B------:R1:W5:Y:S02]  /*3050*/  @P4 LDG.E R77, desc[UR18][R72.64] ;  /* 0x00000012484d4981 */ /* 0x000364000c1e1900 */
        /* <DEDUP_REMOVED lines=14> */
[----:B------:R-:W-:Y:S02]  /*3140*/  LOP3.LUT P4, RZ, R3, 0x20, RZ, 0xc0, !PT ;  /* 0x0000002003ff7812 */ /* 0x000fe4000788c0ff */
[----:B0-----:R-:W-:Y:S01]  /*3150*/  @P0 IADD3 R72, P6, R74, R72, RZ ;  /* 0x000000484a480210 */ /* 0x001fe20007fde0ff */
[----:B------:R-:W-:-:S03]  /*3160*/  HFMA2.MMA R74, -RZ, RZ, 0, 0 ;  /* 0x00000000ff4a7435 */ /* 0x000fc600000001ff */
[----:B------:R-:W-:Y:S02]  /*3170*/  @P0 IADD3.X R73, R19, R73, RZ, P6, !PT ;  /* 0x0000004913490210 */ /* 0x000fe400037fe4ff */
[----:B------:R-:W-:-:S05]  /*3180*/  MOV R19, RZ ;  /* 0x000000ff00137202 */ /* 0x000fca0000000f00 */
[----:B------:R0:W5:Y:S04]  /*3190*/  @P5 LDG.E R74, desc[UR18][R20.64] ;  /* 0x00000012144a5981 */ /* 0x000168000c1e1900 */
[----:B------:R-:W5:Y:S01]  /*31a0*/  @P0 LDG.E R19, desc[UR18][R72.64] ;  /* 0x0000001248130981 */ /* 0x000f62000c1e1900 */
[----:B0-----:R-:W-:Y:S02]  /*31b0*/  MOV R20, RZ ;  /* 0x000000ff00147202 */ /* 0x001fe40000000f00 */
[----:B------:R-:W-:-:S04]  /*31c0*/  IADD3 R21, R90, 0xe0, RZ ;  /* 0x000000e05a157810 */ /* 0x000fc80007ffe0ff */
[----:B------:R0:W5:Y:S01]  /*31d0*/  @P4 LDG.E R20, desc[UR18][R22.64] ;  /* 0x0000001216144981 */ /* 0x000162000c1e1900 */
[----:B------:R-:W-:Y:S02]  /*31e0*/  ISETP.GE.U32.AND P0, PT, R21, UR6, PT ;  /* 0x0000000615007c0c */ /* 0x000fe4000bf06070 */
[----:B0-----:R-:W-:-:S04]  /*31f0*/  SHF.R.S32.HI R22, RZ, 0x1f, R21 ;  /* 0x0000001fff167819 */ /* 0x001fc80000011415 */
[----:B------:R-:W-:-:S04]  /*3200*/  ISETP.GE.AND.EX P0, PT, R22, UR7, PT, P0 ;  /* 0x0000000716007c0c */ /* 0x000fc8000bf06300 */
[----:B------:R-:W-:-:S13]  /*3210*/  ISETP.LT.U32.AND P0, PT, R0, 0x1c0, !P0 ;  /* 0x000001c00000780c */ /* 0x000fda0004701070 */
[----:B------:R-:W0:Y:S01]  /*3220*/  @P0 LDC.64 R22, c[0x0][0x288] ;  /* 0x0000a200ff160b82 */ /* 0x000e220000000a00 */
[----:B------:R-:W-:-:S04]  /*3230*/  IADD3 R21, R2, 0xe0, RZ ;  /* 0x000000e002157810 */ /* 0x000fc80007ffe0ff */
[----:B------:R-:W-:Y:S02]  /*3240*/  SHF.R.S32.HI R91, RZ, 0x1f, R21 ;  /* 0x0000001fff5b7819 */ /* 0x000fe40000011415 */
[----:B------:R-:W-:Y:S02]  /*3250*/  @P0 MOV R72, R42 ;  /* 0x0000002a00480202 */ /* 0x000fe40000000f00 */
[----:B------:R-:W-:Y:S01]  /*3260*/  @P0 MOV R73, R41 ;  /* 0x0000002900490202 */ /* 0x000fe20000000f00 */
[-C--:B0-----:R-:W-:Y:S02]  /*3270*/  @P0 IMAD R91, R91, R22.reuse, RZ ;  /* 0x000000165b5b0224 */ /* 0x081fe400078e02ff */
        /* <DEDUP_REMOVED lines=23> */
[----:B-1----:R-:W-:Y:S02]  /*33f0*/  IADD3 R72, R2, 0xe8, RZ ;  /* 0x000000e802487810 */ /* 0x002fe40007ffe0ff */
        /* <DEDUP_REMOVED lines=17> */
[----:B------:R-:W-:Y:S02]  /*3510*/  IADD3 R90, R90, 0xf0, RZ ;  /* 0x000000f05a5a7810 */ /* 0x000fe40007ffe0ff */
[----:B0-----:R-:W-:-:S04]  /*3520*/  @P0 IADD3 R26, P6, R72, R26, RZ ;  /* 0x0000001a481a0210 */ /* 0x001fc80007fde0ff */
[----:B------:R-:W-:Y:S02]  /*3530*/  @P0 IADD3.X R27, R25, R27, RZ, P6, !PT ;  /* 0x0000001b191b0210 */ /* 0x000fe400037fe4ff */
[----:B------:R-:W-:-:S06]  /*3540*/  MOV R25, RZ ;  /* 0x000000ff00197202 */ /* 0x000fcc0000000f00 */
[----:B------:R0:W5:Y:S01]  /*3550*/  @P0 LDG.E R25, desc[UR18][R26.64] ;  /* 0x000000121a190981 */ /* 0x000162000c1e1900 */
[----:B------:R-:W-:Y:S02]  /*3560*/  ISETP.GE.U32.AND P0, PT, R90, UR6, PT ;  /* 0x000000065a007c0c */ /* 0x000fe4000bf06070 */
[----:B0-----:R-:W-:-:S04]  /*3570*/  SHF.R.S32.HI R27, RZ, 0x1f, R90 ;  /* 0x0000001fff1b7819 */ /* 0x001fc8000001145a */
[----:B------:R-:W-:Y:S01]  /*3580*/  ISETP.GE.AND.EX P0, PT, R27, UR7, PT, P0 ;  /* 0x000000071b007c0c */ /* 0x000fe2000bf06300 */
[----:B------:R-:W-:-:S03]  /*3590*/  HFMA2.MMA R26, -RZ, RZ, 0, 0 ;  /* 0x00000000ff1a7435 */ /* 0x000fc600000001ff */
[----:B------:R-:W-:-:S07]  /*35a0*/  ISETP.LT.U32.AND P0, PT, R0, 0x1c0, !P0 ;  /* 0x000001c00000780c */ /* 0x000fce0004701070 */
[----:B------:R0:W5:Y:S06]  /*35b0*/  @P5 LDG.E R26, desc[UR18][R28.64] ;  /* 0x000000121c1a5981 */ /* 0x00016c000c1e1900 */
[----:B0-----:R-:W0:Y:S01]  /*35c0*/  @P0 LDC.64 R28, c[0x0][0x288] ;  /* 0x0000a200ff1c0b82 */ /* 0x001e220000000a00 */
        /* <DEDUP_REMOVED lines=13> */
[----:B0-----:R-:W-:-:S04]  /*36a0*/  @P0 IADD3 R28, P6, R100, R28, RZ ;  /* 0x0000001c641c0210 */ /* 0x001fc80007fde0ff */
[----:B------:R-:W-:Y:S02]  /*36b0*/  @P0 IADD3.X R29, R72, R29, RZ, P6, !PT ;  /* 0x0000001d481d0210 */ /* 0x000fe400037fe4ff */
[----:B-1----:R-:W-:-:S03]  /*36c0*/  @P0 IADD3 R90, P6, R100, R90, RZ ;  /* 0x0000005a645a0210 */ /* 0x002fc60007fde0ff */
[----:B------:R0:W5:Y:S01]  /*36d0*/  @P0 LDG.E R27, desc[UR18][R28.64] ;  /* 0x000000121c1b0981 */ /* 0x000162000c1e1900 */
[----:B------:R-:W-:Y:S02]  /*36e0*/  @P0 IADD3.X R91, R72, R91, RZ, P6, !PT ;  /* 0x0000005b485b0210 */ /* 0x000fe400037fe4ff */
[----:B------:R-:W-:Y:S02]  /*36f0*/  IADD3 R72, R2, 0xf8, RZ ;  /* 0x000000f802487810 */ /* 0x000fe40007ffe0ff */
[----:B0-----:R-:W-:Y:S02]  /*3700*/  CS2R R28, SRZ ;  /* 0x00000000001c7805 */ /* 0x001fe4000001ff00 */
[----:B------:R-:W-:-:S04]  /*3710*/  LOP3.LUT P6, RZ, R3, 0x8, RZ, 0xc0, !PT ;  /* 0x0000000803ff7812 */ /* 0x000fc800078cc0ff */
[----:B------:R0:W5:Y:S01]  /*3720*/  @P0 LDG.E R28, desc[UR18][R90.64] ;  /* 0x000000125a1c0981 */ /* 0x000162000c1e1900 */
[----:B------:R-:W-:Y:S02]  /*3730*/  ISETP.GE.U32.AND P0, PT, R72, UR6, PT ;  /* 0x0000000648007c0c */ /* 0x000fe4000bf06070 */
[----:B------:R-:W-:-:S06]  /*3740*/  LOP3.LUT P5, RZ, R3, 0x4, RZ, 0xc0, !PT ;  /* 0x0000000403ff7812 */ /* 0x000fcc00078ac0ff */
[----:B------:R1:W5:Y:S01]  /*3750*/  @P6 LDG.E R29, desc[UR18][R30.64] ;  /* 0x000000121e1d6981 */ /* 0x000362000c1e1900 */
[----:B0-----:R-:W-:-:S04]  /*3760*/  SHF.R.S32.HI R90, RZ, 0x1f, R72 ;  /* 0x0000001fff5a7819 */ /* 0x001fc80000011448 */
[----:B------:R-:W-:Y:S01]  /*3770*/  ISETP.GE.AND.EX P0, PT, R90, UR7, PT, P0 ;  /* 0x000000075a007c0c */ /* 0x000fe2000bf06300 */
[----:B------:R-:W-:-:S03]  /*3780*/  ULDC.64 UR6, c[0x0][0x248] ;  /* 0x0000920000067ab9 */ /* 0x000fc60000000a00 */
[----:B------:R-:W-:Y:S02]  /*3790*/  ISETP.GT.U32.OR P0, PT, R0, 0x1bf, P0 ;  /* 0x000001bf0000780c */ /* 0x000fe40000704470 */
[----:B-1----:R-:W-:-:S06]  /*37a0*/  CS2R R30, SRZ ;  /* 0x00000000001e7805 */ /* 0x002fcc000001ff00 */
[----:B------:R0:W5:Y:S04]  /*37b0*/  @P5 LDG.E R31, desc[UR18][R48.64] ;  /* 0x00000012301f5981 */ /* 0x000168000c1e1900 */
[----:B------:R1:W5:Y:S01]  /*37c0*/  @P6 LDG.E R30, desc[UR18][R50.64] ;  /* 0x00000012321e6981 */ /* 0x000362000c1e1900 */
[----:B0-----:R-:W0:Y:S01]  /*37d0*/  @!P0 LDC.64 R48, c[0x0][0x288] ;  /* 0x0000a200ff308b82 */ /* 0x001e220000000a00 */
[----:B-1----:R-:W-:Y:S02]  /*37e0*/  @!P0 MOV R50, R42 ;  /* 0x0000002a00328202 */ /* 0x002fe40000000f00 */
[----:B------:R-:W-:-:S03]  /*37f0*/  @!P0 MOV R51, R41 ;  /* 0x0000002900338202 */ /* 0x000fc60000000f00 */
[----:B0-----:R-:W-:-:S04]  /*3800*/  @!P0 IMAD.WIDE.U32 R50, R72, R48, R50 ;  /* 0x0000003048328225 */ /* 0x001fc800078e0032 */
[----:B------:R-:W-:-:S04]  /*3810*/  @!P0 IMAD R48, R90, R48, RZ ;  /* 0x000000305a308224 */ /* 0x000fc800078e02ff */
[----:B------:R-:W-:Y:S01]  /*3820*/  @!P0 IMAD R48, R72, R49, R48 ;  /* 0x0000003148308224 */ /* 0x000fe200078e0230 */
[----:B------:R-:W-:-:S04]  /*3830*/  @!P0 SHF.L.U32 R72, R50, 0x1, RZ ;  /* 0x0000000132488819 */ /* 0x000fc800000006ff */
[----:B------:R-:W-:-:S04]  /*3840*/  @!P0 IADD3 R48, R51, R48, RZ ;  /* 0x0000003033308210 */ /* 0x000fc80007ffe0ff */
[----:B------:R-:W-:Y:S02]  /*3850*/  @!P0 SHF.L.U64.HI R49, R50, 0x1, R48 ;  /* 0x0000000132318819 */ /* 0x000fe40000010230 */
[----:B------:R-:W0:Y:S01]  /*3860*/  @!P0 LDC.64 R50, c[0x0][0x230] ;  /* 0x00008c00ff328b82 */ /* 0x000e220000000a00 */
[----:B------:R-:W-:Y:S01]  /*3870*/  HFMA2.MMA R48, -RZ, RZ, 0, 0 ;  /* 0x00000000ff307435 */ /* 0x000fe200000001ff */
[----:B0-----:R-:W-:-:S04]  /*3880*/  @!P0 IADD3 R50, P6, R72, R50, RZ ;  /* 0x0000003248328210 */ /* 0x001fc80007fde0ff */
[----:B------:R-:W-:-:S05]  /*3890*/  @!P0 IADD3.X R51, R49, R51, RZ, P6, !PT ;  /* 0x0000003331338210 */ /* 0x000fca00037fe4ff */
[----:B------:R0:W5:Y:S02]  /*38a0*/  @!P0 LDG.E R48, desc[UR18][R50.64] ;  /* 0x0000001232308981 */ /* 0x000164000c1e1900 */
[----:B0-----:R-:W0:Y:S01]  /*38b0*/  @!P0 LDC.64 R50, c[0x0][0x228] ;  /* 0x00008a00ff328b82 */ /* 0x001e220000000a00 */
[----:B------:R-:W-:Y:S01]  /*38c0*/  UIMAD.WIDE UR6, UR12, 0x8, UR6 ;  /* 0x000000080c0678a5 */ /* 0x000fe2000f8e0206 */
[----:B0-----:R-:W-:-:S04]  /*38d0*/  @!P0 IADD3 R50, P6, R72, R50, RZ ;  /* 0x0000003248328210 */ /* 0x001fc80007fde0ff */
[----:B------:R-:W-:Y:S02]  /*38e0*/  @!P0 IADD3.X R51, R49, R51, RZ, P6, !PT ;  /* 0x0000003331338210 */ /* 0x000fe400037fe4ff */
[----:B------:R-:W-:-:S06]  /*38f0*/  MOV R49, RZ ;  /* 0x000000ff00317202 */ /* 0x000fcc0000000f00 */
[----:B------:R0:W5:Y:S02]  /*3900*/  @!P0 LDG.E R49, desc[UR18][R50.64] ;  /* 0x0000001232318981 */ /* 0x000164000c1e1900 */
[----:B0-----:R-:W-:Y:S02]  /*3910*/  MOV R50, UR6 ;  /* 0x0000000600327c02 */ /* 0x001fe40008000f00 */
[----:B------:R-:W-:-:S06]  /*3920*/  MOV R51, UR7 ;  /* 0x0000000700337c02 */ /* 0x000fcc0008000f00 */
[----:B------:R-:W3:Y:S01]  /*3930*/  LDG.E.64 R50, desc[UR18][R50.64] ;  /* 0x0000001232327981 */ /* 0x000ee2000c1e1b00 */
[----:B------:R-:W-:Y:S01]  /*3940*/  UMOV UR23, 0x3f800000 ;  /* 0x3f80000000177882 */ /* 0x000fe20000000000 */
[C---:B------:R-:W-:Y:S02]  /*3950*/  LOP3.LUT P6, RZ, R3.reuse, 0x2, RZ, 0xc0, !PT ;  /* 0x0000000203ff7812 */ /* 0x040fe400078cc0ff */
[C---:B------:R-:W-:Y:S02]  /*3960*/  LOP3.LUT P3, RZ, R3.reuse, 0x8000000, RZ, 0xc0, !PT ;  /* 0x0800000003ff7812 */ /* 0x040fe4000786c0ff */
[----:B------:R-:W-:Y:S01]  /*3970*/  LOP3.LUT P4, RZ, R3, 0x2000000, RZ, 0xc0, !PT ;  /* 0x0200000003ff7812 */ /* 0x000fe2000788c0ff */
[----:B------:R-:W-:Y:S01]  /*3980*/  HFMA2.MMA R72, -RZ, RZ, 0, 0 ;  /* 0x00000000ff487435 */ /* 0x000fe200000001ff */
[----:B---3--:R-:W-:-:S13]  /*3990*/  R2UR UR22, R50 ;  /* 0x00000000321672ca */ /* 0x008fda00000e0000 */
        /* <DEDUP_REMOVED lines=11> */
[----:B------:R-:W-:Y:S02]  /*3a50*/  CS2R R50, SRZ ;  /* 0x0000000000327805 */ /* 0x000fe4000001ff00 */
[----:B------:R-:W-:-:S04]  /*3a60*/  LOP3.LUT P0, RZ, R3, 0x20000, RZ, 0xc0, !PT ;  /* 0x0002000003ff7812 */ /* 0x000fc8000780c0ff */
[----:B------:R-:W5:Y:S01]  /*3a70*/  @P5 LDG.E R50, desc[UR18][R86.64] ;  /* 0x0000001256325981 */ /* 0x000f62000c1e1900 */
[C---:B------:R-:W-:Y:S02]  /*3a80*/  LOP3.LUT P5, RZ, R3.reuse, 0x1000000, RZ, 0xc0, !PT ;  /* 0x0100000003ff7812 */ /* 0x040fe400078ac0ff */
[----:B------:R-:W-:Y:S01]  /*3a90*/  LOP3.LUT R3, R3, 0xffbfffff, RZ, 0xc0, !PT ;  /* 0xffbfffff03037812 */ /* 0x000fe200078ec0ff */
[----:B------:R0:W5:Y:S05]  /*3aa0*/  @P6 LDG.E R51, desc[UR18][R52.64] ;  /* 0x0000001234336981 */ /* 0x00016a000c1e1900 */
[----:B------:R-:W-:-:S04]  /*3ab0*/  @P0 LOP3.LUT R3, R3, 0x400000, RZ, 0xfc, !PT ;  /* 0x0040000003030812 */ /* 0x000fc800078efcff */
        /* <DEDUP_REMOVED lines=8> */
[----:B------:R0:W5:Y:S04]  /*3b40*/  @P4 LDG.E R55, desc[UR18][R56.64] ;  /* 0x0000001238374981 */ /* 0x000168000c1e1900 */
[----:B------:R-:W5:Y:S05]  /*3b50*/  @P5 LDG.E R54, desc[UR18][R82.64] ;  /* 0x0000001252365981 */ /* 0x000f6a000c1e1900 */
[----:B------:R-:W5:Y:S01]  /*3b60*/  @P6 LDG.E R72, desc[UR18][R36.64] ;  /* 0x0000001224486981 */ /* 0x000f62000c1e1900 */
[----:B0-----:R-:W-:-:S06]  /*3b70*/  CS2R R56, SRZ ;  /* 0x0000000000387805 */ /* 0x001fcc000001ff00 */
[----:B------:R0:W5:Y:S04]  /*3b80*/  @P3 LDG.E R57, desc[UR18][R60.64] ;  /* 0x000000123c393981 */ /* 0x000168000c1e1900 */
[----:B------:R-:W5:Y:S01]  /*3b90*/  @P4 LDG.E R56, desc[UR18][R80.64] ;  /* 0x0000001250384981 */ /* 0x000f62000c1e1900 */
[----:B0-----:R-:W-:-:S06]  /*3ba0*/  CS2R R60, SRZ ;  /* 0x00000000003c7805 */ /* 0x001fcc000001ff00 */
[----:B------:R-:W5:Y:S04]  /*3bb0*/  @P2 LDG.E R61, desc[UR18][R78.64] ;  /* 0x000000124e3d2981 */ /* 0x000f68000c1e1900 */
[----:B------:R0:W5:Y:S01]  /*3bc0*/  @P3 LDG.E R60, desc[UR18][R62.64] ;  /* 0x000000123e3c3981 */ /* 0x000162000c1e1900 */
[----:B------:R-:W-:Y:S02]  /*3bd0*/  LOP3.LUT P0, RZ, R3, 0x80000, RZ, 0xc0, !PT ;  /* 0x0008000003ff7812 */ /* 0x000fe4000780c0ff */
[----:B0-----:R-:W-:-:S06]  /*3be0*/  CS2R R62, SRZ ;  /* 0x00000000003e7805 */ /* 0x001fcc000001ff00 */
[----:B------:R0:W5:Y:S04]  /*3bf0*/  @P2 LDG.E R62, desc[UR18][R64.64] ;  /* 0x00000012403e2981 */ /* 0x000168000c1e1900 */
[----:B------:R-:W5:Y:S01]  /*3c00*/  @P1 LDG.E R63, desc[UR18][R70.64] ;  /* 0x00000012463f1981 */ /* 0x000f62000c1e1900 */
[----:B0-----:R-:W-:-:S06]  /*3c10*/  CS2R R64, SRZ ;  /* 0x0000000000407805 */ /* 0x001fcc000001ff00 */
[----:B------:R0:W5:Y:S04]  /*3c20*/  @P1 LDG.E R64, desc[UR18][R66.64] ;  /* 0x0000001242401981 */ /* 0x000168000c1e1900 */
[----:B------:R1:W5:Y:S01]  /*3c30*/  @P0 LDG.E R65, desc[UR18][R68.64] ;  /* 0x0000001244410981 */ /* 0x000362000c1e1900 */
[----:B0-----:R-:W-:-:S06]  /*3c40*/  CS2R R66, SRZ ;  /* 0x0000000000427805 */ /* 0x001fcc000001ff00 */
[----:B------:R-:W5:Y:S01]  /*3c50*/  @P0 LDG.E R66, desc[UR18][R58.64] ;  /* 0x000000123a420981 */ /* 0x000f62000c1e1900 */
[C---:B------:R-:W-:Y:S02]  /*3c60*/  LOP3.LUT P0, RZ, R3.reuse, 0x800000, RZ, 0xc0, !PT ;  /* 0x0080000003ff7812 */ /* 0x040fe4000780c0ff */
[----:B-1----:R-:W-:Y:S02]  /*3c70*/  CS2R R68, SRZ ;  /* 0x0000000000447805 */ /* 0x002fe4000001ff00 */
[----:B------:R-:W-:Y:S01]  /*3c80*/  CS2R R70, SRZ ;  /* 0x0000000000467805 */ /* 0x000fe2000001ff00 */
[----:B------:R-:W-:Y:S05]  /*3c90*/  BSSY B0, `(.L_x_1338) ;  /* 0x0000017000007945 */ /* 0x000fea0003800000 */
[----:B------:R-:W5:Y:S04]  /*3ca0*/  @P6 LDG.E R71, desc[UR18][R34.64] ;  /* 0x0000001222476981 */ /* 0x000f68000c1e1900 */
[----:B------:R0:W5:Y:S04]  /*3cb0*/  @P0 LDG.E R67, desc[UR18][R46.64] ;  /* 0x000000122e430981 */ /* 0x000168000c1e1900 */
[----:B------:R1:W5:Y:S01]  /*3cc0*/  @P0 LDG.E R68, desc[UR18][R44.64] ;  /* 0x000000122c440981 */ /* 0x000362000c1e1900 */
[----:B------:R-:W-:-:S13]  /*3cd0*/  LOP3.LUT P0, RZ, R3, 0x400000, RZ, 0xc0, !PT ;  /* 0x0040000003ff7812 */ /* 0x000fda000780c0ff */
[----:B------:R3:W5:Y:S04]  /*3ce0*/  @P0 LDG.E R69, desc[UR18][R38.64] ;  /* 0x0000001226450981 */ /* 0x000768000c1e1900 */
[----:B------:R3:W5:Y:S01]  /*3cf0*/  @P0 LDG.E R70, desc[UR18][R32.64] ;  /* 0x0000001220460981 */ /* 0x000762000c1e1900 */
[----:B------:R-:W-:Y:S02]  /*3d00*/  ISETP.GT.U32.AND P0, PT, R0, 0x1bf, PT ;  /* 0x000001bf0000780c */ /* 0x000fe40003f04070 */
[----:B0-----:R-:W-:Y:S02]  /*3d10*/  CS2R R46, SRZ ;  /* 0x00000000002e7805 */ /* 0x001fe4000001ff00 */
[----:B-1----:R-:W-:Y:S01]  /*3d20*/  CS2R R44, SRZ ;  /* 0x00000000002c7805 */ /* 0x002fe2000001ff00 */
[----:B--2---:R-:W-:-:S02]  /*3d30*/  HADD2.F32 R34, -RZ, R76.H0_H0 ;  /* 0x2000004cff227230 */ /* 0x004fc40000004100 */
[----:B------:R-:W-:-:S06]  /*3d40*/  HADD2.F32 R35, -RZ, R76.H1_H1 ;  /* 0x3000004cff237230 */ /* 0x000fcc0000004100 */
[----:B---3--:R-:W-:Y:S05]  /*3d50*/  @P0 BRA `(.L_x_1339) ;  /* 0x0000000000280947 */ /* 0x008fea0003800000 */
[----:B------:R-:W-:Y:S01]  /*3d60*/  ISETP.NE.AND P0, PT, RZ, UR21, PT ;  /* 0x00000015ff007c0c */ /* 0x000fe2000bf05270 */
[----:B------:R-:W0:Y:S01]  /*3d70*/  LDC.64 R46, c[0x0][0x238] ;  /* 0x00008e00ff2e7b82 */ /* 0x000e220000000a00 */
        /* <DEDUP_REMOVED lines=8> */
.L_x_1339:
[----:B------:R-:W-:Y:S05]  /*3e00*/  BSYNC B0 ;  /* 0x0000000000007941 */ /* 0x000fea0003800000 */
.L_x_1338:
[----:B------:R-:W-:Y:S01]  /*3e10*/  ISETP.NE.AND P0, PT, RZ, UR21, PT ;  /* 0x00000015ff007c0c */ /* 0x000fe2000bf05270 */
[----:B------:R-:W-:Y:S01]  /*3e20*/  FADD.FTZ R34, R34, -UR22 ;  /* 0x8000001622227e21 */ /* 0x000fe20008010000 */
[----:B0-----:R-:W-:Y:S01]  /*3e30*/  FADD.FTZ R32, R35, -UR22 ;  /* 0x8000001623207e21 */ /* 0x001fe20008010000 */
[----:B------:R-:W-:Y:S01]  /*3e40*/  LOP3.LUT R3, R3, 0xffdfffff, RZ, 0xc0, !PT ;  /* 0xffdfffff03037812 */ /* 0x000fe200078ec0ff */
[--C-:B-----5:R-:W-:Y:S02]  /*3e50*/  HADD2.F32 R39, -RZ, R75.reuse.H0_H0 ;  /* 0x2000004bff277230 */ /* 0x120fe40000004100 */
[----:B------:R-:W-:Y:S01]  /*3e60*/  FMUL.FTZ R58, R34, UR23 ;  /* 0x00000017223a7c20 */ /* 0x000fe20008410000 */
[----:B------:R-:W-:Y:S02]  /*3e70*/  HADD2.F32 R35, -RZ, R75.H1_H1 ;  /* 0x3000004bff237230 */ /* 0x000fe40000004100 */
[----:B------:R-:W-:-:S04]  /*3e80*/  FMUL.FTZ R32, R32, UR23 ;  /* 0x0000001720207c20 */ /* 0x000fc80008410000 */
[----:B------:R-:W-:Y:S01]  /*3e90*/  @P0 LOP3.LUT R3, R3, 0x200000, RZ, 0xfc, !PT ;  /* 0x0020000003030812 */ /* 0x000fe200078efcff */
        /* <DEDUP_REMOVED lines=19> */
.L_x_1340:
[----:B------:R-:W-:Y:S01]  /*3fd0*/  FMUL.FTZ R33, R39, R46 ;  /* 0x0000002e27217220 */ /* 0x000fe20000410000 */
[--C-:B------:R-:W-:Y:S02]  /*3fe0*/  HADD2.F32 R38, -RZ, R4.reuse.H0_H0 ;  /* 0x20000004ff267230 */ /* 0x100fe40000004100 */
[----:B------:R-:W-:Y:S01]  /*3ff0*/  FMUL.FTZ R37, R35, R47 ;  /* 0x0000002f23257220 */ /* 0x000fe20000410000 */
[----:B------:R-:W-:Y:S02]  /*4000*/  HADD2.F32 R34, -RZ, R4.H1_H1 ;  /* 0x30000004ff227230 */ /* 0x000fe40000004100 */
[----:B------:R-:W-:Y:S01]  /*4010*/  FFMA.FTZ R36, R58, R33, RZ ;  /* 0x000000213a247223 */ /* 0x000fe200000100ff */
[----:B------:R-:W-:Y:S01]  /*4020*/  FADD.FTZ R33, RZ, R33 ;  /* 0x00000021ff217221 */ /* 0x000fe20000010000 */
[----:B------:R-:W-:Y:S01]  /*4030*/  FADD.FTZ R38, R38, -UR22 ;  /* 0x8000001626267e21 */ /* 0x000fe20008010000 */
[--C-:B------:R-:W-:Y:S02]  /*4040*/  HADD2.F32 R78, -RZ, R88.reuse.H0_H0 ;  /* 0x20000058ff4e7230 */ /* 0x100fe40000004100 */
[----:B------:R-:W-:Y:S01]  /*4050*/  FADD.FTZ R34, R34, -UR22 ;  /* 0x8000001622227e21 */ /* 0x000fe20008010000 */
[----:B------:R-:W-:Y:S01]  /*4060*/  FFMA.FTZ R36, R32, R37, R36 ;  /* 0x0000002520247223 */ /* 0x000fe20000010024 */
[----:B------:R-:W-:Y:S01]  /*4070*/  FADD.FTZ R37, R37, R33 ;  /* 0x0000002125257221 */ /* 0x000fe20000010000 */
[----:B------:R-:W-:Y:S01]  /*4080*/  FMUL.FTZ R38, R38, UR23 ;  /* 0x0000001726267c20 */ /* 0x000fe20008410000 */
[----:B------:R-:W-:Y:S01]  /*4090*/  FMUL.FTZ R34, R34, UR23 ;  /* 0x0000001722227c20 */ /* 0x000fe20008410000 */
[----:B------:R-:W-:Y:S01]  /*40a0*/  FFMA.FTZ R58, R58, R39, RZ ;  /* 0x000000273a3a7223 */ /* 0x000fe200000100ff */
[----:B------:R-:W-:Y:S01]  /*40b0*/  HADD2.F32 R33, -RZ, R88.H1_H1 ;  /* 0x30000058ff217230 */ /* 0x000fe20000004100 */
        /* <DEDUP_REMOVED lines=19> */
.L_x_1341:
[----:B------:R-:W-:Y:S01]  /*41f0*/  FMUL.FTZ R59, R78, R46 ;  /* 0x0000002e4e3b7220 */ /* 0x000fe20000410000 */
[----:B------:R-:W-:Y:S01]  /*4200*/  FADD.FTZ R79, RZ, R39 ;  /* 0x00000027ff4f7221 */ /* 0x000fe20000010000 */
[C---:B------:R-:W-:Y:S02]  /*4210*/  FFMA.FTZ R39, R38.reuse, R78, R58 ;  /* 0x0000004e26277223 */ /* 0x040fe4000001003a */
[----:B------:R-:W-:Y:S01]  /*4220*/  FFMA.FTZ R38, R38, R59, R36 ;  /* 0x0000003b26267223 */ /* 0x000fe20000010024 */
[----:B------:R-:W-:Y:S01]  /*4230*/  FFMA.FTZ R36, R32, R35, RZ ;  /* 0x0000002320247223 */ /* 0x000fe200000100ff */
[----:B------:R-:W-:Y:S01]  /*4240*/  FADD.FTZ R35, RZ, R35 ;  /* 0x00000023ff237221 */ /* 0x000fe20000010000 */
[----:B------:R-:W-:Y:S01]  /*4250*/  FADD.FTZ R59, R37, R59 ;  /* 0x0000003b253b7221 */ /* 0x000fe20000010000 */
[--C-:B------:R-:W-:Y:S02]  /*4260*/  HADD2.F32 R32, -RZ, R5.reuse.H0_H0 ;  /* 0x20000005ff207230 */ /* 0x100fe40000004100 */
[----:B------:R-:W-:Y:S01]  /*4270*/  FFMA.FTZ R36, R34, R33, R36 ;  /* 0x0000002122247223 */ /* 0x000fe20000010024 */
[----:B------:R-:W-:Y:S01]  /*4280*/  FADD.FTZ R37, R35, R33 ;  /* 0x0000002123257221 */ /* 0x000fe20000010000 */
[----:B------:R-:W-:Y:S01]  /*4290*/  FMUL.FTZ R33, R33, R47 ;  /* 0x0000002f21217220 */ /* 0x000fe20000410000 */
[----:B------:R-:W-:-:S02]  /*42a0*/  HADD2.F32 R35, -RZ, R5.H1_H1 ;  /* 0x30000005ff237230 */ /* 0x000fc40000004100 */
[----:B------:R-:W-:Y:S01]  /*42b0*/  FADD.FTZ R78, R79, R78 ;  /* 0x0000004e4f4e7221 */ /* 0x000fe20000010000 */
[----:B------:R-:W-:Y:S01]  /*42c0*/  FFMA.FTZ R34, R34, R33, R38 ;  /* 0x0000002122227223 */ /* 0x000fe20000010026 */
[----:B------:R-:W-:Y:S01]  /*42d0*/  FADD.FTZ R38, R32, -UR22 ;  /* 0x8000001620267e21 */ /* 0x000fe20008010000 */
[----:B------:R-:W-:Y:S01]  /*42e0*/  FADD.FTZ R35, R35, -UR22 ;  /* 0x8000001623237e21 */ /* 0x000fe20008010000 */
[----:B------:R-:W-:Y:S01]  /*42f0*/  FADD.FTZ R32, R33, R59 ;  /* 0x0000003b21207221 */ /* 0x000fe20000010000 */
[--C-:B------:R-:W-:Y:S02]  /*4300*/  HADD2.F32 R59, -RZ, R92.reuse.H0_H0 ;  /* 0x2000005cff3b7230 */ /* 0x100fe40000004100 */
[----:B------:R-:W-:Y:S01]  /*4310*/  FMUL.FTZ R38, R38, UR23 ;  /* 0x0000001726267c20 */ /* 0x000fe20008410000 */
[----:B------:R-:W-:Y:S01]  /*4320*/  FMUL.FTZ R35, R35, UR23 ;  /* 0x0000001723237c20 */ /* 0x000fe20008410000 */
        /* <DEDUP_REMOVED lines=20> */
.L_x_1342:
[----:B------:R-:W-:Y:S01]  /*4470*/  FMUL.FTZ R58, R59, R46 ;  /* 0x0000002e3b3a7220 */ /* 0x000fe20000410000 */
[----:B------:R-:W-:Y:S01]  /*4480*/  FFMA.FTZ R39, R38, R59, R39 ;  /* 0x0000003b26277223 */ /* 0x000fe20000010027 */
[----:B------:R-:W-:Y:S01]  /*4490*/  FFMA.FTZ R36, R35, R33, R36 ;  /* 0x0000002123247223 */ /* 0x000fe20000010024 */
[----:B------:R-:W-:Y:S01]  /*44a0*/  FADD.FTZ R78, R78, R59 ;  /* 0x0000003b4e4e7221 */ /* 0x000fe20000010000 */
[----:B------:R-:W-:Y:S01]  /*44b0*/  FFMA.FTZ R34, R38, R58, R34 ;  /* 0x0000003a26227223 */ /* 0x000fe20000010022 */
[----:B------:R-:W-:Y:S01]  /*44c0*/  FADD.FTZ R58, R32, R58 ;  /* 0x0000003a203a7221 */ /* 0x000fe20000010000 */
[----:B------:R-:W-:Y:S01]  /*44d0*/  FADD.FTZ R32, R37, R33 ;  /* 0x0000002125207221 */ /* 0x000fe20000010000 */
[--C-:B------:R-:W-:Y:S02]  /*44e0*/  HADD2.F32 R38, -RZ, R6.reuse.H0_H0 ;  /* 0x20000006ff267230 */ /* 0x100fe40000004100 */
[----:B------:R-:W-:Y:S01]  /*44f0*/  FMUL.FTZ R33, R33, R47 ;  /* 0x0000002f21217220 */ /* 0x000fe20000410000 */
[----:B------:R-:W-:-:S02]  /*4500*/  HADD2.F32 R37, -RZ, R6.H1_H1 ;  /* 0x30000006ff257230 */ /* 0x000fc40000004100 */
[--C-:B------:R-:W-:Y:S02]  /*4510*/  HADD2.F32 R59, -RZ, R94.reuse.H0_H0 ;  /* 0x2000005eff3b7230 */ /* 0x100fe40000004100 */
[----:B------:R-:W-:Y:S01]  /*4520*/  FADD.FTZ R38, R38, -UR22 ;  /* 0x8000001626267e21 */ /* 0x000fe20008010000 */
[----:B------:R-:W-:Y:S01]  /*4530*/  FFMA.FTZ R35, R35, R33, R34 ;  /* 0x0000002123237223 */ /* 0x000fe20000010022 */
[----:B------:R-:W-:Y:S01]  /*4540*/  FADD.FTZ R37, R37, -UR22 ;  /* 0x8000001625257e21 */ /* 0x000fe20008010000 */
[----:B------:R-:W-:Y:S01]  /*4550*/  FADD.FTZ R34, R33, R58 ;  /* 0x0000003a21227221 */ /* 0x000fe20000010000 */
[----:B------:R-:W-:Y:S01]  /*4560*/  FMUL.FTZ R38, R38, UR23 ;  /* 0x0000001726267c20 */ /* 0x000fe20008410000 */
[----:B------:R-:W-:Y:S02]  /*4570*/  HADD2.F32 R33, -RZ, R94.H1_H1 ;  /* 0x3000005eff217230 */ /* 0x000fe40000004100 */
        /* <DEDUP_REMOVED lines=20> */
.L_x_1343:
[----:B------:R-:W-:Y:S01]  /*46c0*/  FMUL.FTZ R58, R59, R46 ;  /* 0x0000002e3b3a7220 */ /* 0x000fe20000410000 */
[----:B------:R-:W-:Y:S01]  /*46d0*/  FADD.FTZ R32, R32, R33 ;  /* 0x0000002120207221 */ /* 0x000fe20000010000 */
[----:B------:R-:W-:Y:S01]  /*46e0*/  FFMA.FTZ R36, R37, R33, R36 ;  /* 0x0000002125247223 */ /* 0x000fe20000010024 */
[C---:B------:R-:W-:Y:S01]  /*46f0*/  FFMA.FTZ R39, R38.reuse, R59, R39 ;  /* 0x0000003b26277223 */ /* 0x040fe20000010027 */
[----:B------:R-:W-:Y:S01]  /*4700*/  FFMA.FTZ R35, R38, R58, R35 ;  /* 0x0000003a26237223 */ /* 0x000fe20000010023 */
[----:B------:R-:W-:Y:S01]  /*4710*/  FADD.FTZ R58, R34, R58 ;  /* 0x0000003a223a7221 */ /* 0x000fe20000010000 */
[--C-:B------:R-:W-:Y:S02]  /*4720*/  HADD2.F32 R34, -RZ, R7.reuse.H0_H0 ;  /* 0x20000007ff227230 */ /* 0x100fe40000004100 */
[----:B------:R-:W-:Y:S01]  /*4730*/  FMUL.FTZ R33, R33, R47 ;  /* 0x0000002f21217220 */ /* 0x000fe20000410000 */
[----:B------:R-:W-:Y:S02]  /*4740*/  HADD2.F32 R38, -RZ, R7.H1_H1 ;  /* 0x30000007ff267230 */ /* 0x000fe40000004100 */
[----:B------:R-:W-:Y:S01]  /*4750*/  FADD.FTZ R78, R78, R59 ;  /* 0x0000003b4e4e7221 */ /* 0x000fe20000010000 */
[----:B------:R-:W-:-:S02]  /*4760*/  HADD2.F32 R59, -RZ, R96.H0_H0 ;  /* 0x20000060ff3b7230 */ /* 0x000fc40000004100 */
[----:B------:R-:W-:Y:S01]  /*4770*/  FFMA.FTZ R37, R37, R33, R35 ;  /* 0x0000002125257223 */ /* 0x000fe20000010023 */
[----:B------:R-:W-:Y:S01]  /*4780*/  FADD.FTZ R35, R34, -UR22 ;  /* 0x8000001622237e21 */ /* 0x000fe20008010000 */
[----:B------:R-:W-:Y:S01]  /*4790*/  FADD.FTZ R79, R38, -UR22 ;  /* 0x80000016264f7e21 */ /* 0x000fe20008010000 */
[----:B------:R-:W-:Y:S01]  /*47a0*/  FADD.FTZ R34, R33, R58 ;  /* 0x0000003a21227221 */ /* 0x000fe20000010000 */
[----:B------:R-:W-:Y:S02]  /*47b0*/  HADD2.F32 R33, -RZ, R96.H1_H1 ;  /* 0x30000060ff217230 */ /* 0x000fe40000004100 */
[----:B------:R-:W-:Y:S01]  /*47c0*/  FMUL.FTZ R38, R35, UR23 ;  /* 0x0000001723267c20 */ /* 0x000fe20008410000 */
        /* <DEDUP_REMOVED lines=20> */
.L_x_1344:
        /* <DEDUP_REMOVED lines=37> */
.L_x_1345:
        /* <DEDUP_REMOVED lines=37> */
.L_x_1346:
        /* <DEDUP_REMOVED lines=37> */
.L_x_1347:
        /* <DEDUP_REMOVED lines=37> */
.L_x_1348:
        /* <DEDUP_REMOVED lines=37> */
.L_x_1349:
        /* <DEDUP_REMOVED lines=37> */
.L_x_1350:
        /* <DEDUP_REMOVED lines=37> */
.L_x_1351:
        /* <DEDUP_REMOVED lines=37> */
.L_x_1352:
        /* <DEDUP_REMOVED lines=37> */
.L_x_1353:
        /* <DEDUP_REMOVED lines=37> */
.L_x_1354:
        /* <DEDUP_REMOVED lines=37> */
.L_x_1355:
        /* <DEDUP_REMOVED lines=37> */
.L_x_1356:
        /* <DEDUP_REMOVED lines=37> */
.L_x_1357:
        /* <DEDUP_REMOVED lines=37> */
.L_x_1358:
        /* <DEDUP_REMOVED lines=37> */
.L_x_1359:
        /* <DEDUP_REMOVED lines=37> */
.L_x_1360:
        /* <DEDUP_REMOVED lines=37> */
.L_x_1361:
        /* <DEDUP_REMOVED lines=37> */
.L_x_1362:
        /* <DEDUP_REMOVED lines=37> */
.L_x_1363:
        /* <DEDUP_REMOVED lines=37> */
.L_x_1364:
        /* <DEDUP_REMOVED lines=37> */
.L_x_1365:
        /* <DEDUP_REMOVED lines=37> */
.L_x_1366:
        /* <DEDUP_REMOVED lines=37> */
.L_x_1367:
[----:B------:R-:W-:Y:S01]  /*7e40*/  FMUL.FTZ R58, R59, R46 ;  /* 0x0000002e3b3a7220 */ /* 0x000fe20000410000 */
[----:B------:R-:W-:Y:S01]  /*7e50*/  FFMA.FTZ R39, R38, R59, R39 ;  /* 0x0000003b26277223 */ /* 0x000fe20000010027 */
[----:B------:R-:W-:Y:S01]  /*7e60*/  FADD.FTZ R32, R32, R33 ;  /* 0x0000002120207221 */ /* 0x000fe20000010000 */
[----:B------:R-:W-:Y:S01]  /*7e70*/  FFMA.FTZ R36, R37, R33, R36 ;  /* 0x0000002125247223 */ /* 0x000fe20000010024 */
[----:B------:R-:W-:Y:S01]  /*7e80*/  FFMA.FTZ R35, R38, R58, R35 ;  /* 0x0000003a26237223 */ /* 0x000fe20000010023 */
[----:B------:R-:W-:Y:S01]  /*7e90*/  FADD.FTZ R58, R34, R58 ;  /* 0x0000003a223a7221 */ /* 0x000fe20000010000 */
[--C-:B------:R-:W-:Y:S02]  /*7ea0*/  HADD2.F32 R34, -RZ, R21.reuse.H0_H0 ;  /* 0x20000015ff227230 */ /* 0x100fe40000004100 */
[----:B------:R-:W-:Y:S01]  /*7eb0*/  FMUL.FTZ R33, R33, R47 ;  /* 0x0000002f21217220 */ /* 0x000fe20000410000 */
[----:B------:R-:W-:Y:S02]  /*7ec0*/  HADD2.F32 R38, -RZ, R21.H1_H1 ;  /* 0x30000015ff267230 */ /* 0x000fe40000004100 */
[----:B------:R-:W-:Y:S01]  /*7ed0*/  FADD.FTZ R78, R78, R59 ;  /* 0x0000003b4e4e7221 */ /* 0x000fe20000010000 */
[----:B------:R-:W-:-:S02]  /*7ee0*/  HADD2.F32 R59, -RZ, R22.H0_H0 ;  /* 0x20000016ff3b7230 */ /* 0x000fc40000004100 */
        /* <DEDUP_REMOVED lines=26> */
.L_x_1368:
        /* <DEDUP_REMOVED lines=10> */
[----:B------:R-:W-:Y:S01]  /*8130*/  FFMA.FTZ R33, R33, R34, R37 ;  /* 0x0000002221217223 */ /* 0x000fe20000010025 */
[----:B------:R-:W-:Y:S01]  /*8140*/  FADD.FTZ R35, R35, -UR22 ;  /* 0x8000001623237e21 */ /* 0x000fe20008010000 */
[----:B------:R-:W-:Y:S01]  /*8150*/  FADD.FTZ R37, R38, -UR22 ;  /* 0x8000001626257e21 */ /* 0x000fe20008010000 */
[----:B------:R-:W-:Y:S01]  /*8160*/  FADD.FTZ R34, R34, R58 ;  /* 0x0000003a22227221 */ /* 0x000fe20000010000 */
[----:B------:R-:W-:-:S02]  /*8170*/  HADD2.F32 R58, -RZ, R25.H0_H0 ;  /* 0x20000019ff3a7230 */ /* 0x000fc40000004100 */
        /* <DEDUP_REMOVED lines=22> */
.L_x_1369:
[----:B------:R-:W-:Y:S01]  /*82e0*/  FMUL.FTZ R59, R58, R46 ;  /* 0x0000002e3a3b7220 */ /* 0x000fe20000410000 */
[--C-:B------:R-:W-:Y:S02]  /*82f0*/  HADD2.F32 R79, -RZ, R27.reuse.H0_H0 ;  /* 0x2000001bff4f7230 */ /* 0x100fe40000004100 */
[C---:B------:R-:W-:Y:S01]  /*8300*/  FFMA.FTZ R39, R35.reuse, R58, R39 ;  /* 0x0000003a23277223 */ /* 0x040fe20000010027 */
[----:B------:R-:W-:Y:S02]  /*8310*/  HADD2.F32 R80, -RZ, R27.H1_H1 ;  /* 0x3000001bff507230 */ /* 0x000fe40000004100 */
[----:B------:R-:W-:Y:S01]  /*8320*/  FFMA.FTZ R33, R35, R59, R33 ;  /* 0x0000003b23217223 */ /* 0x000fe20000010021 */
[----:B------:R-:W-:Y:S01]  /*8330*/  FADD.FTZ R34, R34, R59 ;  /* 0x0000003b22227221 */ /* 0x000fe20000010000 */
[----:B------:R-:W-:Y:S01]  /*8340*/  FMUL.FTZ R35, R38, R47 ;  /* 0x0000002f26237220 */ /* 0x000fe20000410000 */
[----:B------:R-:W-:Y:S01]  /*8350*/  FADD.FTZ R79, R79, -UR22 ;  /* 0x800000164f4f7e21 */ /* 0x000fe20008010000 */
[----:B------:R-:W-:Y:S01]  /*8360*/  FADD.FTZ R80, R80, -UR22 ;  /* 0x8000001650507e21 */ /* 0x000fe20008010000 */
[----:B------:R-:W-:Y:S01]  /*8370*/  FADD.FTZ R78, R78, R58 ;  /* 0x0000003a4e4e7221 */ /* 0x000fe20000010000 */
[----:B------:R-:W-:Y:S01]  /*8380*/  FFMA.FTZ R33, R37, R35, R33 ;  /* 0x0000002325217223 */ /* 0x000fe20000010021 */
[----:B------:R-:W-:Y:S01]  /*8390*/  FADD.FTZ R34, R35, R34 ;  /* 0x0000002223227221 */ /* 0x000fe20000010000 */
[----:B------:R-:W-:Y:S01]  /*83a0*/  FMUL.FTZ R79, R79, UR23 ;  /* 0x000000174f4f7c20 */ /* 0x000fe20008410000 */
[----:B------:R-:W-:Y:S01]  /*83b0*/  FMUL.FTZ R80, R80, UR23 ;  /* 0x0000001750507c20 */ /* 0x000fe20008410000 */
[----:B------:R-:W-:-:S02]  /*83c0*/  HADD2.F32 R81, -RZ, R28.H0_H0 ;  /* 0x2000001cff517230 */ /* 0x000fc40000004100 */
        /* <DEDUP_REMOVED lines=20> */
.L_x_1370:
[----:B------:R-:W-:Y:S01]  /*8510*/  FMUL.FTZ R35, R81, R46 ;  /* 0x0000002e51237220 */ /* 0x000fe20000410000 */
[----:B------:R-:W-:Y:S01]  /*8520*/  FMUL.FTZ R59, R82, R47 ;  /* 0x0000002f523b7220 */ /* 0x000fe20000410000 */
[--C-:B------:R-:W-:Y:S02]  /*8530*/  HADD2.F32 R83, -RZ, R48.reuse.H0_H0 ;  /* 0x20000030ff537230 */ /* 0x100fe40000004100 */
[----:B------:R-:W-:Y:S01]  /*8540*/  FFMA.FTZ R33, R79, R35, R33 ;  /* 0x000000234f217223 */ /* 0x000fe20000010021 */
[----:B------:R-:W-:Y:S01]  /*8550*/  FADD.FTZ R34, R34, R35 ;  /* 0x0000002322227221 */ /* 0x000fe20000010000 */
[----:B------:R-:W-:Y:S02]  /*8560*/  HADD2.F32 R35, -RZ, R49.H1_H1 ;  /* 0x30000031ff237230 */ /* 0x000fe40000004100 */
[----:B------:R-:W-:Y:S01]  /*8570*/  FADD.FTZ R83, R83, -UR22 ;  /* 0x8000001653537e21 */ /* 0x000fe20008010000 */
[----:B------:R-:W-:Y:S01]  /*8580*/  FFMA.FTZ R58, R80, R59, R33 ;  /* 0x0000003b503a7223 */ /* 0x000fe20000010021 */
[----:B------:R-:W-:-:S02]  /*8590*/  HADD2.F32 R33, -RZ, R48.H1_H1 ;  /* 0x30000030ff217230 */ /* 0x000fc40000004100 */
[----:B------:R-:W-:Y:S01]  /*85a0*/  FADD.FTZ R59, R59, R34 ;  /* 0x000000223b3b7221 */ /* 0x000fe20000010000 */
[----:B------:R-:W-:Y:S01]  /*85b0*/  FMUL.FTZ R83, R83, UR23 ;  /* 0x0000001753537c20 */ /* 0x000fe20008410000 */
[----:B------:R-:W-:Y:S02]  /*85c0*/  HADD2.F32 R34, -RZ, R49.H0_H0 ;  /* 0x20000031ff227230 */ /* 0x000fe40000004100 */
[----:B------:R-:W-:-:S04]  /*85d0*/  FADD.FTZ R33, R33, -UR22 ;  /* 0x8000001621217e21 */ /* 0x000fc80008010000 */
        /* <DEDUP_REMOVED lines=20> */
.L_x_1371:
[----:B------:R-:W-:Y:S01]  /*8720*/  FMUL.FTZ R84, R34, R46 ;  /* 0x0000002e22547220 */ /* 0x000fe20000410000 */
[----:B------:R-:W-:Y:S01]  /*8730*/  ISETP.GT.AND P0, PT, R124, 0x1e, PT ;  /* 0x0000001e7c00780c */ /* 0x000fe20003f04270 */
[----:B------:R-:W0:Y:S01]  /*8740*/  S2UR UR7, SR_CgaCtaId ;  /* 0x00000000000779c3 */ /* 0x000e220000008800 */
[----:B------:R-:W-:Y:S01]  /*8750*/  UMOV UR6, 0x400 ;  /* 0x0000040000067882 */ /* 0x000fe20000000000 */
[----:B------:R-:W-:Y:S01]  /*8760*/  FFMA.FTZ R58, R83, R84, R58 ;  /* 0x00000054533a7223 */ /* 0x000fe2000001003a */
[----:B------:R-:W-:Y:S01]  /*8770*/  FADD.FTZ R59, R59, R84 ;  /* 0x000000543b3b7221 */ /* 0x000fe20000010000 */
[----:B------:R-:W-:Y:S01]  /*8780*/  FMUL.FTZ R84, R35, R47 ;  /* 0x0000002f23547220 */ /* 0x000fe20000410000 */
[----:B------:R-:W-:Y:S01]  /*8790*/  UIADD3 UR5, UR6, 0x90, URZ ;  /* 0x0000009006057890 */ /* 0x000fe2000fffe03f */
[----:B------:R-:W-:Y:S01]  /*87a0*/  FFMA.FTZ R36, R37, R38, R36 ;  /* 0x0000002625247223 */ /* 0x000fe20000010024 */
[----:B------:R-:W-:Y:S01]  /*87b0*/  FADD.FTZ R32, R32, R38 ;  /* 0x0000002620207221 */ /* 0x000fe20000010000 */
[----:B------:R-:W-:Y:S01]  /*87c0*/  FFMA.FTZ R58, R33, R84, R58 ;  /* 0x00000054213a7223 */ /* 0x000fe2000001003a */
[----:B------:R-:W-:Y:S01]  /*87d0*/  FADD.FTZ R59, R84, R59 ;  /* 0x0000003b543b7221 */ /* 0x000fe20000010000 */
[----:B------:R-:W-:Y:S01]  /*87e0*/  FFMA.FTZ R39, R79, R81, R39 ;  /* 0x000000514f277223 */ /* 0x000fe20000010027 */
[----:B------:R-:W-:Y:S01]  /*87f0*/  FADD.FTZ R78, R78, R81 ;  /* 0x000000514e4e7221 */ /* 0x000fe20000010000 */
[----:B------:R-:W-:Y:S01]  /*8800*/  FFMA.FTZ R36, R80, R82, R36 ;  /* 0x0000005250247223 */ /* 0x000fe20000010024 */
[----:B------:R-:W1:Y:S01]  /*8810*/  SHFL.DOWN PT, R84, R58, 0x1, 0x1f ;  /* 0x08201f003a547f89 */ /* 0x000e6200000e0000 */
[----:B------:R-:W-:Y:S01]  /*8820*/  FADD.FTZ R82, R32, R82 ;  /* 0x0000005220527221 */ /* 0x000fe20000010000 */
[----:B------:R-:W-:Y:S01]  /*8830*/  FFMA.FTZ R32, R83, R34, R39 ;  /* 0x0000002253207223 */ /* 0x000fe20000010027 */
[----:B------:R-:W-:Y:S01]  /*8840*/  FFMA.FTZ R33, R33, R35, R36 ;  /* 0x0000002321217223 */ /* 0x000fe20000010024 */
[----:B------:R-:W2:Y:S01]  /*8850*/  SHFL.DOWN PT, R85, R59, 0x1, 0x1f ;  /* 0x08201f003b557f89 */ /* 0x000ea200000e0000 */
[----:B------:R-:W-:Y:S01]  /*8860*/  FADD.FTZ R34, R78, R34 ;  /* 0x000000224e227221 */ /* 0x000fe20000010000 */
[----:B------:R-:W-:Y:S01]  /*8870*/  FADD.FTZ R35, R82, R35 ;  /* 0x0000002352237221 */ /* 0x000fe20000010000 */
[----:B------:R-:W-:Y:S01]  /*8880*/  BSSY B0, `(.L_x_1372) ;  /* 0x0000041000007945 */ /* 0x000fe20003800000 */
[----:B0-----:R-:W-:-:S06]  /*8890*/  ULEA UR5, UR7, UR5, 0x18 ;  /* 0x0000000507057291 */ /* 0x001fcc000f8ec03f */
[----:B------:R-:W-:-:S05]  /*88a0*/  LEA R78, R0, UR5, 0x4 ;  /* 0x00000005004e7c11 */ /* 0x000fca000f8e20ff */
[----:B------:R-:W-:Y:S01]  /*88b0*/  STS.128 [R78], R32 ;  /* 0x000000204e007388 */ /* 0x000fe20000000c00 */
        /* <DEDUP_REMOVED lines=28> */
[----:B------:R-:W0:Y:S02]  /*8a80*/  LDS.64 R36, [UR5+0x18] ;  /* 0x00001805ff247984 */ /* 0x000e240008000a00 */
[----:B0-----:R-:W-:Y:S01]  /*8a90*/  FADD.FTZ R58, R58, R36 ;  /* 0x000000243a3a7221 */ /* 0x001fe20000010000 */
[----:B------:R-:W-:Y:S02]  /*8aa0*/  FADD.FTZ R59, R59, R37 ;  /* 0x000000253b3b7221 */ /* 0x000fe40000010000 */
[----:B------:R-:W0:Y:S02]  /*8ab0*/  LDS.128 R36, [UR5+0x20] ;  /* 0x00002005ff247984 */ /* 0x000e240008000c00 */
[----:B0-----:R-:W-:Y:S01]  /*8ac0*/  FADD.FTZ R58, R58, R36 ;  /* 0x000000243a3a7221 */ /* 0x001fe20000010000 */
[----:B------:R-:W-:-:S03]  /*8ad0*/  FADD.FTZ R59, R59, R37 ;  /* 0x000000253b3b7221 */ /* 0x000fc60000010000 */
[----:B------:R-:W-:Y:S01]  /*8ae0*/  FADD.FTZ R58, R58, R38 ;  /* 0x000000263a3a7221 */ /* 0x000fe20000010000 */
        /* <DEDUP_REMOVED lines=25> */
[----:B------:R-:W-:-:S07]  /*8c80*/  FADD.FTZ R59, R59, R39 ;  /* 0x000000273b3b7221 */ /* 0x000fce0000010000 */
.L_x_1373:
[----:B------:R-:W-:Y:S05]  /*8c90*/  BSYNC B0 ;  /* 0x0000000000007941 */ /* 0x000fea0003800000 */
.L_x_1372:
        /* <DEDUP_REMOVED lines=11> */
[----:B------:R-:W0:Y:S02]  /*8d50*/  LDS.128 R32, [R78+0x700] ;  /* 0x000700004e207984 */ /* 0x000e240000000c00 */
[----:B0-----:R-:W-:Y:S01]  /*8d60*/  FADD.FTZ R36, R36, R32 ;  /* 0x0000002024247221 */ /* 0x001fe20000010000 */
[----:B------:R-:W-:Y:S01]  /*8d70*/  FADD.FTZ R37, R37, R33 ;  /* 0x0000002125257221 */ /* 0x000fe20000010000 */
[----:B------:R-:W-:Y:S01]  /*8d80*/  FADD.FTZ R38, R38, R34 ;  /* 0x0000002226267221 */ /* 0x000fe20000010000 */
[----:B------:R-:W-:-:S02]  /*8d90*/  FADD.FTZ R39, R39, R35 ;  /* 0x0000002327277221 */ /* 0x000fc40000010000 */
        /* <DEDUP_REMOVED lines=24> */
[----:B------:R-:W-:-:S07]  /*8f20*/  FADD.FTZ R35, R39, R35 ;  /* 0x0000002327237221 */ /* 0x000fce0000010000 */
.L_x_1375:
[----:B------:R-:W-:Y:S05]  /*8f30*/  BSYNC B0 ;  /* 0x0000000000007941 */ /* 0x000fea0003800000 */
.L_x_1374:
[----:B------:R-:W0:Y:S01]  /*8f40*/  LDC.64 R38, c[0x0][0x268] ;  /* 0x00009a00ff267b82 */ /* 0x000e220000000a00 */
[----:B------:R-:W-:Y:S01]  /*8f50*/  MOV R36, UR14 ;  /* 0x0000000e00247c02 */ /* 0x000fe20008000f00 */
[----:B------:R-:W-:Y:S01]  /*8f60*/  ULDC UR15, c[0x0][0xc] ;  /* 0x00000300000f7ab9 */ /* 0x000fe20000000800 */
[----:B------:R-:W-:Y:S03]  /*8f70*/  BSSY B0, `(.L_x_1376) ;  /* 0x0000011000007945 */ /* 0x000fe60003800000 */
[----:B------:R-:W-:-:S04]  /*8f80*/  IMAD R36, R36, 0x38, R0 ;  /* 0x0000003824247824 */ /* 0x000fc800078e0200 */
[----:B0-----:R-:W-:Y:S01]  /*8f90*/  IMAD.WIDE R38, R36, 0x4, R38 ;  /* 0x0000000424267825 */ /* 0x001fe200078e0226 */
[----:B------:R-:W-:Y:S06]  /*8fa0*/  @P6 BRA `(.L_x_1377) ;  /* 0x0000000000346947 */ /* 0x000fec0003800000 */
[----:B------:R-:W-:Y:S01]  /*8fb0*/  MOV R36, UR8 ;  /* 0x0000000800247c02 */ /* 0x000fe20008000f00 */
[----:B------:R-:W-:Y:S03]  /*8fc0*/  REDG.E.ADD.F32.FTZ.RN.STRONG.GPU desc[UR18][R38.64], R32 ;  /* 0x00000020260079a6 */ /* 0x000fe6000c10f392 */
[----:B------:R-:W-:-:S04]  /*8fd0*/  LEA R36, P6, R36, R38, 0x2 ;  /* 0x0000002624247211 */ /* 0x000fc800078c10ff */
[----:B------:R-:W-:-:S05]  /*8fe0*/  IADD3.X R37, R39, UR10, RZ, P6, !PT ;  /* 0x0000000a27257c10 */ /* 0x000fca000b7fe4ff */
[----:B------:R0:W-:Y:S02]  /*8ff0*/  REDG.E.ADD.F32.FTZ.RN.STRONG.GPU desc[UR18][R36.64], R33 ;  /* 0x00000021240079a6 */ /* 0x0001e4000c10f392 */
[----:B0-----:R-:W0:Y:S02]  /*9000*/  LDC.64 R32, c[0x0][0x288] ;  /* 0x0000a200ff207b82 */ /* 0x001e240000000a00 */
[----:B0-----:R-:W-:-:S04]  /*9010*/  LEA R36, P6, R32, R38, 0x2 ;  /* 0x0000002620247211 */ /* 0x001fc800078c10ff */
[----:B------:R-:W-:Y:S02]  /*9020*/  LEA.HI.X R37, R32, R39, R33, 0x2, P6 ;  /* 0x0000002720257211 */ /* 0x000fe400030f1421 */
[----:B------:R-:W-:-:S03]  /*9030*/  MOV R32, UR9 ;  /* 0x0000000900207c02 */ /* 0x000fc60008000f00 */
[----:B------:R0:W-:Y:S01]  /*9040*/  REDG.E.ADD.F32.FTZ.RN.STRONG.GPU desc[UR18][R36.64], R34 ;  /* 0x00000022240079a6 */ /* 0x0001e2000c10f392 */
[----:B------:R-:W-:-:S04]  /*9050*/  LEA R32, P6, R32, R38, 0x2 ;  /* 0x0000002620207211 */ /* 0x000fc800078c10ff */
[----:B------:R-:W-:-:S05]  /*9060*/  IADD3.X R33, R39, UR11, RZ, P6, !PT ;  /* 0x0000000b27217c10 */ /* 0x000fca000b7fe4ff */
[----:B------:R0:W-:Y:S04]  /*9070*/  REDG.E.ADD.F32.FTZ.RN.STRONG.GPU desc[UR18][R32.64], R35 ;  /* 0x00000023200079a6 */ /* 0x0001e8000c10f392 */
.L_x_1377:
[----:B------:R-:W-:Y:S05]  /*9080*/  BSYNC B0 ;  /* 0x0000000000007941 */ /* 0x000fea0003800000 */
.L_x_1376:
[----:B------:R-:W-:-:S06]  /*9090*/  UISETP.GE.U32.AND UP0, UPT, UR15, 0x2, UPT ;  /* 0x000000020f00788c */ /* 0x000fcc000bf06070 */
[----:B------:R-:W-:-:S13]  /*90a0*/  PLOP3.LUT P6, PT, PT, PT, UP0, 0x40, 0x0 ;  /* 0x000000000000781c */ /* 0x000fda0003fce808 */
[----:B------:R-:W-:Y:S05]  /*90b0*/  @P6 BRA `(.L_x_1378) ;  /* 0x0000001800646947 */ /* 0x000fea0003800000 */
[----:B------:R-:W1:Y:S01]  /*90c0*/  S2UR UR13, SR_CTAID.Y ;  /* 0x00000000000d79c3 */ /* 0x000e620000002600 */
[----:B------:R-:W-:Y:S01]  /*90d0*/  ULOP3.LUT UR5, UR4, 0x1, URZ, 0xc0, !UPT ;  /* 0x0000000104057892 */ /* 0x000fe2000f8ec03f */
[----:B------:R-:W-:Y:S01]  /*90e0*/  ULDC UR14, c[0x0][0x10] ;  /* 0x00000400000e7ab9 */ /* 0x000fe20000000800 */
[----:B------:R-:W-:Y:S02]  /*90f0*/  ULDC.64 UR16, c[0x0][0x260] ;  /* 0x0000980000107ab9 */ /* 0x000fe40000000a00 */
[----:B------:R-:W-:-:S04]  /*9100*/  UIMAD UR5, UR5, UR14, URZ ;  /* 0x0000000e050572a4 */ /* 0x000fc8000f8e023f */
[----:B------:R-:W-:Y:S02]  /*9110*/  UIMAD UR6, UR5, UR15, URZ ;  /* 0x0000000f050672a4 */ /* 0x000fe4000f8e023f */
[----:B-1----:R-:W-:Y:S02]  /*9120*/  UIADD3 UR24, UR5, UR13, URZ ;  /* 0x0000000d05187290 */ /* 0x002fe4000fffe03f */
[----:B------:R-:W-:-:S03]  /*9130*/  USHF.L.U32 UR5, UR6, 0x1, URZ ;  /* 0x0000000106057899 */ /* 0x000fc6000800063f */
[----:B------:R-:W-:Y:S02]  /*9140*/  ULDC.64 UR6, c[0x0][0x258] ;  /* 0x0000960000067ab9 */ /* 0x000fe40000000a00 */
[----:B------:R-:W-:Y:S02]  /*9150*/  UIMAD.WIDE.U32 UR24, UR24, 0x4, UR6 ;  /* 0x00000004181878a5 */ /* 0x000fe4000f8e0006 */
[----:B------:R-:W-:Y:S01]  /*9160*/  UIMAD.WIDE UR6, UR5, 0x4, UR16 ;  /* 0x00000004050678a5 */ /* 0x000fe2000f8e0210 */
[----:B------:R-:W-:Y:S11]  /*9170*/  @P0 BRA `(.L_x_1379) ;  /* 0x0000000000800947 */ /* 0x000ff60003800000 */
[----:B------:R-:W1:Y:S01]  /*9180*/  S2R R124, SR_LANEID ;  /* 0x00000000007c7919 */ /* 0x000e620000000000 */
[----:B------:R-:W-:Y:S02]  /*9190*/  UIMAD UR16, UR20, UR14, UR13 ;  /* 0x0000000e141072a4 */ /* 0x000fe4000f8e020d */
[----:B------:R-:W-:Y:S02]  /*91a0*/  ULOP3.LUT UP0, URZ, UR4, 0x2, URZ, 0xc0, !UPT ;  /* 0x00000002043f7892 */ /* 0x000fe4000f80c03f */
[----:B------:R-:W-:Y:S01]  /*91b0*/  UIMAD.WIDE.U32 UR16, UR16, 0x8, UR6 ;  /* 0x00000008101078a5 */ /* 0x000fe2000f8e0006 */
[----:B------:R-:W-:Y:S02]  /*91c0*/  UMOV UR5, 0x1 ;  /* 0x0000000100057882 */ /* 0x000fe40000000000 */
[----:B------:R-:W-:-:S03]  /*91d0*/  USEL UR5, UR5, 0xffffffff, !UP0 ;  /* 0xffffffff05057887 */ /* 0x000fc6000c000000 */
[----:B0-----:R-:W-:Y:S01]  /*91e0*/  MOV R32, UR16 ;  /* 0x0000001000207c02 */ /* 0x001fe20008000f00 */
[----:B------:R-:W-:Y:S01]  /*91f0*/  VOTEU.ANY UR16, UPT, PT ;  /* 0x0000000000107886 */ /* 0x000fe200038e0100 */
[----:B------:R-:W-:Y:S01]  /*9200*/  MOV R33, UR17 ;  /* 0x0000001100217c02 */ /* 0x000fe20008000f00 */
[----:B------:R-:W-:Y:S02]  /*9210*/  UPOPC UR17, UR16 ;  /* 0x00000010001172bf */ /* 0x000fe40008000000 */
[----:B------:R-:W-:Y:S02]  /*9220*/  UFLO.U32 UR16, UR16 ;  /* 0x00000010001072bd */ /* 0x000fe400080e0000 */
[----:B------:R-:W-:Y:S01]  /*9230*/  UIMAD UR5, UR5, UR17, URZ ;  /* 0x00000011050572a4 */ /* 0x000fe2000f8e023f */
[----:B------:R0:W-:Y:S05]  /*9240*/  STG.E.64 desc[UR18][R32.64], R58 ;  /* 0x0000003a20007986 */ /* 0x0001ea000c101b12 */
[----:B------:R-:W-:-:S02]  /*9250*/  MOV R35, UR5 ;  /* 0x0000000500237c02 */ /* 0x000fc40008000f00 */
[----:B-1----:R-:W-:Y:S02]  /*9260*/  ISETP.EQ.U32.AND P6, PT, R124, UR16, PT ;  /* 0x000000107c007c0c */ /* 0x002fe4000bfc2070 */
[----:B0-----:R-:W-:Y:S02]  /*9270*/  MOV R32, UR24 ;  /* 0x0000001800207c02 */ /* 0x001fe40008000f00 */
[----:B------:R-:W-:-:S09]  /*9280*/  MOV R33, UR25 ;  /* 0x0000001900217c02 */ /* 0x000fd20008000f00 */
[----:B------:R-:W-:Y:S06]  /*9290*/  @P6 MEMBAR.ALL.GPU ;  /* 0x0000000000006992 */ /* 0x000fec000000a000 */
[----:B------:R-:W-:-:S00]  /*92a0*/  @P6 ERRBAR ;  /* 0x00000000000069ab */ /* 0x000fc00000000000 */
[----:B------:R-:W-:Y:S06]  /*92b0*/  @P6 CGAERRBAR ;  /* 0x00000000000065ab */ /* 0x000fec0000000000 */
[----:B------:R1:W-:Y:S01]  /*92c0*/  @P6 REDG.E.ADD.S32.STRONG.GPU desc[UR18][R32.64], R35 ;  /* 0x000000232000698e */ /* 0x0003e2000c10e392 */
[----:B------:R-:W-:-:S04]  /*92d0*/  PLOP3.LUT P6, PT, PT, PT, UP0, 0x40, 0x0 ;  /* 0x000000000000781c */ /* 0x000fc80003fce808 */
[----:B------:R-:W-:-:S04]  /*92e0*/  SEL R34, RZ, UR15, !P6 ;  /* 0x0000000fff227c07 */ /* 0x000fc8000f000000 */
[----:B------:R-:W-:-:S13]  /*92f0*/  ISETP.NE.AND P6, PT, R34, -0x1, PT ;  /* 0xffffffff2200780c */ /* 0x000fda0003fc5270 */
[----:B-1----:R-:W-:Y:S05]  /*9300*/  @!P6 BRA `(.L_x_1379) ;  /* 0x00000000001ce947 */ /* 0x002fea0003800000 */
.L_x_1380:
[----:B------:R-:W-:Y:S02]  /*9310*/  MOV R33, UR25 ;  /* 0x0000001900217c02 */ /* 0x000fe40008000f00 */
[----:B------:R-:W-:-:S05]  /*9320*/  MOV R32, UR24 ;  /* 0x0000001800207c02 */ /* 0x000fca0008000f00 */
[----:B------:R-:W2:Y:S04]  /*9330*/  LDG.E.STRONG.GPU R33, desc[UR18][R32.64] ;  /* 0x0000001220217981 */ /* 0x000ea8000c1ef900 */
[----:B--2---:R-:W-:Y:S01]  /*9340*/  CCTL.IVALL ;  /* 0x00000000ff00798f */ /* 0x004fe20002000000 */
[----:B------:R-:W-:Y:S05]  /*9350*/  YIELD ;  /* 0x0000000000007946 */ /* 0x000fea0003800000 */
[----:B------:R-:W-:-:S13]  /*9360*/  ISETP.NE.AND P6, PT, R33, R34, PT ;  /* 0x000000222100720c */ /* 0x000fda0003fc5270 */
[----:B------:R-:W-:Y:S05]  /*9370*/  @P6 BRA `(.L_x_1380) ;  /* 0xfffffffc00e46947 */ /* 0x000fea000383ffff */
.L_x_1379:
        /* <DEDUP_REMOVED lines=9> */
[----:B------:R-:W-:-:S04]  /*9410*/  ULOP3.LUT UR5, UR15, 0x3, URZ, 0xc0, !UPT ;  /* 0x000000030f057892 */ /* 0x000fc8000f8ec03f */
[----:B------:R-:W-:-:S03]  /*9420*/  UIADD3 UR16, -UR5, UR15, URZ ;  /* 0x0000000f05107290 */ /* 0x000fc6000fffe13f */
[----:B------:R-:W-:-:S03]  /*9430*/  UMOV UR5, URZ ;  /* 0x0000003f00057c82 */ /* 0x000fc60008000000 */
[----:B------:R-:W-:Y:S02]  /*9440*/  ISETP.LT.AND P6, PT, RZ, UR16, PT ;  /* 0x00000010ff007c0c */ /* 0x000fe4000bfc1270 */
[----:B0-----:R-:W-:-:S11]  /*9450*/  MOV R32, UR16 ;  /* 0x0000001000207c02 */ /* 0x001fd60008000f00 */
[----:B------:R-:W-:Y:S05]  /*9460*/  @!P6 BRA `(.L_x_1382) ;  /* 0x000000100028e947 */ /* 0x000fea0003800000 */
[----:B------:R-:W-:Y:S02]  /*9470*/  LOP3.LUT R3, R3, 0xffbfffff, RZ, 0xc0, !PT ;  /* 0xffbfffff03037812 */ /* 0x000fe400078ec0ff */
[----:B------:R-:W-:Y:S02]  /*9480*/  ISETP.GT.AND P6, PT, R32, 0xc, PT ;  /* 0x0000000c2000780c */ /* 0x000fe40003fc4270 */
[----:B------:R-:W-:Y:S02]  /*9490*/  @P0 LOP3.LUT R3, R3, 0x400000, RZ, 0xfc, !PT ;  /* 0x0040000003030812 */ /* 0x000fe400078efcff */
[----:B------:R-:W-:Y:S02]  /*94a0*/  PLOP3.LUT P0, PT, PT, PT, PT, 0x80, 0x0 ;  /* 0x000000000000781c */ /* 0x000fe40003f0f070 */
[----:B------:R-:W-:-:S11]  /*94b0*/  LOP3.LUT R3, R3, 0xfffffffe, RZ, 0xc0, !PT ;  /* 0xfffffffe03037812 */ /* 0x000fd600078ec0ff */
[----:B------:R-:W-:-:S04]  /*94c0*/  @P0 LOP3.LUT R3, R3, 0x1, RZ, 0xfc, !PT ;  /* 0x0000000103030812 */ /* 0x000fc800078efcff */
[----:B------:R-:W-:Y:S01]  /*94d0*/  LOP3.LUT P0, RZ, R3, 0x400000, RZ, 0xc0, !PT ;  /* 0x0040000003ff7812 */ /* 0x000fe2000780c0ff */
[----:B------:R-:W-:-:S12]  /*94e0*/  @!P6 BRA `(.L_x_1383) ;  /* 0x00000008009ce947 */ /* 0x000fd80003800000 */
[----:B------:R-:W-:Y:S02]  /*94f0*/  PLOP3.LUT P6, PT, PT, PT, PT, 0x8, 0x0 ;  /* 0x000000000000781c */ /* 0x000fe40003fce170 */
[----:B------:R-:W-:-:S11]  /*9500*/  LOP3.LUT R3, R3, 0xfffffffe, RZ, 0xc0, !PT ;  /* 0xfffffffe03037812 */ /* 0x000fd600078ec0ff */
[----:B------:R-:W-:-:S07]  /*9510*/  @P6 LOP3.LUT R3, R3, 0x1, RZ, 0xfc, !PT ;  /* 0x0000000103036812 */ /* 0x000fce00078efcff */
.L_x_1384:
        /* <DEDUP_REMOVED lines=158> */
[----:B------:R-:W-:Y:S01]  /*9f00*/  IADD3 R32, R32, -0x10, RZ ;  /* 0xfffffff020207810 */ /* 0x000fe20007ffe0ff */
[----:B------:R-:W-:Y:S01]  /*9f10*/  UIADD3 UR5, UR5, 0x10, URZ ;  /* 0x0000001005057890 */ /* 0x000fe2000fffe03f */
[----:B--2---:R-:W-:Y:S01]  /*9f20*/  @!P6 FADD.FTZ R58, R58, R34 ;  /* 0x000000223a3ae221 */ /* 0x004fe20000010000 */
[----:B------:R-:W-:Y:S01]  /*9f30*/  @!P6 FADD.FTZ R59, R59, R35 ;  /* 0x000000233b3be221 */ /* 0x000fe20000010000 */
[----:B------:R-:W-:-:S13]  /*9f40*/  ISETP.GT.AND P6, PT, R32, 0xc, PT ;  /* 0x0000000c2000780c */ /* 0x000fda0003fc4270 */
[----:B------:R-:W-:Y:S05]  /*9f50*/  @P6 BRA `(.L_x_1384) ;  /* 0xfffffff400706947 */ /* 0x000fea000383ffff */
.L_x_1383:
[----:B------:R-:W-:-:S13]  /*9f60*/  ISETP.GT.AND P6, PT, R32, 0x4, PT ;  /* 0x000000042000780c */ /* 0x000fda0003fc4270 */
[----:B------:R-:W-:Y:S05]  /*9f70*/  @!P6 BRA `(.L_x_1385) ;  /* 0x000000040058e947 */ /* 0x000fea0003800000 */
        /* <DEDUP_REMOVED lines=80> */
[----:B------:R-:W-:Y:S02]  /*a480*/  LOP3.LUT R3, R3, 0xfffffffe, RZ, 0xc0, !PT ;  /* 0xfffffffe03037812 */ /* 0x000fe400078ec0ff */
[----:B------:R-:W-:Y:S01]  /*a490*/  IADD3 R32, R32, -0x4, RZ ;  /* 0xfffffffc20207810 */ /* 0x000fe20007ffe0ff */
[----:B--2---:R-:W-:Y:S01]  /*a4a0*/  @!P6 FADD.FTZ R58, R58, R34 ;  /* 0x000000223a3ae221 */ /* 0x004fe20000010000 */
[----:B------:R-:W-:Y:S01]  /*a4b0*/  @!P6 FADD.FTZ R59, R59, R35 ;  /* 0x000000233b3be221 */ /* 0x000fe20000010000 */
[----:B------:R-:W-:-:S13]  /*a4c0*/  PLOP3.LUT P6, PT, PT, PT, PT, 0x8, 0x0 ;  /* 0x000000000000781c */ /* 0x000fda0003fce170 */
[----:B------:R-:W-:-:S07]  /*a4d0*/  @P6 LOP3.LUT R3, R3, 0x1, RZ, 0xfc, !PT ;  /* 0x0000000103036812 */ /* 0x000fce00078efcff */
.L_x_1385:
[----:B------:R-:W-:-:S04]  /*a4e0*/  LOP3.LUT P6, RZ, R3, 0x1, RZ, 0xc0, !PT ;  /* 0x0000000103ff7812 */ /* 0x000fc800078cc0ff */
[----:B------:R-:W-:-:S13]  /*a4f0*/  ISETP.NE.OR P6, PT, R32, RZ, P6 ;  /* 0x000000ff2000720c */ /* 0x000fda00037c5670 */
[----:B------:R-:W-:Y:S05]  /*a500*/  @!P6 BRA `(.L_x_1381) ;  /* 0x0000000000b0e947 */ /* 0x000fea0003800000 */
.L_x_1382:
        /* <DEDUP_REMOVED lines=42> */
[----:B------:R-:W-:-:S13]  /*a7b0*/  ISETP.NE.AND P6, PT, R32, RZ, PT ;  /* 0x000000ff2000720c */ /* 0x000fda0003fc5270 */
[----:B------:R-:W-:Y:S05]  /*a7c0*/  @P6 BRA `(.L_x_1382) ;  /* 0xfffffffc00506947 */ /* 0x000fea000383ffff */
.L_x_1381:
[----:B------:R-:W-:-:S06]  /*a7d0*/  ULOP3.LUT UP0, UR15, UR15, 0x3, URZ, 0xc0, !UPT ;  /* 0x000000030f0f7892 */ /* 0x000fcc000f80c03f */
[----:B------:R-:W-:-:S13]  /*a7e0*/  PLOP3.LUT P6, PT, PT, PT, UP0, 0x40, 0x0 ;  /* 0x000000000000781c */ /* 0x000fda0003fce808 */
[----:B------:R-:W-:Y:S05]  /*a7f0*/  @P6 BRA `(.L_x_1378) ;  /* 0x0000000000946947 */ /* 0x000fea0003800000 */
[----:B0-----:R-:W0:Y:S01]  /*a800*/  S2R R34, SR_CTAID.X ;  /* 0x0000000000227919 */ /* 0x001e220000002500 */
        /* <DEDUP_REMOVED lines=10> */
.L_x_1387:
[----:B------:R-:W-:Y:S05]  /*a8b0*/  BSYNC B0 ;  /* 0x0000000000007941 */ /* 0x000fea0003800000 */
.L_x_1386:
        /* <DEDUP_REMOVED lines=12> */
[----:B------:R-:W-:Y:S01]  /*a980*/  MOV R35, UR15 ;  /* 0x0000000f00237c02 */ /* 0x000fe20008000f00 */
[----:B--2---:R-:W-:Y:S01]  /*a990*/  @!P6 FADD.FTZ R58, R58, R32 ;  /* 0x000000203a3ae221 */ /* 0x004fe20000010000 */
[----:B------:R-:W-:-:S03]  /*a9a0*/  @!P6 FADD.FTZ R59, R59, R33 ;  /* 0x000000213b3be221 */ /* 0x000fc60000010000 */
[----:B------:R-:W-:-:S04]  /*a9b0*/  ISETP.EQ.OR P6, PT, R34, UR5, P0 ;  /* 0x0000000522007c0c */ /* 0x000fc800087c2670 */
        /* <DEDUP_REMOVED lines=9> */
.L_x_1378:
[----:B------:R-:W1:Y:S01]  /*aa50*/  S2UR UR6, SR_CgaCtaId ;  /* 0x00000000000679c3 */ /* 0x000e620000008800 */
[----:B------:R-:W-:Y:S01]  /*aa60*/  UMOV UR5, 0x400 ;  /* 0x0000040000057882 */ /* 0x000fe20000000000 */
[----:B------:R-:W-:Y:S01]  /*aa70*/  ISETP.NE.AND P6, PT, RZ, UR21, PT ;  /* 0x00000015ff007c0c */ /* 0x000fe2000bfc5270 */
[----:B-1----:R-:W-:-:S03]  /*aa80*/  ULEA UR5, UR6, UR5, 0x18 ;  /* 0x0000000506057291 */ /* 0x002fc6000f8ec03f */
[----:B------:R-:W-:-:S06]  /*aa90*/  ULDC UR6, c[0x0][0x2bc] ;  /* 0x0000af0000067ab9 */ /* 0x000fcc0000000800 */
[----:B------:R-:W-:Y:S01]  /*aaa0*/  @!P0 STS.64 [UR5+0x88], R58 ;  /* 0x0000883aff008988 */ /* 0x000fe20008000a05 */
[----:B------:R-:W-:Y:S06]  /*aab0*/  BAR.SYNC.DEFER_BLOCKING 0x0 ;  /* 0x0000000000007b1d */ /* 0x000fec0000010000 */
[----:B0-----:R-:W0:Y:S02]  /*aac0*/  LDS.64 R32, [UR5+0x88] ;  /* 0x00008805ff207984 */ /* 0x001e240008000a00 */
[----:B0-----:R-:W-:Y:S01]  /*aad0*/  FMUL.FTZ R32, R32, UR6 ;  /* 0x0000000620207c20 */ /* 0x001fe20008410000 */
[----:B------:R-:W-:Y:S01]  /*aae0*/  FMUL.FTZ R36, R33, UR6 ;  /* 0x0000000621247c20 */ /* 0x000fe20008410000 */
[----:B------:R-:W-:-:S02]  /*aaf0*/  HADD2.F32 R33, -RZ, R75.H0_H0 ;  /* 0x2000004bff217230 */ /* 0x000fc40000004100 */
[----:B------:R-:W-:Y:S01]  /*ab00*/  HADD2.F32 R75, -RZ, R75.H1_H1 ;  /* 0x3000004bff4b7230 */ /* 0x000fe20000004100 */
[----:B------:R-:W-:Y:S01]  /*ab10*/  R2UR UR5, R32 ;  /* 0x00000000200572ca */ /* 0x000fe200000e0000 */
[--C-:B------:R-:W-:Y:S02]  /*ab20*/  HADD2.F32 R32, -RZ, R76.reuse.H0_H0 ;  /* 0x2000004cff207230 */ /* 0x100fe40000004100 */
[----:B------:R-:W-:-:S03]  /*ab30*/  HADD2.F32 R76, -RZ, R76.H1_H1 ;  /* 0x3000004cff4c7230 */ /* 0x000fc60000004100 */
        /* <DEDUP_REMOVED lines=23> */
.L_x_1388:
[----:B------:R-:W-:Y:S01]  /*acb0*/  LOP3.LUT P0, RZ, R3, 0x100000, RZ, 0xc0, !PT ;  /* 0x0010000003ff7812 */ /* 0x000fe2000780c0ff */
[----:B------:R-:W-:-:S12]  /*acc0*/  BSSY B0, `(.L_x_1389) ;  /* 0x0000015000007945 */ /* 0x000fd80003800000 */
[----:B------:R-:W-:Y:S05]  /*acd0*/  @!P0 BRA `(.L_x_1390) ;  /* 0x00000000004c8947 */ /* 0x000fea0003800000 */
[----:B------:R-:W-:Y:S01]  /*ace0*/  SHF.R.S32.HI R32, RZ, 0x1f, R2 ;  /* 0x0000001fff207819 */ /* 0x000fe20000011402 */
[----:B------:R-:W-:Y:S01]  /*acf0*/  FFMA.FTZ R38, R35, UR5, R36 ;  /* 0x0000000523267c23 */ /* 0x000fe20008010024 */
[----:B------:R-:W-:-:S03]  /*ad00*/  ULDC.64 UR6, c[0x0][0x288] ;  /* 0x0000a20000067ab9 */ /* 0x000fc60000000a00 */
[----:B------:R-:W-:Y:S01]  /*ad10*/  FFMA.FTZ R38, R33, R46, -R38 ;  /* 0x0000002e21267223 */ /* 0x000fe20000010826 */
[----:B------:R-:W-:Y:S01]  /*ad20*/  IMAD R34, R32, UR6, RZ ;  /* 0x0000000620227c24 */ /* 0x000fe2000f8e02ff */
[----:B------:R-:W-:Y:S02]  /*ad30*/  MOV R32, R42 ;  /* 0x0000002a00207202 */ /* 0x000fe40000000f00 */
[----:B------:R-:W-:Y:S01]  /*ad40*/  MOV R33, R41 ;  /* 0x0000002900217202 */ /* 0x000fe20000000f00 */
[C---:B------:R-:W-:Y:S02]  /*ad50*/  IMAD R35, R2.reuse, UR7, R34 ;  /* 0x0000000702237c24 */ /* 0x040fe4000f8e0222 */
[----:B------:R-:W-:Y:S01]  /*ad60*/  IMAD.WIDE.U32 R32, R2, UR6, R32 ;  /* 0x0000000602207c25 */ /* 0x000fe2000f8e0020 */
[----:B------:R-:W-:-:S04]  /*ad70*/  ULDC.64 UR6, c[0x0][0x210] ;  /* 0x0000840000067ab9 */ /* 0x000fc80000000a00 */
[----:B------:R-:W-:Y:S02]  /*ad80*/  IADD3 R33, R33, R35, RZ ;  /* 0x0000002321217210 */ /* 0x000fe40007ffe0ff */
[----:B------:R-:W-:-:S04]  /*ad90*/  LEA R34, P0, R32, UR6, 0x1 ;  /* 0x0000000620227c11 */ /* 0x000fc8000f8008ff */
[----:B------:R-:W-:Y:S01]  /*ada0*/  LEA.HI.X R35, R32, UR7, R33, 0x1, P0 ;  /* 0x0000000720237c11 */ /* 0x000fe200080f0c21 */
[----:B------:R-:W-:Y:S01]  /*adb0*/  FFMA.FTZ R32, R37, UR5, R36 ;  /* 0x0000000525207c23 */ /* 0x000fe20008010024 */
[----:B------:R-:W-:-:S03]  /*adc0*/  FMUL.FTZ R33, R38, UR23 ;  /* 0x0000001726217c20 */ /* 0x000fc60008410000 */
[----:B------:R-:W-:-:S04]  /*add0*/  FFMA.FTZ R32, R75, R47, -R32 ;  /* 0x0000002f4b207223 */ /* 0x000fc80000010820 */
[----:B------:R-:W-:-:S05]  /*ade0*/  FMUL.FTZ R32, R32, UR23 ;  /* 0x0000001720207c20 */ /* 0x000fca0008410000 */
[----:B------:R-:W-:-:S05]  /*adf0*/  F2FP.F16.F32.PACK_AB R33, R32, R33 ;  /* 0x000000212021723e */ /* 0x000fca00000000ff */
[----:B------:R0:W-:Y:S02]  /*ae00*/  STG.E desc[UR18][R34.64], R33 ;  /* 0x0000002122007986 */ /* 0x0001e4000c101912 */
.L_x_1390:
[----:B------:R-:W-:Y:S05]  /*ae10*/  BSYNC B0 ;  /* 0x0000000000007941 */ /* 0x000fea0003800000 */
.L_x_1389:
[----:B------:R-:W-:Y:S01]  /*ae20*/  ISETP.NE.AND P0, PT, RZ, UR21, PT ;  /* 0x00000015ff007c0c */ /* 0x000fe2000bf05270 */
[--C-:B------:R-:W-:Y:S02]  /*ae30*/  HADD2.F32 R32, -RZ, R4.reuse.H0_H0 ;  /* 0x20000004ff207230 */ /* 0x100fe40000004100 */
[----:B------:R-:W-:-:S03]  /*ae40*/  HADD2.F32 R4, -RZ, R4.H1_H1 ;  /* 0x30000004ff047230 */ /* 0x000fc60000004100 */
[----:B------:R-:W-:Y:S02]  /*ae50*/  FADD.FTZ R32, R32, -UR22 ;  /* 0x8000001620207e21 */ /* 0x000fe40008010000 */
[----:B------:R-:W-:Y:S01]  /*ae60*/  FADD.FTZ R38, R4, -UR22 ;  /* 0x8000001604267e21 */ /* 0x000fe20008010000 */
[--C-:B------:R-:W-:Y:S02]  /*ae70*/  HADD2.F32 R4, -RZ, R88.reuse.H0_H0 ;  /* 0x20000058ff047230 */ /* 0x100fe40000004100 */
[----:B------:R-:W-:Y:S01]  /*ae80*/  FMUL.FTZ R37, R32, UR23 ;  /* 0x0000001720257c20 */ /* 0x000fe20008410000 */
[----:B------:R-:W-:Y:S02]  /*ae90*/  HADD2.F32 R88, -RZ, R88.H1_H1 ;  /* 0x30000058ff587230 */ /* 0x000fe40000004100 */
[----:B------:R-:W-:Y:S01]  /*aea0*/  FMUL.FTZ R38, R38, UR23 ;  /* 0x0000001726267c20 */ /* 0x000fe20008410000 */
[----:B------:R-:W-:Y:S06]  /*aeb0*/  @!P0 BRA `(.L_x_1391) ;  /* 0x0000000000488947 */ /* 0x000fec0003800000 */
[----:B------:R-:W-:-:S04]  /*aec0*/  FFMA.FTZ R32, R37, R46, R44 ;  /* 0x0000002e25207223 */ /* 0x000fc8000001002c */
[----:B0-----:R-:W-:-:S06]  /*aed0*/  FMUL.FTZ R34, R32, -1.4426950216293334961 ;  /* 0xbfb8aa3b20227820 */ /* 0x001fcc0000410000 */
        /* <DEDUP_REMOVED lines=16> */
.L_x_1391:
[----:B------:R-:W-:Y:S01]  /*afe0*/  LOP3.LUT P0, RZ, R3, 0x8000, RZ, 0xc0, !PT ;  /* 0x0000800003ff7812 */ /* 0x000fe2000780c0ff */
[----:B------:R-:W-:-:S12]  /*aff0*/  BSSY B0, `(.L_x_1392) ;  /* 0x0000015000007945 */ /* 0x000fd80003800000 */
[----:B------:R-:W-:Y:S05]  /*b000*/  @!P0 BRA `(.L_x_1393) ;  /* 0x00000000004c8947 */ /* 0x000fea0003800000 */
[----:B------:R-:W-:Y:S01]  /*b010*/  SHF.R.S32.HI R32, RZ, 0x1f, R123 ;  /* 0x0000001fff207819 */ /* 0x000fe2000001147b */
[----:B------:R-:W-:Y:S01]  /*b020*/  ULDC.64 UR6, c[0x0][0x288] ;  /* 0x0000a20000067ab9 */ /* 0x000fe20000000a00 */
[----:B0-----:R-:W-:Y:S01]  /*b030*/  MOV R33, R41 ;  /* 0x0000002900217202 */ /* 0x001fe20000000f00 */
[----:B------:R-:W-:Y:S02]  /*b040*/  FFMA.FTZ R37, R37, UR5, R36 ;  /* 0x0000000525257c23 */ /* 0x000fe40008010024 */
        /* <DEDUP_REMOVED lines=9> */
[----:B------:R-:W-:-:S04]  /*b0e0*/  FFMA.FTZ R33, R38, UR5, R36 ;  /* 0x0000000526217c23 */ /* 0x000fc80008010024 */
[----:B------:R-:W-:Y:S01]  /*b0f0*/  FFMA.FTZ R4, R88, R47, -R33 ;  /* 0x0000002f58047223 */ /* 0x000fe20000010821 */
[----:B------:R-:W-:-:S03]  /*b100*/  FMUL.FTZ R33, R37, UR23 ;  /* 0x0000001725217c20 */ /* 0x000fc60008410000 */
[----:B------:R-:W-:-:S05]  /*b110*/  FMUL.FTZ R4, R4, UR23 ;  /* 0x0000001704047c20 */ /* 0x000fca0008410000 */
[----:B------:R-:W-:-:S05]  /*b120*/  F2FP.F16.F32.PACK_AB R33, R4, R33 ;  /* 0x000000210421723e */ /* 0x000fca00000000ff */
[----:B------:R1:W-:Y:S02]  /*b130*/  STG.E desc[UR18][R34.64], R33 ;  /* 0x0000002122007986 */ /* 0x0003e4000c101912 */
.L_x_1393:
[----:B------:R-:W-:Y:S05]  /*b140*/  BSYNC B0 ;  /* 0x0000000000007941 */ /* 0x000fea0003800000 */
.L_x_1392:
[----:B------:R-:W-:Y:S01]  /*b150*/  ISETP.NE.AND P0, PT, RZ, UR21, PT ;  /* 0x00000015ff007c0c */ /* 0x000fe2000bf05270 */
[--C-:B------:R-:W-:Y:S02]  /*b160*/  HADD2.F32 R4, -RZ, R5.reuse.H0_H0 ;  /* 0x20000005ff047230 */ /* 0x100fe40000004100 */
[----:B------:R-:W-:Y:S02]  /*b170*/  HADD2.F32 R5, -RZ, R5.H1_H1 ;  /* 0x30000005ff057230 */ /* 0x000fe40000004100 */
[--C-:B01----:R-:W-:Y:S02]  /*b180*/  HADD2.F32 R35, -RZ, R92.reuse.H0_H0 ;  /* 0x2000005cff237230 */ /* 0x103fe40000004100 */
[----:B------:R-:W-:Y:S01]  /*b190*/  FADD.FTZ R4, R4, -UR22 ;  /* 0x8000001604047e21 */ /* 0x000fe20008010000 */
[----:B------:R-:W-:Y:S02]  /*b1a0*/  HADD2.F32 R92, -RZ, R92.H1_H1 ;  /* 0x3000005cff5c7230 */ /* 0x000fe40000004100 */
[----:B------:R-:W-:Y:S01]  /*b1b0*/  FADD.FTZ R5, R5, -UR22 ;  /* 0x8000001605057e21 */ /* 0x000fe20008010000 */
[----:B------:R-:W-:-:S03]  /*b1c0*/  FMUL.FTZ R37, R4, UR23 ;  /* 0x0000001704257c20 */ /* 0x000fc60008410000 */
        /* <DEDUP_REMOVED lines=20> */
.L_x_1394:
[----:B------:R-:W-:Y:S01]  /*b310*/  LOP3.LUT P0, RZ, R3, 0x4000, RZ, 0xc0, !PT ;  /* 0x0000400003ff7812 */ /* 0x000fe2000780c0ff */
[----:B------:R-:W-:-:S12]  /*b320*/  BSSY B0, `(.L_x_1395) ;  /* 0x0000015000007945 */ /* 0x000fd80003800000 */
        /* <DEDUP_REMOVED lines=10> */
[----:B------:R-:W-:Y:S01]  /*b3d0*/  FFMA.FTZ R5, R34, UR5, R36 ;  /* 0x0000000522057c23 */ /* 0x000fe20008010024 */
[----:B------:R-:W-:-:S03]  /*b3e0*/  LEA R32, P0, R4, UR6, 0x1 ;  /* 0x0000000604207c11 */ /* 0x000fc6000f8008ff */
[----:B------:R-:W-:Y:S01]  /*b3f0*/  FFMA.FTZ R92, R92, R47, -R5 ;  /* 0x0000002f5c5c7223 */ /* 0x000fe20000010805 */
[----:B------:R-:W-:Y:S01]  /*b400*/  LEA.HI.X R33, R4, UR7, R33, 0x1, P0 ;  /* 0x0000000704217c11 */ /* 0x000fe200080f0c21 */
[----:B------:R-:W-:-:S04]  /*b410*/  FFMA.FTZ R4, R37, UR5, R36 ;  /* 0x0000000525047c23 */ /* 0x000fc80008010024 */
[----:B------:R-:W-:-:S04]  /*b420*/  FFMA.FTZ R4, R35, R46, -R4 ;  /* 0x0000002e23047223 */ /* 0x000fc80000010804 */
[----:B------:R-:W-:Y:S01]  /*b430*/  FMUL.FTZ R5, R4, UR23 ;  /* 0x0000001704057c20 */ /* 0x000fe20008410000 */
[----:B------:R-:W-:-:S05]  /*b440*/  FMUL.FTZ R4, R92, UR23 ;  /* 0x000000175c047c20 */ /* 0x000fca0008410000 */
[----:B------:R-:W-:-:S05]  /*b450*/  F2FP.F16.F32.PACK_AB R5, R4, R5 ;  /* 0x000000050405723e */ /* 0x000fca00000000ff */
[----:B------:R0:W-:Y:S02]  /*b460*/  STG.E desc[UR18][R32.64], R5 ;  /* 0x0000000520007986 */ /* 0x0001e4000c101912 */
.L_x_1396:
[----:B------:R-:W-:Y:S05]  /*b470*/  BSYNC B0 ;  /* 0x0000000000007941 */ /* 0x000fea0003800000 */
.L_x_1395:
[----:B------:R-:W1:Y:S01]  /*b480*/  LDC R34, c[0x0][0x2ac] ;  /* 0x0000ab00ff227b82 */ /* 0x000e620000000800 */
[----:B------:R-:W-:Y:S01]  /*b490*/  ISETP.NE.AND P0, PT, RZ, UR21, PT ;  /* 0x00000015ff007c0c */ /* 0x000fe2000bf05270 */
[--C-:B------:R-:W-:Y:S02]  /*b4a0*/  HADD2.F32 R4, -RZ, R6.reuse.H0_H0 ;  /* 0x20000006ff047230 */ /* 0x100fe40000004100 */
[----:B------:R-:W-:Y:S02]  /*b4b0*/  HADD2.F32 R6, -RZ, R6.H1_H1 ;  /* 0x30000006ff067230 */ /* 0x000fe40000004100 */
[--C-:B------:R-:W-:Y:S02]  /*b4c0*/  HADD2.F32 R35, -RZ, R94.reuse.H0_H0 ;  /* 0x2000005eff237230 */ /* 0x100fe40000004100 */
[----:B------:R-:W-:Y:S01]  /*b4d0*/  FADD.FTZ R4, R4, -UR22 ;  /* 0x8000001604047e21 */ /* 0x000fe20008010000 */
[----:B------:R-:W-:Y:S02]  /*b4e0*/  HADD2.F32 R94, -RZ, R94.H1_H1 ;  /* 0x3000005eff5e7230 */ /* 0x000fe40000004100 */
[----:B------:R-:W-:Y:S01]  /*b4f0*/  FADD.FTZ R6, R6, -UR22 ;  /* 0x8000001606067e21 */ /* 0x000fe20008010000 */
[----:B------:R-:W-:-:S03]  /*b500*/  FMUL.FTZ R37, R4, UR23 ;  /* 0x0000001704257c20 */ /* 0x000fc60008410000 */
[----:B------:R-:W-:Y:S01]  /*b510*/  FMUL.FTZ R6, R6, UR23 ;  /* 0x0000001706067c20 */ /* 0x000fe20008410000 */
[----:B------:R-:W-:Y:S06]  /*b520*/  @!P0 BRA `(.L_x_1397) ;  /* 0x0000000000488947 */ /* 0x000fec0003800000 */
[----:B------:R-:W-:Y:S01]  /*b530*/  FFMA.FTZ R4, R37, R46, R44 ;  /* 0x0000002e25047223 */ /* 0x000fe2000001002c */
[----:B0-----:R-:W-:-:S03]  /*b540*/  FFMA.FTZ R5, R6, R47, R45 ;  /* 0x0000002f06057223 */ /* 0x001fc6000001002d */
        /* <DEDUP_REMOVED lines=11> */
[----:B--2---:R-:W-:Y:S01]  /*b600*/  FADD.FTZ R32, -R59, 1 ;  /* 0x3f8000003b207421 */ /* 0x004fe20000010100 */
[----:B------:R-:W-:Y:S02]  /*b610*/  FMUL.FTZ R94, R94, R59 ;  /* 0x0000003b5e5e7220 */ /* 0x000fe40000410000 */
[----:B------:R-:W-:Y:S01]  /*b620*/  FMUL.FTZ R35, R35, R4 ;  /* 0x0000000423237220 */ /* 0x000fe20000410000 */
[----:B------:R-:W-:-:S04]  /*b630*/  FFMA.FTZ R5, R5, R32, 1 ;  /* 0x3f80000005057423 */ /* 0x000fc80000010020 */
[----:B------:R-:W-:-:S07]  /*b640*/  FMUL.FTZ R94, R94, R5 ;  /* 0x000000055e5e7220 */ /* 0x000fce0000410000 */
.L_x_1397:
[----:B------:R-:W-:Y:S01]  /*b650*/  LOP3.LUT P0, RZ, R3, 0x2000, RZ, 0xc0, !PT ;  /* 0x0000200003ff7812 */ /* 0x000fe2000780c0ff */
[----:B------:R-:W-:-:S12]  /*b660*/  BSSY B0, `(.L_x_1398) ;  /* 0x0000015000007945 */ /* 0x000fd80003800000 */
        /* <DEDUP_REMOVED lines=20> */
.L_x_1399:
[----:B------:R-:W-:Y:S05]  /*b7b0*/  BSYNC B0 ;  /* 0x0000000000007941 */ /* 0x000fea0003800000 */
.L_x_1398:
[----:B------:R-:W-:Y:S01]  /*b7c0*/  ISETP.NE.AND P0, PT, RZ, UR21, PT ;  /* 0x00000015ff007c0c */ /* 0x000fe2000bf05270 */
[--C-:B------:R-:W-:Y:S02]  /*b7d0*/  HADD2.F32 R4, -RZ, R7.reuse.H0_H0 ;  /* 0x20000007ff047230 */ /* 0x100fe40000004100 */
[----:B------:R-:W-:Y:S02]  /*b7e0*/  HADD2.F32 R7, -RZ, R7.H1_H1 ;  /* 0x30000007ff077230 */ /* 0x000fe40000004100 */
[--C-:B0-2---:R-:W-:Y:S02]  /*b7f0*/  HADD2.F32 R33, -RZ, R96.reuse.H0_H0 ;  /* 0x20000060ff217230 */ /* 0x105fe40000004100 */
        /* <DEDUP_REMOVED lines=24> */
.L_x_1400:
        /* <DEDUP_REMOVED lines=22> */
.L_x_1402:
[----:B------:R-:W-:Y:S05]  /*bae0*/  BSYNC B0 ;  /* 0x0000000000007941 */ /* 0x000fea0003800000 */
.L_x_1401:
[----:B------:R-:W-:Y:S01]  /*baf0*/  ISETP.NE.AND P0, PT, RZ, UR21, PT ;  /* 0x00000015ff007c0c */ /* 0x000fe2000bf05270 */
[--C-:B------:R-:W-:Y:S02]  /*bb00*/  HADD2.F32 R4, -RZ, R8.reuse.H0_H0 ;  /* 0x20000008ff047230 */ /* 0x100fe40000004100 */
[----:B------:R-:W-:Y:S02]  /*bb10*/  HADD2.F32 R8, -RZ, R8.H1_H1 ;  /* 0x30000008ff087230 */ /* 0x000fe40000004100 */
[--C-:B------:R-:W-:Y:S02]  /*bb20*/  HADD2.F32 R33, -RZ, R97.reuse.H0_H0 ;  /* 0x20000061ff217230 */ /* 0x100fe40000004100 */
[----:B------:R-:W-:Y:S01]  /*bb30*/  FADD.FTZ R4, R4, -UR22 ;  /* 0x8000001604047e21 */ /* 0x000fe20008010000 */
[----:B------:R-:W-:Y:S02]  /*bb40*/  HADD2.F32 R32, -RZ, R97.H1_H1 ;  /* 0x30000061ff207230 */ /* 0x000fe40000004100 */
[----:B------:R-:W-:Y:S01]  /*bb50*/  FADD.FTZ R38, R8, -UR22 ;  /* 0x8000001608267e21 */ /* 0x000fe20008010000 */
[----:B------:R-:W-:-:S02]  /*bb60*/  HADD2.F32 R8, -RZ, R9.H0_H0 ;  /* 0x20000009ff087230 */ /* 0x000fc40000004100 */
[----:B------:R-:W-:Y:S01]  /*bb70*/  FMUL.FTZ R35, R4, UR23 ;  /* 0x0000001704237c20 */ /* 0x000fe20008410000 */
[----:B------:R-:W-:Y:S02]  /*bb80*/  HADD2.F32 R9, -RZ, R9.H1_H1 ;  /* 0x30000009ff097230 */ /* 0x000fe40000004100 */
[----:B------:R-:W-:Y:S01]  /*bb90*/  FMUL.FTZ R38, R38, UR23 ;  /* 0x0000001726267c20 */ /* 0x000fe20008410000 */
[----:B------:R-:W-:Y:S06]  /*bba0*/  @!P0 BRA `(.L_x_1403) ;  /* 0x0000000000488947 */ /* 0x000fec0003800000 */
[----:B0-----:R-:W-:Y:S01]  /*bbb0*/  FFMA.FTZ R5, R38, R47, R45 ;  /* 0x0000002f26057223 */ /* 0x001fe2000001002d */
        /* <DEDUP_REMOVED lines=17> */
.L_x_1403:
        /* <DEDUP_REMOVED lines=22> */
.L_x_1405:
[----:B------:R-:W-:Y:S05]  /*be30*/  BSYNC B0 ;  /* 0x0000000000007941 */ /* 0x000fea0003800000 */
.L_x_1404:
[----:B------:R-:W-:Y:S01]  /*be40*/  ISETP.NE.AND P0, PT, RZ, UR21, PT ;  /* 0x00000015ff007c0c */ /* 0x000fe2000bf05270 */
[----:B------:R-:W-:Y:S01]  /*be50*/  FADD.FTZ R4, R8, -UR22 ;  /* 0x8000001608047e21 */ /* 0x000fe20008010000 */
[----:B------:R-:W-:Y:S01]  /*be60*/  FADD.FTZ R38, R9, -UR22 ;  /* 0x8000001609267e21 */ /* 0x000fe20008010000 */
[--C-:B------:R-:W-:Y:S02]  /*be70*/  HADD2.F32 R8, -RZ, R10.reuse.H0_H0 ;  /* 0x2000000aff087230 */ /* 0x100fe40000004100 */
[--C-:B------:R-:W-:Y:S02]  /*be80*/  HADD2.F32 R33, -RZ, R95.reuse.H0_H0 ;  /* 0x2000005fff217230 */ /* 0x100fe40000004100 */
[----:B------:R-:W-:Y:S01]  /*be90*/  FMUL.FTZ R9, R4, UR23 ;  /* 0x0000001704097c20 */ /* 0x000fe20008410000 */
[----:B------:R-:W-:Y:S02]  /*bea0*/  HADD2.F32 R32, -RZ, R95.H1_H1 ;  /* 0x3000005fff207230 */ /* 0x000fe40000004100 */
[----:B------:R-:W-:Y:S01]  /*beb0*/  FMUL.FTZ R38, R38, UR23 ;  /* 0x0000001726267c20 */ /* 0x000fe20008410000 */
[----:B------:R-:W-:-:S02]  /*bec0*/  HADD2.F32 R10, -RZ, R10.H1_H1 ;  /* 0x3000000aff0a7230 */ /* 0x000fc40000004100 */
[----:B------:R-:W-:Y:S05]  /*bed0*/  @!P0 BRA `(.L_x_1406) ;  /* 0x0000000000488947 */ /* 0x000fea0003800000 */
[----:B------:R-:W-:Y:S01]  /*bee0*/  FFMA.FTZ R4, R38, R47, R45 ;  /* 0x0000002f26047223 */ /* 0x000fe2000001002d */
[----:B0-2---:R-:W-:-:S03]  /*bef0*/  FFMA.FTZ R5, R9, R46, R44 ;  /* 0x0000002e09057223 */ /* 0x005fc6000001002c */
        /* <DEDUP_REMOVED lines=16> */
.L_x_1406:
[----:B------:R-:W-:Y:S01]  /*c000*/  LOP3.LUT P0, RZ, R3, 0x400, RZ, 0xc0, !PT ;  /* 0x0000040003ff7812 */ /* 0x000fe2000780c0ff */
[----:B------:R-:W-:-:S12]  /*c010*/  BSSY B0, `(.L_x_1407) ;  /* 0x0000015000007945 */ /* 0x000fd80003800000 */
[----:B------:R-:W-:Y:S05]  /*c020*/  @!P0 BRA `(.L_x_1408) ;  /* 0x00000000004c8947 */ /* 0x000fea0003800000 */
[----:B------:R-:W-:Y:S01]  /*c030*/  SHF.R.S32.HI R4, RZ, 0x1f, R118 ;  /* 0x0000001fff047819 */ /* 0x000fe20000011476 */
[----:B------:R-:W-:Y:S01]  /*c040*/  ULDC.64 UR6, c[0x0][0x288] ;  /* 0x0000a20000067ab9 */ /* 0x000fe20000000a00 */
[----:B0-2---:R-:W-:-:S03]  /*c050*/  MOV R5, R41 ;  /* 0x0000002900057202 */ /* 0x005fc60000000f00 */
        /* <DEDUP_REMOVED lines=16> */
.L_x_1408:
[----:B------:R-:W-:Y:S05]  /*c160*/  BSYNC B0 ;  /* 0x0000000000007941 */ /* 0x000fea0003800000 */
.L_x_1407:
[----:B------:R-:W-:Y:S01]  /*c170*/  ISETP.NE.AND P0, PT, RZ, UR21, PT ;  /* 0x00000015ff007c0c */ /* 0x000fe2000bf05270 */
[----:B------:R-:W-:Y:S01]  /*c180*/  FADD.FTZ R33, R8, -UR22 ;  /* 0x8000001608217e21 */ /* 0x000fe20008010000 */
[----:B------:R-:W-:Y:S01]  /*c190*/  FADD.FTZ R10, R10, -UR22 ;  /* 0x800000160a0a7e21 */ /* 0x000fe20008010000 */
[----:B------:R-:W-:Y:S02]  /*c1a0*/  HADD2.F32 R8, -RZ, R11.H0_H0 ;  /* 0x2000000bff087230 */ /* 0x000fe40000004100 */
[--C-:B------:R-:W-:Y:S02]  /*c1b0*/  HADD2.F32 R9, -RZ, R93.reuse.H0_H0 ;  /* 0x2000005dff097230 */ /* 0x100fe40000004100 */
[----:B------:R-:W-:Y:S01]  /*c1c0*/  FMUL.FTZ R33, R33, UR23 ;  /* 0x0000001721217c20 */ /* 0x000fe20008410000 */
[----:B------:R-:W-:Y:S02]  /*c1d0*/  HADD2.F32 R32, -RZ, R93.H1_H1 ;  /* 0x3000005dff207230 */ /* 0x000fe40000004100 */
[----:B------:R-:W-:Y:S01]  /*c1e0*/  FMUL.FTZ R10, R10, UR23 ;  /* 0x000000170a0a7c20 */ /* 0x000fe20008410000 */
[----:B------:R-:W-:-:S02]  /*c1f0*/  HADD2.F32 R11, -RZ, R11.H1_H1 ;  /* 0x3000000bff0b7230 */ /* 0x000fc40000004100 */
[----:B------:R-:W-:Y:S05]  /*c200*/  @!P0 BRA `(.L_x_1409) ;  /* 0x0000000000488947 */ /* 0x000fea0003800000 */
[----:B------:R-:W-:Y:S01]  /*c210*/  FFMA.FTZ R4, R10, R47, R45 ;  /* 0x0000002f0a047223 */ /* 0x000fe2000001002d */
[----:B0-23--:R-:W-:-:S03]  /*c220*/  FFMA.FTZ R5, R33, R46, R44 ;  /* 0x0000002e21057223 */ /* 0x00dfc6000001002c */
        /* <DEDUP_REMOVED lines=16> */
.L_x_1409:
[----:B------:R-:W-:Y:S01]  /*c330*/  LOP3.LUT P0, RZ, R3, 0x200, RZ, 0xc0, !PT ;  /* 0x0000020003ff7812 */ /* 0x000fe2000780c0ff */
[----:B------:R-:W-:-:S12]  /*c340*/  BSSY B0, `(.L_x_1410) ;  /* 0x0000015000007945 */ /* 0x000fd80003800000 */
[----:B------:R-:W-:Y:S05]  /*c350*/  @!P0 BRA `(.L_x_1411) ;  /* 0x00000000004c8947 */ /* 0x000fea0003800000 */
[----:B------:R-:W-:Y:S01]  /*c360*/  SHF.R.S32.HI R4, RZ, 0x1f, R117 ;  /* 0x0000001fff047819 */ /* 0x000fe20000011475 */
[----:B------:R-:W-:Y:S01]  /*c370*/  ULDC.64 UR6, c[0x0][0x288] ;  /* 0x0000a20000067ab9 */ /* 0x000fe20000000a00 */
[----:B0-23--:R-:W-:-:S03]  /*c380*/  MOV R5, R41 ;  /* 0x0000002900057202 */ /* 0x00dfc60000000f00 */
        /* <DEDUP_REMOVED lines=16> */
.L_x_1411:
[----:B------:R-:W-:Y:S05]  /*c490*/  BSYNC B0 ;  /* 0x0000000000007941 */ /* 0x000fea0003800000 */
.L_x_1410:
        /* <DEDUP_REMOVED lines=10> */
[----:B0-234-:R-:W-:Y:S01]  /*c540*/  FFMA.FTZ R5, R32, R47, R45 ;  /* 0x0000002f20057223 */ /* 0x01dfe2000001002d */
        /* <DEDUP_REMOVED lines=17> */
.L_x_1412:
[----:B------:R-:W-:Y:S01]  /*c660*/  LOP3.LUT P0, RZ, R3, 0x100, RZ, 0xc0, !PT ;  /* 0x0000010003ff7812 */ /* 0x000fe2000780c0ff */
[----:B------:R-:W-:-:S12]  /*c670*/  BSSY B0, `(.L_x_1413) ;  /* 0x0000015000007945 */ /* 0x000fd80003800000 */
[----:B------:R-:W-:Y:S05]  /*c680*/  @!P0 BRA `(.L_x_1414) ;  /* 0x00000000004c8947 */ /* 0x000fea0003800000 */
[----:B------:R-:W-:Y:S01]  /*c690*/  SHF.R.S32.HI R4, RZ, 0x1f, R116 ;  /* 0x0000001fff047819 */ /* 0x000fe20000011474 */
[----:B------:R-:W-:Y:S01]  /*c6a0*/  ULDC.64 UR6, c[0x0][0x288] ;  /* 0x0000a20000067ab9 */ /* 0x000fe20000000a00 */
[----:B0-234-:R-:W-:-:S03]  /*c6b0*/  MOV R5, R41 ;  /* 0x0000002900057202 */ /* 0x01dfc60000000f00 */
        /* <DEDUP_REMOVED lines=16> */
.L_x_1414:
[----:B------:R-:W-:Y:S05]  /*c7c0*/  BSYNC B0 ;  /* 0x0000000000007941 */ /* 0x000fea0003800000 */
.L_x_1413:
        /* <DEDUP_REMOVED lines=28> */
.L_x_1415:
        /* <DEDUP_REMOVED lines=22> */
.L_x_1417:
[----:B------:R-:W-:Y:S05]  /*caf0*/  BSYNC B0 ;  /* 0x0000000000007941 */ /* 0x000fea0003800000 */
.L_x_1416:
[----:B------:R-:W-:Y:S01]  /*cb00*/  ISETP.NE.AND P0, PT, RZ, UR21, PT ;  /* 0x00000015ff007c0c */ /* 0x000fe2000bf05270 */
[----:B------:R-:W-:Y:S01]  /*cb10*/  FADD.FTZ R11, R8, -UR22 ;  /* 0x80000016080b7e21 */ /* 0x000fe20008010000 */
[----:B------:R-:W-:Y:S01]  /*cb20*/  FADD.FTZ R10, R17, -UR22 ;  /* 0x80000016110a7e21 */ /* 0x000fe20008010000 */
[----:B------:R-:W-:Y:S02]  /*cb30*/  HADD2.F32 R9, -RZ, R74.H0_H0 ;  /* 0x2000004aff097230 */ /* 0x000fe40000004100 */
[----:B------:R-:W-:Y:S02]  /*cb40*/  HADD2.F32 R8, -RZ, R20.H0_H0 ;  /* 0x20000014ff087230 */ /* 0x000fe40000004100 */
[----:B------:R-:W-:Y:S01]  /*cb50*/  FMUL.FTZ R11, R11, UR23 ;  /* 0x000000170b0b7c20 */ /* 0x000fe20008410000 */
[----:B------:R-:W-:Y:S02]  /*cb60*/  HADD2.F32 R74, -RZ, R74.H1_H1 ;  /* 0x3000004aff4a7230 */ /* 0x000fe40000004100 */
[----:B------:R-:W-:Y:S01]  /*cb70*/  FMUL.FTZ R10, R10, UR23 ;  /* 0x000000170a0a7c20 */ /* 0x000fe20008410000 */
[----:B------:R-:W-:-:S02]  /*cb80*/  HADD2.F32 R20, -RZ, R20.H1_H1 ;  /* 0x30000014ff147230 */ /* 0x000fc40000004100 */
[----:B------:R-:W-:Y:S05]  /*cb90*/  @!P0 BRA `(.L_x_1418) ;  /* 0x0000000000488947 */ /* 0x000fea0003800000 */
[----:B------:R-:W-:Y:S01]  /*cba0*/  FFMA.FTZ R4, R11, R46, R44 ;  /* 0x0000002e0b047223 */ /* 0x000fe2000001002c */
[----:B0-234-:R-:W-:-:S03]  /*cbb0*/  FFMA.FTZ R5, R10, R47, R45 ;  /* 0x0000002f0a057223 */ /* 0x01dfc6000001002d */
        /* <DEDUP_REMOVED lines=16> */
.L_x_1418:
        /* <DEDUP_REMOVED lines=22> */
.L_x_1420:
[----:B------:R-:W-:Y:S05]  /*ce20*/  BSYNC B0 ;  /* 0x0000000000007941 */ /* 0x000fea0003800000 */
.L_x_1419:
        /* <DEDUP_REMOVED lines=28> */
.L_x_1421:
        /* <DEDUP_REMOVED lines=22> */
.L_x_1423:
[----:B------:R-:W-:Y:S05]  /*d150*/  BSYNC B0 ;  /* 0x0000000000007941 */ /* 0x000fea0003800000 */
.L_x_1422:
        /* <DEDUP_REMOVED lines=28> */
.L_x_1424:
        /* <DEDUP_REMOVED lines=22> */
.L_x_1426:
[----:B------:R-:W-:Y:S05]  /*d480*/  BSYNC B0 ;  /* 0x0000000000007941 */ /* 0x000fea0003800000 */
.L_x_1425:
        /* <DEDUP_REMOVED lines=28> */
.L_x_1427:
        /* <DEDUP_REMOVED lines=22> */
.L_x_1429:
[----:B------:R-:W-:Y:S05]  /*d7b0*/  BSYNC B0 ;  /* 0x0000000000007941 */ /* 0x000fea0003800000 */
.L_x_1428:
        /* <DEDUP_REMOVED lines=28> */
.L_x_1430:
        /* <DEDUP_REMOVED lines=22> */
.L_x_1432:
[----:B------:R-:W-:Y:S05]  /*dae0*/  BSYNC B0 ;  /* 0x0000000000007941 */ /* 0x000fea0003800000 */
.L_x_1431:
        /* <DEDUP_REMOVED lines=28> */
.L_x_1433:
        /* <DEDUP_REMOVED lines=22> */
.L_x_1435:
[----:B------:R-:W-:Y:S05]  /*de10*/  BSYNC B0 ;  /* 0x0000000000007941 */ /* 0x000fea0003800000 */
.L_x_1434:
        /* <DEDUP_REMOVED lines=28> */
.L_x_1436:
[----:B------:R-:W-:Y:S04]  /*dfe0*/  BSSY B0, `(.L_x_1437) ;  /* 0x0000015000007945 */ /* 0x000fe80003800000 */
        /* <DEDUP_REMOVED lines=20> */
.L_x_1438:
[----:B------:R-:W-:Y:S05]  /*e130*/  BSYNC B0 ;  /* 0x0000000000007941 */ /* 0x000fea0003800000 */
.L_x_1437:
[----:B------:R-:W-:Y:S01]  /*e140*/  FADD.FTZ R4, R8, -UR22 ;  /* 0x8000001608047e21 */ /* 0x000fe20008010000 */
[----:B------:R-:W-:Y:S01]  /*e150*/  FADD.FTZ R55, R55, -UR22 ;  /* 0x8000001637377e21 */ /* 0x000fe20008010000 */
[--C-:B------:R-:W-:Y:S02]  /*e160*/  HADD2.F32 R9, -RZ, R56.reuse.H0_H0 ;  /* 0x20000038ff097230 */ /* 0x100fe40000004100 */
[--C-:B------:R-:W-:Y:S02]  /*e170*/  HADD2.F32 R8, -RZ, R57.reuse.H0_H0 ;  /* 0x20000039ff087230 */ /* 0x100fe40000004100 */
[----:B------:R-:W-:Y:S01]  /*e180*/  FMUL.FTZ R29, R4, UR23 ;  /* 0x00000017041d7c20 */ /* 0x000fe20008410000 */
[----:B------:R-:W-:Y:S02]  /*e190*/  HADD2.F32 R56, -RZ, R56.H1_H1 ;  /* 0x30000038ff387230 */ /* 0x000fe40000004100 */
[----:B------:R-:W-:Y:S01]  /*e1a0*/  FMUL.FTZ R26, R55, UR23 ;  /* 0x00000017371a7c20 */ /* 0x000fe20008410000 */
[----:B------:R-:W-:Y:S01]  /*e1b0*/  HADD2.F32 R57, -RZ, R57.H1_H1 ;  /* 0x30000039ff397230 */ /* 0x000fe20000004100 */
[----:B------:R-:W-:Y:S06]  /*e1c0*/  @!P6 BRA `(.L_x_1439) ;  /* 0x000000000048e947 */ /* 0x000fec0003800000 */
        /* <DEDUP_REMOVED lines=18> */
.L_x_1439:
        /* <DEDUP_REMOVED lines=21> */
.L_x_1441:
[----:B------:R-:W-:Y:S05]  /*e440*/  BSYNC B0 ;  /* 0x0000000000007941 */ /* 0x000fea0003800000 */
.L_x_1440:
        /* <DEDUP_REMOVED lines=27> */
.L_x_1442:
        /* <DEDUP_REMOVED lines=21> */
.L_x_1444:
[----:B------:R-:W-:Y:S05]  /*e750*/  BSYNC B0 ;  /* 0x0000000000007941 */ /* 0x000fea0003800000 */
.L_x_1443:
        /* <DEDUP_REMOVED lines=27> */
.L_x_1445:
        /* <DEDUP_REMOVED lines=21> */
.L_x_1447:
[----:B------:R-:W-:Y:S05]  /*ea60*/  BSYNC B0 ;  /* 0x0000000000007941 */ /* 0x000fea0003800000 */
.L_x_1446:
        /* <DEDUP_REMOVED lines=27> */
.L_x_1448:
[----:B------:R-:W-:Y:S04]  /*ec20*/  BSSY B0, `(.L_x_1449) ;  /* 0x0000014000007945 */ /* 0x000fe80003800000 */
[----:B------:R-:W-:Y:S05]  /*ec30*/  @!P1 BRA `(.L_x_1450) ;  /* 0x0000000000489947 */ /* 0x000fea0003800000 */
[----:B------:R-:W-:Y:S01]  /*ec40*/  ULDC.64 UR6, c[0x0][0x288] ;  /* 0x0000a20000067ab9 */ /* 0x000fe20000000a00 */
[----:B------:R-:W-:Y:S01]  /*ec50*/  MOV R4, R42 ;  /* 0x0000002a00047202 */ /* 0x000fe20000000f00 */
[----:B0-234-:R-:W-:Y:S01]  /*ec60*/  IMAD R7, R125, UR6, RZ ;  /* 0x000000067d077c24 */ /* 0x01dfe2000f8e02ff */
        /* <DEDUP_REMOVED lines=15> */
.L_x_1450:
[----:B------:R-:W-:Y:S05]  /*ed60*/  BSYNC B0 ;  /* 0x0000000000007941 */ /* 0x000fea0003800000 */
.L_x_1449:
        /* <DEDUP_REMOVED lines=27> */
.L_x_1451:
[----:B------:R-:W-:Y:S01]  /*ef20*/  LOP3.LUT P0, RZ, R3, 0x80000, RZ, 0xc0, !PT ;  /* 0x0008000003ff7812 */ /* 0x000fe2000780c0ff */
[----:B------:R-:W-:-:S12]  /*ef30*/  BSSY B0, `(.L_x_1452) ;  /* 0x0000016000007945 */ /* 0x000fd80003800000 */
[----:B------:R-:W-:Y:S05]  /*ef40*/  @!P0 BRA `(.L_x_1453) ;  /* 0x0000000000508947 */ /* 0x000fea0003800000 */
[----:B0-234-:R-:W-:Y:S01]  /*ef50*/  IADD3 R7, R2, 0xa8, RZ ;  /* 0x000000a802077810 */ /* 0x01dfe20007ffe0ff */
        /* <DEDUP_REMOVED lines=10> */
[----:B------:R-:W-:-:S03]  /*f000*/  FFMA.FTZ R5, R20, UR5, R36 ;  /* 0x0000000514057c23 */ /* 0x000fc60008010024 */
[----:B------:R-:W-:Y:S01]  /*f010*/  LEA.HI.X R7, R4, UR7, R7, 0x1, P0 ;  /* 0x0000000704077c11 */ /* 0x000fe200080f0c07 */
[----:B------:R-:W-:Y:S01]  /*f020*/  FFMA.FTZ R4, R29, UR5, R36 ;  /* 0x000000051d047c23 */ /* 0x000fe20008010024 */
[----:B------:R-:W-:-:S03]  /*f030*/  FFMA.FTZ R66, R66, R47, -R5 ;  /* 0x0000002f42427223 */ /* 0x000fc60000010805 */
[----:B------:R-:W-:-:S04]  /*f040*/  FFMA.FTZ R4, R9, R46, -R4 ;  /* 0x0000002e09047223 */ /* 0x000fc80000010804 */
[----:B------:R-:W-:Y:S01]  /*f050*/  FMUL.FTZ R5, R4, UR23 ;  /* 0x0000001704057c20 */ /* 0x000fe20008410000 */
[----:B------:R-:W-:-:S05]  /*f060*/  FMUL.FTZ R4, R66, UR23 ;  /* 0x0000001742047c20 */ /* 0x000fca0008410000 */
[----:B------:R-:W-:-:S05]  /*f070*/  F2FP.F16.F32.PACK_AB R5, R4, R5 ;  /* 0x000000050405723e */ /* 0x000fca00000000ff */
[----:B------:R0:W-:Y:S02]  /*f080*/  STG.E desc[UR18][R6.64], R5 ;  /* 0x0000000506007986 */ /* 0x0001e4000c101912 */
.L_x_1453:
[----:B------:R-:W-:Y:S05]  /*f090*/  BSYNC B0 ;  /* 0x0000000000007941 */ /* 0x000fea0003800000 */
.L_x_1452:
[----:B------:R-:W-:Y:S01]  /*f0a0*/  ISETP.NE.AND P0, PT, RZ, UR21, PT ;  /* 0x00000015ff007c0c */ /* 0x000fe2000bf05270 */
[----:B------:R-:W-:Y:S01]  /*f0b0*/  FADD.FTZ R23, R23, -UR22 ;  /* 0x8000001617177e21 */ /* 0x000fe20008010000 */
[----:B------:R-:W-:Y:S01]  /*f0c0*/  FADD.FTZ R67, R67, -UR22 ;  /* 0x8000001643437e21 */ /* 0x000fe20008010000 */
[--C-:B------:R-:W-:Y:S02]  /*f0d0*/  HADD2.F32 R9, -RZ, R68.reuse.H0_H0 ;  /* 0x20000044ff097230 */ /* 0x100fe40000004100 */
[----:B------:R-:W-:Y:S02]  /*f0e0*/  HADD2.F32 R68, -RZ, R68.H1_H1 ;  /* 0x30000044ff447230 */ /* 0x000fe40000004100 */
[----:B------:R-:W-:Y:S01]  /*f0f0*/  FMUL.FTZ R23, R23, UR23 ;  /* 0x0000001717177c20 */ /* 0x000fe20008410000 */
[----:B------:R-:W-:Y:S02]  /*f100*/  HADD2.F32 R26, -RZ, R69.H0_H0 ;  /* 0x20000045ff1a7230 */ /* 0x000fe40000004100 */
[----:B------:R-:W-:-:S03]  /*f110*/  FMUL.FTZ R20, R67, UR23 ;  /* 0x0000001743147c20 */ /* 0x000fc60008410000 */
        /* <DEDUP_REMOVED lines=19> */
.L_x_1454:
        /* <DEDUP_REMOVED lines=23> */
.L_x_1456:
[----:B------:R-:W-:Y:S05]  /*f3c0*/  BSYNC B0 ;  /* 0x0000000000007941 */ /* 0x000fea0003800000 */
.L_x_1455:
[----:B------:R-:W-:Y:S01]  /*f3d0*/  ISETP.NE.AND P0, PT, RZ, UR21, PT ;  /* 0x00000015ff007c0c */ /* 0x000fe2000bf05270 */
[----:B------:R-:W-:Y:S01]  /*f3e0*/  HADD2.F32 R69, -RZ, R69.H1_H1 ;  /* 0x30000045ff457230 */ /* 0x000fe20000004100 */
[----:B------:R-:W-:Y:S01]  /*f3f0*/  SHF.R.U32.HI R4, RZ, 0x3, R0 ;  /* 0x00000003ff047819 */ /* 0x000fe20000011600 */
[----:B------:R-:W-:Y:S01]  /*f400*/  FADD.FTZ R26, R26, -UR22 ;  /* 0x800000161a1a7e21 */ /* 0x000fe20008010000 */
[--C-:B------:R-:W-:Y:S02]  /*f410*/  HADD2.F32 R11, -RZ, R70.reuse.H0_H0 ;  /* 0x20000046ff0b7230 */ /* 0x100fe40000004100 */
[----:B------:R-:W-:Y:S01]  /*f420*/  FADD.FTZ R69, R69, -UR22 ;  /* 0x8000001645457e21 */ /* 0x000fe20008010000 */
[----:B------:R-:W-:Y:S02]  /*f430*/  HADD2.F32 R30, -RZ, R71.H0_H0 ;  /* 0x20000047ff1e7230 */ /* 0x000fe40000004100 */
[----:B------:R-:W-:Y:S01]  /*f440*/  FMUL.FTZ R29, R26, UR23 ;  /* 0x000000171a1d7c20 */ /* 0x000fe20008410000 */
[----:B------:R-:W-:-:S02]  /*f450*/  HADD2.F32 R70, -RZ, R70.H1_H1 ;  /* 0x30000046ff467230 */ /* 0x000fc40000004100 */
[----:B------:R-:W-:Y:S01]  /*f460*/  FMUL.FTZ R26, R69, UR23 ;  /* 0x00000017451a7c20 */ /* 0x000fe20008410000 */
[----:B------:R-:W-:Y:S02]  /*f470*/  HADD2.F32 R71, -RZ, R71.H1_H1 ;  /* 0x30000047ff477230 */ /* 0x000fe40000004100 */
[----:B0-234-:R-:W-:Y:S01]  /*f480*/  IMAD.WIDE.U32 R4, R4, 0x24924925, RZ ;  /* 0x2492492504047825 */ /* 0x01dfe200078e00ff */
        /* <DEDUP_REMOVED lines=19> */
.L_x_1457:
        /* <DEDUP_REMOVED lines=23> */
.L_x_1459:
[----:B------:R-:W-:Y:S05]  /*f730*/  BSYNC B0 ;  /* 0x0000000000007941 */ /* 0x000fea0003800000 */
.L_x_1458:
[----:B------:R-:W-:Y:S01]  /*f740*/  ISETP.NE.AND P0, PT, RZ, UR21, PT ;  /* 0x00000015ff007c0c */ /* 0x000fe2000bf05270 */
[----:B------:R-:W-:Y:S01]  /*f750*/  FADD.FTZ R30, R30, -UR22 ;  /* 0x800000161e1e7e21 */ /* 0x000fe20008010000 */
[----:B------:R-:W-:Y:S01]  /*f760*/  FADD.FTZ R71, R71, -UR22 ;  /* 0x8000001647477e21 */ /* 0x000fe20008010000 */
[--C-:B0-----:R-:W-:Y:S02]  /*f770*/  HADD2.F32 R9, -RZ, R72.reuse.H0_H0 ;  /* 0x20000048ff097230 */ /* 0x101fe40000004100 */
[----:B-1----:R-:W-:Y:S02]  /*f780*/  IMAD R34, R34, UR20, R5 ;  /* 0x0000001422227c24 */ /* 0x002fe4000f8e0205 */
[----:B------:R-:W-:Y:S01]  /*f790*/  FMUL.FTZ R23, R30, UR23 ;  /* 0x000000171e177c20 */ /* 0x000fe20008410000 */
[----:B------:R-:W-:Y:S02]  /*f7a0*/  HADD2.F32 R72, -RZ, R72.H1_H1 ;  /* 0x30000048ff487230 */ /* 0x000fe40000004100 */
[----:B------:R-:W-:Y:S01]  /*f7b0*/  FMUL.FTZ R20, R71, UR23 ;  /* 0x0000001747147c20 */ /* 0x000fe20008410000 */
[----:B------:R-:W-:-:S02]  /*f7c0*/  HADD2.F32 R26, -RZ, R12.H0_H0 ;  /* 0x2000000cff1a7230 */ /* 0x000fc40000004100 */
        /* <DEDUP_REMOVED lines=19> */
.L_x_1460:
        /* <DEDUP_REMOVED lines=23> */
.L_x_1462:
[----:B------:R-:W-:Y:S05]  /*fa70*/  BSYNC B0 ;  /* 0x0000000000007941 */ /* 0x000fea0003800000 */
.L_x_1461:
[----:B------:R-:W-:Y:S01]  /*fa80*/  ISETP.NE.AND P6, PT, RZ, UR21, PT ;  /* 0x00000015ff007c0c */ /* 0x000fe2000bfc5270 */
[----:B------:R-:W-:Y:S02]  /*fa90*/  HADD2.F32 R12, -RZ, R12.H1_H1 ;  /* 0x3000000cff0c7230 */ /* 0x000fe40000004100 */
[----:B------:R-:W-:Y:S01]  /*faa0*/  FADD.FTZ R26, R26, -UR22 ;  /* 0x800000161a1a7e21 */ /* 0x000fe20008010000 */
[----:B------:R-:W-:Y:S01]  /*fab0*/  IADD3 R29, R34, 0xc8, RZ ;  /* 0x000000c8221d7810 */ /* 0x000fe20007ffe0ff */
[----:B------:R-:W-:Y:S01]  /*fac0*/  ULDC.64 UR6, c[0x0][0x290] ;  /* 0x0000a40000067ab9 */ /* 0x000fe20000000a00 */
[--C-:B------:R-:W-:Y:S02]  /*fad0*/  HADD2.F32 R9, -RZ, R13.reuse.H0_H0 ;  /* 0x2000000dff097230 */ /* 0x100fe40000004100 */
[----:B------:R-:W-:Y:S01]  /*fae0*/  FADD.FTZ R12, R12, -UR22 ;  /* 0x800000160c0c7e21 */ /* 0x000fe20008010000 */
[----:B------:R-:W-:Y:S01]  /*faf0*/  FMUL.FTZ R23, R26, UR23 ;  /* 0x000000171a177c20 */ /* 0x000fe20008410000 */
[----:B------:R-:W-:Y:S01]  /*fb00*/  HADD2.F32 R8, -RZ, R13.H1_H1 ;  /* 0x3000000dff087230 */ /* 0x000fe20000004100 */
[----:B------:R-:W-:Y:S01]  /*fb10*/  SHF.R.S32.HI R26, RZ, 0x1f, R29 ;  /* 0x0000001fff1a7819 */ /* 0x000fe2000001141d */
        /* <DEDUP_REMOVED lines=20> */
.L_x_1463:
[----:B------:R-:W-:Y:S01]  /*fc60*/  ISETP.GE.U32.AND P0, PT, R29, UR6, PT ;  /* 0x000000061d007c0c */ /* 0x000fe2000bf06070 */
[----:B------:R-:W-:Y:S01]  /*fc70*/  BSSY B0, `(.L_x_1464) ;  /* 0x000001a000007945 */ /* 0x000fe20003800000 */
[--C-:B------:R-:W-:Y:S02]  /*fc80*/  HADD2.F32 R10, -RZ, R15.reuse.H0_H0 ;  /* 0x2000000fff0a7230 */ /* 0x100fe40000004100 */
[----:B------:R-:W-:Y:S01]  /*fc90*/  ISETP.GE.AND.EX P0, PT, R26, UR7, PT, P0 ;  /* 0x000000071a007c0c */ /* 0x000fe2000bf06300 */
[----:B------:R-:W-:-:S03]  /*fca0*/  HADD2.F32 R15, -RZ, R15.H1_H1 ;  /* 0x3000000fff0f7230 */ /* 0x000fc60000004100 */
[----:B------:R-:W-:-:S13]  /*fcb0*/  ISETP.LT.U32.AND P0, PT, R0, 0x1c0, !P0 ;  /* 0x000001c00000780c */ /* 0x000fda0004701070 */
        /* <DEDUP_REMOVED lines=21> */
.L_x_1465:
[----:B------:R-:W-:Y:S05]  /*fe10*/  BSYNC B0 ;  /* 0x0000000000007941 */ /* 0x000fea0003800000 */
.L_x_1464:
[----:B------:R-:W-:Y:S01]  /*fe20*/  FADD.FTZ R10, R10, -UR22 ;  /* 0x800000160a0a7e21 */ /* 0x000fe20008010000 */
[----:B------:R-:W-:Y:S01]  /*fe30*/  IADD3 R20, R34, 0xd0, RZ ;  /* 0x000000d022147810 */ /* 0x000fe20007ffe0ff */
[----:B------:R-:W-:Y:S01]  /*fe40*/  FADD.FTZ R15, R15, -UR22 ;  /* 0x800000160f0f7e21 */ /* 0x000fe20008010000 */
[--C-:B------:R-:W-:Y:S02]  /*fe50*/  HADD2.F32 R9, -RZ, R16.reuse.H0_H0 ;  /* 0x20000010ff097230 */ /* 0x100fe40000004100 */
[----:B------:R-:W-:Y:S01]  /*fe60*/  FMUL.FTZ R17, R10, UR23 ;  /* 0x000000170a117c20 */ /* 0x000fe20008410000 */
[----:B------:R-:W-:Y:S01]  /*fe70*/  HADD2.F32 R16, -RZ, R16.H1_H1 ;  /* 0x30000010ff107230 */ /* 0x000fe20000004100 */
[----:B------:R-:W-:Y:S01]  /*fe80*/  SHF.R.S32.HI R23, RZ, 0x1f, R20 ;  /* 0x0000001fff177819 */ /* 0x000fe20000011414 */
[----:B------:R-:W-:Y:S01]  /*fe90*/  FMUL.FTZ R14, R15, UR23 ;  /* 0x000000170f0e7c20 */ /* 0x000fe20008410000 */
        /* <DEDUP_REMOVED lines=19> */
.L_x_1466:
[----:B------:R-:W-:Y:S01]  /*ffd0*/  ISETP.GE.U32.AND P0, PT, R20, UR6, PT ;  /* 0x0000000614007c0c */ /* 0x000fe2000bf06070 */
[----:B------:R-:W-:Y:S01]  /*ffe0*/  BSSY B0, `(.L_x_1467) ;  /* 0x000001a000007945 */ /* 0x000fe20003800000 */
[--C-:B------:R-:W-:Y:S02]  /*fff0*/  HADD2.F32 R8, -RZ, R18.reuse.H0_H0 ;  /* 0x20000012ff087230 */ /* 0x100fe40000004100 */
[----:B------:R-:W-:Y:S01]  /*10000*/  ISETP.GE.AND.EX P0, PT, R23, UR7, PT, P0 ;  /* 0x0000000717007c0c */ /* 0x000fe2000bf06300 */
[----:B------:R-:W-:-:S03]  /*10010*/  HADD2.F32 R18, -RZ, R18.H1_H1 ;  /* 0x30000012ff127230 */ /* 0x000fc60000004100 */
[----:B------:R-:W-:-:S13]  /*10020*/  ISETP.LT.U32.AND P0, PT, R0, 0x1c0, !P0 ;  /* 0x000001c00000780c */ /* 0x000fda0004701070 */
        /* <DEDUP_REMOVED lines=21> */
.L_x_1468:
[----:B------:R-:W-:Y:S05]  /*10180*/  BSYNC B0 ;  /* 0x0000000000007941 */ /* 0x000fea0003800000 */
.L_x_1467:
        /* <DEDUP_REMOVED lines=27> */
.L_x_1469:
[----:B------:R-:W-:Y:S01]  /*10340*/  ISETP.GE.U32.AND P0, PT, R16, UR6, PT ;  /* 0x0000000610007c0c */ /* 0x000fe2000bf06070 */
[----:B------:R-:W-:Y:S01]  /*10350*/  BSSY B0, `(.L_x_1470) ;  /* 0x000001a000007945 */ /* 0x000fe20003800000 */
[--C-:B------:R-:W-:Y:S02]  /*10360*/  HADD2.F32 R10, -RZ, R21.reuse.H0_H0 ;  /* 0x20000015ff0a7230 */ /* 0x100fe40000004100 */
[----:B------:R-:W-:Y:S01]  /*10370*/  ISETP.GE.AND.EX P0, PT, R19, UR7, PT, P0 ;  /* 0x0000000713007c0c */ /* 0x000fe2000bf06300 */
[----:B------:R-:W-:-:S03]  /*10380*/  HADD2.F32 R21, -RZ, R21.H1_H1 ;  /* 0x30000015ff157230 */ /* 0x000fc60000004100 */
        /* <DEDUP_REMOVED lines=22> */
.L_x_1471:
[----:B------:R-:W-:Y:S05]  /*104f0*/  BSYNC B0 ;  /* 0x0000000000007941 */ /* 0x000fea0003800000 */
.L_x_1470:
        /* <DEDUP_REMOVED lines=27> */
.L_x_1472:
[----:B------:R-:W-:Y:S01]  /*106b0*/  ISETP.GE.U32.AND P0, PT, R16, UR6, PT ;  /* 0x0000000610007c0c */ /* 0x000fe2000bf06070 */
[----:B------:R-:W-:Y:S01]  /*106c0*/  BSSY B0, `(.L_x_1473) ;  /* 0x000001a000007945 */ /* 0x000fe20003800000 */
[--C-:B------:R-:W-:Y:S02]  /*106d0*/  HADD2.F32 R8, -RZ, R24.reuse.H0_H0 ;  /* 0x20000018ff087230 */ /* 0x100fe40000004100 */
[----:B------:R-:W-:Y:S01]  /*106e0*/  ISETP.GE.AND.EX P0, PT, R17, UR7, PT, P0 ;  /* 0x0000000711007c0c */ /* 0x000fe2000bf06300 */
[----:B------:R-:W-:-:S03]  /*106f0*/  HADD2.F32 R24, -RZ, R24.H1_H1 ;  /* 0x30000018ff187230 */ /* 0x000fc60000004100 */
[----:B------:R-:W-:-:S13]  /*10700*/  ISETP.LT.U32.AND P0, PT, R0, 0x1c0, !P0 ;  /* 0x000001c00000780c */ /* 0x000fda0004701070 */
[----:B------:R-:W-:Y:S05]  /*10710*/  @!P0 BRA `(.L_x_1474) ;  /* 0x0000000000508947 */ /* 0x000fea0003800000 */
[----:B0123--:R-:W-:Y:S01]  /*10720*/  IADD3 R7, R2, 0xe0, RZ ;  /* 0x000000e002077810 */ /* 0x00ffe20007ffe0ff */
        /* <DEDUP_REMOVED lines=19> */
.L_x_1474:
[----:B------:R-:W-:Y:S05]  /*10860*/  BSYNC B0 ;  /* 0x0000000000007941 */ /* 0x000fea0003800000 */
.L_x_1473:
        /* <DEDUP_REMOVED lines=10> */
[----:B01234-:R-:W-:-:S03]  /*10910*/  FFMA.FTZ R5, R24, R47, R45 ;  /* 0x0000002f18057223 */ /* 0x01ffc6000001002d */
        /* <DEDUP_REMOVED lines=16> */
.L_x_1475:
[----:B------:R-:W-:Y:S01]  /*10a20*/  ISETP.GE.U32.AND P0, PT, R16, UR6, PT ;  /* 0x0000000610007c0c */ /* 0x000fe2000bf06070 */
[----:B------:R-:W-:Y:S01]  /*10a30*/  BSSY B0, `(.L_x_1476) ;  /* 0x000001a000007945 */ /* 0x000fe20003800000 */
[--C-:B------:R-:W-:Y:S02]  /*10a40*/  HADD2.F32 R10, -RZ, R27.reuse.H0_H0 ;  /* 0x2000001bff0a7230 */ /* 0x100fe40000004100 */
[----:B------:R-:W-:Y:S01]  /*10a50*/  ISETP.GE.AND.EX P0, PT, R18, UR7, PT, P0 ;  /* 0x0000000712007c0c */ /* 0x000fe2000bf06300 */
[----:B------:R-:W-:-:S03]  /*10a60*/  HADD2.F32 R27, -RZ, R27.H1_H1 ;  /* 0x3000001bff1b7230 */ /* 0x000fc60000004100 */
[----:B------:R-:W-:-:S13]  /*10a70*/  ISETP.LT.U32.AND P0, PT, R0, 0x1c0, !P0 ;  /* 0x000001c00000780c */ /* 0x000fda0004701070 */
[----:B------:R-:W-:Y:S05]  /*10a80*/  @!P0 BRA `(.L_x_1477) ;  /* 0x0000000000508947 */ /* 0x000fea0003800000 */
[----:B01234-:R-:W-:Y:S01]  /*10a90*/  IADD3 R5, R2, 0xe8, RZ ;  /* 0x000000e802057810 */ /* 0x01ffe20007ffe0ff */
        /* <DEDUP_REMOVED lines=19> */
.L_x_1477:
[----:B------:R-:W-:Y:S05]  /*10bd0*/  BSYNC B0 ;  /* 0x0000000000007941 */ /* 0x000fea0003800000 */
.L_x_1476:
        /* <DEDUP_REMOVED lines=27> */
.L_x_1478:
        /* <DEDUP_REMOVED lines=27> */
.L_x_1480:
[----:B------:R-:W-:Y:S05]  /*10f40*/  BSYNC B0 ;  /* 0x0000000000007941 */ /* 0x000fea0003800000 */
.L_x_1479:
[----:B------:R-:W-:Y:S01]  /*10f50*/  FADD.FTZ R8, R8, -UR22 ;  /* 0x8000001608087e21 */ /* 0x000fe20008010000 */
[----:B------:R-:W-:Y:S01]  /*10f60*/  FADD.FTZ R48, R48, -UR22 ;  /* 0x8000001630307e21 */ /* 0x000fe20008010000 */
[--C-:B01234-:R-:W-:Y:S01]  /*10f70*/  HADD2.F32 R7, -RZ, R49.reuse.H0_H0 ;  /* 0x20000031ff077230 */ /* 0x11ffe20000004100 */
[----:B------:R-:W-:Y:S01]  /*10f80*/  IADD3 R17, R2, 0xf8, RZ ;  /* 0x000000f802117810 */ /* 0x000fe20007ffe0ff */
[----:B------:R-:W-:Y:S02]  /*10f90*/  HADD2.F32 R6, -RZ, R49.H1_H1 ;  /* 0x30000031ff067230 */ /* 0x000fe40000004100 */
        /* <DEDUP_REMOVED lines=21> */
.L_x_1481:
[----:B------:R-:W-:Y:S01]  /*110f0*/  ISETP.GE.U32.AND P0, PT, R17, UR6, PT ;  /* 0x0000000611007c0c */ /* 0x000fe2000bf06070 */
[----:B------:R-:W-:Y:S03]  /*11100*/  BSSY B0, `(.L_x_1482) ;  /* 0x0000015000007945 */ /* 0x000fe60003800000 */
[----:B------:R-:W-:-:S04]  /*11110*/  ISETP.GE.AND.EX P0, PT, R90, UR7, PT, P0 ;  /* 0x000000075a007c0c */ /* 0x000fc8000bf06300 */
[----:B------:R-:W-:-:S13]  /*11120*/  ISETP.GT.U32.OR P0, PT, R0, 0x1bf, P0 ;  /* 0x000001bf0000780c */ /* 0x000fda0000704470 */
[----:B------:R-:W-:Y:S05]  /*11130*/  @P0 BRA `(.L_x_1483) ;  /* 0x0000000000440947 */ /* 0x000fea0003800000 */
[----:B------:R-:W-:Y:S01]  /*11140*/  ULDC.64 UR6, c[0x0][0x288] ;  /* 0x0000a20000067ab9 */ /* 0x000fe20000000a00 */
[----:B------:R-:W-:Y:S01]  /*11150*/  MOV R40, R42 ;  /* 0x0000002a00287202 */ /* 0x000fe20000000f00 */
[----:B------:R-:W-:Y:S02]  /*11160*/  IMAD R90, R90, UR6, RZ ;  /* 0x000000065a5a7c24 */ /* 0x000fe4000f8e02ff */
[--C-:B------:R-:W-:Y:S01]  /*11170*/  FFMA.FTZ R8, R15, UR5, R36.reuse ;  /* 0x000000050f087c23 */ /* 0x100fe20008010024 */
[----:B------:R-:W-:Y:S01]  /*11180*/  FFMA.FTZ R9, R48, UR5, R36 ;  /* 0x0000000530097c23 */ /* 0x000fe20008010024 */
[----:B------:R-:W-:-:S04]  /*11190*/  IMAD.WIDE.U32 R40, R17, UR6, R40 ;  /* 0x0000000611287c25 */ /* 0x000fc8000f8e0028 */
[----:B------:R-:W-:Y:S01]  /*111a0*/  FFMA.FTZ R8, R7, R46, -R8 ;  /* 0x0000002e07087223 */ /* 0x000fe20000010808 */
[----:B------:R-:W-:Y:S01]  /*111b0*/  FFMA.FTZ R9, R6, R47, -R9 ;  /* 0x0000002f06097223 */ /* 0x000fe20000010809 */
[----:B------:R-:W-:Y:S01]  /*111c0*/  IMAD R5, R17, UR7, R90 ;  /* 0x0000000711057c24 */ /* 0x000fe2000f8e025a */
[----:B------:R-:W-:Y:S01]  /*111d0*/  ULDC.64 UR6, c[0x0][0x210] ;  /* 0x0000840000067ab9 */ /* 0x000fe20000000a00 */
[----:B------:R-:W-:Y:S01]  /*111e0*/  FMUL.FTZ R7, R8, UR23 ;  /* 0x0000001708077c20 */ /* 0x000fe20008410000 */
[----:B------:R-:W-:Y:S01]  /*111f0*/  FMUL.FTZ R6, R9, UR23 ;  /* 0x0000001709067c20 */ /* 0x000fe20008410000 */
[----:B------:R-:W-:Y:S02]  /*11200*/  LEA R4, P0, R40, UR6, 0x1 ;  /* 0x0000000628047c11 */ /* 0x000fe4000f8008ff */
[----:B------:R-:W-:Y:S02]  /*11210*/  IADD3 R5, R41, R5, RZ ;  /* 0x0000000529057210 */ /* 0x000fe40007ffe0ff */
[----:B------:R-:W-:-:S02]  /*11220*/  F2FP.F16.F32.PACK_AB R7, R6, R7 ;  /* 0x000000070607723e */ /* 0x000fc400000000ff */
[----:B------:R-:W-:-:S05]  /*11230*/  LEA.HI.X R5, R40, UR7, R5, 0x1, P0 ;  /* 0x0000000728057c11 */ /* 0x000fca00080f0c05 */
[----:B------:R0:W-:Y:S02]  /*11240*/  STG.E desc[UR18][R4.64], R7 ;  /* 0x0000000704007986 */ /* 0x0001e4000c101912 */
.L_x_1483:
[----:B------:R-:W-:Y:S05]  /*11250*/  BSYNC B0 ;  /* 0x0000000000007941 */ /* 0x000fea0003800000 */
.L_x_1482:
        /* <DEDUP_REMOVED lines=9> */
.L_x_1337:
[----:B------:R-:W1:Y:S01]  /*112f0*/  LDC R6, c[0x0][0xc] ;  /* 0x00000300ff067b82 */ /* 0x000e620000000800 */
[----:B------:R-:W-:Y:S01]  /*11300*/  ISETP.NE.AND P1, PT, R0, RZ, PT ;  /* 0x000000ff0000720c */ /* 0x000fe20003f25270 */
[----:B------:R-:W-:Y:S06]  /*11310*/  BSSY B0, `(.L_x_1485) ;  /* 0x0000011000007945 */ /* 0x000fec0003800000 */
[----:B0-----:R-:W0:Y:S08]  /*11320*/  LDC R7, c[0x0][0x10] ;  /* 0x00000400ff077b82 */ /* 0x001e300000000800 */
[----:B------:R-:W2:Y:S01]  /*11330*/  LDC.64 R2, c[0x0][0x258] ;  /* 0x00009600ff027b82 */ /* 0x000ea20000000a00 */
[----:B-1----:R-:W-:-:S02]  /*11340*/  ISETP.NE.AND P0, PT, R6, 0x1, PT ;  /* 0x000000010600780c */ /* 0x002fc40003f05270 */
[----:B0-----:R-:W-:-:S04]  /*11350*/  SHF.L.U32 R4, R7, 0x1, RZ ;  /* 0x0000000107047819 */ /* 0x001fc800000006ff */
        /* <DEDUP_REMOVED lines=12> */
.L_x_1486:
[----:B------:R-:W-:Y:S05]  /*11420*/  BSYNC B0 ;  /* 0x0000000000007941 */ /* 0x000fea0003800000 */
.L_x_1485:
        /* <DEDUP_REMOVED lines=11> */
.L_x_1488:
[----:B------:R-:W2:Y:S04]  /*114e0*/  LDG.E.STRONG.GPU R5, desc[UR18][R2.64] ;  /* 0x0000001202057981 */ /* 0x000ea8000c1ef900 */
[----:B--2---:R-:W-:Y:S01]  /*114f0*/  CCTL.IVALL ;  /* 0x00000000ff00798f */ /* 0x004fe20002000000 */
[----:B------:R-:W-:Y:S05]  /*11500*/  YIELD ;  /* 0x0000000000007946 */ /* 0x000fea0003800000 */
[----:B------:R-:W-:-:S13]  /*11510*/  ISETP.NE.AND P0, PT, R5, R4, PT ;  /* 0x000000040500720c */ /* 0x000fda0003f05270 */
[----:B------:R-:W-:Y:S05]  /*11520*/  @P0 BRA `(.L_x_1488) ;  /* 0xfffffffc00ec0947 */ /* 0x000fea000383ffff */
.L_x_1487:
[----:B------:R-:W-:Y:S05]  /*11530*/  WARPSYNC.ALL ;  /* 0x0000000000007948 */ /* 0x000fea0003800000 */
[----:B------:R-:W0:Y:S01]  /*11540*/  LDC.64 R22, c[0x0][0x288] ;  /* 0x0000a200ff167b82 */ /* 0x000e220000000a00 */
[----:B------:R-:W-:-:S07]  /*11550*/  SHF.R.S32.HI R4, RZ, 0x1f, R0 ;  /* 0x0000001fff047819 */ /* 0x000fce0000011400 */
[----:B------:R-:W-:Y:S01]  /*11560*/  BAR.SYNC.DEFER_BLOCKING 0x0 ;  /* 0x0000000000007b1d */ /* 0x000fe20000010000 */
[----:B0-----:R-:W-:-:S04]  /*11570*/  LEA.HI R2, P0, R23, R22, RZ, 0x1 ;  /* 0x0000001617027211 */ /* 0x001fc800078108ff */
        /* <DEDUP_REMOVED lines=8> */
[----:B------:R-:W0:Y:S01]  /*11600*/  LDC.64 R14, c[0x0][0x218] ;  /* 0x00008600ff0e7b82 */ /* 0x000e220000000a00 */
[----:B------:R-:W-:Y:S01]  /*11610*/  MOV R7, R4 ;  /* 0x0000000400077202 */ /* 0x000fe20000000f00 */
[----:B------:R-:W-:Y:S01]  /*11620*/  ULDC.64 UR4, c[0x0][0x268] ;  /* 0x00009a0000047ab9 */ /* 0x000fe20000000a00 */
[----:B------:R-:W-:Y:S02]  /*11630*/  IADD3 R5, R3, R5, RZ ;  /* 0x0000000503057210 */ /* 0x000fe40007ffe0ff */
[----:B------:R-:W-:Y:S02]  /*11640*/  SHF.L.U64.HI R23, R22, 0x2, R23 ;  /* 0x0000000216177819 */ /* 0x000fe40000010217 */
[----:B------:R-:W-:Y:S01]  /*11650*/  LEA.HI R2, P0, R5, R2, RZ, 0x1 ;  /* 0x0000000205027211 */ /* 0x000fe200078108ff */
[----:B------:R-:W1:Y:S01]  /*11660*/  LDC.64 R16, c[0x0][0x220] ;  /* 0x00008800ff107b82 */ /* 0x000e620000000a00 */
[----:B------:R-:W-:-:S02]  /*11670*/  SHF.L.U64.HI R31, R25, 0x2, R24 ;  /* 0x00000002191f7819 */ /* 0x000fc40000010218 */
[----:B------:R-:W-:-:S04]  /*11680*/  IADD3.X R5, RZ, R5, RZ, P0, !PT ;  /* 0x00000005ff057210 */ /* 0x000fc800007fe4ff */
[--C-:B------:R-:W-:Y:S02]  /*11690*/  SHF.R.S64 R27, R2, 0x1, R5.reuse ;  /* 0x00000001021b7819 */ /* 0x100fe40000001005 */
[----:B------:R-:W-:-:S04]  /*116a0*/  SHF.R.S32.HI R2, RZ, 0x1, R5 ;  /* 0x00000001ff027819 */ /* 0x000fc80000011405 */
[----:B------:R-:W-:-:S07]  /*116b0*/  SHF.L.U64.HI R29, R27, 0x2, R2 ;  /* 0x000000021b1d7819 */ /* 0x000fce0000010202 */
.L_x_1489:
[----:B------:R-:W-:-:S04]  /*116c0*/  LEA R6, P0, R0, UR4, 0x2 ;  /* 0x0000000400067c11 */ /* 0x000fc8000f8010ff */
[----:B------:R-:W-:Y:S02]  /*116d0*/  LEA.HI.X R7, R0, UR5, R7, 0x2, P0 ;  /* 0x0000000500077c11 */ /* 0x000fe400080f1407 */
[-C--:B------:R-:W-:Y:S02]  /*116e0*/  LEA R8, P0, R25, R6.reuse, 0x2 ;  /* 0x0000000619087211 */ /* 0x080fe400078010ff */
[-C--:B------:R-:W-:Y:S01]  /*116f0*/  LEA R12, P1, R22, R6.reuse, 0x2 ;  /* 0x00000006160c7211 */ /* 0x080fe200078210ff */
[----:B--2---:R2:W3:Y:S01]  /*11700*/  LDG.E R18, desc[UR18][R6.64] ;  /* 0x0000001206127981 */ /* 0x0044e2000c1e1900 */
[----:B------:R-:W-:Y:S02]  /*11710*/  LEA R10, P2, R27, R6, 0x2 ;  /* 0x000000061b0a7211 */ /* 0x000fe400078410ff */
[----:B------:R-:W-:Y:S02]  /*11720*/  IADD3.X R9, R7, R31, RZ, P0, !PT ;  /* 0x0000001f07097210 */ /* 0x000fe400007fe4ff */
[----:B------:R-:W-:-:S02]  /*11730*/  IADD3.X R13, R23, R7, RZ, P1, !PT ;  /* 0x00000007170d7210 */ /* 0x000fc40000ffe4ff */
[----:B------:R-:W-:Y:S01]  /*11740*/  IADD3.X R11, R7, R29, RZ, P2, !PT ;  /* 0x0000001d070b7210 */ /* 0x000fe200017fe4ff */
[----:B------:R-:W3:Y:S04]  /*11750*/  LDG.E R19, desc[UR18][R8.64] ;  /* 0x0000001208137981 */ /* 0x000ee8000c1e1900 */
[----:B------:R-:W4:Y:S04]  /*11760*/  LDG.E R20, desc[UR18][R12.64] ;  /* 0x000000120c147981 */ /* 0x000f28000c1e1900 */
[----:B------:R-:W4:Y:S01]  /*11770*/  LDG.E R21, desc[UR18][R10.64] ;  /* 0x000000120a157981 */ /* 0x000f22000c1e1900 */
[----:B------:R-:W-:-:S02]  /*11780*/  SHF.L.U32 R5, R0, 0x1, RZ ;  /* 0x0000000100057819 */ /* 0x000fc400000006ff */
[----:B------:R-:W-:-:S03]  /*11790*/  IADD3 R0, R0, 0x1c0, RZ ;  /* 0x000001c000007810 */ /* 0x000fc60007ffe0ff */
[----:B0-----:R-:W-:-:S04]  /*117a0*/  IMAD.WIDE R2, R5, 0x4, R14 ;  /* 0x0000000405027825 */ /* 0x001fc800078e020e */
[----:B-1----:R-:W-:Y:S01]  /*117b0*/  IMAD.WIDE R4, R5, 0x4, R16 ;  /* 0x0000000405047825 */ /* 0x002fe200078e0210 */
[----:B------:R-:W-:Y:S02]  /*117c0*/  ISETP.GT.U32.AND P0, PT, R25, R0, PT ;  /* 0x000000001900720c */ /* 0x000fe40003f04070 */
[----:B--2---:R-:W-:-:S04]  /*117d0*/  SHF.R.S32.HI R7, RZ, 0x1f, R0 ;  /* 0x0000001fff077819 */ /* 0x004fc80000011400 */
[----:B------:R-:W-:Y:S01]  /*117e0*/  ISETP.GT.AND.EX P0, PT, R24, R7, PT, P0 ;  /* 0x000000071800720c */ /* 0x000fe20003f04300 */
[----:B---3--:R2:W-:Y:S04]  /*117f0*/  STG.E.64 desc[UR18][R2.64], R18 ;  /* 0x0000001202007986 */ /* 0x0085e8000c101b12 */
[----:B----4-:R2:W-:Y:S08]  /*11800*/  STG.E.64 desc[UR18][R4.64], R20 ;  /* 0x0000001404007986 */ /* 0x0105f0000c101b12 */
[----:B------:R-:W-:Y:S05]  /*11810*/  @P0 BRA `(.L_x_1489) ;  /* 0xfffffffc00a80947 */ /* 0x000fea000383ffff */
[----:B------:R-:W-:Y:S05]  /*11820*/  EXIT ;  /* 0x000000000000794d */ /* 0x000fea0003800000 */
.L_x_1490:
        /* <DEDUP_REMOVED lines=13> */
.L_x_5608:


//--------------------- .text._Z35group_norm_nhwc_bwd_one_pass_kernelI11Fp16IOFp32WLi512ELi112ELi448EEv26Group_norm_nhwc_bwd_params --------------------------
	.section	.text._Z35group_norm_nhwc_bwd_one_pass_kernelI11Fp16IOFp32WLi512ELi112ELi448EEv26Group_norm_nhwc_bwd_params,"ax",@progbits
	.align	128
        .global         _Z35group_norm_nhwc_bwd_one_pass_kernelI11Fp16IOFp32WLi512ELi112ELi448EEv26Group_norm_nhwc_bwd_params
        .type           _Z35group_norm_nhwc_bwd_one_pass_kernelI11Fp16IOFp32WLi512ELi112ELi448EEv26Group_norm_nhwc_bwd_params,@function
        .size           _Z35group_norm_nhwc_bwd_one_pass_kernelI11Fp16IOFp32WLi512ELi112ELi448EEv26Group_norm_nhwc_bwd_params,(.L_x_5609 - _Z35group_norm_nhwc_bwd_one_pass_kernelI11Fp16IOFp32WLi512ELi112ELi448EEv26Group_norm_nhwc_bwd_params)
        .other          _Z35group_norm_nhwc_bwd_one_pass_kernelI11Fp16IOFp32WLi512ELi112ELi448EEv26Group_norm_nhwc_bwd_params,@"STO_CUDA_ENTRY STV_DEFAULT"
_Z35group_norm_nhwc_bwd_one_pass_kernelI11Fp16IOFp32WLi512ELi112ELi448EEv26Group_norm_nhwc_bwd_params:
.text._Z35group_norm_nhwc_bwd_one_pass_kernelI11Fp16IOFp32WLi512ELi112ELi448EEv26Group_norm_nhwc_bwd_params:
        /* <DEDUP_REMOVED lines=32> */
.L_x_1578:
[----:B0-----:R-:W2:Y:S01]  /*0200*/  LDL R5, [R1+0x2c8] ;  /* 0x0002c80001057983 */ /* 0x001ea20000100800 */
[----:B------:R-:W-:-:S03]  /*0210*/  ULDC UR12, c[0x0][0x2a0] ;  /* 0x0000a800000c7ab9 */ /* 0x000fc60000000800 */
[----:B------:R-:W3:Y:S01]  /*0220*/  LDL R4, [R1+0x350] ;  /* 0x0003500001047983 */ /* 0x000ee20000100800 */
[----:B-1----:R-:W-:Y:S01]  /*0230*/  MOV R0, UR12 ;  /* 0x0000000c00007c02 */ /* 0x002fe20008000f00 */
[----:B------:R-:W-:Y:S01]  /*0240*/  UMOV UR6, URZ ;  /* 0x0000003f00067c82 */ /* 0x000fe20008000000 */
[----:B------:R-:W-:Y:S01]  /*0250*/  IABS R3, UR5 ;  /* 0x0000000500037c13 */ /* 0x000fe20008000000 */
[----:B------:R-:W-:Y:S01]  /*0260*/  ULDC.64 UR18, c[0x0][0x290] ;  /* 0x0000a40000127ab9 */ /* 0x000fe20000000a00 */
[----:B------:R-:W-:Y:S01]  /*0270*/  IABS R0, R0 ;  /* 0x0000000000007213 */ /* 0x000fe20000000000 */
[----:B------:R-:W-:Y:S01]  /*0280*/  UISETP.GE.AND UP4, UPT, UR5, URZ, UPT ;  /* 0x0000003f0500728c */ /* 0x000fe2000bf86270 */
[----:B------:R-:W-:Y:S01]  /*0290*/  R2UR UR9, R3 ;  /* 0x00000000030972ca */ /* 0x000fe200000e0000 */
[----:B------:R-:W-:Y:S01]  /*02a0*/  UISETP.NE.AND UP0, UPT, UR12, URZ, UPT ;  /* 0x0000003f0c00728c */ /* 0x000fe2000bf05270 */
[----:B------:R-:W-:Y:S01]  /*02b0*/  R2UR UR16, R0 ;  /* 0x00000000001072ca */ /* 0x000fe200000e0000 */
[----:B------:R-:W-:Y:S01]  /*02c0*/  STL [R1+0x398], R122 ;  /* 0x0003987a01007387 */ /* 0x000fe20000100800 */
[----:B------:R-:W-:-:S02]  /*02d0*/  SHF.R.S32.HI R3, RZ, 0x1f, R123 ;  /* 0x0000001fff037819 */ /* 0x000fc4000001147b */
[C---:B------:R-:W-:Y:S01]  /*02e0*/  ISETP.GE.U32.AND P0, PT, R123.reuse, UR18, PT ;  /* 0x000000127b007c0c */ /* 0x040fe2000bf06070 */
[----:B------:R-:W-:Y:S01]  /*02f0*/  STL [R1+0x39c], R122 ;  /* 0x00039c7a01007387 */ /* 0x000fe20000100800 */
[----:B------:R-:W-:Y:S02]  /*0300*/  IADD3 R9, R123, 0x10, RZ ;  /* 0x000000107b097810 */ /* 0x000fe40007ffe0ff */
[----:B------:R-:W-:Y:S01]  /*0310*/  LOP3.LUT R85, R85, 0xffffffef, RZ, 0xc0, !PT ;  /* 0xffffffef55557812 */ /* 0x000fe200078ec0ff */
[----:B------:R-:W-:Y:S01]  /*0320*/  STL [R1+0x3b0], R122 ;  /* 0x0003b07a01007387 */ /* 0x000fe20000100800 */
[----:B------:R-:W-:Y:S02]  /*0330*/  SHF.R.S32.HI R15, RZ, 0x1f, R9 ;  /* 0x0000001fff0f7819 */ /* 0x000fe40000011409 */
[----:B------:R-:W-:Y:S01]  /*0340*/  IADD3 R13, R123, 0x20, RZ ;  /* 0x000000207b0d7810 */ /* 0x000fe20007ffe0ff */
[----:B------:R-:W0:Y:S01]  /*0350*/  I2F.RP R0, UR16 ;  /* 0x0000001000007d06 */ /* 0x000e220008209400 */
[----:B------:R-:W-:Y:S01]  /*0360*/  LOP3.LUT R12, R12, 0xfffffffd, RZ, 0xc0, !PT ;  /* 0xfffffffd0c0c7812 */ /* 0x000fe200078ec0ff */
[----:B------:R-:W-:Y:S01]  /*0370*/  STL [R1+0x3c0], R122 ;  /* 0x0003c07a01007387 */ /* 0x000fe20000100800 */
[----:B------:R-:W-:-:S02]  /*0380*/  ISETP.GE.U32.AND P2, PT, R13, UR18, PT ;  /* 0x000000120d007c0c */ /* 0x000fc4000bf46070 */
[----:B------:R-:W-:Y:S01]  /*0390*/  LOP3.LUT R84, R84, 0xfffffffb, RZ, 0xc0, !PT ;  /* 0xfffffffb54547812 */ /* 0x000fe200078ec0ff */
[----:B------:R-:W-:Y:S04]  /*03a0*/  STL [R1+0x3c4], R122 ;  /* 0x0003c47a01007387 */ /* 0x000fe80000100800 */
[----:B------:R-:W-:Y:S04]  /*03b0*/  STL [R1+0x3c8], R122 ;  /* 0x0003c87a01007387 */ /* 0x000fe80000100800 */
[----:B------:R-:W-:Y:S01]  /*03c0*/  STL [R1+0x3d8], R122 ;  /* 0x0003d87a01007387 */ /* 0x000fe20000100800 */
[----:B0-----:R-:W0:Y:S03]  /*03d0*/  MUFU.RCP R0, R0 ;  /* 0x0000000000007308 */ /* 0x001e260000001000 */
[----:B------:R-:W-:Y:S04]  /*03e0*/  STL [R1+0x3dc], R122 ;  /* 0x0003dc7a01007387 */ /* 0x000fe80000100800 */
[----:B------:R-:W-:Y:S04]  /*03f0*/  STL [R1+0x3e0], R122 ;  /* 0x0003e07a01007387 */ /* 0x000fe80000100800 */
[----:B------:R-:W-:Y:S04]  /*0400*/  STL [R1+0x3f0], R122 ;  /* 0x0003f07a01007387 */ /* 0x000fe80000100800 */
[----:B------:R-:W-:Y:S01]  /*0410*/  STL [R1+0x3f4], R122 ;  /* 0x0003f47a01007387 */ /* 0x000fe20000100800 */
[----:B0-----:R-:W-:-:S03]  /*0420*/  IADD3 R2, R0, 0xffffffe, RZ ;  /* 0x0ffffffe00027810 */ /* 0x001fc60007ffe0ff */
[----:B------:R-:W-:Y:S03]  /*0430*/  STL [R1+0x3f8], R122 ;  /* 0x0003f87a01007387 */ /* 0x000fe60000100800 */
[----:B------:R-:W0:Y:S01]  /*0440*/  F2I.FTZ.U32.TRUNC.NTZ R2, R2 ;  /* 0x0000000200027305 */ /* 0x000e22000021f000 */
[----:B------:R-:W-:Y:S04]  /*0450*/  STL [R1+0x408], R122 ;  /* 0x0004087a01007387 */ /* 0x000fe80000100800 */
[----:B------:R-:W-:Y:S04]  /*0460*/  STL [R1+0x40c], R122 ;  /* 0x00040c7a01007387 */ /* 0x000fe80000100800 */
[----:B------:R-:W-:Y:S01]  /*0470*/  STL [R1+0x410], R122 ;  /* 0x0004107a01007387 */ /* 0x000fe20000100800 */
        /* <DEDUP_REMOVED lines=29> */
[----:B------:R-:W-:Y:S02]  /*0650*/  IADD3 R5, R123, 0x8, RZ ;  /* 0x000000087b057810 */ /* 0x000fe40007ffe0ff */
[----:B------:R-:W-:Y:S02]  /*0660*/  ISETP.GE.OR.EX P3, PT, R3, UR19, P1, P0 ;  /* 0x0000001303007c0c */ /* 0x000fe40008f66700 */
[----:B------:R-:W-:Y:S02]  /*0670*/  ISETP.GE.U32.AND P0, PT, R5, UR18, PT ;  /* 0x0000001205007c0c */ /* 0x000fe4000bf06070 */
[----:B------:R-:W-:Y:S02]  /*0680*/  SHF.R.S32.HI R7, RZ, 0x1f, R5 ;  /* 0x0000001fff077819 */ /* 0x000fe40000011405 */
[----:B---3--:R-:W-:-:S02]  /*0690*/  SHF.R.S32.HI R0, RZ, 0x1f, R4 ;  /* 0x0000001fff007819 */ /* 0x008fc40000011404 */
[----:B------:R-:W-:Y:S02]  /*06a0*/  ISETP.GE.OR.EX P6, PT, R7, UR19, P1, P0 ;  /* 0x0000001307007c0c */ /* 0x000fe40008fc6700 */
[----:B------:R-:W-:-:S03]  /*06b0*/  IADD3 R66, P0, R4, UR12, RZ ;  /* 0x0000000c04427c10 */ /* 0x000fc6000ff1e0ff */
[----:B------:R-:W0:Y:S01]  /*06c0*/  @!P3 LDC.64 R18, c[0x0][0x288] ;  /* 0x0000a200ff12bb82 */ /* 0x000e220000000a00 */
[----:B------:R-:W-:Y:S02]  /*06d0*/  LEA.HI.X.SX32 R67, R11, R0, 0x1, P0 ;  /* 0x000000000b437211 */ /* 0x000fe400000f0eff */
[----:B------:R-:W-:Y:S02]  /*06e0*/  MOV R11, UR16 ;  /* 0x00000010000b7c02 */ /* 0x000fe40008000f00 */
[----:B------:R-:W-:Y:S02]  /*06f0*/  ISETP.GE.U32.AND P0, PT, R9, UR18, PT ;  /* 0x0000001209007c0c */ /* 0x000fe4000bf06070 */
[----:B------:R-:W-:Y:S01]  /*0700*/  @P3 LOP3.LUT R85, R85, 0x10, RZ, 0xfc, !PT ;  /* 0x0000001055553812 */ /* 0x000fe200078efcff */
[----:B------:R-:W1:Y:S01]  /*0710*/  @!P6 LDC.64 R20, c[0x0][0x288] ;  /* 0x0000a200ff14eb82 */ /* 0x000e620000000a00 */
[----:B------:R-:W-:Y:S01]  /*0720*/  IMAD.WIDE.U32 R66, R11, UR7, R66 ;  /* 0x000000070b427c25 */ /* 0x000fe2000f8e0042 */
[----:B------:R-:W-:-:S02]  /*0730*/  ISETP.GE.OR.EX P5, PT, R15, UR19, P1, P0 ;  /* 0x000000130f007c0c */ /* 0x000fc40008fa6700 */
[----:B------:R-:W-:Y:S02]  /*0740*/  IADD3 R11, R123, 0x18, RZ ;  /* 0x000000187b0b7810 */ /* 0x000fe40007ffe0ff */
[----:B------:R-:W-:Y:S02]  /*0750*/  LOP3.LUT R85, R85, 0xfffffff7, RZ, 0xc0, !PT ;  /* 0xfffffff755557812 */ /* 0x000fe400078ec0ff */
[----:B------:R-:W2:Y:S01]  /*0760*/  @!P3 LDC.64 R22, c[0x0][0x230] ;  /* 0x00008c00ff16bb82 */ /* 0x000ea20000000a00 */
[----:B------:R-:W-:Y:S02]  /*0770*/  ISETP.GE.U32.AND P0, PT, R11, UR18, PT ;  /* 0x000000120b007c0c */ /* 0x000fe4000bf06070 */
[----:B------:R-:W-:Y:S02]  /*0780*/  SHF.R.S32.HI R17, RZ, 0x1f, R11 ;  /* 0x0000001fff117819 */ /* 0x000fe4000001140b */
[----:B------:R-:W-:Y:S02]  /*0790*/  @P6 LOP3.LUT R85, R85, 0x8, RZ, 0xfc, !PT ;  /* 0x0000000855556812 */ /* 0x000fe400078efcff */
[----:B------:R-:W-:Y:S01]  /*07a0*/  IADD3 R65, R67, UR6, RZ ;  /* 0x0000000643417c10 */ /* 0x000fe2000fffe0ff */
[----:B0-----:R-:W-:Y:S01]  /*07b0*/  @!P3 IMAD R0, R3, R18, RZ ;  /* 0x000000120300b224 */ /* 0x001fe200078e02ff */
[----:B------:R-:W-:Y:S01]  /*07c0*/  @!P3 MOV R64, R66 ;  /* 0x000000420040b202 */ /* 0x000fe20000000f00 */
[----:B------:R-:W0:Y:S01]  /*07d0*/  @!P3 LDC.64 R24, c[0x0][0x228] ;  /* 0x00008a00ff18bb82 */ /* 0x000e220000000a00 */
[----:B------:R-:W-:Y:S01]  /*07e0*/  ISETP.GE.OR.EX P4, PT, R17, UR19, P1, P0 ;  /* 0x0000001311007c0c */ /* 0x000fe20008f86700 */
[----:B------:R-:W-:Y:S01]  /*07f0*/  @!P3 IMAD R19, R123, R19, R0 ;  /* 0x000000137b13b224 */ /* 0x000fe200078e0200 */
[----:B------:R-:W-:Y:S01]  /*0800*/  LOP3.LUT R85, R85, 0xfffffffb, RZ, 0xc0, !PT ;  /* 0xfffffffb55557812 */ /* 0x000fe200078ec0ff */
[----:B------:R-:W-:Y:S01]  /*0810*/  @!P3 IMAD.WIDE.U32 R2, R123, R18, R64 ;  /* 0x000000127b02b225 */ /* 0x000fe200078e0040 */
[----:B------:R-:W-:Y:S01]  /*0820*/  @!P6 MOV R6, R66 ;  /* 0x000000420006e202 */ /* 0x000fe20000000f00 */
[----:B------:R-:W-:Y:S01]  /*0830*/  ULDC.64 UR6, c[0x0][0x290] ;  /* 0x0000a40000067ab9 */ /* 0x000fe20000000a00 */
[----:B------:R-:W-:Y:S01]  /*0840*/  @P5 LOP3.LUT R85, R85, 0x4, RZ, 0xfc, !PT ;  /* 0x0000000455555812 */ /* 0x000fe200078efcff */
[----:B-1----:R-:W-:Y:S01]  /*0850*/  @!P6 IMAD R4, R7, R20, RZ ;  /* 0x000000140704e224 */ /* 0x002fe200078e02ff */
[----:B------:R-:W-:Y:S01]  /*0860*/  @!P3 IADD3 R19, R3, R19, RZ ;  /* 0x000000130313b210 */ /* 0x000fe20007ffe0ff */
[----:B------:R-:W1:Y:S01]  /*0870*/  @!P5 LDC.64 R28, c[0x0][0x288] ;  /* 0x0000a200ff1cdb82 */ /* 0x000e620000000a00 */
[----:B------:R-:W-:Y:S01]  /*0880*/  LOP3.LUT R85, R85, 0xfffffffd, RZ, 0xc0, !PT ;  /* 0xfffffffd55557812 */ /* 0x000fe200078ec0ff */
[----:B------:R-:W-:Y:S01]  /*0890*/  @!P6 IMAD R21, R5, R21, R4 ;  /* 0x000000150515e224 */ /* 0x000fe200078e0204 */
[----:B------:R-:W-:-:S02]  /*08a0*/  @!P3 SHF.L.U32 R3, R2, 0x1, RZ ;  /* 0x000000010203b819 */ /* 0x000fc400000006ff */
[----:B------:R-:W-:Y:S02]  /*08b0*/  @!P3 SHF.L.U64.HI R0, R2, 0x1, R19 ;  /* 0x000000010200b819 */ /* 0x000fe40000010213 */
[----:B------:R-:W-:Y:S01]  /*08c0*/  SHF.R.S32.HI R19, RZ, 0x1f, R13 ;  /* 0x0000001fff137819 */ /* 0x000fe2000001140d */
[----:B------:R-:W3:Y:S01]  /*08d0*/  @!P6 LDC.64 R114, c[0x0][0x230] ;  /* 0x00008c00ff72eb82 */ /* 0x000ee20000000a00 */
[----:B------:R-:W-:Y:S02]  /*08e0*/  @P4 LOP3.LUT R85, R85, 0x2, RZ, 0xfc, !PT ;  /* 0x0000000255554812 */ /* 0x000fe400078efcff */
[----:B--2---:R-:W-:Y:S02]  /*08f0*/  @!P3 IADD3 R4, P0, R3, R22, RZ ;  /* 0x000000160304b210 */ /* 0x004fe40007f1e0ff */
[----:B------:R-:W-:Y:S02]  /*0900*/  ISETP.GE.OR.EX P3, PT, R19, UR19, P1, P2 ;  /* 0x0000001313007c0c */ /* 0x000fe40008f66720 */
[----:B------:R-:W-:Y:S01]  /*0910*/  LOP3.LUT P2, RZ, R85, 0x10, RZ, 0xc0, !PT ;  /* 0x0000001055ff7812 */ /* 0x000fe2000784c0ff */
[----:B------:R-:W2:Y:S01]  /*0920*/  @!P6 LDC.64 R26, c[0x0][0x228] ;  /* 0x00008a00ff1aeb82 */ /* 0x000ea20000000a00 */
[----:B------:R-:W-:-:S02]  /*0930*/  @!P6 MOV R7, R65 ;  /* 0x000000410007e202 */ /* 0x000fc40000000f00 */
[----:B------:R-:W-:Y:S01]  /*0940*/  LOP3.LUT R85, R85, 0xfffffffe, RZ, 0xc0, !PT ;  /* 0xfffffffe55557812 */ /* 0x000fe200078ec0ff */
[----:B------:R-:W-:-:S04]  /*0950*/  @!P6 IMAD.WIDE.U32 R6, R5, R20, R6 ;  /* 0x000000140506e225 */ /* 0x000fc800078e0006 */
[----:B------:R-:W4:Y:S02]  /*0960*/  @!P4 LDC.64 R30, c[0x0][0x288] ;  /* 0x0000a200ff1ecb82 */ /* 0x000f240000000a00 */
[----:B------:R-:W-:Y:S02]  /*0970*/  @!P3 MOV R14, R66 ;  /* 0x00000042000eb202 */ /* 0x000fe40000000f00 */
[C---:B------:R-:W-:Y:S02]  /*0980*/  @!P2 IADD3.X R5, R0.reuse, R23, RZ, P0, !PT ;  /* 0x000000170005a210 */ /* 0x040fe400007fe4ff */
[----:B0-----:R-:W-:Y:S02]  /*0990*/  @!P2 IADD3 R2, P0, R3, R24, RZ ;  /* 0x000000180302a210 */ /* 0x001fe40007f1e0ff */
[----:B------:R-:W-:Y:S01]  /*09a0*/  @!P6 IADD3 R7, R7, R21, RZ ;  /* 0x000000150707e210 */ /* 0x000fe20007ffe0ff */
[----:B------:R-:W0:Y:S01]  /*09b0*/  @!P5 LDC.64 R22, c[0x0][0x228] ;  /* 0x00008a00ff16db82 */ /* 0x000e220000000a00 */
[----:B------:R-:W-:-:S02]  /*09c0*/  @!P2 IADD3.X R3, R0, R25, RZ, P0, !PT ;  /* 0x000000190003a210 */ /* 0x000fc400007fe4ff */
[C---:B------:R-:W-:Y:S02]  /*09d0*/  @!P6 SHF.L.U32 R113, R6.reuse, 0x1, RZ ;  /* 0x000000010671e819 */ /* 0x040fe400000006ff */
[----:B------:R-:W-:Y:S01]  /*09e0*/  @!P6 SHF.L.U64.HI R0, R6, 0x1, R7 ;  /* 0x000000010600e819 */ /* 0x000fe20000010207 */
[----:B-1----:R-:W-:Y:S01]  /*09f0*/  @!P5 IMAD R6, R15, R28, RZ ;  /* 0x0000001c0f06d224 */ /* 0x002fe200078e02ff */
[----:B---3--:R-:W-:Y:S01]  /*0a00*/  @!P6 IADD3 R114, P0, R113, R114, RZ ;  /* 0x000000727172e210 */ /* 0x008fe20007f1e0ff */
[----:B------:R-:W1:Y:S01]  /*0a10*/  @!P5 LDC.64 R20, c[0x0][0x230] ;  /* 0x00008c00ff14db82 */ /* 0x000e620000000a00 */
[----:B------:R-:W-:Y:S01]  /*0a20*/  @!P5 MOV R7, R65 ;  /* 0x000000410007d202 */ /* 0x000fe20000000f00 */
[----:B------:R-:W-:Y:S01]  /*0a30*/  @!P5 IMAD R15, R9, R29, R6 ;  /* 0x0000001d090fd224 */ /* 0x000fe200078e0206 */
[----:B------:R-:W-:Y:S02]  /*0a40*/  @!P5 MOV R6, R66 ;  /* 0x000000420006d202 */ /* 0x000fe40000000f00 */
[----:B------:R-:W-:-:S02]  /*0a50*/  @!P6 IADD3.X R115, R0, R115, RZ, P0, !PT ;  /* 0x000000730073e210 */ /* 0x000fc400007fe4ff */
[----:B--2---:R-:W-:Y:S01]  /*0a60*/  @!P6 IADD3 R112, P0, R113, R26, RZ ;  /* 0x0000001a7170e210 */ /* 0x004fe20007f1e0ff */
[----:B------:R-:W2:Y:S01]  /*0a70*/  @!P3 LDC.64 R32, c[0x0][0x288] ;  /* 0x0000a200ff20bb82 */ /* 0x000ea20000000a00 */
[----:B------:R-:W-:Y:S01]  /*0a80*/  @!P5 IMAD.WIDE.U32 R6, R9, R28, R6 ;  /* 0x0000001c0906d225 */ /* 0x000fe200078e0006 */
[----:B------:R-:W-:Y:S02]  /*0a90*/  @!P4 MOV R9, R65 ;  /* 0x000000410009c202 */ /* 0x000fe40000000f00 */
[----:B------:R-:W-:Y:S01]  /*0aa0*/  @!P6 IADD3.X R113, R0, R27, RZ, P0, !PT ;  /* 0x0000001b0071e210 */ /* 0x000fe200007fe4ff */
[----:B----4-:R-:W-:Y:S01]  /*0ab0*/  @!P4 IMAD R8, R17, R30, RZ ;  /* 0x0000001e1108c224 */ /* 0x010fe200078e02ff */
[----:B------:R-:W-:Y:S02]  /*0ac0*/  @!P5 IADD3 R7, R7, R15, RZ ;  /* 0x0000000f0707d210 */ /* 0x000fe40007ffe0ff */
[----:B------:R-:W3:Y:S01]  /*0ad0*/  @!P4 LDC.64 R24, c[0x0][0x230] ;  /* 0x00008c00ff18cb82 */ /* 0x000ee20000000a00 */
[----:B------:R-:W-:Y:S01]  /*0ae0*/  @!P5 SHF.L.U32 R111, R6, 0x1, RZ ;  /* 0x00000001066fd819 */ /* 0x000fe200000006ff */
[----:B------:R-:W-:Y:S01]  /*0af0*/  @!P4 IMAD R15, R11, R31, R8 ;  /* 0x0000001f0b0fc224 */ /* 0x000fe200078e0208 */
[----:B------:R-:W-:-:S02]  /*0b00*/  @!P4 MOV R8, R66 ;  /* 0x000000420008c202 */ /* 0x000fc40000000f00 */
[----:B------:R-:W-:Y:S02]  /*0b10*/  @!P5 SHF.L.U64.HI R0, R6, 0x1, R7 ;  /* 0x000000010600d819 */ /* 0x000fe40000010207 */
[----:B------:R-:W-:Y:S01]  /*0b20*/  @P3 LOP3.LUT R85, R85, 0x1, RZ, 0xfc, !PT ;  /* 0x0000000155553812 */ /* 0x000fe200078efcff */
[----:B------:R-:W4:Y:S01]  /*0b30*/  @!P4 LDC.64 R26, c[0x0][0x228] ;  /* 0x00008a00ff1acb82 */ /* 0x000f220000000a00 */
[----:B-1----:R-:W-:Y:S01]  /*0b40*/  @!P5 IADD3 R6, P0, R111, R20, RZ ;  /* 0x000000146f06d210 */ /* 0x002fe20007f1e0ff */
[----:B------:R-:W-:Y:S01]  /*0b50*/  @!P4 IMAD.WIDE.U32 R8, R11, R30, R8 ;  /* 0x0000001e0b08c225 */ /* 0x000fe200078e0008 */
[----:B------:R-:W-:Y:S02]  /*0b60*/  LOP3.LUT R85, R85, 0xfffffeff, RZ, 0xc0, !PT ;  /* 0xfffffeff55557812 */ /* 0x000fe400078ec0ff */
[----:B------:R-:W-:Y:S02]  /*0b70*/  @!P5 IADD3.X R7, R0, R21, RZ, P0, !PT ;  /* 0x000000150007d210 */ /* 0x000fe400007fe4ff */
[----:B------:R-:W-:Y:S01]  /*0b80*/  @!P4 IADD3 R11, R9, R15, RZ ;  /* 0x0000000f090bc210 */ /* 0x000fe20007ffe0ff */
[----:B------:R-:W1:Y:S01]  /*0b90*/  @!P3 LDC.64 R108, c[0x0][0x230] ;  /* 0x00008c00ff6cbb82 */ /* 0x000e620000000a00 */
[----:B0-----:R-:W-:Y:S01]  /*0ba0*/  @!P5 IADD3 R110, P0, R111, R22, RZ ;  /* 0x000000166f6ed210 */ /* 0x001fe20007f1e0ff */
[----:B--2---:R-:W-:Y:S01]  /*0bb0*/  @!P3 IMAD R10, R19, R32, RZ ;  /* 0x00000020130ab224 */ /* 0x004fe200078e02ff */
[----:B------:R-:W-:-:S02]  /*0bc0*/  @!P3 MOV R15, R65 ;  /* 0x00000041000fb202 */ /* 0x000fc40000000f00 */
[----:B------:R-:W-:Y:S01]  /*0bd0*/  @!P4 SHF.L.U32 R9, R8, 0x1, RZ ;  /* 0x000000010809c819 */ /* 0x000fe200000006ff */
[C---:B------:R-:W-:Y:S01]  /*0be0*/  @!P3 IMAD R17, R13.reuse, R33, R10 ;  /* 0x000000210d11b224 */ /* 0x040fe200078e020a */
[----:B------:R-:W-:Y:S01]  /*0bf0*/  @!P5 IADD3.X R111, R0, R23, RZ, P0, !PT ;  /* 0x00000017006fd210 */ /* 0x000fe200007fe4ff */
[----:B------:R-:W0:Y:S01]  /*0c00*/  @!P3 LDC.64 R20, c[0x0][0x228] ;  /* 0x00008a00ff14bb82 */ /* 0x000e220000000a00 */
[----:B------:R-:W-:Y:S01]  /*0c10*/  @!P4 SHF.L.U64.HI R0, R8, 0x1, R11 ;  /* 0x000000010800c819 */ /* 0x000fe2000001020b */
[----:B------:R-:W-:Y:S01]  /*0c20*/  @!P3 IMAD.WIDE.U32 R14, R13, R32, R14 ;  /* 0x000000200d0eb225 */ /* 0x000fe200078e000e */
[----:B---3--:R-:W-:-:S04]  /*0c30*/  @!P4 IADD3 R10, P0, R9, R24, RZ ;  /* 0x00000018090ac210 */ /* 0x008fc80007f1e0ff */
[----:B------:R-:W-:Y:S02]  /*0c40*/  @!P4 IADD3.X R11, R0, R25, RZ, P0, !PT ;  /* 0x00000019000bc210 */ /* 0x000fe400007fe4ff */
[----:B----4-:R-:W-:Y:S02]  /*0c50*/  @!P4 IADD3 R8, P0, R9, R26, RZ ;  /* 0x0000001a0908c210 */ /* 0x010fe40007f1e0ff */
[----:B------:R-:W-:Y:S02]  /*0c60*/  @!P3 IADD3 R13, R15, R17, RZ ;  /* 0x000000110f0db210 */ /* 0x000fe40007ffe0ff */
[----:B------:R-:W-:Y:S02]  /*0c70*/  @!P3 SHF.L.U32 R17, R14, 0x1, RZ ;  /* 0x000000010e11b819 */ /* 0x000fe400000006ff */
[----:B------:R-:W-:Y:S02]  /*0c80*/  @!P4 IADD3.X R9, R0, R27, RZ, P0, !PT ;  /* 0x0000001b0009c210 */ /* 0x000fe400007fe4ff */
[----:B------:R-:W-:-:S02]  /*0c90*/  @!P3 SHF.L.U64.HI R14, R14, 0x1, R13 ;  /* 0x000000010e0eb819 */ /* 0x000fc4000001020d */
[----:B-1----:R-:W-:Y:S02]  /*0ca0*/  @!P3 IADD3 R108, P0, R17, R108, RZ ;  /* 0x0000006c116cb210 */ /* 0x002fe40007f1e0ff */
[----:B------:R-:W-:Y:S02]  /*0cb0*/  IADD3 R13, R123, 0x28, RZ ;  /* 0x000000287b0d7810 */ /* 0x000fe40007ffe0ff */
[C---:B------:R-:W-:Y:S02]  /*0cc0*/  @!P3 IADD3.X R109, R14.reuse, R109, RZ, P0, !PT ;  /* 0x0000006d0e6db210 */ /* 0x040fe400007fe4ff */
[----:B0-----:R-:W-:Y:S02]  /*0cd0*/  @!P3 IADD3 R16, P0, R17, R20, RZ ;  /* 0x000000141110b210 */ /* 0x001fe40007f1e0ff */
[----:B------:R-:W-:Y:S02]  /*0ce0*/  SHF.R.S32.HI R15, RZ, 0x1f, R13 ;  /* 0x0000001fff0f7819 */ /* 0x000fe4000001140d */
[----:B------:R-:W-:-:S02]  /*0cf0*/  @!P3 IADD3.X R17, R14, R21, RZ, P0, !PT ;  /* 0x000000150e11b210 */ /* 0x000fc400007fe4ff */
        /* <DEDUP_REMOVED lines=12> */
[----:B------:R-:W0:Y:S01]  /*0dc0*/  @!P0 LDC.64 R18, c[0x0][0x228] ;  /* 0x00008a00ff128b82 */ /* 0x000e220000000a00 */
[C---:B------:R-:W-:Y:S02]  /*0dd0*/  @!P0 SHF.L.U32 R105, R14.reuse, 0x1, RZ ;  /* 0x000000010e698819 */ /* 0x040fe400000006ff */
[----:B------:R-:W-:Y:S02]  /*0de0*/  @!P0 SHF.L.U64.HI R14, R14, 0x1, R13 ;  /* 0x000000010e0e8819 */ /* 0x000fe4000001020d */
[----:B-1----:R-:W-:Y:S02]  /*0df0*/  @!P0 IADD3 R106, P2, R105, R106, RZ ;  /* 0x0000006a696a8210 */ /* 0x002fe40007f5e0ff */
[----:B------:R-:W-:Y:S02]  /*0e00*/  IADD3 R13, R123, 0x30, RZ ;  /* 0x000000307b0d7810 */ /* 0x000fe40007ffe0ff */
[----:B------:R-:W-:-:S02]  /*0e10*/  @!P0 IADD3.X R107, R14, R107, RZ, P2, !PT ;  /* 0x0000006b0e6b8210 */ /* 0x000fc400017fe4ff */
        /* <DEDUP_REMOVED lines=70> */
[----:B------:R-:W-:-:S05]  /*1280*/  @P5 LOP3.LUT R12, R12, 0x10, RZ, 0xfc, !PT ;  /* 0x000000100c0c5812 */ /* 0x000fca00078efcff */
        /* <DEDUP_REMOVED lines=18> */
[----:B------:R-:W-:-:S07]  /*13b0*/  @!P6 MOV R24, R66 ;  /* 0x000000420018e202 */ /* 0x000fce0000000f00 */
        /* <DEDUP_REMOVED lines=73> */
[----:B------:R-:W-:Y:S02]  /*1850*/  IADD3 R13, R123, 0x70, RZ ;  /* 0x000000707b0d7810 */ /* 0x000fe40007ffe0ff */
[----:B------:R-:W-:-:S02]  /*1860*/  @!P2 IADD3.X R91, R30, R91, RZ, P0, !PT ;  /* 0x0000005b1e5ba210 */ /* 0x000fc400007fe4ff */
[----:B--2---:R-:W-:Y:S02]  /*1870*/  @!P2 IADD3 R32, P0, R33, R34, RZ ;  /* 0x000000222120a210 */ /* 0x004fe40007f1e0ff */
[----:B------:R-:W-:Y:S02]  /*1880*/  SHF.R.S32.HI R31, RZ, 0x1f, R13 ;  /* 0x0000001fff1f7819 */ /* 0x000fe4000001140d */
        /* <DEDUP_REMOVED lines=227> */
[C---:B------:R-:W-:Y:S02]  /*26c0*/  @!P2 IADD3.X R69, R0.reuse, R69, RZ, P0, !PT ;  /* 0x000000450045a210 */ /* 0x040fe400007fe4ff */
        /* <DEDUP_REMOVED lines=18> */
[----:B-1----:R-:W-:-:S04]  /*27f0*/  @!P2 IADD3 R42, P0, R13, R46, RZ ;  /* 0x0000002e0d2aa210 */ /* 0x002fc80007f1e0ff */
[C---:B------:R-:W-:Y:S02]  /*2800*/  @!P2 IADD3.X R43, R52.reuse, R47, RZ, P0, !PT ;  /* 0x0000002f342ba210 */ /* 0x040fe400007fe4ff */
[----:B------:R-:W0:Y:S02]  /*2810*/  @!P2 LDC.64 R46, c[0x0][0x228] ;  /* 0x00008a00ff2eab82 */ /* 0x000e240000000a00 */
[----:B0-----:R-:W-:Y:S02]  /*2820*/  @!P2 IADD3 R46, P0, R13, R46, RZ ;  /* 0x0000002e0d2ea210 */ /* 0x001fe40007f1e0ff */
[----:B------:R-:W-:Y:S02]  /*2830*/  IADD3 R13, R123, 0xd0, RZ ;  /* 0x000000d07b0d7810 */ /* 0x000fe40007ffe0ff */
[----:B------:R-:W-:Y:S02]  /*2840*/  @!P2 IADD3.X R47, R52, R47, RZ, P0, !PT ;  /* 0x0000002f342fa210 */ /* 0x000fe400007fe4ff */
[----:B------:R-:W-:-:S02]  /*2850*/  SHF.R.S32.HI R117, RZ, 0x1f, R13 ;  /* 0x0000001fff757819 */ /* 0x000fc4000001140d */
        /* <DEDUP_REMOVED lines=15> */
[----:B-1----:R-:W-:-:S04]  /*2950*/  @!P2 IADD3 R124, P0, R0, R124, RZ ;  /* 0x0000007c007ca210 */ /* 0x002fc80007f1e0ff */
[----:B------:R-:W-:Y:S02]  /*2960*/  @!P2 IADD3.X R125, R116, R125, RZ, P0, !PT ;  /* 0x0000007d747da210 */ /* 0x000fe400007fe4ff */
        /* <DEDUP_REMOVED lines=8> */
[----:B0-----:R-:W-:Y:S02]  /*29f0*/  @!P2 MOV R118, R66 ;  /* 0x000000420076a202 */ /* 0x001fe40000000f00 */
        /* <DEDUP_REMOVED lines=9> */
[----:B------:R-:W1:Y:S01]  /*2a90*/  @!P2 LDC.64 R116, c[0x0][0x228] ;  /* 0x00008a00ff74ab82 */ /* 0x000e620000000a00 */
[----:B0-----:R-:W-:Y:S02]  /*2aa0*/  @!P2 IADD3 R52, P0, R13, R52, RZ ;  /* 0x000000340d34a210 */ /* 0x001fe40007f1e0ff */
[----:B------:R-:W-:-:S04]  /*2ab0*/  @!P2 SHF.L.U64.HI R0, R118, 0x1, R0 ;  /* 0x000000017600a819 */ /* 0x000fc80000010200 */
[----:B------:R-:W-:-:S05]  /*2ac0*/  @!P2 IADD3.X R53, R0, R53, RZ, P0, !PT ;  /* 0x000000350035a210 */ /* 0x000fca00007fe4ff */
[----:B------:R-:W-:Y:S01]  /*2ad0*/  STL.64 [R1+0x400], R52 ;  /* 0x0004003401007387 */ /* 0x000fe20000100a00 */
[----:B-1----:R-:W-:-:S04]  /*2ae0*/  @!P2 IADD3 R120, P0, R13, R116, RZ ;  /* 0x000000740d78a210 */ /* 0x002fc80007f1e0ff */
[----:B------:R-:W-:Y:S02]  /*2af0*/  @!P2 IADD3.X R121, R0, R117, RZ, P0, !PT ;  /* 0x000000750079a210 */ /* 0x000fe400007fe4ff */
[----:B------:R-:W-:-:S03]  /*2b00*/  IADD3 R0, R123, 0xe0, RZ ;  /* 0x000000e07b007810 */ /* 0x000fc60007ffe0ff */
[----:B------:R0:W-:Y:S01]  /*2b10*/  @!P2 STL.64 [R1+0x238], R120 ;  /* 0x000238780100a387 */ /* 0x0001e20000100a00 */
[----:B------:R-:W-:Y:S02]  /*2b20*/  SHF.R.S32.HI R13, RZ, 0x1f, R0 ;  /* 0x0000001fff0d7819 */ /* 0x000fe40000011400 */
[----:B------:R-:W-:-:S04]  /*2b30*/  ISETP.GE.U32.AND P0, PT, R0, UR18, PT ;  /* 0x0000001200007c0c */ /* 0x000fc8000bf06070 */
        /* <DEDUP_REMOVED lines=137> */
[----:B------:R-:W-:-:S02]  /*33d0*/  ISETP.GE.OR.EX P4, PT, R13, UR19, P1, P0 ;  /* 0x000000130d007c0c */ /* 0x000fc40008f86700 */
[C---:B------:R-:W-:Y:S02]  /*33e0*/  LOP3.LUT P0, RZ, R85.reuse, 0x10, RZ, 0xc0, !PT ;  /* 0x0000001055ff7812 */ /* 0x040fe4000780c0ff */
[----:B------:R-:W-:-:S09]  /*33f0*/  LOP3.LUT R85, R85, 0xdfffffff, RZ, 0xc0, !PT ;  /* 0xdfffffff55557812 */ /* 0x000fd200078ec0ff */
        /* <DEDUP_REMOVED lines=8> */
[----:B------:R-:W-:Y:S02]  /*3480*/  @!P4 SHF.L.U32 R0, R120, 0x1, RZ ;  /* 0x000000017800c819 */ /* 0x000fe400000006ff */
[----:B------:R-:W-:Y:S02]  /*3490*/  IADD3 R13, R123, 0x118, RZ ;  /* 0x000001187b0d7810 */ /* 0x000fe40007ffe0ff */
[----:B------:R-:W-:Y:S02]  /*34a0*/  @!P4 IADD3 R117, R121, R117, RZ ;  /* 0x000000757975c210 */ /* 0x000fe40007ffe0ff */
[----:B0-----:R-:W-:Y:S02]  /*34b0*/  @!P4 IADD3 R52, P2, R0, R118, RZ ;  /* 0x000000760034c210 */ /* 0x001fe40007f5e0ff */
[----:B------:R-:W-:Y:S02]  /*34c0*/  @!P4 SHF.L.U64.HI R120, R120, 0x1, R117 ;  /* 0x000000017878c819 */ /* 0x000fe40000010275 */
[----:B------:R-:W0:Y:S02]  /*34d0*/  @!P4 LDC.64 R116, c[0x0][0x228] ;  /* 0x00008a00ff74cb82 */ /* 0x000e240000000a00 */
[----:B------:R-:W-:-:S02]  /*34e0*/  @!P4 IADD3.X R53, R120, R119, RZ, P2, !PT ;  /* 0x000000777835c210 */ /* 0x000fc400017fe4ff */
[----:B------:R-:W-:-:S03]  /*34f0*/  LOP3.LUT P2, RZ, R85, 0x8, RZ, 0xc0, !PT ;  /* 0x0000000855ff7812 */ /* 0x000fc6000784c0ff */
[----:B------:R0:W-:Y:S02]  /*3500*/  @!P4 STL.64 [R1+0x288], R52 ;  /* 0x000288340100c387 */ /* 0x0001e40000100a00 */
[----:B0-----:R-:W-:Y:S02]  /*3510*/  @!P4 IADD3 R52, P3, R0, R116, RZ ;  /* 0x000000740034c210 */ /* 0x001fe40007f7e0ff */
[----:B------:R-:W-:Y:S02]  /*3520*/  SHF.R.S32.HI R0, RZ, 0x1f, R13 ;  /* 0x0000001fff007819 */ /* 0x000fe4000001140d */
[----:B------:R-:W-:Y:S02]  /*3530*/  @!P4 IADD3.X R53, R120, R117, RZ, P3, !PT ;  /* 0x000000757835c210 */ /* 0x000fe40001ffe4ff */
[----:B------:R-:W-:Y:S02]  /*3540*/  ISETP.GE.U32.AND P3, PT, R13, UR18, PT ;  /* 0x000000120d007c0c */ /* 0x000fe4000bf66070 */
[----:B------:R-:W-:-:S02]  /*3550*/  MOV R120, R52 ;  /* 0x0000003400787202 */ /* 0x000fc40000000f00 */
[----:B------:R-:W-:Y:S02]  /*3560*/  ISETP.GE.OR.EX P5, PT, R0, UR19, P1, P3 ;  /* 0x0000001300007c0c */ /* 0x000fe40008fa6730 */
[----:B------:R-:W-:-:S11]  /*3570*/  MOV R121, R53 ;  /* 0x0000003500797202 */ /* 0x000fd60000000f00 */
[----:B------:R-:W0:Y:S01]  /*3580*/  @!P5 LDC.64 R118, c[0x0][0x288] ;  /* 0x0000a200ff76db82 */ /* 0x000e220000000a00 */
[----:B------:R-:W-:Y:S02]  /*3590*/  @!P5 MOV R116, R66 ;  /* 0x000000420074d202 */ /* 0x000fe40000000f00 */
[----:B------:R-:W-:Y:S02]  /*35a0*/  @!P5 MOV R117, R65 ;  /* 0x000000410075d202 */ /* 0x000fe40000000f00 */
[----:B------:R-:W-:Y:S01]  /*35b0*/  @P5 LOP3.LUT R84, R84, 0x4, RZ, 0xfc, !PT ;  /* 0x0000000454545812 */ /* 0x000fe200078efcff */
[----:B0-----:R-:W-:-:S04]  /*35c0*/  @!P5 IMAD R0, R0, R118, RZ ;  /* 0x000000760000d224 */ /* 0x001fc800078e02ff */
[C---:B------:R-:W-:Y:S02]  /*35d0*/  @!P5 IMAD R0, R13.reuse, R119, R0 ;  /* 0x000000770d00d224 */ /* 0x040fe400078e0200 */
[----:B------:R-:W-:Y:S02]  /*35e0*/  @!P5 IMAD.WIDE.U32 R118, R13, R118, R116 ;  /* 0x000000760d76d225 */ /* 0x000fe400078e0074 */
[----:B------:R-:W0:Y:S03]  /*35f0*/  @!P5 LDC.64 R116, c[0x0][0x230] ;  /* 0x00008c00ff74db82 */ /* 0x000e260000000a00 */
[----:B------:R-:W-:-:S04]  /*3600*/  @!P5 IADD3 R0, R119, R0, RZ ;  /* 0x000000007700d210 */ /* 0x000fc80007ffe0ff */
[C---:B------:R-:W-:Y:S02]  /*3610*/  @!P5 SHF.L.U64.HI R0, R118.reuse, 0x1, R0 ;  /* 0x000000017600d819 */ /* 0x040fe40000010200 */
[----:B------:R-:W-:-:S04]  /*3620*/  @!P5 SHF.L.U32 R118, R118, 0x1, RZ ;  /* 0x000000017676d819 */ /* 0x000fc800000006ff */
[----:B0-----:R-:W-:-:S04]  /*3630*/  @!P5 IADD3 R52, P3, R118, R116, RZ ;  /* 0x000000747634d210 */ /* 0x001fc80007f7e0ff */
[----:B------:R-:W-:Y:S02]  /*3640*/  @!P5 IADD3.X R53, R0, R117, RZ, P3, !PT ;  /* 0x000000750035d210 */ /* 0x000fe40001ffe4ff */
[----:B------:R-:W0:Y:S01]  /*3650*/  @!P5 LDC.64 R116, c[0x0][0x228] ;  /* 0x00008a00ff74db82 */ /* 0x000e220000000a00 */
[----:B------:R-:W-:Y:S02]  /*3660*/  LOP3.LUT P3, RZ, R85, 0x4, RZ, 0xc0, !PT ;  /* 0x0000000455ff7812 */ /* 0x000fe4000786c0ff */
[----:B0-----:R-:W-:-:S04]  /*3670*/  @!P5 IADD3 R118, P4, R118, R116, RZ ;  /* 0x000000747676d210 */ /* 0x001fc80007f9e0ff */
[----:B------:R-:W-:Y:S01]  /*3680*/  @!P5 IADD3.X R119, R0, R117, RZ, P4, !PT ;  /* 0x000000750077d210 */ /* 0x000fe200027fe4ff */
[----:B------:R-:W-:-:S10]  /*3690*/  HFMA2.MMA R0, -RZ, RZ, 0, 0 ;  /* 0x00000000ff007435 */ /* 0x000fd400000001ff */
[----:B------:R0:W2:Y:S02]  /*36a0*/  @!P0 LDG.E R0, desc[UR10][R4.64] ;  /* 0x0000000a04008981 */ /* 0x0000a4000c1e1900 */
[----:B0-----:R-:W-:Y:S02]  /*36b0*/  IADD3 R5, R123, 0x120, RZ ;  /* 0x000001207b057810 */ /* 0x001fe40007ffe0ff */
[----:B------:R-:W-:Y:S02]  /*36c0*/  MOV R4, RZ ;  /* 0x000000ff00047202 */ /* 0x000fe40000000f00 */
[----:B------:R-:W-:Y:S02]  /*36d0*/  SHF.R.S32.HI R13, RZ, 0x1f, R5 ;  /* 0x0000001fff0d7819 */ /* 0x000fe40000011405 */
[----:B------:R-:W-:Y:S02]  /*36e0*/  ISETP.GE.U32.AND P4, PT, R5, UR18, PT ;  /* 0x0000001205007c0c */ /* 0x000fe4000bf86070 */
[----:B------:R0:W3:Y:S01]  /*36f0*/  @!P0 LDG.E R4, desc[UR10][R2.64] ;  /* 0x0000000a02048981 */ /* 0x0000e2000c1e1900 */
[----:B------:R-:W-:-:S02]  /*3700*/  LOP3.LUT P0, RZ, R85, 0x2, RZ, 0xc0, !PT ;  /* 0x0000000255ff7812 */ /* 0x000fc4000780c0ff */
[----:B------:R-:W-:Y:S02]  /*3710*/  ISETP.GE.OR.EX P5, PT, R13, UR19, P1, P4 ;  /* 0x000000130d007c0c */ /* 0x000fe40008fa6740 */
[----:B0-----:R-:W-:-:S06]  /*3720*/  CS2R R2, SRZ ;  /* 0x0000000000027805 */ /* 0x001fcc000001ff00 */
[----:B------:R0:W4:Y:S04]  /*3730*/  @!P2 LDG.E R2, desc[UR10][R112.64] ;  /* 0x0000000a7002a981 */ /* 0x000128000c1e1900 */
[----:B------:R1:W4:Y:S01]  /*3740*/  @!P2 LDG.E R3, desc[UR10][R114.64] ;  /* 0x0000000a7203a981 */ /* 0x000322000c1e1900 */
[----:B------:R-:W-:-:S04]  /*3750*/  LOP3.LUT R84, R84, 0xfffffffd, RZ, 0xc0, !PT ;  /* 0xfffffffd54547812 */ /* 0x000fc800078ec0ff */
[----:B------:R-:W-:Y:S01]  /*3760*/  @P5 LOP3.LUT R84, R84, 0x2, RZ, 0xfc, !PT ;  /* 0x0000000254545812 */ /* 0x000fe200078efcff */
[----:B0-----:R-:W0:Y:S01]  /*3770*/  @!P5 LDC.64 R112, c[0x0][0x288] ;  /* 0x0000a200ff70db82 */ /* 0x001e220000000a00 */
[----:B-1----:R-:W-:Y:S02]  /*3780*/  @!P5 MOV R114, R66 ;  /* 0x000000420072d202 */ /* 0x002fe40000000f00 */
[----:B------:R-:W-:Y:S01]  /*3790*/  @!P5 MOV R115, R65 ;  /* 0x000000410073d202 */ /* 0x000fe20000000f00 */
[-C--:B0-----:R-:W-:Y:S02]  /*37a0*/  @!P5 IMAD R13, R13, R112.reuse, RZ ;  /* 0x000000700d0dd224 */ /* 0x081fe400078e02ff */
[----:B------:R-:W-:-:S04]  /*37b0*/  @!P5 IMAD.WIDE.U32 R114, R5, R112, R114 ;  /* 0x000000700572d225 */ /* 0x000fc800078e0072 */
[----:B------:R-:W-:Y:S02]  /*37c0*/  @!P5 IMAD R13, R5, R113, R13 ;  /* 0x00000071050dd224 */ /* 0x000fe400078e020d */
[----:B------:R-:W0:Y:S03]  /*37d0*/  @!P5 LDC.64 R112, c[0x0][0x230] ;  /* 0x00008c00ff70db82 */ /* 0x000e260000000a00 */
[----:B------:R-:W-:-:S04]  /*37e0*/  @!P5 IADD3 R5, R115, R13, RZ ;  /* 0x0000000d7305d210 */ /* 0x000fc80007ffe0ff */
[C---:B------:R-:W-:Y:S02]  /*37f0*/  @!P5 SHF.L.U64.HI R5, R114.reuse, 0x1, R5 ;  /* 0x000000017205d819 */ /* 0x040fe40000010205 */
[----:B------:R-:W-:-:S04]  /*3800*/  @!P5 SHF.L.U32 R114, R114, 0x1, RZ ;  /* 0x000000017272d819 */ /* 0x000fc800000006ff */
[----:B0-----:R-:W-:-:S04]  /*3810*/  @!P5 IADD3 R116, P2, R114, R112, RZ ;  /* 0x000000707274d210 */ /* 0x001fc80007f5e0ff */
[----:B------:R-:W-:Y:S02]  /*3820*/  @!P5 IADD3.X R117, R5, R113, RZ, P2, !PT ;  /* 0x000000710575d210 */ /* 0x000fe400017fe4ff */
[----:B------:R-:W0:Y:S01]  /*3830*/  @!P5 LDC.64 R112, c[0x0][0x228] ;  /* 0x00008a00ff70db82 */ /* 0x000e220000000a00 */
[----:B------:R-:W-:Y:S02]  /*3840*/  IADD3 R13, R123, 0x128, RZ ;  /* 0x000001287b0d7810 */ /* 0x000fe40007ffe0ff */
[----:B0-----:R-:W-:-:S04]  /*3850*/  @!P5 IADD3 R114, P4, R114, R112, RZ ;  /* 0x000000707272d210 */ /* 0x001fc80007f9e0ff */
[----:B------:R-:W-:Y:S01]  /*3860*/  @!P5 IADD3.X R115, R5, R113, RZ, P4, !PT ;  /* 0x000000710573d210 */ /* 0x000fe200027fe4ff */
[----:B------:R-:W-:-:S10]  /*3870*/  HFMA2.MMA R5, -RZ, RZ, 0, 0 ;  /* 0x00000000ff057435 */ /* 0x000fd400000001ff */
[----:B------:R0:W4:Y:S02]  /*3880*/  @!P3 LDG.E R5, desc[UR10][R6.64] ;  /* 0x0000000a0605b981 */ /* 0x000124000c1e1900 */
[----:B0-----:R-:W-:-:S06]  /*3890*/  CS2R R6, SRZ ;  /* 0x0000000000067805 */ /* 0x001fcc000001ff00 */
[----:B------:R0:W4:Y:S01]  /*38a0*/  @!P3 LDG.E R6, desc[UR10][R110.64] ;  /* 0x0000000a6e06b981 */ /* 0x000122000c1e1900 */
[----:B------:R-:W-:-:S03]  /*38b0*/  ISETP.GE.U32.AND P3, PT, R13, UR18, PT ;  /* 0x000000120d007c0c */ /* 0x000fc6000bf66070 */
[----:B------:R1:W4:Y:S01]  /*38c0*/  @!P0 LDG.E R7, desc[UR10][R10.64] ;  /* 0x0000000a0a078981 */ /* 0x000322000c1e1900 */
[----:B0-----:R-:W-:-:S04]  /*38d0*/  SHF.R.S32.HI R110, RZ, 0x1f, R13 ;  /* 0x0000001fff6e7819 */ /* 0x001fc8000001140d */
[----:B------:R-:W-:Y:S02]  /*38e0*/  ISETP.GE.OR.EX P3, PT, R110, UR19, P1, P3 ;  /* 0x000000136e007c0c */ /* 0x000fe40008f66730 */
[----:B-1----:R-:W-:-:S06]  /*38f0*/  MOV R10, RZ ;  /* 0x000000ff000a7202 */ /* 0x002fcc0000000f00 */
[----:B------:R0:W4:Y:S05]  /*3900*/  @!P0 LDG.E R10, desc[UR10][R8.64] ;  /* 0x0000000a080a8981 */ /* 0x00012a000c1e1900 */
[----:B0-----:R-:W0:Y:S01]  /*3910*/  @!P3 LDC.64 R8, c[0x0][0x288] ;  /* 0x0000a200ff08bb82 */ /* 0x001e220000000a00 */
[----:B------:R-:W-:Y:S01]  /*3920*/  @!P3 MOV R111, R65 ;  /* 0x00000041006fb202 */ /* 0x000fe20000000f00 */
[----:B------:R1:W-:Y:S01]  /*3930*/  @!P5 STL.64 [R1+0x240], R116 ;  /* 0x000240740100d387 */ /* 0x0003e20000100a00 */
[----:B0-----:R-:W-:-:S04]  /*3940*/  @!P3 IMAD R110, R110, R8, RZ ;  /* 0x000000086e6eb224 */ /* 0x001fc800078e02ff */
[----:B------:R-:W-:Y:S01]  /*3950*/  @!P3 IMAD R9, R13, R9, R110 ;  /* 0x000000090d09b224 */ /* 0x000fe200078e026e */
[----:B------:R-:W-:-:S05]  /*3960*/  @!P3 MOV R110, R66 ;  /* 0x00000042006eb202 */ /* 0x000fca0000000f00 */
[----:B------:R-:W-:Y:S01]  /*3970*/  @!P3 IMAD.WIDE.U32 R110, R13, R8, R110 ;  /* 0x000000080d6eb225 */ /* 0x000fe200078e006e */
[----:B-1----:R-:W-:Y:S02]  /*3980*/  MOV R116, R120 ;  /* 0x0000007800747202 */ /* 0x002fe40000000f00 */
[----:B------:R-:W-:Y:S02]  /*3990*/  MOV R117, R121 ;  /* 0x0000007900757202 */ /* 0x000fe40000000f00 */
[----:B------:R-:W-:Y:S01]  /*39a0*/  @!P3 IADD3 R9, R111, R9, RZ ;  /* 0x000000096f09b210 */ /* 0x000fe20007ffe0ff */
[----:B------:R-:W0:Y:S03]  /*39b0*/  @!P3 LDC.64 R120, c[0x0][0x230] ;  /* 0x00008c00ff78bb82 */ /* 0x000e260000000a00 */
[----:B------:R-:W-:-:S05]  /*39c0*/  @!P3 SHF.L.U64.HI R11, R110, 0x1, R9 ;  /* 0x000000016e0bb819 */ /* 0x000fca0000010209 */
[----:B------:R-:W1:Y:S01]  /*39d0*/  @!P3 LDC.64 R8, c[0x0][0x228] ;  /* 0x00008a00ff08bb82 */ /* 0x000e620000000a00 */
[----:B------:R-:W-:Y:S01]  /*39e0*/  @!P3 SHF.L.U32 R110, R110, 0x1, RZ ;  /* 0x000000016e6eb819 */ /* 0x000fe200000006ff */
[----:B------:R1:W-:Y:S01]  /*39f0*/  @!P5 STL.64 [R1+0x230], R114 ;  /* 0x000230720100d387 */ /* 0x0003e20000100a00 */
[----:B------:R-:W-:Y:S02]  /*3a00*/  LOP3.LUT P2, RZ, R85, 0x1, RZ, 0xc0, !PT ;  /* 0x0000000155ff7812 */ /* 0x000fe4000784c0ff */
[----:B0-----:R-:W-:-:S04]  /*3a10*/  @!P3 IADD3 R120, P0, R110, R120, RZ ;  /* 0x000000786e78b210 */ /* 0x001fc80007f1e0ff */
[----:B------:R-:W-:Y:S02]  /*3a20*/  @!P3 IADD3.X R121, R11, R121, RZ, P0, !PT ;  /* 0x000000790b79b210 */ /* 0x000fe400007fe4ff */
[----:B-1----:R-:W-:-:S04]  /*3a30*/  @!P3 IADD3 R114, P0, R110, R8, RZ ;  /* 0x000000086e72b210 */ /* 0x002fc80007f1e0ff */
[----:B------:R-:W-:Y:S02]  /*3a40*/  @!P3 IADD3.X R115, R11, R9, RZ, P0, !PT ;  /* 0x000000090b73b210 */ /* 0x000fe400007fe4ff */
[----:B------:R-:W-:Y:S02]  /*3a50*/  CS2R R8, SRZ ;  /* 0x0000000000087805 */ /* 0x000fe4000001ff00 */
[----:B------:R-:W-:-:S04]  /*3a60*/  IADD3 R13, R123, 0x130, RZ ;  /* 0x000001307b0d7810 */ /* 0x000fc80007ffe0ff */
[----:B------:R-:W2:Y:S04]  /*3a70*/  @!P2 LDG.E R9, desc[UR10][R108.64] ;  /* 0x0000000a6c09a981 */ /* 0x000ea8000c1e1900 */
[----:B------:R0:W2:Y:S01]  /*3a80*/  @!P2 LDG.E R8, desc[UR10][R16.64] ;  /* 0x0000000a1008a981 */ /* 0x0000a2000c1e1900 */
[----:B------:R-:W-:Y:S02]  /*3a90*/  ISETP.GE.U32.AND P2, PT, R13, UR18, PT ;  /* 0x000000120d007c0c */ /* 0x000fe4000bf46070 */
[----:B------:R-:W-:Y:S02]  /*3aa0*/  LOP3.LUT P0, RZ, R12, 0x2, RZ, 0xc0, !PT ;  /* 0x000000020cff7812 */ /* 0x000fe4000780c0ff */
[----:B0-----:R-:W-:-:S04]  /*3ab0*/  SHF.R.S32.HI R17, RZ, 0x1f, R13 ;  /* 0x0000001fff117819 */ /* 0x001fc8000001140d */
[----:B------:R-:W-:Y:S02]  /*3ac0*/  ISETP.GE.OR.EX P2, PT, R17, UR19, P1, P2 ;  /* 0x0000001311007c0c */ /* 0x000fe40008f46720 */
[----:B------:R-:W-:-:S06]  /*3ad0*/  MOV R11, RZ ;  /* 0x000000ff000b7202 */ /* 0x000fcc0000000f00 */
[----:B------:R0:W4:Y:S05]  /*3ae0*/  @!P0 LDG.E R11, desc[UR10][R104.64] ;  /* 0x0000000a680b8981 */ /* 0x00012a000c1e1900 */
[----:B0-----:R-:W0:Y:S01]  /*3af0*/  @!P2 LDC.64 R104, c[0x0][0x288] ;  /* 0x0000a200ff68ab82 */ /* 0x001e220000000a00 */
[----:B------:R-:W-:-:S10]  /*3b00*/  HFMA2.MMA R16, -RZ, RZ, 0, 0 ;  /* 0x00000000ff107435 */ /* 0x000fd400000001ff */
[----:B------:R1:W4:Y:S01]  /*3b10*/  @!P0 LDG.E R16, desc[UR10][R106.64] ;  /* 0x0000000a6a108981 */ /* 0x000322000c1e1900 */
[----:B------:R-:W-:Y:S02]  /*3b20*/  LOP3.LUT R84, R84, 0xfffffffe, RZ, 0xc0, !PT ;  /* 0xfffffffe54547812 */ /* 0x000fe400078ec0ff */
[----:B-1----:R-:W-:Y:S02]  /*3b30*/  @!P2 MOV R106, R66 ;  /* 0x00000042006aa202 */ /* 0x002fe40000000f00 */
[----:B------:R-:W-:Y:S01]  /*3b40*/  @!P2 MOV R107, R65 ;  /* 0x00000041006ba202 */ /* 0x000fe20000000f00 */
[----:B0-----:R-:W-:-:S04]  /*3b50*/  @!P2 IMAD R17, R17, R104, RZ ;  /* 0x000000681111a224 */ /* 0x001fc800078e02ff */
[C---:B------:R-:W-:Y:S02]  /*3b60*/  @!P2 IMAD R17, R13.reuse, R105, R17 ;  /* 0x000000690d11a224 */ /* 0x040fe400078e0211 */
[----:B------:R-:W-:Y:S02]  /*3b70*/  @!P2 IMAD.WIDE.U32 R106, R13, R104, R106 ;  /* 0x000000680d6aa225 */ /* 0x000fe400078e006a */
[----:B------:R-:W0:Y:S01]  /*3b80*/  @!P2 LDC.64 R104, c[0x0][0x230] ;  /* 0x00008c00ff68ab82 */ /* 0x000e220000000a00 */
[----:B------:R-:W-:-:S04]  /*3b90*/  @P3 LOP3.LUT R84, R84, 0x1, RZ, 0xfc, !PT ;  /* 0x0000000154543812 */ /* 0x000fc800078efcff */
[----:B------:R-:W-:Y:S02]  /*3ba0*/  LOP3.LUT R84, R84, 0xffffffbf, RZ, 0xc0, !PT ;  /* 0xffffffbf54547812 */ /* 0x000fe400078ec0ff */
[----:B------:R-:W-:Y:S02]  /*3bb0*/  @!P2 IADD3 R13, R107, R17, RZ ;  /* 0x000000116b0da210 */ /* 0x000fe40007ffe0ff */
[----:B------:R-:W-:Y:S02]  /*3bc0*/  @P2 LOP3.LUT R84, R84, 0x40, RZ, 0xfc, !PT ;  /* 0x0000004054542812 */ /* 0x000fe400078efcff */
[----:B------:R-:W-:Y:S02]  /*3bd0*/  @!P2 SHF.L.U64.HI R13, R106, 0x1, R13 ;  /* 0x000000016a0da819 */ /* 0x000fe4000001020d */
[----:B------:R-:W-:Y:S02]  /*3be0*/  LOP3.LUT R84, R84, 0xdfffffff, RZ, 0xc0, !PT ;  /* 0xdfffffff54547812 */ /* 0x000fe400078ec0ff */
[----:B------:R-:W-:-:S02]  /*3bf0*/  @!P2 SHF.L.U32 R106, R106, 0x1, RZ ;  /* 0x000000016a6aa819 */ /* 0x000fc400000006ff */
[----:B------:R-:W-:Y:S02]  /*3c00*/  @P0 LOP3.LUT R84, R84, 0x20000000, RZ, 0xfc, !PT ;  /* 0x2000000054540812 */ /* 0x000fe400078efcff */
[----:B0-----:R-:W-:-:S04]  /*3c10*/  @!P2 IADD3 R112, P0, R106, R104, RZ ;  /* 0x000000686a70a210 */ /* 0x001fc80007f1e0ff */
[----:B------:R-:W-:Y:S02]  /*3c20*/  @!P2 IADD3.X R113, R13, R105, RZ, P0, !PT ;  /* 0x000000690d71a210 */ /* 0x000fe400007fe4ff */
[----:B------:R-:W0:Y:S01]  /*3c30*/  @!P2 LDC.64 R104, c[0x0][0x228] ;  /* 0x00008a00ff68ab82 */ /* 0x000e220000000a00 */
[----:B------:R0:W-:Y:S04]  /*3c40*/  STL.64 [R1+0x380], R120 ;  /* 0x0003807801007387 */ /* 0x0001e80000100a00 */
[----:B------:R-:W-:Y:S01]  /*3c50*/  @!P2 STL.64 [R1+0x218], R112 ;  /* 0x000218700100a387 */ /* 0x000fe20000100a00 */
[C---:B------:R-:W-:Y:S02]  /*3c60*/  LOP3.LUT P5, RZ, R12.reuse, 0x10, RZ, 0xc0, !PT ;  /* 0x000000100cff7812 */ /* 0x040fe400078ac0ff */
[----:B------:R-:W-:-:S02]  /*3c70*/  LOP3.LUT P4, RZ, R12, 0x8, RZ, 0xc0, !PT ;  /* 0x000000080cff7812 */ /* 0x000fc4000788c0ff */
[----:B------:R-:W-:Y:S02]  /*3c80*/  LOP3.LUT P3, RZ, R12, 0x4, RZ, 0xc0, !PT ;  /* 0x000000040cff7812 */ /* 0x000fe4000786c0ff */
[----:B0-----:R-:W-:-:S04]  /*3c90*/  @!P2 IADD3 R120, P0, R106, R104, RZ ;  /* 0x000000686a78a210 */ /* 0x001fc80007f1e0ff */
[----:B------:R-:W-:Y:S02]  /*3ca0*/  @!P2 IADD3.X R121, R13, R105, RZ, P0, !PT ;  /* 0x000000690d79a210 */ /* 0x000fe400007fe4ff */
[----:B------:R-:W-:Y:S02]  /*3cb0*/  LOP3.LUT P2, RZ, R12, 0x1, RZ, 0xc0, !PT ;  /* 0x000000010cff7812 */ /* 0x000fe4000784c0ff */
[----:B------:R-:W-:Y:S02]  /*3cc0*/  CS2R R12, SRZ ;  /* 0x00000000000c7805 */ /* 0x000fe4000001ff00 */
[----:B------:R-:W-:Y:S02]  /*3cd0*/  IADD3 R17, R123, 0x138, RZ ;  /* 0x000001387b117810 */ /* 0x000fe40007ffe0ff */
[----:B------:R-:W-:Y:S02]  /*3ce0*/  LOP3.LUT R84, R84, 0xf7ffffff, RZ, 0xc0, !PT ;  /* 0xf7ffffff54547812 */ /* 0x000fe400078ec0ff */
[----:B------:R-:W4:Y:S05]  /*3cf0*/  @!P3 LDG.E R13, desc[UR10][R22.64] ;  /* 0x0000000a160db981 */ /* 0x000f2a000c1e1900 */
[----:B------:R0:W4:Y:S01]  /*3d00*/  @!P2 LDG.E R12, desc[UR10][R14.64] ;  /* 0x0000000a0e0ca981 */ /* 0x000122000c1e1900 */
[----:B------:R-:W-:-:S02]  /*3d10*/  ISETP.GE.U32.AND P0, PT, R17, UR18, PT ;  /* 0x0000001211007c0c */ /* 0x000fc4000bf06070 */
[----:B0-----:R-:W-:Y:S02]  /*3d20*/  CS2R R14, SRZ ;  /* 0x00000000000e7805 */ /* 0x001fe4000001ff00 */
[----:B------:R-:W-:-:S04]  /*3d30*/  @P2 LOP3.LUT R84, R84, 0x8000000, RZ, 0xfc, !PT ;  /* 0x0800000054542812 */ /* 0x000fc800078efcff */
[----:B------:R0:W4:Y:S04]  /*3d40*/  @!P2 LDG.E R15, desc[UR10][R102.64] ;  /* 0x0000000a660fa981 */ /* 0x000128000c1e1900 */
[----:B------:R1:W4:Y:S01]  /*3d50*/  @!P3 LDG.E R14, desc[UR10][R72.64] ;  /* 0x0000000a480eb981 */ /* 0x000322000c1e1900 */
[----:B0-----:R-:W-:-:S04]  /*3d60*/  SHF.R.S32.HI R102, RZ, 0x1f, R17 ;  /* 0x0000001fff667819 */ /* 0x001fc80000011411 */
[----:B------:R-:W-:-:S13]  /*3d70*/  ISETP.GE.OR.EX P2, PT, R102, UR19, P1, P0 ;  /* 0x0000001366007c0c */ /* 0x000fda0008f46700 */
[----:B------:R-:W0:Y:S01]  /*3d80*/  @!P2 LDC.64 R22, c[0x0][0x288] ;  /* 0x0000a200ff16ab82 */ /* 0x000e220000000a00 */
[----:B-1----:R-:W-:Y:S02]  /*3d90*/  @!P2 MOV R72, R66 ;  /* 0x000000420048a202 */ /* 0x002fe40000000f00 */
[----:B------:R-:W-:Y:S02]  /*3da0*/  @!P2 MOV R73, R65 ;  /* 0x000000410049a202 */ /* 0x000fe40000000f00 */
[----:B------:R-:W-:Y:S01]  /*3db0*/  MOV R103, R115 ;  /* 0x0000007300677202 */ /* 0x000fe20000000f00 */
[----:B0-----:R-:W-:-:S04]  /*3dc0*/  @!P2 IMAD R102, R102, R22, RZ ;  /* 0x000000166666a224 */ /* 0x001fc800078e02ff */
[C---:B------:R-:W-:Y:S02]  /*3dd0*/  @!P2 IMAD R102, R17.reuse, R23, R102 ;  /* 0x000000171166a224 */ /* 0x040fe400078e0266 */
[----:B------:R-:W-:Y:S02]  /*3de0*/  @!P2 IMAD.WIDE.U32 R22, R17, R22, R72 ;  /* 0x000000161116a225 */ /* 0x000fe400078e0048 */
[----:B------:R-:W0:Y:S03]  /*3df0*/  @!P2 LDC.64 R72, c[0x0][0x230] ;  /* 0x00008c00ff48ab82 */ /* 0x000e260000000a00 */
[----:B------:R-:W-:Y:S02]  /*3e00*/  @!P2 IADD3 R17, R23, R102, RZ ;  /* 0x000000661711a210 */ /* 0x000fe40007ffe0ff */
[----:B------:R-:W-:-:S03]  /*3e10*/  MOV R102, R114 ;  /* 0x0000007200667202 */ /* 0x000fc60000000f00 */
[----:B------:R-:W1:Y:S01]  /*3e20*/  @!P2 LDC.64 R114, c[0x0][0x228] ;  /* 0x00008a00ff72ab82 */ /* 0x000e620000000a00 */
[C---:B------:R-:W-:Y:S02]  /*3e30*/  @!P2 SHF.L.U64.HI R17, R22.reuse, 0x1, R17 ;  /* 0x000000011611a819 */ /* 0x040fe40000010211 */
[----:B------:R-:W-:-:S04]  /*3e40*/  @!P2 SHF.L.U32 R22, R22, 0x1, RZ ;  /* 0x000000011616a819 */ /* 0x000fc800000006ff */
[----:B0-----:R-:W-:-:S04]  /*3e50*/  @!P2 IADD3 R72, P0, R22, R72, RZ ;  /* 0x000000481648a210 */ /* 0x001fc80007f1e0ff */
[----:B------:R-:W-:Y:S02]  /*3e60*/  @!P2 IADD3.X R73, R17, R73, RZ, P0, !PT ;  /* 0x000000491149a210 */ /* 0x000fe400007fe4ff */
[----:B-1----:R-:W-:-:S04]  /*3e70*/  @!P2 IADD3 R114, P0, R22, R114, RZ ;  /* 0x000000721672a210 */ /* 0x002fc80007f1e0ff */
[----:B------:R-:W-:Y:S02]  /*3e80*/  @!P2 IADD3.X R115, R17, R115, RZ, P0, !PT ;  /* 0x000000731173a210 */ /* 0x000fe400007fe4ff */
[----:B------:R-:W-:Y:S02]  /*3e90*/  MOV R17, RZ ;  /* 0x000000ff00117202 */ /* 0x000fe40000000f00 */
[----:B------:R-:W-:-:S04]  /*3ea0*/  LOP3.LUT R84, R84, 0xffffffdf, RZ, 0xc0, !PT ;  /* 0xffffffdf54547812 */ /* 0x000fc800078ec0ff */
[----:B------:R0:W4:Y:S01]  /*3eb0*/  @!P4 LDG.E R17, desc[UR10][R18.64] ;  /* 0x0000000a1211c981 */ /* 0x000122000c1e1900 */
[----:B------:R-:W-:Y:S02]  /*3ec0*/  @P2 LOP3.LUT R84, R84, 0x20, RZ, 0xfc, !PT ;  /* 0x0000002054542812 */ /* 0x000fe400078efcff */
[----:B0-----:R-:W-:Y:S01]  /*3ed0*/  IADD3 R19, R123, 0x140, RZ ;  /* 0x000001407b137810 */ /* 0x001fe20007ffe0ff */
[----:B------:R-:W-:-:S03]  /*3ee0*/  HFMA2.MMA R18, -RZ, RZ, 0, 0 ;  /* 0x00000000ff127435 */ /* 0x000fc600000001ff */
[----:B------:R-:W-:Y:S02]  /*3ef0*/  SHF.R.S32.HI R23, RZ, 0x1f, R19 ;  /* 0x0000001fff177819 */ /* 0x000fe40000011413 */
[----:B------:R-:W-:-:S04]  /*3f00*/  ISETP.GE.U32.AND P0, PT, R19, UR18, PT ;  /* 0x0000001213007c0c */ /* 0x000fc8000bf06070 */
[----:B------:R-:W-:Y:S01]  /*3f10*/  ISETP.GE.OR.EX P2, PT, R23, UR19, P1, P0 ;  /* 0x0000001317007c0c */ /* 0x000fe20008f46700 */
[----:B------:R0:W4:Y:S02]  /*3f20*/  @!P5 LDG.E R18, desc[UR10][R20.64] ;  /* 0x0000000a1412d981 */ /* 0x000124000c1e1900 */
[----:B0-----:R-:W-:-:S06]  /*3f30*/  MOV R21, RZ ;  /* 0x000000ff00157202 */ /* 0x001fcc0000000f00 */
[----:B------:R0:W4:Y:S04]  /*3f40*/  @!P5 LDG.E R21, desc[UR10][R98.64] ;  /* 0x0000000a6215d981 */ /* 0x000128000c1e1900 */
[----:B0-----:R-:W0:Y:S01]  /*3f50*/  @!P2 LDC.64 R98, c[0x0][0x288] ;  /* 0x0000a200ff62ab82 */ /* 0x001e220000000a00 */
[----:B------:R-:W-:-:S10]  /*3f60*/  HFMA2.MMA R22, -RZ, RZ, 0, 0 ;  /* 0x00000000ff167435 */ /* 0x000fd400000001ff */
[----:B------:R1:W4:Y:S02]  /*3f70*/  @!P4 LDG.E R22, desc[UR10][R100.64] ;  /* 0x0000000a6416c981 */ /* 0x000324000c1e1900 */
[----:B-1----:R-:W-:Y:S02]  /*3f80*/  @!P2 MOV R100, R66 ;  /* 0x000000420064a202 */ /* 0x002fe40000000f00 */
[----:B------:R-:W-:Y:S01]  /*3f90*/  @!P2 MOV R101, R65 ;  /* 0x000000410065a202 */ /* 0x000fe20000000f00 */
[----:B0-----:R-:W-:-:S04]  /*3fa0*/  @!P2 IMAD R20, R23, R98, RZ ;  /* 0x000000621714a224 */ /* 0x001fc800078e02ff */
[C---:B------:R-:W-:Y:S02]  /*3fb0*/  @!P2 IMAD R20, R19.reuse, R99, R20 ;  /* 0x000000631314a224 */ /* 0x040fe400078e0214 */
[----:B------:R-:W-:Y:S02]  /*3fc0*/  @!P2 IMAD.WIDE.U32 R100, R19, R98, R100 ;  /* 0x000000621364a225 */ /* 0x000fe400078e0064 */
[----:B------:R-:W0:Y:S03]  /*3fd0*/  @!P2 LDC.64 R98, c[0x0][0x230] ;  /* 0x00008c00ff62ab82 */ /* 0x000e260000000a00 */
[----:B------:R-:W-:Y:S01]  /*3fe0*/  @!P2 IADD3 R19, R101, R20, RZ ;  /* 0x000000146513a210 */ /* 0x000fe20007ffe0ff */
[----:B------:R1:W-:Y:S03]  /*3ff0*/  STL.64 [R1+0x390], R120 ;  /* 0x0003907801007387 */ /* 0x0003e60000100a00 */
[----:B------:R-:W-:-:S02]  /*4000*/  @!P2 SHF.L.U64.HI R19, R100, 0x1, R19 ;  /* 0x000000016413a819 */ /* 0x000fc40000010213 */
[----:B------:R-:W-:Y:S02]  /*4010*/  @!P2 SHF.L.U32 R100, R100, 0x1, RZ ;  /* 0x000000016464a819 */ /* 0x000fe400000006ff */
[----:B-1----:R-:W-:Y:S02]  /*4020*/  MOV R120, R118 ;  /* 0x0000007600787202 */ /* 0x002fe40000000f00 */
[----:B------:R-:W-:Y:S02]  /*4030*/  MOV R121, R119 ;  /* 0x0000007700797202 */ /* 0x000fe40000000f00 */
[----:B0-----:R-:W-:-:S04]  /*4040*/  @!P2 IADD3 R118, P0, R100, R98, RZ ;  /* 0x000000626476a210 */ /* 0x001fc80007f1e0ff */
[----:B------:R-:W-:Y:S02]  /*4050*/  @!P2 IADD3.X R119, R19, R99, RZ, P0, !PT ;  /* 0x000000631377a210 */ /* 0x000fe400007fe4ff */
[----:B------:R-:W0:Y:S01]  /*4060*/  @!P2 LDC.64 R98, c[0x0][0x228] ;  /* 0x00008a00ff62ab82 */ /* 0x000e220000000a00 */
[----:B------:R-:W-:Y:S01]  /*4070*/  LOP3.LUT R84, R84, 0xefffffff, RZ, 0xc0, !PT ;  /* 0xefffffff54547812 */ /* 0x000fe200078ec0ff */
[----:B--2---:R1:W-:Y:S03]  /*4080*/  STL.64 [R1+0x3e8], R8 ;  /* 0x0003e80801007387 */ /* 0x0043e60000100a00 */
[----:B------:R-:W-:-:S04]  /*4090*/  @P3 LOP3.LUT R84, R84, 0x10000000, RZ, 0xfc, !PT ;  /* 0x1000000054543812 */ /* 0x000fc800078efcff */
[----:B------:R-:W-:Y:S02]  /*40a0*/  LOP3.LUT R84, R84, 0xfbffffff, RZ, 0xc0, !PT ;  /* 0xfbffffff54547812 */ /* 0x000fe400078ec0ff */
[----:B-1----:R-:W-:Y:S02]  /*40b0*/  MOV R8, R116 ;  /* 0x0000007400087202 */ /* 0x002fe40000000f00 */
[----:B------:R-:W-:Y:S02]  /*40c0*/  MOV R9, R117 ;  /* 0x0000007500097202 */ /* 0x000fe40000000f00 */
[----:B------:R-:W-:Y:S01]  /*40d0*/  @P4 LOP3.LUT R84, R84, 0x4000000, RZ, 0xfc, !PT ;  /* 0x0400000054544812 */ /* 0x000fe200078efcff */
[----:B------:R-:W-:Y:S01]  /*40e0*/  HFMA2.MMA R20, -RZ, RZ, 0, 0 ;  /* 0x00000000ff147435 */ /* 0x000fe200000001ff */
[----:B0-----:R-:W-:-:S04]  /*40f0*/  @!P2 IADD3 R116, P0, R100, R98, RZ ;  /* 0x000000626474a210 */ /* 0x001fc80007f1e0ff */
[----:B------:R-:W-:-:S05]  /*4100*/  @!P2 IADD3.X R117, R19, R99, RZ, P0, !PT ;  /* 0x000000631375a210 */ /* 0x000fca00007fe4ff */
[----:B------:R-:W2:Y:S01]  /*4110*/  @!P6 LDG.E R20, desc[UR10][R96.64] ;  /* 0x0000000a6014e981 */ /* 0x000ea2000c1e1900 */
[----:B------:R-:W-:Y:S02]  /*4120*/  MOV R19, RZ ;  /* 0x000000ff00137202 */ /* 0x000fe40000000f00 */
[----:B------:R-:W-:-:S04]  /*4130*/  LOP3.LUT R84, R84, 0xffffffef, RZ, 0xc0, !PT ;  /* 0xffffffef54547812 */ /* 0x000fc800078ec0ff */
[----:B------:R-:W-:Y:S01]  /*4140*/  @P2 LOP3.LUT R84, R84, 0x10, RZ, 0xfc, !PT ;  /* 0x0000001054542812 */ /* 0x000fe200078efcff */
[----:B------:R0:W2:Y:S03]  /*4150*/  @!P6 LDG.E R19, desc[UR10][R28.64] ;  /* 0x0000000a1c13e981 */ /* 0x0000a6000c1e1900 */
[----:B------:R-:W-:Y:S02]  /*4160*/  LOP3.LUT R84, R84, 0xbfffffff, RZ, 0xc0, !PT ;  /* 0xbfffffff54547812 */ /* 0x000fe400078ec0ff */
[----:B0-----:R-:W-:-:S04]  /*4170*/  IADD3 R29, R123, 0x148, RZ ;  /* 0x000001487b1d7810 */ /* 0x001fc80007ffe0ff */
[----:B------:R-:W-:Y:S02]  /*4180*/  SHF.R.S32.HI R96, RZ, 0x1f, R29 ;  /* 0x0000001fff607819 */ /* 0x000fe4000001141d */
[----:B------:R-:W-:Y:S02]  /*4190*/  ISETP.GE.U32.AND P4, PT, R29, UR18, PT ;  /* 0x000000121d007c0c */ /* 0x000fe4000bf86070 */
[----:B------:R-:W-:Y:S02]  /*41a0*/  LOP3.LUT P3, RZ, R85, 0x100, RZ, 0xc0, !PT ;  /* 0x0000010055ff7812 */ /* 0x000fe4000786c0ff */
[----:B------:R-:W-:Y:S02]  /*41b0*/  @P5 LOP3.LUT R84, R84, 0x40000000, RZ, 0xfc, !PT ;  /* 0x4000000054545812 */ /* 0x000fe400078efcff */
[----:B------:R-:W-:Y:S02]  /*41c0*/  ISETP.GE.OR.EX P5, PT, R96, UR19, P1, P4 ;  /* 0x0000001360007c0c */ /* 0x000fe40008fa6740 */
[----:B------:R-:W-:-:S07]  /*41d0*/  MOV R23, RZ ;  /* 0x000000ff00177202 */ /* 0x000fce0000000f00 */
[----:B------:R0:W2:Y:S01]  /*41e0*/  @!P3 LDG.E R23, desc[UR10][R24.64] ;  /* 0x0000000a1817b981 */ /* 0x0000a2000c1e1900 */
[----:B------:R-:W-:-:S03]  /*41f0*/  HFMA2.MMA R28, -RZ, RZ, 0, 0 ;  /* 0x00000000ff1c7435 */ /* 0x000fc600000001ff */
[----:B------:R-:W1:Y:S07]  /*4200*/  @!P5 LDC.64 R108, c[0x0][0x230] ;  /* 0x00008c00ff6cdb82 */ /* 0x000e6e0000000a00 */
[----:B------:R3:W2:Y:S01]  /*4210*/  @!P3 LDG.E R28, desc[UR10][R94.64] ;  /* 0x0000000a5e1cb981 */ /* 0x0006a2000c1e1900 */
[----:B0-----:R-:W0:Y:S01]  /*4220*/  @!P5 LDC.64 R24, c[0x0][0x288] ;  /* 0x0000a200ff18db82 */ /* 0x001e220000000a00 */
[----:B---3--:R-:W-:Y:S02]  /*4230*/  @!P5 MOV R94, R66 ;  /* 0x00000042005ed202 */ /* 0x008fe40000000f00 */
[----:B------:R-:W-:Y:S01]  /*4240*/  @!P5 MOV R95, R65 ;  /* 0x00000041005fd202 */ /* 0x000fe20000000f00 */
[----:B0-----:R-:W-:-:S02]  /*4250*/  @!P5 IMAD R96, R96, R24, RZ ;  /* 0x000000186060d224 */ /* 0x001fc400078e02ff */
[----:B------:R-:W-:-:S04]  /*4260*/  @!P5 IMAD.WIDE.U32 R94, R29, R24, R94 ;  /* 0x000000181d5ed225 */ /* 0x000fc800078e005e */
[----:B------:R-:W-:-:S05]  /*4270*/  @!P5 IMAD R25, R29, R25, R96 ;  /* 0x000000191d19d224 */ /* 0x000fca00078e0260 */
[----:B------:R-:W-:-:S04]  /*4280*/  @!P5 IADD3 R25, R95, R25, RZ ;  /* 0x000000195f19d210 */ /* 0x000fc80007ffe0ff */
[C---:B------:R-:W-:Y:S02]  /*4290*/  @!P5 SHF.L.U64.HI R29, R94.reuse, 0x1, R25 ;  /* 0x000000015e1dd819 */ /* 0x040fe40000010219 */
[----:B------:R-:W0:Y:S01]  /*42a0*/  @!P5 LDC.64 R24, c[0x0][0x228] ;  /* 0x00008a00ff18db82 */ /* 0x000e220000000a00 */
[----:B------:R-:W-:Y:S02]  /*42b0*/  @!P5 SHF.L.U32 R94, R94, 0x1, RZ ;  /* 0x000000015e5ed819 */ /* 0x000fe400000006ff */
[----:B------:R-:W-:Y:S02]  /*42c0*/  LOP3.LUT P2, RZ, R85, 0x80, RZ, 0xc0, !PT ;  /* 0x0000008055ff7812 */ /* 0x000fe4000784c0ff */
[----:B------:R-:W-:Y:S02]  /*42d0*/  LOP3.LUT R84, R84, 0x7fffffff, RZ, 0xc0, !PT ;  /* 0x7fffffff54547812 */ /* 0x000fe400078ec0ff */
[----:B-1----:R-:W-:Y:S02]  /*42e0*/  @!P5 IADD3 R108, P3, R94, R108, RZ ;  /* 0x0000006c5e6cd210 */ /* 0x002fe40007f7e0ff */
[----:B------:R-:W-:-:S02]  /*42f0*/  @P6 LOP3.LUT R84, R84, 0x80000000, RZ, 0xfc, !PT ;  /* 0x8000000054546812 */ /* 0x000fc400078efcff */
[----:B0-----:R-:W-:-:S04]  /*4300*/  @!P5 IADD3 R112, P4, R94, R24, RZ ;  /* 0x000000185e70d210 */ /* 0x001fc80007f9e0ff */
[C---:B------:R-:W-:Y:S02]  /*4310*/  @!P5 IADD3.X R113, R29.reuse, R25, RZ, P4, !PT ;  /* 0x000000191d71d210 */ /* 0x040fe400027fe4ff */
[----:B------:R-:W-:Y:S02]  /*4320*/  CS2R R24, SRZ ;  /* 0x0000000000187805 */ /* 0x000fe4000001ff00 */
[----:B------:R-:W-:-:S04]  /*4330*/  @!P5 IADD3.X R109, R29, R109, RZ, P3, !PT ;  /* 0x0000006d1d6dd210 */ /* 0x000fc80001ffe4ff */
[----:B------:R0:W3:Y:S01]  /*4340*/  @!P2 LDG.E R24, desc[UR10][R26.64] ;  /* 0x0000000a1a18a981 */ /* 0x0000e2000c1e1900 */
[----:B------:R-:W-:Y:S02]  /*4350*/  IADD3 R29, R123, 0x150, RZ ;  /* 0x000001507b1d7810 */ /* 0x000fe40007ffe0ff */
[----:B------:R-:W-:Y:S02]  /*4360*/  LOP3.LUT R84, R84, 0xfffffdff, RZ, 0xc0, !PT ;  /* 0xfffffdff54547812 */ /* 0x000fe400078ec0ff */
[----:B0-----:R-:W-:Y:S02]  /*4370*/  CS2R R26, SRZ ;  /* 0x00000000001a7805 */ /* 0x001fe4000001ff00 */
[----:B------:R-:W-:-:S04]  /*4380*/  ISETP.GE.U32.AND P4, PT, R29, UR18, PT ;  /* 0x000000121d007c0c */ /* 0x000fc8000bf86070 */
[----:B------:R0:W3:Y:S01]  /*4390*/  @!P2 LDG.E R27, desc[UR10][R92.64] ;  /* 0x0000000a5c1ba981 */ /* 0x0000e2000c1e1900 */
[----:B------:R-:W-:Y:S02]  /*43a0*/  LOP3.LUT P0, RZ, R85, 0x40, RZ, 0xc0, !PT ;  /* 0x0000004055ff7812 */ /* 0x000fe4000780c0ff */
[----:B------:R-:W-:Y:S02]  /*43b0*/  @P5 LOP3.LUT R84, R84, 0x200, RZ, 0xfc, !PT ;  /* 0x0000020054545812 */ /* 0x000fe400078efcff */
[----:B0-----:R-:W-:-:S04]  /*43c0*/  SHF.R.S32.HI R92, RZ, 0x1f, R29 ;  /* 0x0000001fff5c7819 */ /* 0x001fc8000001141d */
[----:B------:R-:W-:-:S05]  /*43d0*/  ISETP.GE.OR.EX P5, PT, R92, UR19, P1, P4 ;  /* 0x000000135c007c0c */ /* 0x000fca0008fa6740 */
[----:B------:R0:W3:Y:S04]  /*43e0*/  @!P0 LDG.E R25, desc[UR10][R32.64] ;  /* 0x0000000a20198981 */ /* 0x0000e8000c1e1900 */
[----:B------:R1:W3:Y:S04]  /*43f0*/  @!P0 LDG.E R26, desc[UR10][R90.64] ;  /* 0x0000000a5a1a8981 */ /* 0x0002e8000c1e1900 */
[----:B0-----:R-:W0:Y:S01]  /*4400*/  @!P5 LDC.64 R32, c[0x0][0x288] ;  /* 0x0000a200ff20db82 */ /* 0x001e220000000a00 */
[----:B-1----:R-:W-:Y:S02]  /*4410*/  @!P5 MOV R90, R66 ;  /* 0x00000042005ad202 */ /* 0x002fe40000000f00 */
[----:B------:R-:W-:-:S05]  /*4420*/  @!P5 MOV R91, R65 ;  /* 0x00000041005bd202 */ /* 0x000fca0000000f00 */
[----:B------:R-:W1:Y:S01]  /*4430*/  @!P5 LDC.64 R106, c[0x0][0x228] ;  /* 0x00008a00ff6adb82 */ /* 0x000e620000000a00 */
[-C--:B0-----:R-:W-:Y:S02]  /*4440*/  @!P5 IMAD R92, R92, R32.reuse, RZ ;  /* 0x000000205c5cd224 */ /* 0x081fe400078e02ff */
[----:B------:R-:W-:-:S04]  /*4450*/  @!P5 IMAD.WIDE.U32 R90, R29, R32, R90 ;  /* 0x000000201d5ad225 */ /* 0x000fc800078e005a */
[----:B------:R-:W-:Y:S02]  /*4460*/  @!P5 IMAD R92, R29, R33, R92 ;  /* 0x000000211d5cd224 */ /* 0x000fe400078e025c */
[----:B------:R-:W0:Y:S03]  /*4470*/  @!P5 LDC.64 R32, c[0x0][0x230] ;  /* 0x00008c00ff20db82 */ /* 0x000e260000000a00 */
[----:B------:R-:W-:-:S04]  /*4480*/  @!P5 IADD3 R29, R91, R92, RZ ;  /* 0x0000005c5b1dd210 */ /* 0x000fc80007ffe0ff */
[C---:B------:R-:W-:Y:S02]  /*4490*/  @!P5 SHF.L.U64.HI R29, R90.reuse, 0x1, R29 ;  /* 0x000000015a1dd819 */ /* 0x040fe4000001021d */
[----:B------:R-:W-:Y:S02]  /*44a0*/  @!P5 SHF.L.U32 R90, R90, 0x1, RZ ;  /* 0x000000015a5ad819 */ /* 0x000fe400000006ff */
[----:B------:R-:W-:Y:S02]  /*44b0*/  LOP3.LUT P3, RZ, R85, 0x800, RZ, 0xc0, !PT ;  /* 0x0000080055ff7812 */ /* 0x000fe4000786c0ff */
[----:B-1----:R-:W-:-:S04]  /*44c0*/  @!P5 IADD3 R106, P4, R90, R106, RZ ;  /* 0x0000006a5a6ad210 */ /* 0x002fc80007f9e0ff */
[----:B------:R-:W-:Y:S02]  /*44d0*/  @!P5 IADD3.X R107, R29, R107, RZ, P4, !PT ;  /* 0x0000006b1d6bd210 */ /* 0x000fe400027fe4ff */
[----:B0-----:R-:W-:-:S04]  /*44e0*/  @!P5 IADD3 R110, P0, R90, R32, RZ ;  /* 0x000000205a6ed210 */ /* 0x001fc80007f1e0ff */
[----:B------:R-:W-:Y:S01]  /*44f0*/  @!P5 IADD3.X R111, R29, R33, RZ, P0, !PT ;  /* 0x000000211d6fd210 */ /* 0x000fe200007fe4ff */
[----:B------:R-:W-:Y:S01]  /*4500*/  HFMA2.MMA R29, -RZ, RZ, 0, 0 ;  /* 0x00000000ff1d7435 */ /* 0x000fe200000001ff */
[----:B------:R-:W-:Y:S02]  /*4510*/  CS2R R32, SRZ ;  /* 0x0000000000207805 */ /* 0x000fe4000001ff00 */
[----:B------:R-:W-:-:S04]  /*4520*/  LOP3.LUT P2, RZ, R85, 0x400, RZ, 0xc0, !PT ;  /* 0x0000040055ff7812 */ /* 0x000fc8000784c0ff */
[----:B------:R-:W3:Y:S04]  /*4530*/  @!P3 LDG.E R33, desc[UR10][R88.64] ;  /* 0x0000000a5821b981 */ /* 0x000ee8000c1e1900 */
[----:B------:R0:W3:Y:S05]  /*4540*/  @!P3 LDG.E R29, desc[UR10][R30.64] ;  /* 0x0000000a1e1db981 */ /* 0x0000ea000c1e1900 */
[----:B------:R1:W3:Y:S01]  /*4550*/  @!P2 LDG.E R32, desc[UR10][R34.64] ;  /* 0x0000000a2220a981 */ /* 0x0002e2000c1e1900 */
[----:B0-----:R-:W-:-:S04]  /*4560*/  IADD3 R31, R123, 0x158, RZ ;  /* 0x000001587b1f7810 */ /* 0x001fc80007ffe0ff */
[----:B------:R-:W-:Y:S02]  /*4570*/  SHF.R.S32.HI R88, RZ, 0x1f, R31 ;  /* 0x0000001fff587819 */ /* 0x000fe4000001141f */
[----:B------:R-:W-:-:S04]  /*4580*/  ISETP.GE.U32.AND P3, PT, R31, UR18, PT ;  /* 0x000000121f007c0c */ /* 0x000fc8000bf66070 */
[----:B------:R-:W-:-:S13]  /*4590*/  ISETP.GE.OR.EX P4, PT, R88, UR19, P1, P3 ;  /* 0x0000001358007c0c */ /* 0x000fda0008f86730 */
[----:B-1----:R-:W0:Y:S01]  /*45a0*/  @!P4 LDC.64 R34, c[0x0][0x288] ;  /* 0x0000a200ff22cb82 */ /* 0x002e220000000a00 */
[----:B------:R-:W-:-:S06]  /*45b0*/  MOV R30, RZ ;  /* 0x000000ff001e7202 */ /* 0x000fcc0000000f00 */
[----:B------:R1:W3:Y:S01]  /*45c0*/  @!P2 LDG.E R30, desc[UR10][R50.64] ;  /* 0x0000000a321ea981 */ /* 0x0002e2000c1e1900 */
[----:B------:R-:W4:Y:S01]  /*45d0*/  @!P4 LDC.64 R104, c[0x0][0x230] ;  /* 0x00008c00ff68cb82 */ /* 0x000f220000000a00 */
[----:B-1----:R-:W-:Y:S02]  /*45e0*/  @!P4 MOV R50, R66 ;  /* 0x000000420032c202 */ /* 0x002fe40000000f00 */
[----:B------:R-:W-:Y:S01]  /*45f0*/  @!P4 MOV R51, R65 ;  /* 0x000000410033c202 */ /* 0x000fe20000000f00 */
[-C--:B0-----:R-:W-:Y:S02]  /*4600*/  @!P4 IMAD R88, R88, R34.reuse, RZ ;  /* 0x000000225858c224 */ /* 0x081fe400078e02ff */
[----:B------:R-:W-:-:S04]  /*4610*/  @!P4 IMAD.WIDE.U32 R50, R31, R34, R50 ;  /* 0x000000221f32c225 */ /* 0x000fc800078e0032 */
[----:B------:R-:W-:Y:S01]  /*4620*/  @!P4 IMAD R35, R31, R35, R88 ;  /* 0x000000231f23c224 */ /* 0x000fe200078e0258 */
[----:B------:R-:W-:-:S04]  /*4630*/  @!P4 SHF.L.U32 R34, R50, 0x1, RZ ;  /* 0x000000013222c819 */ /* 0x000fc800000006ff */
[----:B------:R-:W-:-:S04]  /*4640*/  @!P4 IADD3 R31, R51, R35, RZ ;  /* 0x00000023331fc210 */ /* 0x000fc80007ffe0ff */
[----:B------:R-:W-:Y:S02]  /*4650*/  @!P4 SHF.L.U64.HI R31, R50, 0x1, R31 ;  /* 0x00000001321fc819 */ /* 0x000fe4000001021f */
[----:B------:R-:W0:Y:S01]  /*4660*/  @!P4 LDC.64 R50, c[0x0][0x228] ;  /* 0x00008a00ff32cb82 */ /* 0x000e220000000a00 */
[----:B----4-:R-:W-:-:S04]  /*4670*/  @!P4 IADD3 R104, P2, R34, R104, RZ ;  /* 0x000000682268c210 */ /* 0x010fc80007f5e0ff */
[----:B------:R-:W-:Y:S02]  /*4680*/  @!P4 IADD3.X R105, R31, R105, RZ, P2, !PT ;  /* 0x000000691f69c210 */ /* 0x000fe400017fe4ff */
[----:B------:R-:W-:Y:S02]  /*4690*/  LOP3.LUT P0, RZ, R85, 0x200, RZ, 0xc0, !PT ;  /* 0x0000020055ff7812 */ /* 0x000fe4000780c0ff */
[----:B------:R-:W-:-:S04]  /*46a0*/  LOP3.LUT R84, R84, 0xfffffeff, RZ, 0xc0, !PT ;  /* 0xfffffeff54547812 */ /* 0x000fc800078ec0ff */
[----:B------:R-:W-:Y:S02]  /*46b0*/  @P5 LOP3.LUT R84, R84, 0x100, RZ, 0xfc, !PT ;  /* 0x0000010054545812 */ /* 0x000fe400078efcff */
[----:B0-----:R-:W-:-:S04]  /*46c0*/  @!P4 IADD3 R50, P2, R34, R50, RZ ;  /* 0x000000322232c210 */ /* 0x001fc80007f5e0ff */
[----:B------:R-:W-:Y:S01]  /*46d0*/  @!P4 IADD3.X R51, R31, R51, RZ, P2, !PT ;  /* 0x000000331f33c210 */ /* 0x000fe200017fe4ff */
[----:B------:R-:W-:Y:S01]  /*46e0*/  HFMA2.MMA R31, -RZ, RZ, 0, 0 ;  /* 0x00000000ff1f7435 */ /* 0x000fe200000001ff */
[----:B------:R-:W-:Y:S02]  /*46f0*/  CS2R R34, SRZ ;  /* 0x0000000000227805 */ /* 0x000fe4000001ff00 */
[----:B------:R-:W-:-:S04]  /*4700*/  LOP3.LUT R84, R84, 0xffffff7f, RZ, 0xc0, !PT ;  /* 0xffffff7f54547812 */ /* 0x000fc800078ec0ff */
[----:B------:R-:W-:Y:S01]  /*4710*/  @P4 LOP3.LUT R84, R84, 0x80, RZ, 0xfc, !PT ;  /* 0x0000008054544812 */ /* 0x000fe200078efcff */
[----:B------:R-:W4:Y:S04]  /*4720*/  @!P0 LDG.E R35, desc[UR10][R86.64] ;  /* 0x0000000a56238981 */ /* 0x000f28000c1e1900 */
[----:B------:R0:W4:Y:S01]  /*4730*/  @!P0 LDG.E R31, desc[UR10][R36.64] ;  /* 0x0000000a241f8981 */ /* 0x000122000c1e1900 */
[----:B------:R-:W-:Y:S02]  /*4740*/  LOP3.LUT P3, RZ, R85, 0x4000, RZ, 0xc0, !PT ;  /* 0x0000400055ff7812 */ /* 0x000fe4000786c0ff */
[----:B0-----:R-:W-:-:S04]  /*4750*/  IADD3 R37, R123, 0x160, RZ ;  /* 0x000001607b257810 */ /* 0x001fc80007ffe0ff */
[----:B------:R-:W-:-:S07]  /*4760*/  SHF.R.S32.HI R86, RZ, 0x1f, R37 ;  /* 0x0000001fff567819 */ /* 0x000fce0000011425 */
[----:B------:R0:W4:Y:S01]  /*4770*/  @!P3 LDG.E R34, desc[UR10][R58.64] ;  /* 0x0000000a3a22b981 */ /* 0x000122000c1e1900 */
[----:B------:R-:W-:-:S04]  /*4780*/  ISETP.GE.U32.AND P4, PT, R37, UR6, PT ;  /* 0x0000000625007c0c */ /* 0x000fc8000bf86070 */
[----:B------:R-:W-:-:S13]  /*4790*/  ISETP.GE.OR.EX P5, PT, R86, UR7, P1, P4 ;  /* 0x0000000756007c0c */ /* 0x000fda0008fa6740 */
[----:B0-----:R-:W0:Y:S01]  /*47a0*/  @!P5 LDC.64 R58, c[0x0][0x288] ;  /* 0x0000a200ff3adb82 */ /* 0x001e220000000a00 */
[----:B------:R-:W-:-:S06]  /*47b0*/  MOV R36, RZ ;  /* 0x000000ff00247202 */ /* 0x000fcc0000000f00 */
[----:B------:R1:W4:Y:S02]  /*47c0*/  @!P3 LDG.E R36, desc[UR10][R60.64] ;  /* 0x0000000a3c24b981 */ /* 0x000324000c1e1900 */
[----:B-1----:R-:W-:Y:S02]  /*47d0*/  @!P5 MOV R60, R66 ;  /* 0x00000042003cd202 */ /* 0x002fe40000000f00 */
[----:B------:R-:W-:Y:S01]  /*47e0*/  @!P5 MOV R61, R65 ;  /* 0x00000041003dd202 */ /* 0x000fe20000000f00 */
[-C--:B0-----:R-:W-:Y:S02]  /*47f0*/  @!P5 IMAD R86, R86, R58.reuse, RZ ;  /* 0x0000003a5656d224 */ /* 0x081fe400078e02ff */
[----:B------:R-:W-:-:S04]  /*4800*/  @!P5 IMAD.WIDE.U32 R60, R37, R58, R60 ;  /* 0x0000003a253cd225 */ /* 0x000fc800078e003c */
[----:B------:R-:W-:Y:S02]  /*4810*/  @!P5 IMAD R86, R37, R59, R86 ;  /* 0x0000003b2556d224 */ /* 0x000fe400078e0256 */
[----:B------:R-:W0:Y:S03]  /*4820*/  @!P5 LDC.64 R58, c[0x0][0x230] ;  /* 0x00008c00ff3adb82 */ /* 0x000e260000000a00 */
[----:B------:R-:W-:Y:S02]  /*4830*/  @!P5 IADD3 R37, R61, R86, RZ ;  /* 0x000000563d25d210 */ /* 0x000fe40007ffe0ff */
[C---:B------:R-:W-:Y:S02]  /*4840*/  @!P5 SHF.L.U32 R86, R60.reuse, 0x1, RZ ;  /* 0x000000013c56d819 */ /* 0x040fe400000006ff */
[----:B------:R-:W-:Y:S02]  /*4850*/  @!P5 SHF.L.U64.HI R37, R60, 0x1, R37 ;  /* 0x000000013c25d819 */ /* 0x000fe40000010225 */
[----:B------:R-:W1:Y:S01]  /*4860*/  @!P5 LDC.64 R60, c[0x0][0x228] ;  /* 0x00008a00ff3cdb82 */ /* 0x000e620000000a00 */
[----:B------:R-:W-:-:S02]  /*4870*/  LOP3.LUT P2, RZ, R85, 0x2000, RZ, 0xc0, !PT ;  /* 0x0000200055ff7812 */ /* 0x000fc4000784c0ff */
[----:B0-----:R-:W-:-:S04]  /*4880*/  @!P5 IADD3 R58, P3, R86, R58, RZ ;  /* 0x0000003a563ad210 */ /* 0x001fc80007f7e0ff */
[----:B------:R-:W-:Y:S02]  /*4890*/  @!P5 IADD3.X R59, R37, R59, RZ, P3, !PT ;  /* 0x0000003b253bd210 */ /* 0x000fe40001ffe4ff */
[----:B-1----:R-:W-:-:S04]  /*48a0*/  @!P5 IADD3 R60, P4, R86, R60, RZ ;  /* 0x0000003c563cd210 */ /* 0x002fc80007f9e0ff */
[----:B------:R-:W-:Y:S01]  /*48b0*/  @!P5 IADD3.X R61, R37, R61, RZ, P4, !PT ;  /* 0x0000003d253dd210 */ /* 0x000fe200027fe4ff */
[----:B------:R-:W-:-:S10]  /*48c0*/  HFMA2.MMA R37, -RZ, RZ, 0, 0 ;  /* 0x00000000ff257435 */ /* 0x000fd400000001ff */
[----:B------:R0:W4:Y:S02]  /*48d0*/  @!P2 LDG.E R37, desc[UR10][R38.64] ;  /* 0x0000000a2625a981 */ /* 0x000124000c1e1900 */
[----:B0-----:R-:W-:Y:S02]  /*48e0*/  CS2R R38, SRZ ;  /* 0x0000000000267805 */ /* 0x001fe4000001ff00 */
[----:B------:R-:W-:-:S04]  /*48f0*/  LOP3.LUT R84, R84, 0xffffbfff, RZ, 0xc0, !PT ;  /* 0xffffbfff54547812 */ /* 0x000fc800078ec0ff */
[----:B------:R0:W4:Y:S01]  /*4900*/  @!P2 LDG.E R38, desc[UR10][R82.64] ;  /* 0x0000000a5226a981 */ /* 0x000122000c1e1900 */
[----:B------:R-:W-:Y:S02]  /*4910*/  LOP3.LUT P0, RZ, R85, 0x1000, RZ, 0xc0, !PT ;  /* 0x0000100055ff7812 */ /* 0x000fe4000780c0ff */
[----:B------:R-:W-:Y:S02]  /*4920*/  @P5 LOP3.LUT R84, R84, 0x4000, RZ, 0xfc, !PT ;  /* 0x0000400054545812 */ /* 0x000fe400078efcff */
[----:B0-----:R-:W-:-:S04]  /*4930*/  IADD3 R83, R123, 0x168, RZ ;  /* 0x000001687b537810 */ /* 0x001fc80007ffe0ff */
[----:B------:R-:W-:-:S05]  /*4940*/  SHF.R.S32.HI R86, RZ, 0x1f, R83 ;  /* 0x0000001fff567819 */ /* 0x000fca0000011453 */
[----:B------:R-:W4:Y:S01]  /*4950*/  @!P0 LDG.E R39, desc[UR10][R80.64] ;  /* 0x0000000a50278981 */ /* 0x000f22000c1e1900 */
[----:B------:R-:W-:-:S04]  /*4960*/  ISETP.GE.U32.AND P4, PT, R83, UR6, PT ;  /* 0x0000000653007c0c */ /* 0x000fc8000bf86070 */
[----:B------:R-:W-:Y:S02]  /*4970*/  ISETP.GE.OR.EX P5, PT, R86, UR7, P1, P4 ;  /* 0x0000000756007c0c */ /* 0x000fe40008fa6740 */
[----:B------:R-:W-:-:S06]  /*4980*/  MOV R82, RZ ;  /* 0x000000ff00527202 */ /* 0x000fcc0000000f00 */
[----:B------:R0:W4:Y:S05]  /*4990*/  @!P0 LDG.E R82, desc[UR10][R78.64] ;  /* 0x0000000a4e528981 */ /* 0x00012a000c1e1900 */
[----:B0-----:R-:W0:Y:S01]  /*49a0*/  @!P5 LDC.64 R78, c[0x0][0x288] ;  /* 0x0000a200ff4edb82 */ /* 0x001e220000000a00 */
[----:B------:R-:W-:Y:S02]  /*49b0*/  @!P5 MOV R80, R66 ;  /* 0x000000420050d202 */ /* 0x000fe40000000f00 */
        /* <DEDUP_REMOVED lines=9> */
[----:B------:R-:W-:-:S04]  /*4a50*/  IADD3 R87, R123, 0x170, RZ ;  /* 0x000001707b577810 */ /* 0x000fc80007ffe0ff */
[----:B------:R-:W-:Y:S02]  /*4a60*/  SHF.R.S32.HI R88, RZ, 0x1f, R87 ;  /* 0x0000001fff587819 */ /* 0x000fe40000011457 */
[----:B------:R-:W-:Y:S02]  /*4a70*/  LOP3.LUT P3, RZ, R85, 0x40000, RZ, 0xc0, !PT ;  /* 0x0004000055ff7812 */ /* 0x000fe4000786c0ff */
[C---:B0-----:R-:W-:Y:S02]  /*4a80*/  @!P5 IADD3 R78, P0, R86.reuse, R78, RZ ;  /* 0x0000004e564ed210 */ /* 0x041fe40007f1e0ff */
[----:B-1----:R-:W-:-:S04]  /*4a90*/  @!P5 IADD3 R80, P4, R86, R80, RZ ;  /* 0x000000505650d210 */ /* 0x002fc80007f9e0ff */
[----:B------:R-:W-:Y:S02]  /*4aa0*/  @!P5 IADD3.X R81, R83, R81, RZ, P4, !PT ;  /* 0x000000515351d210 */ /* 0x000fe400027fe4ff */
[----:B------:R-:W-:Y:S02]  /*4ab0*/  ISETP.GE.U32.AND P4, PT, R87, UR6, PT ;  /* 0x0000000657007c0c */ /* 0x000fe4000bf86070 */
[----:B------:R-:W-:Y:S02]  /*4ac0*/  @!P5 IADD3.X R79, R83, R79, RZ, P0, !PT ;  /* 0x0000004f534fd210 */ /* 0x000fe400007fe4ff */
[----:B------:R-:W-:Y:S01]  /*4ad0*/  ISETP.GE.OR.EX P4, PT, R88, UR7, P1, P4 ;  /* 0x0000000758007c0c */ /* 0x000fe20008f86740 */
[----:B------:R-:W-:-:S10]  /*4ae0*/  HFMA2.MMA R83, -RZ, RZ, 0, 0 ;  /* 0x00000000ff537435 */ /* 0x000fd400000001ff */
[----:B------:R0:W4:Y:S01]  /*4af0*/  @!P3 LDG.E R83, desc[UR10][R54.64] ;  /* 0x0000000a3653b981 */ /* 0x000122000c1e1900 */
[----:B------:R-:W-:Y:S01]  /*4b00*/  LOP3.LUT P2, RZ, R85, 0x20000, RZ, 0xc0, !PT ;  /* 0x0002000055ff7812 */ /* 0x000fe2000784c0ff */
[----:B0-----:R-:W0:Y:S01]  /*4b10*/  @!P4 LDC.64 R54, c[0x0][0x288] ;  /* 0x0000a200ff36cb82 */ /* 0x001e220000000a00 */
[----:B------:R-:W-:-:S06]  /*4b20*/  MOV R86, RZ ;  /* 0x000000ff00567202 */ /* 0x000fcc0000000f00 */
[----:B------:R1:W4:Y:S02]  /*4b30*/  @!P3 LDG.E R86, desc[UR10][R62.64] ;  /* 0x0000000a3e56b981 */ /* 0x000324000c1e1900 */
[----:B-1----:R-:W-:-:S06]  /*4b40*/  CS2R R62, SRZ ;  /* 0x00000000003e7805 */ /* 0x002fcc000001ff00 */
[----:B------:R1:W4:Y:S04]  /*4b50*/  @!P2 LDG.E R63, desc[UR10][R56.64] ;  /* 0x0000000a383fa981 */ /* 0x000328000c1e1900 */
[----:B------:R0:W4:Y:S01]  /*4b60*/  @!P2 LDG.E R62, desc[UR10][R70.64] ;  /* 0x0000000a463ea981 */ /* 0x000122000c1e1900 */
        /* <DEDUP_REMOVED lines=11> */
[----:B------:R-:W-:Y:S02]  /*4c20*/  LOP3.LUT R84, R84, 0xffffdfff, RZ, 0xc0, !PT ;  /* 0xffffdfff54547812 */ /* 0x000fe400078ec0ff */
[----:B0-----:R-:W-:-:S04]  /*4c30*/  @!P4 IADD3 R54, P2, R71, R54, RZ ;  /* 0x000000364736c210 */ /* 0x001fc80007f5e0ff */
[----:B------:R-:W-:Y:S02]  /*4c40*/  @!P4 IADD3.X R55, R70, R55, RZ, P2, !PT ;  /* 0x000000374637c210 */ /* 0x000fe400017fe4ff */
[----:B-1----:R-:W-:-:S04]  /*4c50*/  @!P4 IADD3 R56, P2, R71, R56, RZ ;  /* 0x000000384738c210 */ /* 0x002fc80007f5e0ff */
[----:B------:R-:W-:Y:S02]  /*4c60*/  @!P4 IADD3.X R57, R70, R57, RZ, P2, !PT ;  /* 0x000000394639c210 */ /* 0x000fe400017fe4ff */
[----:B------:R-:W-:Y:S02]  /*4c70*/  CS2R R70, SRZ ;  /* 0x0000000000467805 */ /* 0x000fe4000001ff00 */
[----:B------:R-:W-:-:S04]  /*4c80*/  @P5 LOP3.LUT R84, R84, 0x2000, RZ, 0xfc, !PT ;  /* 0x0000200054545812 */ /* 0x000fc800078efcff */
[----:B------:R-:W-:Y:S01]  /*4c90*/  LOP3.LUT R84, R84, 0xffffefff, RZ, 0xc0, !PT ;  /* 0xffffefff54547812 */ /* 0x000fe200078ec0ff */
[----:B------:R0:W4:Y:S03]  /*4ca0*/  @!P0 LDG.E R70, desc[UR10][R76.64] ;  /* 0x0000000a4c468981 */ /* 0x000126000c1e1900 */
[----:B------:R-:W-:Y:S01]  /*4cb0*/  @P4 LOP3.LUT R84, R84, 0x1000, RZ, 0xfc, !PT ;  /* 0x0000100054544812 */ /* 0x000fe200078efcff */
[----:B------:R1:W4:Y:S01]  /*4cc0*/  @!P0 LDG.E R71, desc[UR10][R74.64] ;  /* 0x0000000a4a478981 */ /* 0x000322000c1e1900 */
[----:B0-----:R-:W-:-:S04]  /*4cd0*/  IADD3 R76, R123, 0x178, RZ ;  /* 0x000001787b4c7810 */ /* 0x001fc80007ffe0ff */
[----:B------:R-:W-:Y:S02]  /*4ce0*/  SHF.R.S32.HI R77, RZ, 0x1f, R76 ;  /* 0x0000001fff4d7819 */ /* 0x000fe4000001144c */
[----:B------:R-:W-:Y:S02]  /*4cf0*/  ISETP.GE.U32.AND P4, PT, R76, UR6, PT ;  /* 0x000000064c007c0c */ /* 0x000fe4000bf86070 */
[----:B------:R-:W-:Y:S02]  /*4d00*/  LOP3.LUT P3, RZ, R85, 0x200000, RZ, 0xc0, !PT ;  /* 0x0020000055ff7812 */ /* 0x000fe4000786c0ff */
[----:B------:R-:W-:Y:S02]  /*4d10*/  ISETP.GE.OR.EX P4, PT, R77, UR7, P1, P4 ;  /* 0x000000074d007c0c */ /* 0x000fe40008f86740 */
[----:B-1----:R-:W-:-:S09]  /*4d20*/  CS2R R74, SRZ ;  /* 0x00000000004a7805 */ /* 0x002fd2000001ff00 */
[----:B------:R0:W4:Y:S04]  /*4d30*/  @!P3 LDG.E R75, desc[UR10][R40.64] ;  /* 0x0000000a284bb981 */ /* 0x000128000c1e1900 */
[----:B------:R1:W4:Y:S01]  /*4d40*/  @!P3 LDG.E R74, desc[UR10][R48.64] ;  /* 0x0000000a304ab981 */ /* 0x000322000c1e1900 */
[----:B0-----:R-:W0:Y:S01]  /*4d50*/  @!P4 LDC.64 R40, c[0x0][0x288] ;  /* 0x0000a200ff28cb82 */ /* 0x001e220000000a00 */
        /* <DEDUP_REMOVED lines=14> */
[----:B------:R-:W-:Y:S02]  /*4e40*/  @!P4 IADD3.X R49, R76, R49, RZ, P3, !PT ;  /* 0x000000314c31c210 */ /* 0x000fe40001ffe4ff */
[----:B------:R-:W-:Y:S02]  /*4e50*/  CS2R R76, SRZ ;  /* 0x00000000004c7805 */ /* 0x000fe4000001ff00 */
[----:B------:R-:W-:-:S04]  /*4e60*/  IADD3 R87, R123, 0x180, RZ ;  /* 0x000001807b577810 */ /* 0x000fc80007ffe0ff */
[----:B------:R0:W4:Y:S02]  /*4e70*/  @!P2 LDG.E R76, desc[UR10][R68.64] ;  /* 0x0000000a444ca981 */ /* 0x000124000c1e1900 */
[----:B0-----:R-:W-:Y:S02]  /*4e80*/  CS2R R68, SRZ ;  /* 0x0000000000447805 */ /* 0x001fe4000001ff00 */
[----:B------:R-:W-:-:S04]  /*4e90*/  LOP3.LUT P0, RZ, R85, 0x80000, RZ, 0xc0, !PT ;  /* 0x0008000055ff7812 */ /* 0x000fc8000780c0ff */
[----:B------:R0:W4:Y:S01]  /*4ea0*/  @!P2 LDG.E R68, desc[UR10][R44.64] ;  /* 0x0000000a2c44a981 */ /* 0x000122000c1e1900 */
[----:B------:R-:W-:-:S08]  /*4eb0*/  ISETP.GE.U32.AND P2, PT, R87, UR6, PT ;  /* 0x0000000657007c0c */ /* 0x000fd0000bf46070 */
[----:B------:R1:W4:Y:S01]  /*4ec0*/  @!P0 LDG.E R69, desc[UR10][R42.64] ;  /* 0x0000000a2a458981 */ /* 0x000322000c1e1900 */
[----:B0-----:R-:W-:-:S03]  /*4ed0*/  SHF.R.S32.HI R44, RZ, 0x1f, R87 ;  /* 0x0000001fff2c7819 */ /* 0x001fc60000011457 */
[----:B------:R0:W4:Y:S01]  /*4ee0*/  @!P0 LDG.E R77, desc[UR10][R46.64] ;  /* 0x0000000a2e4d8981 */ /* 0x000122000c1e1900 */
[----:B------:R-:W-:-:S13]  /*4ef0*/  ISETP.GE.OR.EX P6, PT, R44, UR7, P1, P2 ;  /* 0x000000072c007c0c */ /* 0x000fda0008fc6720 */
[----:B-1----:R-:W0:Y:S01]  /*4f00*/  @!P6 LDC.64 R42, c[0x0][0x288] ;  /* 0x0000a200ff2aeb82 */ /* 0x002e220000000a00 */
[----:B------:R-:W-:Y:S01]  /*4f10*/  @!P6 MOV R45, R65 ;  /* 0x00000041002de202 */ /* 0x000fe20000000f00 */
        /* <DEDUP_REMOVED lines=8> */
[----:B------:R-:W1:Y:S01]  /*4fa0*/  @!P6 LDC.64 R44, c[0x0][0x228] ;  /* 0x00008a00ff2ceb82 */ /* 0x000e620000000a00 */
[----:B------:R-:W-:-:S04]  /*4fb0*/  LOP3.LUT R84, R84, 0xfffff7ff, RZ, 0xc0, !PT ;  /* 0xfffff7ff54547812 */ /* 0x000fc800078ec0ff */
[----:B------:R-:W-:Y:S02]  /*4fc0*/  @P4 LOP3.LUT R84, R84, 0x800, RZ, 0xfc, !PT ;  /* 0x0000080054544812 */ /* 0x000fe400078efcff */
[----:B------:R-:W-:Y:S02]  /*4fd0*/  LOP3.LUT P4, RZ, R85, 0x10, RZ, 0xc0, !PT ;  /* 0x0000001055ff7812 */ /* 0x000fe4000788c0ff */
[----:B------:R-:W-:Y:S02]  /*4fe0*/  PRMT R122, RZ, 0x7610, R122 ;  /* 0x00007610ff7a7816 */ /* 0x000fe4000000007a */
[C---:B0-----:R-:W-:Y:S02]  /*4ff0*/  @!P6 IADD3 R42, P0, R47.reuse, R42, RZ ;  /* 0x0000002a2f2ae210 */ /* 0x041fe40007f1e0ff */
[----:B-1----:R-:W-:-:S07]  /*5000*/  @!P6 IADD3 R44, P5, R47, R44, RZ ;  /* 0x0000002c2f2ce210 */ /* 0x002fce0007fbe0ff */
[----:B------:R-:W-:-:S04]  /*5010*/  @!P4 SHF.R.U32.HI R47, RZ, 0x10, R0 ;  /* 0x00000010ff2fc819 */ /* 0x000fc80000011600 */
[----:B------:R-:W-:-:S05]  /*5020*/  @!P4 PRMT R122, R47, 0x7610, R122 ;  /* 0x000076102f7ac816 */ /* 0x000fca000000007a */
[----:B------:R0:W-:Y:S04]  /*5030*/  STL.S16 [R1+0x2dc], R122 ;  /* 0x0002dc7a01007387 */ /* 0x0001e80000100600 */
[----:B0-----:R-:W2:Y:S01]  /*5040*/  LDL.LU R122, [R1+0x410] ;  /* 0x00041000017a7983 */ /* 0x001ea20000300800 */
[----:B------:R-:W-:Y:S02]  /*5050*/  @!P4 SHF.R.U32.HI R47, RZ, 0x10, R4 ;  /* 0x00000010ff2fc819 */ /* 0x000fe40000011604 */
[----:B--2---:R-:W-:-:S04]  /*5060*/  PRMT R122, RZ, 0x7610, R122 ;  /* 0x00007610ff7a7816 */ /* 0x004fc8000000007a */
[----:B------:R-:W-:-:S05]  /*5070*/  @!P4 PRMT R122, R47, 0x7610, R122 ;  /* 0x000076102f7ac816 */ /* 0x000fca000000007a */
[----:B------:R0:W-:Y:S04]  /*5080*/  STL.S16 [R1+0x2da], R122 ;  /* 0x0002da7a01007387 */ /* 0x0001e80000100600 */
[----:B0-----:R-:W2:Y:S04]  /*5090*/  LDL.LU R122, [R1+0x40c] ;  /* 0x00040c00017a7983 */ /* 0x001ea80000300800 */
[----:B------:R0:W-:Y:S02]  /*50a0*/  STL.64 [R1+0x370], R72 ;  /* 0x0003704801007387 */ /* 0x0001e40000100a00 */
[----:B0-----:R-:W-:-:S02]  /*50b0*/  MOV R72, R52 ;  /* 0x0000003400487202 */ /* 0x001fc40000000f00 */
[----:B------:R-:W-:Y:S02]  /*50c0*/  MOV R73, R53 ;  /* 0x0000003500497202 */ /* 0x000fe40000000f00 */
[----:B------:R-:W3:Y:S01]  /*50d0*/  LDL.LU.64 R52, [R1+0x280] ;  /* 0x0002800001347983 */ /* 0x000ee20000300a00 */
[----:B--2---:R-:W-:-:S04]  /*50e0*/  PRMT R122, RZ, 0x7610, R122 ;  /* 0x00007610ff7a7816 */ /* 0x004fc8000000007a */
[----:B------:R-:W-:-:S05]  /*50f0*/  @!P4 PRMT R122, R0, 0x7610, R122 ;  /* 0x00007610007ac816 */ /* 0x000fca000000007a */
[----:B------:R0:W-:Y:S04]  /*5100*/  STL.S16 [R1+0x2d6], R122 ;  /* 0x0002d67a01007387 */ /* 0x0001e80000100600 */
[----:B0-----:R-:W2:Y:S01]  /*5110*/  LDL.LU R122, [R1+0x408] ;  /* 0x00040800017a7983 */ /* 0x001ea20000300800 */
[----:B------:R-:W-:-:S03]  /*5120*/  LOP3.LUT P3, RZ, R85, 0x1000000, RZ, 0xc0, !PT ;  /* 0x0100000055ff7812 */ /* 0x000fc6000786c0ff */
[----:B------:R0:W-:Y:S02]  /*5130*/  STL [R1+0x10], R0 ;  /* 0x0000100001007387 */ /* 0x0001e40000100800 */
[----:B0-----:R-:W-:Y:S02]  /*5140*/  MOV R0, RZ ;  /* 0x000000ff00007202 */ /* 0x001fe40000000f00 */
[----:B------:R-:W-:-:S06]  /*5150*/  LOP3.LUT P2, RZ, R85, 0x8, RZ, 0xc0, !PT ;  /* 0x0000000855ff7812 */ /* 0x000fcc000784c0ff */
[----:B---3--:R-:W3:Y:S01]  /*5160*/  @!P3 LDG.E R0, desc[UR10][R52.64] ;  /* 0x0000000a3400b981 */ /* 0x008ee2000c1e1900 */
[----:B------:R-:W-:-:S03]  /*5170*/  PRMT R47, RZ, 0x7610, R47 ;  /* 0x00007610ff2f7816 */ /* 0x000fc6000000002f */
[----:B------:R0:W-:Y:S04]  /*5180*/  STL.64 [R1+0x3a0], R118 ;  /* 0x0003a07601007387 */ /* 0x0001e80000100a00 */
[----:B------:R-:W4:Y:S01]  /*5190*/  LDL.LU.64 R52, [R1+0x400] ;  /* 0x0004000001347983 */ /* 0x000f220000300a00 */
[----:B------:R-:W-:-:S03]  /*51a0*/  @!P4 PRMT R47, R4, 0x7610, R47 ;  /* 0x00007610042fc816 */ /* 0x000fc6000000002f */
[----:B0-----:R-:W3:Y:S04]  /*51b0*/  LDL.LU.64 R118, [R1+0x238] ;  /* 0x0002380001767983 */ /* 0x001ee80000300a00 */
[----:B------:R0:W-:Y:S02]  /*51c0*/  STL.S16 [R1+0x2d8], R47 ;  /* 0x0002d82f01007387 */ /* 0x0001e40000100600 */
[----:B0-----:R-:W-:Y:S02]  /*51d0*/  @!P2 SHF.R.U32.HI R47, RZ, 0x10, R3 ;  /* 0x00000010ff2fa819 */ /* 0x001fe40000011603 */
[----:B--2---:R-:W-:-:S04]  /*51e0*/  PRMT R122, RZ, 0x7610, R122 ;  /* 0x00007610ff7a7816 */ /* 0x004fc8000000007a */
[----:B------:R-:W-:-:S05]  /*51f0*/  @!P2 PRMT R122, R47, 0x7610, R122 ;  /* 0x000076102f7aa816 */ /* 0x000fca000000007a */
[----:B------:R0:W-:Y:S04]  /*5200*/  STL.S16 [R1+0x2d4], R122 ;  /* 0x0002d47a01007387 */ /* 0x0001e80000100600 */
[----:B0-----:R-:W2:Y:S01]  /*5210*/  LDL.LU R122, [R1+0x3f8] ;  /* 0x0003f800017a7983 */ /* 0x001ea20000300800 */
[----:B------:R-:W-:-:S03]  /*5220*/  @!P2 SHF.R.U32.HI R47, RZ, 0x10, R2 ;  /* 0x00000010ff2fa819 */ /* 0x000fc60000011602 */
[----:B------:R0:W-:Y:S01]  /*5230*/  STL.64 [R1+0x3d0], R116 ;  /* 0x0003d07401007387 */ /* 0x0001e20000100a00 */
[----:B------:R-:W-:Y:S02]  /*5240*/  @!P6 IADD3.X R43, R46, R43, RZ, P0, !PT ;  /* 0x0000002b2e2be210 */ /* 0x000fe400007fe4ff */
[----:B------:R-:W-:Y:S02]  /*5250*/  LOP3.LUT P0, RZ, R85, 0x800000, RZ, 0xc0, !PT ;  /* 0x0080000055ff7812 */ /* 0x000fe4000780c0ff */
[----:B0-----:R-:W-:-:S04]  /*5260*/  PRMT R117, RZ, 0x7610, R117 ;  /* 0x00007610ff757816 */ /* 0x001fc80000000075 */
[----:B------:R-:W-:Y:S01]  /*5270*/  @!P2 PRMT R117, R47, 0x7610, R117 ;  /* 0x000076102f75a816 */ /* 0x000fe20000000075 */
[----:B------:R-:W-:Y:S01]  /*5280*/  HFMA2.MMA R47, -RZ, RZ, 0, 0 ;  /* 0x00000000ff2f7435 */ /* 0x000fe200000001ff */
[----:B------:R-:W-:-:S04]  /*5290*/  PRMT R87, RZ, 0x7610, R87 ;  /* 0x00007610ff577816 */ /* 0x000fc80000000057 */
[----:B------:R-:W-:-:S05]  /*52a0*/  @!P2 PRMT R87, R2, 0x7610, R87 ;  /* 0x000076100257a816 */ /* 0x000fca0000000057 */
[----:B----4-:R0:W4:Y:S01]  /*52b0*/  @!P0 LDG.E R47, desc[UR10][R52.64] ;  /* 0x0000000a342f8981 */ /* 0x010122000c1e1900 */
[----:B------:R-:W-:Y:S02]  /*52c0*/  @!P6 IADD3.X R45, R46, R45, RZ, P5, !PT ;  /* 0x0000002d2e2de210 */ /* 0x000fe40002ffe4ff */
[----:B------:R-:W-:Y:S01]  /*52d0*/  LOP3.LUT R84, R84, 0xfffffbff, RZ, 0xc0, !PT ;  /* 0xfffffbff54547812 */ /* 0x000fe200078ec0ff */
[----:B------:R1:W-:Y:S01]  /*52e0*/  STL.S16 [R1+0x2d0], R87 ;  /* 0x0002d05701007387 */ /* 0x0003e20000100600 */
[----:B0-----:R-:W-:Y:S02]  /*52f0*/  MOV R52, RZ ;  /* 0x000000ff00347202 */ /* 0x001fe40000000f00 */
[----:B------:R-:W-:Y:S02]  /*5300*/  IADD3 R53, R123, 0x188, RZ ;  /* 0x000001887b357810 */ /* 0x000fe40007ffe0ff */
[----:B------:R-:W-:Y:S02]  /*5310*/  LOP3.LUT P5, RZ, R85, 0x4, RZ, 0xc0, !PT ;  /* 0x0000000455ff7812 */ /* 0x000fe400078ac0ff */
[----:B---3--:R-:W3:Y:S01]  /*5320*/  @!P0 LDG.E R52, desc[UR10][R118.64] ;  /* 0x0000000a76348981 */ /* 0x008ee2000c1e1900 */
[----:B-1----:R-:W-:-:S02]  /*5330*/  SHF.R.S32.HI R87, RZ, 0x1f, R53 ;  /* 0x0000001fff577819 */ /* 0x002fc40000011435 */
[----:B------:R-:W-:Y:S02]  /*5340*/  ISETP.GE.U32.AND P0, PT, R53, UR6, PT ;  /* 0x0000000635007c0c */ /* 0x000fe4000bf06070 */
[----:B------:R-:W-:Y:S02]  /*5350*/  @P6 LOP3.LUT R84, R84, 0x400, RZ, 0xfc, !PT ;  /* 0x0000040054546812 */ /* 0x000fe400078efcff */
[----:B------:R-:W-:Y:S02]  /*5360*/  ISETP.GE.OR.EX P6, PT, R87, UR7, P1, P0 ;  /* 0x0000000757007c0c */ /* 0x000fe40008fc6700 */
[----:B------:R-:W-:Y:S01]  /*5370*/  LOP3.LUT P0, RZ, R85, 0x2, RZ, 0xc0, !PT ;  /* 0x0000000255ff7812 */ /* 0x000fe2000780c0ff */
[----:B------:R0:W-:Y:S01]  /*5380*/  STL [R1+0x110], R4 ;  /* 0x0001100401007387 */ /* 0x0001e20000100800 */
[----:B------:R-:W-:-:S03]  /*5390*/  PRMT R116, RZ, 0x7610, R116 ;  /* 0x00007610ff747816 */ /* 0x000fc60000000074 */
[----:B------:R1:W-:Y:S01]  /*53a0*/  STL [R1+0x114], R2 ;  /* 0x0001140201007387 */ /* 0x0003e20000100800 */
[----:B------:R-:W-:-:S03]  /*53b0*/  @!P5 PRMT R116, R6, 0x7610, R116 ;  /* 0x000076100674d816 */ /* 0x000fc60000000074 */
[----:B------:R1:W-:Y:S01]  /*53c0*/  STL [R1+0x118], R6 ;  /* 0x0001180601007387 */ /* 0x0003e20000100800 */
[----:B0-----:R-:W-:-:S03]  /*53d0*/  PRMT R4, RZ, 0x7610, R4 ;  /* 0x00007610ff047816 */ /* 0x001fc60000000004 */
[----:B------:R-:W-:Y:S01]  /*53e0*/  STL.64 [R1+0x378], R114 ;  /* 0x0003787201007387 */ /* 0x000fe20000100a00 */
[----:B-1----:R-:W-:-:S03]  /*53f0*/  @!P5 SHF.R.U32.HI R2, RZ, 0x10, R5 ;  /* 0x00000010ff02d819 */ /* 0x002fc60000011605 */
[----:B------:R0:W-:Y:S01]  /*5400*/  STL.64 [R1+0x388], R114 ;  /* 0x0003887201007387 */ /* 0x0001e20000100a00 */
[----:B------:R-:W-:Y:S02]  /*5410*/  @!P5 PRMT R4, R2, 0x7610, R4 ;  /* 0x000076100204d816 */ /* 0x000fe40000000004 */
[----:B------:R-:W-:Y:S01]  /*5420*/  @!P5 SHF.R.U32.HI R2, RZ, 0x10, R6 ;  /* 0x00000010ff02d819 */ /* 0x000fe20000011606 */
[----:B------:R-:W-:Y:S01]  /*5430*/  STL [R1+0x14], R3 ;  /* 0x0000140301007387 */ /* 0x000fe20000100800 */
[----:B------:R-:W-:-:S03]  /*5440*/  @!P0 SHF.R.U32.HI R6, RZ, 0x10, R7 ;  /* 0x00000010ff068819 */ /* 0x000fc60000011607 */
[----:B------:R-:W4:Y:S01]  /*5450*/  LDL.LU.64 R118, [R1+0x2a0] ;  /* 0x0002a00001767983 */ /* 0x000f220000300a00 */
[----:B0-----:R-:W-:Y:S02]  /*5460*/  PRMT R115, RZ, 0x7610, R115 ;  /* 0x00007610ff737816 */ /* 0x001fe40000000073 */
[----:B------:R-:W-:Y:S02]  /*5470*/  PRMT R114, RZ, 0x7610, R114 ;  /* 0x00007610ff727816 */ /* 0x000fe40000000072 */
[----:B------:R-:W-:Y:S02]  /*5480*/  @!P2 PRMT R115, R3, 0x7610, R115 ;  /* 0x000076100373a816 */ /* 0x000fe40000000073 */
[----:B------:R-:W-:-:S03]  /*5490*/  @!P5 PRMT R114, R5, 0x7610, R114 ;  /* 0x000076100572d816 */ /* 0x000fc60000000072 */
[----:B------:R0:W-:Y:S04]  /*54a0*/  STL.S16 [R1+0x2ce], R115 ;  /* 0x0002ce7301007387 */ /* 0x0001e80000100600 */
[----:B------:R1:W-:Y:S01]  /*54b0*/  STL.S16 [R1+0x2e0], R114 ;  /* 0x0002e07201007387 */ /* 0x0003e20000100600 */
[----:B0-----:R-:W-:Y:S02]  /*54c0*/  MOV R115, R73 ;  /* 0x0000004900737202 */ /* 0x001fe40000000f00 */
[----:B------:R-:W-:Y:S02]  /*54d0*/  MOV R73, R121 ;  /* 0x0000007900497202 */ /* 0x000fe40000000f00 */
[----:B-1----:R-:W-:Y:S02]  /*54e0*/  MOV R114, R72 ;  /* 0x0000004800727202 */ /* 0x002fe40000000f00 */
[----:B------:R-:W-:-:S02]  /*54f0*/  MOV R72, R120 ;  /* 0x0000007800487202 */ /* 0x000fc40000000f00 */
[----:B------:R-:W-:Y:S02]  /*5500*/  MOV R120, R8 ;  /* 0x0000000800787202 */ /* 0x000fe40000000f00 */
[----:B------:R-:W-:Y:S02]  /*5510*/  MOV R121, R9 ;  /* 0x0000000900797202 */ /* 0x000fe40000000f00 */
[----:B------:R-:W3:Y:S01]  /*5520*/  LDL.LU.64 R8, [R1+0x2c0] ;  /* 0x0002c00001087983 */ /* 0x000ee20000300a00 */
[----:B--2---:R-:W-:-:S04]  /*5530*/  PRMT R122, RZ, 0x7610, R122 ;  /* 0x00007610ff7a7816 */ /* 0x004fc8000000007a */
[----:B------:R-:W-:-:S05]  /*5540*/  @!P0 PRMT R122, R6, 0x7610, R122 ;  /* 0x00007610067a8816 */ /* 0x000fca000000007a */
[----:B------:R0:W-:Y:S04]  /*5550*/  STL.S16 [R1+0x286], R122 ;  /* 0x0002867a01007387 */ /* 0x0001e80000100600 */
[----:B0-----:R-:W2:Y:S01]  /*5560*/  LDL.LU R122, [R1+0x3f4] ;  /* 0x0003f400017a7983 */ /* 0x001ea20000300800 */
[----:B------:R-:W-:-:S04]  /*5570*/  PRMT R3, RZ, 0x7610, R3 ;  /* 0x00007610ff037816 */ /* 0x000fc80000000003 */
[----:B------:R-:W-:-:S05]  /*5580*/  @!P5 PRMT R3, R2, 0x7610, R3 ;  /* 0x000076100203d816 */ /* 0x000fca0000000003 */
[----:B------:R0:W-:Y:S02]  /*5590*/  STL.S16 [R1+0x2de], R3 ;  /* 0x0002de0301007387 */ /* 0x0001e40000100600 */
[----:B0-----:R-:W0:Y:S02]  /*55a0*/  @!P6 LDC.64 R2, c[0x0][0x288] ;  /* 0x0000a200ff02eb82 */ /* 0x001e240000000a00 */
[----:B------:R1:W-:Y:S04]  /*55b0*/  STL [R1+0x18], R5 ;  /* 0x0000180501007387 */ /* 0x0003e80000100800 */
[----:B------:R1:W-:Y:S02]  /*55c0*/  STL.S16 [R1+0x2e2], R4 ;  /* 0x0002e20401007387 */ /* 0x0003e40000100600 */
[----:B-1----:R-:W-:-:S02]  /*55d0*/  @!P6 MOV R5, R65 ;  /* 0x000000410005e202 */ /* 0x002fc40000000f00 */
[----:B------:R-:W-:Y:S01]  /*55e0*/  @!P6 MOV R4, R66 ;  /* 0x000000420004e202 */ /* 0x000fe20000000f00 */
[----:B0-----:R-:W-:-:S04]  /*55f0*/  @!P6 IMAD R87, R87, R2, RZ ;  /* 0x000000025757e224 */ /* 0x001fc800078e02ff */
[----:B------:R-:W-:-:S04]  /*5600*/  @!P6 IMAD.WIDE.U32 R4, R53, R2, R4 ;  /* 0x000000023504e225 */ /* 0x000fc800078e0004 */
[----:B------:R-:W-:-:S05]  /*5610*/  @!P6 IMAD R3, R53, R3, R87 ;  /* 0x000000033503e224 */ /* 0x000fca00078e0257 */
[----:B------:R-:W-:-:S04]  /*5620*/  @!P6 IADD3 R3, R5, R3, RZ ;  /* 0x000000030503e210 */ /* 0x000fc80007ffe0ff */
[C---:B------:R-:W-:Y:S02]  /*5630*/  @!P6 SHF.L.U64.HI R53, R4.reuse, 0x1, R3 ;  /* 0x000000010435e819 */ /* 0x040fe40000010203 */
[----:B------:R-:W0:Y:S01]  /*5640*/  @!P6 LDC.64 R2, c[0x0][0x230] ;  /* 0x00008c00ff02eb82 */ /* 0x000e220000000a00 */
[----:B------:R-:W-:-:S07]  /*5650*/  @!P6 SHF.L.U32 R87, R4, 0x1, RZ ;  /* 0x000000010457e819 */ /* 0x000fce00000006ff */
[----:B------:R-:W1:Y:S01]  /*5660*/  @!P6 LDC.64 R4, c[0x0][0x228] ;  /* 0x00008a00ff04eb82 */ /* 0x000e620000000a00 */
[----:B------:R-:W-:Y:S02]  /*5670*/  LOP3.LUT P4, RZ, R85, 0x400000, RZ, 0xc0, !PT ;  /* 0x0040000055ff7812 */ /* 0x000fe4000788c0ff */
[----:B0-----:R-:W-:-:S04]  /*5680*/  @!P6 IADD3 R2, P2, R87, R2, RZ ;  /* 0x000000025702e210 */ /* 0x001fc80007f5e0ff */
[----:B------:R-:W-:Y:S02]  /*5690*/  @!P6 IADD3.X R3, R53, R3, RZ, P2, !PT ;  /* 0x000000033503e210 */ /* 0x000fe400017fe4ff */
[----:B-1----:R-:W-:-:S04]  /*56a0*/  @!P6 IADD3 R4, P2, R87, R4, RZ ;  /* 0x000000045704e210 */ /* 0x002fc80007f5e0ff */
[----:B------:R-:W-:Y:S02]  /*56b0*/  @!P6 IADD3.X R5, R53, R5, RZ, P2, !PT ;  /* 0x000000053505e210 */ /* 0x000fe400017fe4ff */
[----:B------:R-:W-:-:S04]  /*56c0*/  PRMT R53, RZ, 0x7610, R53 ;  /* 0x00007610ff357816 */ /* 0x000fc80000000035 */
[----:B------:R-:W-:Y:S02]  /*56d0*/  @!P0 PRMT R53, R10, 0x7610, R53 ;  /* 0x000076100a358816 */ /* 0x000fe40000000035 */
[----:B------:R-:W-:-:S03]  /*56e0*/  @!P0 SHF.R.U32.HI R6, RZ, 0x10, R10 ;  /* 0x00000010ff068819 */ /* 0x000fc6000001160a */
[----:B------:R0:W-:Y:S02]  /*56f0*/  STL.S16 [R1+0x284], R53 ;  /* 0x0002843501007387 */ /* 0x0001e40000100600 */
[----:B0-----:R-:W-:-:S06]  /*5700*/  MOV R53, RZ ;  /* 0x000000ff00357202 */ /* 0x001fcc0000000f00 */
[----:B---3--:R0:W3:Y:S04]  /*5710*/  @!P4 LDG.E R53, desc[UR10][R8.64] ;  /* 0x0000000a0835c981 */ /* 0x0080e8000c1e1900 */
[----:B------:R-:W3:Y:S01]  /*5720*/  LDL.LU.64 R8, [R1+0x3e8] ;  /* 0x0003e80001087983 */ /* 0x000ee20000300a00 */
[----:B--2---:R-:W-:-:S04]  /*5730*/  PRMT R122, RZ, 0x7610, R122 ;  /* 0x00007610ff7a7816 */ /* 0x004fc8000000007a */
[----:B------:R-:W-:-:S05]  /*5740*/  @!P0 PRMT R122, R6, 0x7610, R122 ;  /* 0x00007610067a8816 */ /* 0x000fca000000007a */
[----:B------:R1:W-:Y:S04]  /*5750*/  STL.S16 [R1+0x2a2], R122 ;  /* 0x0002a27a01007387 */ /* 0x0003e80000100600 */
[----:B-1----:R-:W2:Y:S01]  /*5760*/  LDL.LU R122, [R1+0x3f0] ;  /* 0x0003f000017a7983 */ /* 0x002ea20000300800 */
[----:B------:R-:W-:-:S03]  /*5770*/  HFMA2.MMA R87, -RZ, RZ, 0, 0 ;  /* 0x00000000ff577435 */ /* 0x000fc600000001ff */
[----:B------:R-:W-:Y:S04]  /*5780*/  STL.S16 [R1+0x2d2], R117 ;  /* 0x0002d27501007387 */ /* 0x000fe80000100600 */
[----:B------:R1:W-:Y:S04]  /*5790*/  STL.S16 [R1+0x2cc], R116 ;  /* 0x0002cc7401007387 */ /* 0x0003e80000100600 */
[----:B----4-:R-:W4:Y:S04]  /*57a0*/  @!P4 LDG.E R87, desc[UR10][R118.64] ;  /* 0x0000000a7657c981 */ /* 0x010f28000c1e1900 */
[----:B-1----:R-:W4:Y:S04]  /*57b0*/  LDL.LU.64 R116, [R1+0x278] ;  /* 0x0002780001747983 */ /* 0x002f280000300a00 */
[----:B------:R-:W4:Y:S01]  /*57c0*/  LDL.LU.64 R118, [R1+0x268] ;  /* 0x0002680001767983 */ /* 0x000f220000300a00 */
[----:B------:R-:W-:Y:S01]  /*57d0*/  HFMA2.MMA R46, -RZ, RZ, 0, 0 ;  /* 0x00000000ff2e7435 */ /* 0x000fe200000001ff */
[----:B------:R-:W-:-:S09]  /*57e0*/  PRMT R6, RZ, 0x7610, R6 ;  /* 0x00007610ff067816 */ /* 0x000fd20000000006 */
[----:B------:R1:W4:Y:S01]  /*57f0*/  @!P3 LDG.E R46, desc[UR10][R124.64] ;  /* 0x0000000a7c2eb981 */ /* 0x000322000c1e1900 */
[----:B------:R-:W-:Y:S02]  /*5800*/  LOP3.LUT P3, RZ, R85, 0x1, RZ, 0xc0, !PT ;  /* 0x0000000155ff7812 */ /* 0x000fe4000786c0ff */
[----:B------:R-:W-:-:S05]  /*5810*/  @!P0 PRMT R6, R7, 0x7610, R6 ;  /* 0x0000761007068816 */ /* 0x000fca0000000006 */
[----:B------:R3:W-:Y:S06]  /*5820*/  STL.S16 [R1+0x282], R6 ;  /* 0x0002820601007387 */ /* 0x0007ec0000100600 */
[----:B---3--:R-:W-:Y:S02]  /*5830*/  @!P3 SHF.R.U32.HI R6, RZ, 0x10, R9 ;  /* 0x00000010ff06b819 */ /* 0x008fe40000011609 */
[----:B--2---:R-:W-:-:S04]  /*5840*/  PRMT R122, RZ, 0x7610, R122 ;  /* 0x00007610ff7a7816 */ /* 0x004fc8000000007a */
[----:B------:R-:W-:-:S05]  /*5850*/  @!P3 PRMT R122, R6, 0x7610, R122 ;  /* 0x00007610067ab816 */ /* 0x000fca000000007a */
[----:B------:R2:W-:Y:S04]  /*5860*/  STL.S16 [R1+0x2a4], R122 ;  /* 0x0002a47a01007387 */ /* 0x0005e80000100600 */
[----:B--2---:R-:W2:Y:S01]  /*5870*/  LDL.LU R122, [R1+0x3e0] ;  /* 0x0003e000017a7983 */ /* 0x004ea20000300800 */
[----:B------:R-:W-:Y:S02]  /*5880*/  LOP3.LUT R84, R84, 0xfffffff7, RZ, 0xc0, !PT ;  /* 0xfffffff754547812 */ /* 0x000fe400078ec0ff */
[----:B------:R-:W-:Y:S02]  /*5890*/  PRMT R89, RZ, 0x7610, R89 ;  /* 0x00007610ff597816 */ /* 0x000fe40000000059 */
[----:B------:R-:W-:Y:S02]  /*58a0*/  @!P3 SHF.R.U32.HI R6, RZ, 0x10, R8 ;  /* 0x00000010ff06b819 */ /* 0x000fe40000011608 */
[----:B------:R-:W-:-:S02]  /*58b0*/  PRMT R88, RZ, 0x7610, R88 ;  /* 0x00007610ff587816 */ /* 0x000fc40000000058 */
[----:B------:R-:W-:Y:S02]  /*58c0*/  @P6 LOP3.LUT R84, R84, 0x8, RZ, 0xfc, !PT ;  /* 0x0000000854546812 */ /* 0x000fe400078efcff */
[----:B------:R-:W-:Y:S02]  /*58d0*/  LOP3.LUT P2, RZ, R85, 0x10000000, RZ, 0xc0, !PT ;  /* 0x1000000055ff7812 */ /* 0x000fe4000784c0ff */
[----:B------:R-:W-:Y:S02]  /*58e0*/  @!P3 PRMT R89, R6, 0x7610, R89 ;  /* 0x000076100659b816 */ /* 0x000fe40000000059 */
[----:B------:R-:W-:Y:S02]  /*58f0*/  @!P3 PRMT R88, R9, 0x7610, R88 ;  /* 0x000076100958b816 */ /* 0x000fe40000000058 */
[----:B------:R-:W-:Y:S01]  /*5900*/  LOP3.LUT P0, RZ, R84, 0x20000000, RZ, 0xc0, !PT ;  /* 0x2000000054ff7812 */ /* 0x000fe2000780c0ff */
[----:B------:R-:W-:Y:S01]  /*5910*/  STL.S16 [R1+0x2c0], R89 ;  /* 0x0002c05901007387 */ /* 0x000fe20000100600 */
[----:B------:R-:W-:-:S03]  /*5920*/  PRMT R6, RZ, 0x7610, R6 ;  /* 0x00007610ff067816 */ /* 0x000fc60000000006 */
[----:B------:R3:W-:Y:S01]  /*5930*/  STL.S16 [R1+0x280], R88 ;  /* 0x0002805801007387 */ /* 0x0007e20000100600 */
[----:B------:R-:W-:-:S03]  /*5940*/  @!P3 PRMT R6, R8, 0x7610, R6 ;  /* 0x000076100806b816 */ /* 0x000fc60000000006 */
[----:B------:R0:W-:Y:S01]  /*5950*/  STL [R1+0x11c], R10 ;  /* 0x00011c0a01007387 */ /* 0x0001e20000100800 */
[----:B---3--:R-:W-:-:S03]  /*5960*/  CS2R R88, SRZ ;  /* 0x0000000000587805 */ /* 0x008fc6000001ff00 */
[----:B------:R3:W-:Y:S01]  /*5970*/  STL [R1+0x120], R8 ;  /* 0x0001200801007387 */ /* 0x0007e20000100800 */
[----:B0-----:R-:W-:-:S03]  /*5980*/  IADD3 R10, R123, 0x190, RZ ;  /* 0x000001907b0a7810 */ /* 0x001fc60007ffe0ff */
[----:B----4-:R-:W4:Y:S04]  /*5990*/  @!P2 LDG.E R88, desc[UR10][R116.64] ;  /* 0x0000000a7458a981 */ /* 0x010f28000c1e1900 */
[----:B------:R-:W4:Y:S01]  /*59a0*/  @!P2 LDG.E R89, desc[UR10][R118.64] ;  /* 0x0000000a7659a981 */ /* 0x000f22000c1e1900 */
[----:B---3--:R-:W-:Y:S02]  /*59b0*/  SHF.R.S32.HI R8, RZ, 0x1f, R10 ;  /* 0x0000001fff087819 */ /* 0x008fe4000001140a */
[----:B------:R-:W-:Y:S01]  /*59c0*/  ISETP.GE.U32.AND P2, PT, R10, UR6, PT ;  /* 0x000000060a007c0c */ /* 0x000fe2000bf46070 */
[----:B------:R0:W-:Y:S04]  /*59d0*/  STL.64 [R1+0x3a8], R100 ;  /* 0x0003a86401007387 */ /* 0x0001e80000100a00 */
[----:B------:R3:W-:Y:S01]  /*59e0*/  STL.S16 [R1+0x2a6], R6 ;  /* 0x0002a60601007387 */ /* 0x0007e20000100600 */
[----:B------:R-:W-:-:S03]  /*59f0*/  ISETP.GE.OR.EX P3, PT, R8, UR7, P1, P2 ;  /* 0x0000000708007c0c */ /* 0x000fc60008f66720 */
[----:B------:R1:W-:Y:S01]  /*5a00*/  STL [R1+0x1c], R7 ;  /* 0x00001c0701007387 */ /* 0x0003e20000100800 */
[----:B0-----:R-:W-:-:S03]  /*5a10*/  PRMT R100, RZ, 0x7610, R100 ;  /* 0x00007610ff647816 */ /* 0x001fc60000000064 */
[----:B------:R-:W-:Y:S01]  /*5a20*/  STL [R1+0x24], R16 ;  /* 0x0000241001007387 */ /* 0x000fe20000100800 */
[----:B---3--:R-:W-:-:S03]  /*5a30*/  @!P0 SHF.R.U32.HI R6, RZ, 0x10, R16 ;  /* 0x00000010ff068819 */ /* 0x008fc60000011610 */
[----:B------:R-:W-:Y:S01]  /*5a40*/  STL [R1+0x20], R9 ;  /* 0x0000200901007387 */ /* 0x000fe20000100800 */
[----:B------:R-:W-:Y:S02]  /*5a50*/  @!P0 PRMT R100, R6, 0x7610, R100 ;  /* 0x0000761006648816 */ /* 0x000fe40000000064 */
[----:B-1----:R-:W-:Y:S01]  /*5a60*/  PRMT R7, RZ, 0x7610, R7 ;  /* 0x00007610ff077816 */ /* 0x002fe20000000007 */
[----:B------:R-:W3:Y:S01]  /*5a70*/  LDL.LU.64 R118, [R1+0x298] ;  /* 0x0002980001767983 */ /* 0x000ee20000300a00 */
[----:B------:R-:W-:Y:S02]  /*5a80*/  @!P0 SHF.R.U32.HI R6, RZ, 0x10, R11 ;  /* 0x00000010ff068819 */ /* 0x000fe4000001160b */
[----:B------:R-:W-:Y:S01]  /*5a90*/  PRMT R90, RZ, 0x7610, R90 ;  /* 0x00007610ff5a7816 */ /* 0x000fe2000000005a */
[----:B------:R-:W4:Y:S01]  /*5aa0*/  LDL.LU.64 R116, [R1+0x2b8] ;  /* 0x0002b80001747983 */ /* 0x000f220000300a00 */
[----:B------:R-:W-:-:S05]  /*5ab0*/  @!P0 PRMT R7, R6, 0x7610, R7 ;  /* 0x0000761006078816 */ /* 0x000fca0000000007 */
[----:B------:R0:W-:Y:S02]  /*5ac0*/  STL.S16 [R1+0x2c4], R7 ;  /* 0x0002c40701007387 */ /* 0x0001e40000100600 */
[----:B0-----:R-:W0:Y:S01]  /*5ad0*/  @!P3 LDC.64 R6, c[0x0][0x288] ;  /* 0x0000a200ff06bb82 */ /* 0x001e220000000a00 */
[----:B------:R-:W-:Y:S02]  /*5ae0*/  PRMT R101, RZ, 0x7610, R101 ;  /* 0x00007610ff657816 */ /* 0x000fe40000000065 */
[----:B------:R-:W-:Y:S02]  /*5af0*/  @!P3 MOV R9, R65 ;  /* 0x000000410009b202 */ /* 0x000fe40000000f00 */
[----:B------:R-:W-:Y:S01]  /*5b00*/  @!P0 PRMT R101, R16, 0x7610, R101 ;  /* 0x0000761010658816 */ /* 0x000fe20000000065 */
[----:B0-----:R-:W-:Y:S01]  /*5b10*/  @!P3 IMAD R16, R8, R6, RZ ;  /* 0x000000060810b224 */ /* 0x001fe200078e02ff */
[----:B------:R-:W-:-:S03]  /*5b20*/  @!P3 MOV R8, R66 ;  /* 0x000000420008b202 */ /* 0x000fc60000000f00 */
[C---:B------:R-:W-:Y:S02]  /*5b30*/  @!P3 IMAD R7, R10.reuse, R7, R16 ;  /* 0x000000070a07b224 */ /* 0x040fe400078e0210 */
[----:B------:R-:W-:-:S05]  /*5b40*/  @!P3 IMAD.WIDE.U32 R8, R10, R6, R8 ;  /* 0x000000060a08b225 */ /* 0x000fca00078e0008 */
[----:B------:R-:W-:-:S04]  /*5b50*/  @!P3 IADD3 R7, R9, R7, RZ ;  /* 0x000000070907b210 */ /* 0x000fc80007ffe0ff */
[C---:B------:R-:W-:Y:S02]  /*5b60*/  @!P3 SHF.L.U64.HI R10, R8.reuse, 0x1, R7 ;  /* 0x00000001080ab819 */ /* 0x040fe40000010207 */
[----:B------:R-:W0:Y:S01]  /*5b70*/  @!P3 LDC.64 R6, c[0x0][0x230] ;  /* 0x00008c00ff06bb82 */ /* 0x000e220000000a00 */
[----:B------:R-:W-:-:S07]  /*5b80*/  @!P3 SHF.L.U32 R16, R8, 0x1, RZ ;  /* 0x000000010810b819 */ /* 0x000fce00000006ff */
[----:B------:R-:W1:Y:S01]  /*5b90*/  @!P3 LDC.64 R8, c[0x0][0x228] ;  /* 0x00008a00ff08bb82 */ /* 0x000e620000000a00 */
[----:B0-----:R-:W-:-:S04]  /*5ba0*/  @!P3 IADD3 R6, P2, R16, R6, RZ ;  /* 0x000000061006b210 */ /* 0x001fc80007f5e0ff */
[----:B------:R-:W-:Y:S02]  /*5bb0*/  @!P3 IADD3.X R7, R10, R7, RZ, P2, !PT ;  /* 0x000000070a07b210 */ /* 0x000fe400017fe4ff */
[----:B-1----:R-:W-:-:S04]  /*5bc0*/  @!P3 IADD3 R8, P2, R16, R8, RZ ;  /* 0x000000081008b210 */ /* 0x002fc80007f5e0ff */
[----:B------:R-:W-:Y:S02]  /*5bd0*/  @!P3 IADD3.X R9, R10, R9, RZ, P2, !PT ;  /* 0x000000090a09b210 */ /* 0x000fe400017fe4ff */
[----:B------:R-:W-:-:S13]  /*5be0*/  LOP3.LUT P2, RZ, R84, 0x8000000, RZ, 0xc0, !PT ;  /* 0x0800000054ff7812 */ /* 0x000fda000784c0ff */
[----:B------:R-:W-:Y:S02]  /*5bf0*/  @!P2 SHF.R.U32.HI R10, RZ, 0x10, R12 ;  /* 0x00000010ff0aa819 */ /* 0x000fe4000001160c */
[----:B--2---:R-:W-:-:S04]  /*5c00*/  PRMT R122, RZ, 0x7610, R122 ;  /* 0x00007610ff7a7816 */ /* 0x004fc8000000007a */
[----:B------:R-:W-:-:S05]  /*5c10*/  @!P2 PRMT R122, R10, 0x7610, R122 ;  /* 0x000076100a7aa816 */ /* 0x000fca000000007a */
[----:B------:R0:W-:Y:S04]  /*5c20*/  STL.S16 [R1+0x27a], R122 ;  /* 0x00027a7a01007387 */ /* 0x0001e80000100600 */
[----:B0-----:R-:W2:Y:S01]  /*5c30*/  LDL.LU R122, [R1+0x3dc] ;  /* 0x0003dc00017a7983 */ /* 0x001ea20000300800 */
[----:B------:R-:W-:Y:S02]  /*5c40*/  @!P2 SHF.R.U32.HI R10, RZ, 0x10, R15 ;  /* 0x00000010ff0aa819 */ /* 0x000fe4000001160f */
[----:B------:R-:W-:Y:S02]  /*5c50*/  @!P0 PRMT R90, R11, 0x7610, R90 ;  /* 0x000076100b5a8816 */ /* 0x000fe4000000005a */
[----:B------:R-:W-:-:S03]  /*5c60*/  LOP3.LUT P4, RZ, R85, 0x8000000, RZ, 0xc0, !PT ;  /* 0x0800000055ff7812 */ /* 0x000fc6000788c0ff */
[----:B------:R0:W-:Y:S02]  /*5c70*/  STL.S16 [R1+0x27e], R90 ;  /* 0x00027e5a01007387 */ /* 0x0001e40000100600 */
[----:B0-----:R-:W-:Y:S02]  /*5c80*/  HFMA2.MMA R90, -RZ, RZ, 0, 0 ;  /* 0x00000000ff5a7435 */ /* 0x001fe400000001ff */
[----:B------:R-:W-:Y:S04]  /*5c90*/  STL.S16 [R1+0x2a0], R101 ;  /* 0x0002a06501007387 */ /* 0x000fe80000100600 */
[----:B------:R0:W-:Y:S04]  /*5ca0*/  STL.S16 [R1+0x2c2], R100 ;  /* 0x0002c26401007387 */ /* 0x0001e80000100600 */
[----:B0-----:R-:W4:Y:S04]  /*5cb0*/  LDL.LU.64 R100, [R1+0x270] ;  /* 0x0002700001647983 */ /* 0x001f280000300a00 */
[----:B---3--:R-:W3:Y:S04]  /*5cc0*/  @!P4 LDG.E R90, desc[UR10][R118.64] ;  /* 0x0000000a765ac981 */ /* 0x008ee8000c1e1900 */
[----:B------:R-:W3:Y:S01]  /*5cd0*/  LDL.LU.64 R118, [R1+0x260] ;  /* 0x0002600001767983 */ /* 0x000ee20000300a00 */
[----:B--2---:R-:W-:-:S04]  /*5ce0*/  PRMT R122, RZ, 0x7610, R122 ;  /* 0x00007610ff7a7816 */ /* 0x004fc8000000007a */
[----:B------:R-:W-:-:S05]  /*5cf0*/  @!P2 PRMT R122, R10, 0x7610, R122 ;  /* 0x000076100a7aa816 */ /* 0x000fca000000007a */
[----:B------:R0:W-:Y:S04]  /*5d00*/  STL.S16 [R1+0x27c], R122 ;  /* 0x00027c7a01007387 */ /* 0x0001e80000100600 */
[----:B0-----:R-:W2:Y:S01]  /*5d10*/  LDL.LU R122, [R1+0x3d8] ;  /* 0x0003d800017a7983 */ /* 0x001ea20000300800 */
[----:B------:R-:W-:-:S04]  /*5d20*/  LOP3.LUT R85, R85, 0xfdffffff, RZ, 0xc0, !PT ;  /* 0xfdffffff55557812 */ /* 0x000fc800078ec0ff */
[----:B------:R-:W-:Y:S02]  /*5d30*/  @P3 LOP3.LUT R85, R85, 0x2000000, RZ, 0xfc, !PT ;  /* 0x0200000055553812 */ /* 0x000fe400078efcff */
[----:B------:R-:W-:Y:S02]  /*5d40*/  LOP3.LUT P3, RZ, R84, 0x10000000, RZ, 0xc0, !PT ;  /* 0x1000000054ff7812 */ /* 0x000fe4000786c0ff */
[----:B------:R-:W-:-:S04]  /*5d50*/  PRMT R10, RZ, 0x7610, R10 ;  /* 0x00007610ff0a7816 */ /* 0x000fc8000000000a */
[----:B------:R-:W-:-:S05]  /*5d60*/  @!P2 PRMT R10, R12, 0x7610, R10 ;  /* 0x000076100c0aa816 */ /* 0x000fca000000000a */
[----:B------:R0:W-:Y:S02]  /*5d70*/  STL.S16 [R1+0x26c], R10 ;  /* 0x00026c0a01007387 */ /* 0x0001e40000100600 */
[----:B0-----:R-:W-:Y:S02]  /*5d80*/  @!P3 SHF.R.U32.HI R10, RZ, 0x10, R14 ;  /* 0x00000010ff0ab819 */ /* 0x001fe4000001160e */
[----:B------:R-:W-:-:S04]  /*5d90*/  PRMT R91, RZ, 0x7610, R91 ;  /* 0x00007610ff5b7816 */ /* 0x000fc8000000005b */
[----:B------:R-:W-:Y:S02]  /*5da0*/  @!P2 PRMT R91, R15, 0x7610, R91 ;  /* 0x000076100f5ba816 */ /* 0x000fe4000000005b */
[----:B------:R-:W-:-:S03]  /*5db0*/  PRMT R93, RZ, 0x7610, R93 ;  /* 0x00007610ff5d7816 */ /* 0x000fc6000000005d */
[----:B------:R0:W-:Y:S01]  /*5dc0*/  STL.S16 [R1+0x26e], R91 ;  /* 0x00026e5b01007387 */ /* 0x0001e20000100600 */
[----:B------:R-:W-:Y:S02]  /*5dd0*/  PRMT R92, RZ, 0x7610, R92 ;  /* 0x00007610ff5c7816 */ /* 0x000fe4000000005c */
[----:B------:R-:W-:Y:S02]  /*5de0*/  @!P3 PRMT R93, R14, 0x7610, R93 ;  /* 0x000076100e5db816 */ /* 0x000fe4000000005d */
[----:B------:R-:W-:Y:S02]  /*5df0*/  LOP3.LUT P0, RZ, R85, 0x4000000, RZ, 0xc0, !PT ;  /* 0x0400000055ff7812 */ /* 0x000fe4000780c0ff */
[----:B0-----:R-:W-:Y:S01]  /*5e00*/  MOV R91, RZ ;  /* 0x000000ff005b7202 */ /* 0x001fe20000000f00 */
[----:B------:R0:W-:Y:S01]  /*5e10*/  STL.S16 [R1+0x278], R93 ;  /* 0x0002785d01007387 */ /* 0x0001e20000100600 */
[----:B------:R-:W-:-:S04]  /*5e20*/  @!P3 PRMT R92, R13, 0x7610, R92 ;  /* 0x000076100d5cb816 */ /* 0x000fc8000000005c */
[----:B----4-:R-:W4:Y:S01]  /*5e30*/  @!P4 LDG.E R91, desc[UR10][R116.64] ;  /* 0x0000000a745bc981 */ /* 0x010f22000c1e1900 */
[----:B------:R-:W-:Y:S01]  /*5e40*/  LOP3.LUT P4, RZ, R84, 0x4000000, RZ, 0xc0, !PT ;  /* 0x0400000054ff7812 */ /* 0x000fe2000788c0ff */
[----:B0-----:R-:W-:Y:S02]  /*5e50*/  HFMA2.MMA R93, -RZ, RZ, 0, 0 ;  /* 0x00000000ff5d7435 */ /* 0x001fe400000001ff */
[----:B------:R0:W-:Y:S04]  /*5e60*/  STL.S16 [R1+0x29a], R92 ;  /* 0x00029a5c01007387 */ /* 0x0001e80000100600 */
[----:B------:R1:W-:Y:S04]  /*5e70*/  STL [R1+0x2c], R14 ;  /* 0x00002c0e01007387 */ /* 0x0003e80000100800 */
[----:B------:R3:W-:Y:S01]  /*5e80*/  STL.64 [R1+0x3b8], R98 ;  /* 0x0003b86201007387 */ /* 0x0007e20000100a00 */
[----:B0-----:R-:W-:-:S03]  /*5e90*/  MOV R92, RZ ;  /* 0x000000ff005c7202 */ /* 0x001fc60000000f00 */
[----:B------:R0:W-:Y:S01]  /*5ea0*/  STL [R1+0x128], R15 ;  /* 0x0001280f01007387 */ /* 0x0001e20000100800 */
[----:B-1----:R-:W-:-:S03]  /*5eb0*/  IADD3 R14, R123, 0x198, RZ ;  /* 0x000001987b0e7810 */ /* 0x002fc60007ffe0ff */
[----:B------:R-:W4:Y:S01]  /*5ec0*/  @!P0 LDG.E R93, desc[UR10][R100.64] ;  /* 0x0000000a645d8981 */ /* 0x000f22000c1e1900 */
[----:B---3--:R-:W-:-:S03]  /*5ed0*/  PRMT R99, RZ, 0x7610, R99 ;  /* 0x00007610ff637816 */ /* 0x008fc60000000063 */
[----:B------:R-:W3:Y:S01]  /*5ee0*/  @!P0 LDG.E R92, desc[UR10][R118.64] ;  /* 0x0000000a765c8981 */ /* 0x000ee2000c1e1900 */
[----:B--2---:R-:W-:-:S03]  /*5ef0*/  PRMT R122, RZ, 0x7610, R122 ;  /* 0x00007610ff7a7816 */ /* 0x004fc6000000007a */
[----:B------:R-:W-:Y:S01]  /*5f00*/  STL [R1+0x28], R12 ;  /* 0x0000280c01007387 */ /* 0x000fe20000100800 */
[----:B------:R-:W-:-:S03]  /*5f10*/  @!P3 PRMT R122, R10, 0x7610, R122 ;  /* 0x000076100a7ab816 */ /* 0x000fc6000000007a */
[----:B------:R-:W-:Y:S04]  /*5f20*/  STL [R1+0x124], R11 ;  /* 0x0001240b01007387 */ /* 0x000fe80000100800 */
[----:B------:R1:W-:Y:S01]  /*5f30*/  STL.S16 [R1+0x298], R122 ;  /* 0x0002987a01007387 */ /* 0x0003e20000100600 */
[----:B0-----:R-:W-:-:S03]  /*5f40*/  SHF.R.S32.HI R15, RZ, 0x1f, R14 ;  /* 0x0000001fff0f7819 */ /* 0x001fc6000001140e */
[----:B------:R-:W-:Y:S01]  /*5f50*/  STL [R1+0x12c], R13 ;  /* 0x00012c0d01007387 */ /* 0x000fe20000100800 */
[----:B------:R-:W-:-:S03]  /*5f60*/  LOP3.LUT P5, RZ, R84, 0x40000000, RZ, 0xc0, !PT ;  /* 0x4000000054ff7812 */ /* 0x000fc600078ac0ff */
[----:B------:R-:W2:Y:S04]  /*5f70*/  LDL.LU.64 R118, [R1+0x290] ;  /* 0x0002900001767983 */ /* 0x000ea80000300a00 */
[----:B-1----:R-:W4:Y:S01]  /*5f80*/  LDL.LU R122, [R1+0x3c8] ;  /* 0x0003c800017a7983 */ /* 0x002f220000300800 */
[----:B------:R-:W-:Y:S02]  /*5f90*/  @!P3 SHF.R.U32.HI R10, RZ, 0x10, R13 ;  /* 0x00000010ff0ab819 */ /* 0x000fe4000001160d */
[----:B------:R-:W-:Y:S01]  /*5fa0*/  ISETP.GE.U32.AND P0, PT, R14, UR6, PT ;  /* 0x000000060e007c0c */ /* 0x000fe2000bf06070 */
[----:B------:R-:W-:Y:S01]  /*5fb0*/  STL [R1+0x30], R22 ;  /* 0x0000301601007387 */ /* 0x000fe20000100800 */
[----:B------:R-:W-:Y:S02]  /*5fc0*/  @!P3 PRMT R99, R10, 0x7610, R99 ;  /* 0x000076100a63b816 */ /* 0x000fe40000000063 */
[----:B------:R-:W-:Y:S01]  /*5fd0*/  PRMT R12, RZ, 0x7610, R12 ;  /* 0x00007610ff0c7816 */ /* 0x000fe2000000000c */
[----:B------:R-:W3:Y:S01]  /*5fe0*/  LDL.LU.64 R100, [R1+0x258] ;  /* 0x0002580001647983 */ /* 0x000ee20000300a00 */
[----:B------:R-:W-:-:S02]  /*5ff0*/  @!P4 SHF.R.U32.HI R10, RZ, 0x10, R22 ;  /* 0x00000010ff0ac819 */ /* 0x000fc40000011616 */
[----:B------:R-:W-:Y:S01]  /*6000*/  ISETP.GE.OR.EX P2, PT, R15, UR7, P1, P0 ;  /* 0x000000070f007c0c */ /* 0x000fe20008f46700 */
[----:B------:R-:W-:Y:S01]  /*6010*/  STL [R1+0x34], R18 ;  /* 0x0000341201007387 */ /* 0x000fe20000100800 */
[----:B------:R-:W-:Y:S02]  /*6020*/  @!P4 PRMT R12, R10, 0x7610, R12 ;  /* 0x000076100a0cc816 */ /* 0x000fe4000000000c */
[----:B------:R-:W-:Y:S02]  /*6030*/  PRMT R11, RZ, 0x7610, R11 ;  /* 0x00007610ff0b7816 */ /* 0x000fe4000000000b */
[----:B------:R-:W-:Y:S02]  /*6040*/  PRMT R95, RZ, 0x7610, R95 ;  /* 0x00007610ff5f7816 */ /* 0x000fe4000000005f */
[----:B------:R-:W-:Y:S01]  /*6050*/  PRMT R96, RZ, 0x7610, R96 ;  /* 0x00007610ff607816 */ /* 0x000fe20000000060 */
[----:B------:R-:W-:Y:S01]  /*6060*/  STL [R1+0x138], R19 ;  /* 0x0001381301007387 */ /* 0x000fe20000100800 */
[----:B------:R-:W-:-:S02]  /*6070*/  @!P4 SHF.R.U32.HI R10, RZ, 0x10, R17 ;  /* 0x00000010ff0ac819 */ /* 0x000fc40000011611 */
[----:B------:R-:W-:Y:S01]  /*6080*/  LOP3.LUT P6, RZ, R84, 0x80000000, RZ, 0xc0, !PT ;  /* 0x8000000054ff7812 */ /* 0x000fe200078cc0ff */
[----:B------:R-:W-:Y:S01]  /*6090*/  STL [R1+0x130], R17 ;  /* 0x0001301101007387 */ /* 0x000fe20000100800 */
[----:B------:R-:W-:Y:S02]  /*60a0*/  @!P4 PRMT R11, R10, 0x7610, R11 ;  /* 0x000076100a0bc816 */ /* 0x000fe4000000000b */
[----:B------:R-:W-:Y:S02]  /*60b0*/  PRMT R16, RZ, 0x7610, R16 ;  /* 0x00007610ff107816 */ /* 0x000fe40000000010 */
[----:B------:R-:W-:Y:S01]  /*60c0*/  PRMT R94, RZ, 0x7610, R94 ;  /* 0x00007610ff5e7816 */ /* 0x000fe2000000005e */
[----:B------:R0:W-:Y:S01]  /*60d0*/  STL.S16 [R1+0x274], R11 ;  /* 0x0002740b01007387 */ /* 0x0001e20000100600 */
[----:B------:R-:W-:-:S03]  /*60e0*/  PRMT R97, RZ, 0x7610, R97 ;  /* 0x00007610ff617816 */ /* 0x000fc60000000061 */
[----:B------:R-:W-:Y:S04]  /*60f0*/  STL [R1+0x3c], R28 ;  /* 0x00003c1c01007387 */ /* 0x000fe80000100800 */
[----:B------:R-:W-:Y:S01]  /*6100*/  STL [R1+0x13c], R23 ;  /* 0x00013c1701007387 */ /* 0x000fe20000100800 */
[----:B0-----:R-:W0:Y:S01]  /*6110*/  @!P2 LDC.64 R10, c[0x0][0x288] ;  /* 0x0000a200ff0aab82 */ /* 0x001e220000000a00 */
[----:B------:R-:W-:Y:S02]  /*6120*/  @!P2 MOV R13, R65 ;  /* 0x00000041000da202 */ /* 0x000fe40000000f00 */
[----:B------:R1:W-:Y:S04]  /*6130*/  STL.S16 [R1+0x272], R12 ;  /* 0x0002720c01007387 */ /* 0x0003e80000100600 */
[----:B------:R-:W-:Y:S04]  /*6140*/  STL [R1+0x40], R24 ;  /* 0x0000401801007387 */ /* 0x000fe80000100800 */
[----:B------:R-:W-:Y:S01]  /*6150*/  STL [R1+0x144], R25 ;  /* 0x0001441901007387 */ /* 0x000fe20000100800 */
[----:B-1----:R-:W-:-:S03]  /*6160*/  @!P2 MOV R12, R66 ;  /* 0x00000042000ca202 */ /* 0x002fc60000000f00 */
[----:B------:R-:W-:Y:S04]  /*6170*/  STL [R1+0x38], R20 ;  /* 0x0000381401007387 */ /* 0x000fe80000100800 */
[----:B------:R-:W-:Y:S01]  /*6180*/  STL [R1+0x134], R21 ;  /* 0x0001341501007387 */ /* 0x000fe20000100800 */
[----:B------:R-:W-:-:S03]  /*6190*/  PRMT R125, RZ, 0x7610, R125 ;  /* 0x00007610ff7d7816 */ /* 0x000fc6000000007d */
[----:B------:R-:W-:Y:S01]  /*61a0*/  STL [R1+0x148], R29 ;  /* 0x0001481d01007387 */ /* 0x000fe20000100800 */
[-C--:B0-----:R-:W-:Y:S02]  /*61b0*/  @!P2 IMAD R15, R15, R10.reuse, RZ ;  /* 0x0000000a0f0fa224 */ /* 0x081fe400078e02ff */
[C---:B------:R-:W-:Y:S01]  /*61c0*/  @!P2 IMAD.WIDE.U32 R12, R14.reuse, R10, R12 ;  /* 0x0000000a0e0ca225 */ /* 0x040fe200078e000c */
[----:B------:R-:W3:Y:S03]  /*61d0*/  LDL.LU.64 R116, [R1+0x3d0] ;  /* 0x0003d00001747983 */ /* 0x000ee60000300a00 */
[----:B------:R-:W-:-:S05]  /*61e0*/  @!P2 IMAD R11, R14, R11, R15 ;  /* 0x0000000b0e0ba224 */ /* 0x000fca00078e020f */
        /* <DEDUP_REMOVED lines=9> */
[----:B------:R-:W-:Y:S02]  /*6280*/  @!P5 SHF.R.U32.HI R14, RZ, 0x10, R18 ;  /* 0x00000010ff0ed819 */ /* 0x000fe40000011612 */
[----:B----4-:R-:W-:-:S04]  /*6290*/  PRMT R122, RZ, 0x7610, R122 ;  /* 0x00007610ff7a7816 */ /* 0x010fc8000000007a */
[----:B------:R-:W-:-:S05]  /*62a0*/  @!P5 PRMT R122, R14, 0x7610, R122 ;  /* 0x000076100e7ad816 */ /* 0x000fca000000007a */
[----:B------:R0:W-:Y:S04]  /*62b0*/  STL.S16 [R1+0x268], R122 ;  /* 0x0002687a01007387 */ /* 0x0001e80000100600 */
[----:B0-----:R-:W4:Y:S01]  /*62c0*/  LDL.LU R122, [R1+0x3c4] ;  /* 0x0003c400017a7983 */ /* 0x001f220000300800 */
[----:B------:R-:W-:Y:S02]  /*62d0*/  @!P5 SHF.R.U32.HI R14, RZ, 0x10, R21 ;  /* 0x00000010ff0ed819 */ /* 0x000fe40000011615 */
[----:B------:R-:W-:-:S04]  /*62e0*/  PRMT R98, RZ, 0x7610, R98 ;  /* 0x00007610ff627816 */ /* 0x000fc80000000062 */
[----:B------:R-:W-:Y:S02]  /*62f0*/  @!P4 PRMT R98, R22, 0x7610, R98 ;  /* 0x000076101662c816 */ /* 0x000fe40000000062 */
[----:B------:R-:W-:-:S04]  /*6300*/  PRMT R22, RZ, 0x7610, R22 ;  /* 0x00007610ff167816 */ /* 0x000fc80000000016 */
[----:B------:R-:W-:Y:S02]  /*6310*/  @!P4 PRMT R22, R17, 0x7610, R22 ;  /* 0x000076101116c816 */ /* 0x000fe40000000016 */
[----:B------:R-:W-:-:S03]  /*6320*/  LOP3.LUT P3, RZ, R85, 0x80000000, RZ, 0xc0, !PT ;  /* 0x8000000055ff7812 */ /* 0x000fc6000786c0ff */
[----:B------:R0:W-:Y:S02]  /*6330*/  STL.S16 [R1+0x266], R22 ;  /* 0x0002661601007387 */ /* 0x0001e40000100600 */
[----:B0-----:R-:W-:-:S10]  /*6340*/  HFMA2.MMA R22, -RZ, RZ, 0, 0 ;  /* 0x00000000ff167435 */ /* 0x001fd400000001ff */
[----:B--2---:R-:W2:Y:S04]  /*6350*/  @!P3 LDG.E R22, desc[UR10][R118.64] ;  /* 0x0000000a7616b981 */ /* 0x004ea8000c1e1900 */
[----:B------:R-:W2:Y:S01]  /*6360*/  LDL.LU.64 R118, [R1+0x250] ;  /* 0x0002500001767983 */ /* 0x000ea20000300a00 */
[----:B----4-:R-:W-:-:S04]  /*6370*/  PRMT R122, RZ, 0x7610, R122 ;  /* 0x00007610ff7a7816 */ /* 0x010fc8000000007a */
[----:B------:R-:W-:-:S05]  /*6380*/  @!P5 PRMT R122, R14, 0x7610, R122 ;  /* 0x000076100e7ad816 */ /* 0x000fca000000007a */
[----:B------:R0:W-:Y:S04]  /*6390*/  STL.S16 [R1+0x26a], R122 ;  /* 0x00026a7a01007387 */ /* 0x0001e80000100600 */
[----:B0-----:R-:W4:Y:S01]  /*63a0*/  LDL.LU R122, [R1+0x3c0] ;  /* 0x0003c000017a7983 */ /* 0x001f220000300800 */
[----:B------:R-:W-:-:S04]  /*63b0*/  PRMT R14, RZ, 0x7610, R14 ;  /* 0x00007610ff0e7816 */ /* 0x000fc8000000000e */
[----:B------:R-:W-:-:S05]  /*63c0*/  @!P5 PRMT R14, R18, 0x7610, R14 ;  /* 0x00007610120ed816 */ /* 0x000fca000000000e */
[----:B------:R0:W-:Y:S02]  /*63d0*/  STL.S16 [R1+0x260], R14 ;  /* 0x0002600e01007387 */ /* 0x0001e40000100600 */
[----:B0-----:R-:W-:Y:S02]  /*63e0*/  @!P6 SHF.R.U32.HI R14, RZ, 0x10, R20 ;  /* 0x00000010ff0ee819 */ /* 0x001fe40000011614 */
[----:B------:R-:W-:Y:S04]  /*63f0*/  STL.S16 [R1+0x29c], R99 ;  /* 0x00029c6301007387 */ /* 0x000fe80000100600 */
[----:B------:R0:W-:Y:S04]  /*6400*/  STL.S16 [R1+0x270], R98 ;  /* 0x0002706201007387 */ /* 0x0001e80000100600 */
[----:B0-----:R-:W2:Y:S01]  /*6410*/  LDL.LU.64 R98, [R1+0x2b0] ;  /* 0x0002b00001627983 */ /* 0x001ea20000300a00 */
[----:B------:R-:W-:-:S02]  /*6420*/  LOP3.LUT R85, R85, 0xffff7fff, RZ, 0xc0, !PT ;  /* 0xffff7fff55557812 */ /* 0x000fc400078ec0ff */
[----:B------:R-:W-:Y:S02]  /*6430*/  PRMT R18, RZ, 0x7610, R18 ;  /* 0x00007610ff127816 */ /* 0x000fe40000000012 */
[----:B------:R-:W-:Y:S02]  /*6440*/  @P2 LOP3.LUT R85, R85, 0x8000, RZ, 0xfc, !PT ;  /* 0x0000800055552812 */ /* 0x000fe400078efcff */
[----:B------:R-:W-:Y:S02]  /*6450*/  @!P6 PRMT R95, R20, 0x7610, R95 ;  /* 0x00007610145fe816 */ /* 0x000fe4000000005f */
[----:B------:R-:W-:Y:S02]  /*6460*/  @!P6 PRMT R18, R19, 0x7610, R18 ;  /* 0x000076101312e816 */ /* 0x000fe40000000012 */
[----:B------:R-:W-:Y:S01]  /*6470*/  LOP3.LUT P2, RZ, R85, 0x40000000, RZ, 0xc0, !PT ;  /* 0x4000000055ff7812 */ /* 0x000fe2000784c0ff */
[----:B------:R0:W-:Y:S04]  /*6480*/  STL.S16 [R1+0x264], R95 ;  /* 0x0002645f01007387 */ /* 0x0001e80000100600 */
[----:B------:R1:W-:Y:S01]  /*6490*/  STL.S16 [R1+0x290], R18 ;  /* 0x0002901201007387 */ /* 0x0003e20000100600 */
[----:B0-----:R-:W-:Y:S01]  /*64a0*/  HFMA2.MMA R95, -RZ, RZ, 0, 0 ;  /* 0x00000000ff5f7435 */ /* 0x001fe200000001ff */
[----:B-1----:R-:W-:-:S04]  /*64b0*/  IADD3 R18, R123, 0x1a0, RZ ;  /* 0x000001a07b127810 */ /* 0x002fc80007ffe0ff */
[----:B------:R-:W-:-:S05]  /*64c0*/  ISETP.GE.U32.AND P0, PT, R18, UR6, PT ;  /* 0x0000000612007c0c */ /* 0x000fca000bf06070 */
[----:B---3--:R-:W3:Y:S01]  /*64d0*/  @!P2 LDG.E R95, desc[UR10][R100.64] ;  /* 0x0000000a645fa981 */ /* 0x008ee2000c1e1900 */
[----:B------:R-:W-:Y:S02]  /*64e0*/  PRMT R15, RZ, 0x7610, R15 ;  /* 0x00007610ff0f7816 */ /* 0x000fe4000000000f */
[----:B----4-:R-:W-:Y:S01]  /*64f0*/  PRMT R122, RZ, 0x7610, R122 ;  /* 0x00007610ff7a7816 */ /* 0x010fe2000000007a */
[----:B------:R-:W4:Y:S03]  /*6500*/  LDL.LU.64 R100, [R1+0x3a8] ;  /* 0x0003a80001647983 */ /* 0x000f260000300a00 */
[----:B------:R-:W-:-:S05]  /*6510*/  @!P6 PRMT R122, R14, 0x7610, R122 ;  /* 0x000076100e7ae816 */ /* 0x000fca000000007a */
[----:B------:R0:W-:Y:S04]  /*6520*/  STL.S16 [R1+0x276], R122 ;  /* 0x0002767a01007387 */ /* 0x0001e80000100600 */
[----:B0-----:R-:W3:Y:S01]  /*6530*/  LDL.LU R122, [R1+0x3b0] ;  /* 0x0003b000017a7983 */ /* 0x001ee20000300800 */
[----:B------:R-:W-:-:S04]  /*6540*/  @!P6 SHF.R.U32.HI R14, RZ, 0x10, R19 ;  /* 0x00000010ff0ee819 */ /* 0x000fc80000011613 */
[----:B------:R-:W-:Y:S02]  /*6550*/  @!P6 PRMT R96, R14, 0x7610, R96 ;  /* 0x000076100e60e816 */ /* 0x000fe40000000060 */
[----:B------:R-:W-:-:S03]  /*6560*/  LOP3.LUT P6, RZ, R85, 0x100, RZ, 0xc0, !PT ;  /* 0x0000010055ff7812 */ /* 0x000fc600078cc0ff */
[----:B------:R0:W-:Y:S01]  /*6570*/  STL.S16 [R1+0x292], R96 ;  /* 0x0002926001007387 */ /* 0x0001e20000100600 */
[----:B------:R-:W-:Y:S02]  /*6580*/  SHF.R.S32.HI R19, RZ, 0x1f, R18 ;  /* 0x0000001fff137819 */ /* 0x000fe40000011412 */
[----:B0-----:R-:W-:-:S07]  /*6590*/  MOV R96, RZ ;  /* 0x000000ff00607202 */ /* 0x001fce0000000f00 */
[----:B------:R-:W-:Y:S01]  /*65a0*/  @!P6 SHF.R.U32.HI R14, RZ, 0x10, R28 ;  /* 0x00000010ff0ee819 */ /* 0x000fe2000001161c */
[----:B--2---:R-:W2:Y:S01]  /*65b0*/  @!P2 LDG.E R96, desc[UR10][R118.64] ;  /* 0x0000000a7660a981 */ /* 0x004ea2000c1e1900 */
[----:B------:R-:W-:Y:S02]  /*65c0*/  ISETP.GE.OR.EX P2, PT, R19, UR7, P1, P0 ;  /* 0x0000000713007c0c */ /* 0x000fe40008f46700 */
[----:B------:R-:W-:Y:S02]  /*65d0*/  @!P6 PRMT R16, R14, 0x7610, R16 ;  /* 0x000076100e10e816 */ /* 0x000fe40000000010 */
[----:B------:R-:W-:-:S04]  /*65e0*/  @!P6 SHF.R.U32.HI R14, RZ, 0x10, R23 ;  /* 0x00000010ff0ee819 */ /* 0x000fc80000011617 */
[----:B------:R-:W-:Y:S01]  /*65f0*/  @!P6 PRMT R15, R14, 0x7610, R15 ;  /* 0x000076100e0fe816 */ /* 0x000fe2000000000f */
[----:B------:R-:W4:Y:S04]  /*6600*/  LDL.LU.64 R118, [R1+0x288] ;  /* 0x0002880001767983 */ /* 0x000f280000300a00 */
[----:B------:R0:W-:Y:S02]  /*6610*/  STL.S16 [R1+0x294], R15 ;  /* 0x0002940f01007387 */ /* 0x0001e40000100600 */
[----:B0-----:R-:W0:Y:S01]  /*6620*/  @!P2 LDC.64 R14, c[0x0][0x288] ;  /* 0x0000a200ff0eab82 */ /* 0x001e220000000a00 */
[----:B------:R-:W-:-:S04]  /*6630*/  PRMT R17, RZ, 0x7610, R17 ;  /* 0x00007610ff117816 */ /* 0x000fc80000000011 */
[----:B------:R-:W-:Y:S01]  /*6640*/  @!P6 PRMT R17, R28, 0x7610, R17 ;  /* 0x000076101c11e816 */ /* 0x000fe20000000011 */
[----:B------:R1:W-:Y:S04]  /*6650*/  STL.S16 [R1+0x25e], R16 ;  /* 0x00025e1001007387 */ /* 0x0003e80000100600 */
[----:B------:R1:W-:Y:S02]  /*6660*/  STL.S16 [R1+0x25c], R17 ;  /* 0x00025c1101007387 */ /* 0x0003e40000100600 */
[----:B-1----:R-:W-:Y:S02]  /*6670*/  @!P2 MOV R16, R66 ;  /* 0x000000420010a202 */ /* 0x002fe40000000f00 */
[----:B------:R-:W-:Y:S01]  /*6680*/  @!P2 MOV R17, R65 ;  /* 0x000000410011a202 */ /* 0x000fe20000000f00 */
[----:B0-----:R-:W-:-:S02]  /*6690*/  @!P2 IMAD R19, R19, R14, RZ ;  /* 0x0000000e1313a224 */ /* 0x001fc400078e02ff */
[----:B------:R-:W-:-:S04]  /*66a0*/  @!P2 IMAD.WIDE.U32 R16, R18, R14, R16 ;  /* 0x0000000e1210a225 */ /* 0x000fc800078e0010 */
[----:B------:R-:W-:-:S05]  /*66b0*/  @!P2 IMAD R15, R18, R15, R19 ;  /* 0x0000000f120fa224 */ /* 0x000fca00078e0213 */
[----:B------:R-:W-:-:S04]  /*66c0*/  @!P2 IADD3 R15, R17, R15, RZ ;  /* 0x0000000f110fa210 */ /* 0x000fc80007ffe0ff */
[C---:B------:R-:W-:Y:S02]  /*66d0*/  @!P2 SHF.L.U64.HI R18, R16.reuse, 0x1, R15 ;  /* 0x000000011012a819 */ /* 0x040fe4000001020f */
[----:B------:R-:W0:Y:S01]  /*66e0*/  @!P2 LDC.64 R14, c[0x0][0x230] ;  /* 0x00008c00ff0eab82 */ /* 0x000e220000000a00 */
[----:B------:R-:W-:-:S07]  /*66f0*/  @!P2 SHF.L.U32 R19, R16, 0x1, RZ ;  /* 0x000000011013a819 */ /* 0x000fce00000006ff */
[----:B------:R-:W1:Y:S01]  /*6700*/  @!P2 LDC.64 R16, c[0x0][0x228] ;  /* 0x00008a00ff10ab82 */ /* 0x000e620000000a00 */
[----:B------:R-:W-:Y:S02]  /*6710*/  @!P5 PRMT R94, R21, 0x7610, R94 ;  /* 0x00007610155ed816 */ /* 0x000fe4000000005e */
[----:B------:R-:W-:Y:S02]  /*6720*/  LOP3.LUT P5, RZ, R85, 0x80, RZ, 0xc0, !PT ;  /* 0x0000008055ff7812 */ /* 0x000fe400078ac0ff */
[----:B0-----:R-:W-:-:S04]  /*6730*/  @!P2 IADD3 R14, P0, R19, R14, RZ ;  /* 0x0000000e130ea210 */ /* 0x001fc80007f1e0ff */
[----:B------:R-:W-:Y:S02]  /*6740*/  @!P2 IADD3.X R15, R18, R15, RZ, P0, !PT ;  /* 0x0000000f120fa210 */ /* 0x000fe400007fe4ff */
[----:B-1----:R-:W-:-:S04]  /*6750*/  @!P2 IADD3 R16, P0, R19, R16, RZ ;  /* 0x000000101310a210 */ /* 0x002fc80007f1e0ff */
[----:B------:R-:W-:Y:S02]  /*6760*/  @!P2 IADD3.X R17, R18, R17, RZ, P0, !PT ;  /* 0x000000111211a210 */ /* 0x000fe400007fe4ff */
[----:B------:R-:W-:Y:S01]  /*6770*/  @!P5 SHF.R.U32.HI R18, RZ, 0x10, R24 ;  /* 0x00000010ff12d819 */ /* 0x000fe20000011618 */
[----:B------:R0:W-:Y:S02]  /*6780*/  STL.S16 [R1+0x262], R94 ;  /* 0x0002625e01007387 */ /* 0x0001e40000100600 */
[----:B0-----:R-:W-:-:S06]  /*6790*/  MOV R94, RZ ;  /* 0x000000ff005e7202 */ /* 0x001fcc0000000f00 */
[----:B------:R0:W2:Y:S04]  /*67a0*/  @!P3 LDG.E R94, desc[UR10][R98.64] ;  /* 0x0000000a625eb981 */ /* 0x0000a8000c1e1900 */
[----:B------:R-:W0:Y:S01]  /*67b0*/  LDL.LU.64 R98, [R1+0x3b8] ;  /* 0x0003b80001627983 */ /* 0x000e220000300a00 */
[----:B---3--:R-:W-:-:S04]  /*67c0*/  PRMT R122, RZ, 0x7610, R122 ;  /* 0x00007610ff7a7816 */ /* 0x008fc8000000007a */
[----:B------:R-:W-:-:S05]  /*67d0*/  @!P5 PRMT R122, R18, 0x7610, R122 ;  /* 0x00007610127ad816 */ /* 0x000fca000000007a */
[----:B------:R1:W-:Y:S04]  /*67e0*/  STL.S16 [R1+0x258], R122 ;  /* 0x0002587a01007387 */ /* 0x0003e80000100600 */
[----:B-1----:R-:W3:Y:S01]  /*67f0*/  LDL.LU R122, [R1+0x39c] ;  /* 0x00039c00017a7983 */ /* 0x002ee20000300800 */
[----:B------:R-:W-:Y:S02]  /*6800*/  @!P5 SHF.R.U32.HI R18, RZ, 0x10, R27 ;  /* 0x00000010ff12d819 */ /* 0x000fe4000001161b */
[C---:B------:R-:W-:Y:S02]  /*6810*/  LOP3.LUT P3, RZ, R85.reuse, 0x40, RZ, 0xc0, !PT ;  /* 0x0000004055ff7812 */ /* 0x040fe4000786c0ff */
[C---:B------:R-:W-:Y:S02]  /*6820*/  LOP3.LUT P4, RZ, R85.reuse, 0x20000000, RZ, 0xc0, !PT ;  /* 0x2000000055ff7812 */ /* 0x040fe4000788c0ff */
[----:B------:R-:W-:-:S04]  /*6830*/  LOP3.LUT R85, R85, 0xffffffdf, RZ, 0xc0, !PT ;  /* 0xffffffdf55557812 */ /* 0x000fc800078ec0ff */
[----:B------:R-:W-:Y:S02]  /*6840*/  @P2 LOP3.LUT R85, R85, 0x20, RZ, 0xfc, !PT ;  /* 0x0000002055552812 */ /* 0x000fe400078efcff */
[----:B------:R-:W-:Y:S02]  /*6850*/  LOP3.LUT P2, RZ, R84, 0x4, RZ, 0xc0, !PT ;  /* 0x0000000454ff7812 */ /* 0x000fe4000784c0ff */
[----:B0-----:R-:W-:Y:S02]  /*6860*/  PRMT R98, RZ, 0x7610, R98 ;  /* 0x00007610ff627816 */ /* 0x001fe40000000062 */
[----:B------:R-:W-:-:S04]  /*6870*/  PRMT R28, RZ, 0x7610, R28 ;  /* 0x00007610ff1c7816 */ /* 0x000fc8000000001c */
[----:B------:R-:W-:Y:S02]  /*6880*/  @!P6 PRMT R28, R23, 0x7610, R28 ;  /* 0x00007610171ce816 */ /* 0x000fe4000000001c */
[----:B------:R-:W-:Y:S02]  /*6890*/  PRMT R23, RZ, 0x7610, R23 ;  /* 0x00007610ff177816 */ /* 0x000fe40000000017 */
[----:B---3--:R-:W-:-:S04]  /*68a0*/  PRMT R122, RZ, 0x7610, R122 ;  /* 0x00007610ff7a7816 */ /* 0x008fc8000000007a */
[----:B------:R-:W-:Y:S02]  /*68b0*/  @!P5 PRMT R122, R18, 0x7610, R122 ;  /* 0x00007610127ad816 */ /* 0x000fe4000000007a */
[----:B------:R-:W-:-:S04]  /*68c0*/  PRMT R18, RZ, 0x7610, R18 ;  /* 0x00007610ff127816 */ /* 0x000fc80000000012 */
[----:B------:R-:W-:-:S05]  /*68d0*/  @!P5 PRMT R18, R24, 0x7610, R18 ;  /* 0x000076101812d816 */ /* 0x000fca0000000012 */
[----:B------:R0:W-:Y:S02]  /*68e0*/  STL.S16 [R1+0x252], R18 ;  /* 0x0002521201007387 */ /* 0x0001e40000100600 */
[----:B0-----:R-:W-:-:S04]  /*68f0*/  @!P3 SHF.R.U32.HI R18, RZ, 0x10, R26 ;  /* 0x00000010ff12b819 */ /* 0x001fc8000001161a */
[----:B------:R-:W-:Y:S02]  /*6900*/  @!P3 PRMT R98, R18, 0x7610, R98 ;  /* 0x000076101262b816 */ /* 0x000fe40000000062 */
[----:B------:R-:W-:-:S04]  /*6910*/  @!P3 SHF.R.U32.HI R18, RZ, 0x10, R25 ;  /* 0x00000010ff12b819 */ /* 0x000fc80000011619 */
[----:B------:R-:W-:-:S05]  /*6920*/  @!P3 PRMT R97, R18, 0x7610, R97 ;  /* 0x000076101261b816 */ /* 0x000fca0000000061 */
[----:B------:R0:W-:Y:S02]  /*6930*/  STL.S16 [R1+0x28c], R97 ;  /* 0x00028c6101007387 */ /* 0x0001e40000100600 */
[----:B0-----:R-:W-:-:S10]  /*6940*/  HFMA2.MMA R97, -RZ, RZ, 0, 0 ;  /* 0x00000000ff617435 */ /* 0x001fd400000001ff */
[----:B------:R-:W3:Y:S04]  /*6950*/  @!P2 LDG.E R97, desc[UR10][R114.64] ;  /* 0x0000000a7261a981 */ /* 0x000ee8000c1e1900 */
[----:B------:R-:W2:Y:S01]  /*6960*/  LDL.LU.64 R114, [R1+0x240] ;  /* 0x0002400001727983 */ /* 0x000ea20000300a00 */
[----:B------:R-:W-:-:S05]  /*6970*/  @!P5 PRMT R23, R27, 0x7610, R23 ;  /* 0x000076101b17d816 */ /* 0x000fca0000000017 */
[----:B------:R0:W-:Y:S02]  /*6980*/  STL.S16 [R1+0x254], R23 ;  /* 0x0002541701007387 */ /* 0x0001e40000100600 */
[----:B0-----:R-:W-:-:S06]  /*6990*/  MOV R23, RZ ;  /* 0x000000ff00177202 */ /* 0x001fcc0000000f00 */
[----:B------:R-:W3:Y:S04]  /*69a0*/  @!P4 LDG.E R23, desc[UR10][R120.64] ;  /* 0x0000000a7817c981 */ /* 0x000ee8000c1e1900 */
[----:B------:R-:W3:Y:S01]  /*69b0*/  LDL.LU.64 R120, [R1+0x390] ;  /* 0x0003900001787983 */ /* 0x000ee20000300a00 */
[----:B------:R-:W-:-:S04]  /*69c0*/  PRMT R24, RZ, 0x7610, R24 ;  /* 0x00007610ff187816 */ /* 0x000fc80000000018 */
[----:B------:R-:W-:Y:S02]  /*69d0*/  @!P3 PRMT R24, R26, 0x7610, R24 ;  /* 0x000076101a18b816 */ /* 0x000fe40000000018 */
[----:B------:R-:W-:-:S03]  /*69e0*/  PRMT R18, RZ, 0x7610, R18 ;  /* 0x00007610ff127816 */ /* 0x000fc60000000012 */
[----:B------:R0:W-:Y:S01]  /*69f0*/  STL.S16 [R1+0x250], R24 ;  /* 0x0002501801007387 */ /* 0x0001e20000100600 */
[----:B------:R-:W-:Y:S02]  /*6a00*/  @!P3 PRMT R18, R25, 0x7610, R18 ;  /* 0x000076101912b816 */ /* 0x000fe40000000012 */
[----:B0-----:R-:W-:-:S04]  /*6a10*/  IADD3 R24, R123, 0x1a8, RZ ;  /* 0x000001a87b187810 */ /* 0x001fc80007ffe0ff */
[----:B------:R-:W-:Y:S02]  /*6a20*/  SHF.R.S32.HI R25, RZ, 0x1f, R24 ;  /* 0x0000001fff197819 */ /* 0x000fe40000011418 */
[----:B------:R-:W-:-:S04]  /*6a30*/  ISETP.GE.U32.AND P0, PT, R24, UR6, PT ;  /* 0x0000000618007c0c */ /* 0x000fc8000bf06070 */
[----:B------:R-:W-:Y:S02]  /*6a40*/  ISETP.GE.OR.EX P6, PT, R25, UR7, P1, P0 ;  /* 0x0000000719007c0c */ /* 0x000fe40008fc6700 */
[----:B------:R-:W-:Y:S01]  /*6a50*/  LOP3.LUT P0, RZ, R85, 0x800, RZ, 0xc0, !PT ;  /* 0x0000080055ff7812 */ /* 0x000fe2000780c0ff */
[----:B------:R0:W-:Y:S01]  /*6a60*/  STL.S16 [R1+0x28a], R18 ;  /* 0x00028a1201007387 */ /* 0x0001e20000100600 */
[----:B------:R-:W-:Y:S02]  /*6a70*/  PRMT R20, RZ, 0x7610, R20 ;  /* 0x00007610ff147816 */ /* 0x000fe40000000014 */
[----:B------:R-:W-:-:S09]  /*6a80*/  PRMT R19, RZ, 0x7610, R19 ;  /* 0x00007610ff137816 */ /* 0x000fd20000000013 */
[----:B0-----:R-:W-:-:S04]  /*6a90*/  @!P0 SHF.R.U32.HI R18, RZ, 0x10, R33 ;  /* 0x00000010ff128819 */ /* 0x001fc80000011621 */
[----:B------:R-:W-:Y:S02]  /*6aa0*/  @!P0 PRMT R20, R18, 0x7610, R20 ;  /* 0x0000761012148816 */ /* 0x000fe40000000014 */
[----:B------:R-:W-:-:S04]  /*6ab0*/  @!P0 SHF.R.U32.HI R18, RZ, 0x10, R29 ;  /* 0x00000010ff128819 */ /* 0x000fc8000001161d */
[----:B------:R-:W-:-:S05]  /*6ac0*/  @!P0 PRMT R19, R18, 0x7610, R19 ;  /* 0x0000761012138816 */ /* 0x000fca0000000013 */
[----:B------:R0:W-:Y:S02]  /*6ad0*/  STL.S16 [R1+0x24c], R19 ;  /* 0x00024c1301007387 */ /* 0x0001e40000100600 */
[----:B0-----:R-:W0:Y:S01]  /*6ae0*/  @!P6 LDC.64 R18, c[0x0][0x288] ;  /* 0x0000a200ff12eb82 */ /* 0x001e220000000a00 */
[----:B------:R-:W-:-:S04]  /*6af0*/  PRMT R21, RZ, 0x7610, R21 ;  /* 0x00007610ff157816 */ /* 0x000fc80000000015 */
[----:B------:R-:W-:Y:S01]  /*6b00*/  @!P0 PRMT R21, R33, 0x7610, R21 ;  /* 0x0000761021158816 */ /* 0x000fe20000000015 */
[----:B------:R1:W-:Y:S04]  /*6b10*/  STL.S16 [R1+0x24a], R20 ;  /* 0x00024a1401007387 */ /* 0x0003e80000100600 */
[----:B------:R4:W-:Y:S01]  /*6b20*/  STL.S16 [R1+0x248], R21 ;  /* 0x0002481501007387 */ /* 0x0009e20000100600 */
[----:B-1----:R-:W-:Y:S02]  /*6b30*/  @!P6 MOV R20, R66 ;  /* 0x000000420014e202 */ /* 0x002fe40000000f00 */
[----:B----4-:R-:W-:Y:S01]  /*6b40*/  @!P6 MOV R21, R65 ;  /* 0x000000410015e202 */ /* 0x010fe20000000f00 */
[-C--:B0-----:R-:W-:Y:S02]  /*6b50*/  @!P6 IMAD R25, R25, R18.reuse, RZ ;  /* 0x000000121919e224 */ /* 0x081fe400078e02ff */
[----:B------:R-:W-:-:S04]  /*6b60*/  @!P6 IMAD.WIDE.U32 R20, R24, R18, R20 ;  /* 0x000000121814e225 */ /* 0x000fc800078e0014 */
[----:B------:R-:W-:-:S05]  /*6b70*/  @!P6 IMAD R19, R24, R19, R25 ;  /* 0x000000131813e224 */ /* 0x000fca00078e0219 */
[----:B------:R-:W-:-:S04]  /*6b80*/  @!P6 IADD3 R19, R21, R19, RZ ;  /* 0x000000131513e210 */ /* 0x000fc80007ffe0ff */
[C---:B------:R-:W-:Y:S02]  /*6b90*/  @!P6 SHF.L.U64.HI R24, R20.reuse, 0x1, R19 ;  /* 0x000000011418e819 */ /* 0x040fe40000010213 */
[----:B------:R-:W0:Y:S01]  /*6ba0*/  @!P6 LDC.64 R18, c[0x0][0x230] ;  /* 0x00008c00ff12eb82 */ /* 0x000e220000000a00 */
[----:B------:R-:W-:-:S07]  /*6bb0*/  @!P6 SHF.L.U32 R25, R20, 0x1, RZ ;  /* 0x000000011419e819 */ /* 0x000fce00000006ff */
[----:B------:R-:W1:Y:S01]  /*6bc0*/  @!P6 LDC.64 R20, c[0x0][0x228] ;  /* 0x00008a00ff14eb82 */ /* 0x000e620000000a00 */
[----:B------:R4:W-:Y:S04]  /*6bd0*/  STL.S16 [R1+0x256], R28 ;  /* 0x0002561c01007387 */ /* 0x0009e80000100600 */
[----:B------:R4:W-:Y:S02]  /*6be0*/  STL.S16 [R1+0x288], R98 ;  /* 0x0002886201007387 */ /* 0x0009e40000100600 */
[----:B----4-:R-:W-:Y:S01]  /*6bf0*/  HFMA2.MMA R28, -RZ, RZ, 0, 0 ;  /* 0x00000000ff1c7435 */ /* 0x010fe200000001ff */
[----:B------:R-:W-:Y:S02]  /*6c00*/  MOV R98, RZ ;  /* 0x000000ff00627202 */ /* 0x000fe40000000f00 */
[----:B0-----:R-:W-:-:S07]  /*6c10*/  @!P6 IADD3 R18, P0, R25, R18, RZ ;  /* 0x000000121912e210 */ /* 0x001fce0007f1e0ff */
[----:B------:R-:W4:Y:S01]  /*6c20*/  @!P4 LDG.E R28, desc[UR10][R118.64] ;  /* 0x0000000a761cc981 */ /* 0x000f22000c1e1900 */
[----:B------:R-:W-:-:S03]  /*6c30*/  LOP3.LUT P4, RZ, R85, 0x400, RZ, 0xc0, !PT ;  /* 0x0000040055ff7812 */ /* 0x000fc6000788c0ff */
[----:B------:R0:W4:Y:S01]  /*6c40*/  @!P2 LDG.E R98, desc[UR10][R72.64] ;  /* 0x0000000a4862a981 */ /* 0x000122000c1e1900 */
[C---:B------:R-:W-:Y:S02]  /*6c50*/  LOP3.LUT P2, RZ, R85.reuse, 0x200, RZ, 0xc0, !PT ;  /* 0x0000020055ff7812 */ /* 0x040fe4000784c0ff */
[----:B------:R-:W-:Y:S02]  /*6c60*/  LOP3.LUT R85, R85, 0xffffffef, RZ, 0xc0, !PT ;  /* 0xffffffef55557812 */ /* 0x000fe400078ec0ff */
[C---:B------:R-:W-:Y:S02]  /*6c70*/  @!P6 IADD3.X R19, R24.reuse, R19, RZ, P0, !PT ;  /* 0x000000131813e210 */ /* 0x040fe400007fe4ff */
[----:B------:R-:W-:Y:S01]  /*6c80*/  PRMT R99, RZ, 0x7610, R99 ;  /* 0x00007610ff637816 */ /* 0x000fe20000000063 */
[----:B------:R0:W-:Y:S01]  /*6c90*/  STL.S16 [R1+0x25a], R122 ;  /* 0x00025a7a01007387 */ /* 0x0001e20000100600 */
[----:B-1----:R-:W-:Y:S02]  /*6ca0*/  @!P6 IADD3 R20, P0, R25, R20, RZ ;  /* 0x000000141914e210 */ /* 0x002fe40007f1e0ff */
[----:B------:R-:W-:Y:S01]  /*6cb0*/  @P6 LOP3.LUT R85, R85, 0x10, RZ, 0xfc, !PT ;  /* 0x0000001055556812 */ /* 0x000fe200078efcff */
[----:B------:R-:W4:Y:S01]  /*6cc0*/  LDL.LU.64 R118, [R1+0x3a0] ;  /* 0x0003a00001767983 */ /* 0x000f220000300a00 */
[----:B------:R-:W-:-:S02]  /*6cd0*/  @!P6 IADD3.X R21, R24, R21, RZ, P0, !PT ;  /* 0x000000151815e210 */ /* 0x000fc400007fe4ff */
[----:B------:R-:W-:Y:S02]  /*6ce0*/  LOP3.LUT P0, RZ, R85, 0x800, RZ, 0xc0, !PT ;  /* 0x0000080055ff7812 */ /* 0x000fe4000780c0ff */
[----:B------:R-:W-:Y:S01]  /*6cf0*/  LOP3.LUT P3, RZ, R84, 0x2, RZ, 0xc0, !PT ;  /* 0x0000000254ff7812 */ /* 0x000fe2000786c0ff */
[----:B0-----:R-:W4:Y:S10]  /*6d00*/  LDL.LU R122, [R1+0x398] ;  /* 0x00039800017a7983 */ /* 0x001f340000300800 */
[----:B------:R-:W-:Y:S01]  /*6d10*/  @!P0 PRMT R125, R29, 0x7610, R125 ;  /* 0x000076101d7d8816 */ /* 0x000fe2000000007d */
[----:B------:R-:W-:-:S10]  /*6d20*/  HFMA2.MMA R29, -RZ, RZ, 0, 0 ;  /* 0x00000000ff1d7435 */ /* 0x000fd400000001ff */
[----:B--2---:R0:W2:Y:S04]  /*6d30*/  @!P3 LDG.E R29, desc[UR10][R114.64] ;  /* 0x0000000a721db981 */ /* 0x0040a8000c1e1900 */
[----:B------:R-:W0:Y:S01]  /*6d40*/  LDL.LU.64 R114, [R1+0x388] ;  /* 0x0003880001727983 */ /* 0x000e220000300a00 */
[----:B------:R-:W-:Y:S02]  /*6d50*/  MOV R72, R102 ;  /* 0x0000006600487202 */ /* 0x000fe40000000f00 */
[----:B------:R-:W-:Y:S02]  /*6d60*/  MOV R73, R103 ;  /* 0x0000006700497202 */ /* 0x000fe40000000f00 */
[----:B---3--:R-:W-:Y:S02]  /*6d70*/  MOV R102, R120 ;  /* 0x0000007800667202 */ /* 0x008fe40000000f00 */
[----:B------:R-:W-:-:S02]  /*6d80*/  MOV R103, R121 ;  /* 0x0000007900677202 */ /* 0x000fc40000000f00 */
[----:B------:R-:W3:Y:S01]  /*6d90*/  LDL.LU.64 R120, [R1+0x230] ;  /* 0x0002300001787983 */ /* 0x000ee20000300a00 */
[----:B------:R-:W-:Y:S02]  /*6da0*/  @!P4 SHF.R.U32.HI R24, RZ, 0x10, R30 ;  /* 0x00000010ff18c819 */ /* 0x000fe4000001161e */
[----:B0-----:R-:W-:-:S04]  /*6db0*/  PRMT R115, RZ, 0x7610, R115 ;  /* 0x00007610ff737816 */ /* 0x001fc80000000073 */
[----:B------:R-:W-:Y:S02]  /*6dc0*/  @!P4 PRMT R115, R24, 0x7610, R115 ;  /* 0x000076101873c816 */ /* 0x000fe40000000073 */
[----:B------:R-:W-:-:S04]  /*6dd0*/  @!P4 SHF.R.U32.HI R24, RZ, 0x10, R32 ;  /* 0x00000010ff18c819 */ /* 0x000fc80000011620 */
[----:B------:R-:W-:Y:S02]  /*6de0*/  @!P4 PRMT R99, R24, 0x7610, R99 ;  /* 0x000076101863c816 */ /* 0x000fe40000000063 */
[----:B------:R-:W-:-:S04]  /*6df0*/  PRMT R24, RZ, 0x7610, R24 ;  /* 0x00007610ff187816 */ /* 0x000fc80000000018 */
[----:B------:R-:W-:Y:S02]  /*6e00*/  @!P4 PRMT R24, R32, 0x7610, R24 ;  /* 0x000076102018c816 */ /* 0x000fe40000000018 */
[----:B------:R-:W-:-:S03]  /*6e10*/  PRMT R114, RZ, 0x7610, R114 ;  /* 0x00007610ff727816 */ /* 0x000fc60000000072 */
[----:B------:R0:W-:Y:S02]  /*6e20*/  STL.S16 [R1+0x23a], R24 ;  /* 0x00023a1801007387 */ /* 0x0001e40000100600 */
[----:B0-----:R-:W-:-:S04]  /*6e30*/  @!P2 SHF.R.U32.HI R24, RZ, 0x10, R35 ;  /* 0x00000010ff18a819 */ /* 0x001fc80000011623 */
[----:B------:R-:W-:Y:S01]  /*6e40*/  @!P2 PRMT R114, R24, 0x7610, R114 ;  /* 0x000076101872a816 */ /* 0x000fe20000000072 */
[----:B------:R-:W-:Y:S04]  /*6e50*/  STL.S16 [R1+0x238], R115 ;  /* 0x0002387301007387 */ /* 0x000fe80000100600 */
[----:B------:R0:W-:Y:S04]  /*6e60*/  STL.S16 [R1+0x242], R114 ;  /* 0x0002427201007387 */ /* 0x0001e80000100600 */
[----:B0-----:R-:W4:Y:S04]  /*6e70*/  LDL.LU.64 R114, [R1+0x218] ;  /* 0x0002180001727983 */ /* 0x001f280000300a00 */
[----:B------:R0:W-:Y:S02]  /*6e80*/  STL.S16 [R1+0x240], R99 ;  /* 0x0002406301007387 */ /* 0x0001e40000100600 */
[----:B0-----:R-:W-:-:S06]  /*6e90*/  MOV R99, RZ ;  /* 0x000000ff00637202 */ /* 0x001fcc0000000f00 */
[----:B---3--:R-:W3:Y:S04]  /*6ea0*/  @!P3 LDG.E R99, desc[UR10][R120.64] ;  /* 0x0000000a7863b981 */ /* 0x008ee8000c1e1900 */
[----:B------:R-:W2:Y:S01]  /*6eb0*/  LDL.LU.64 R120, [R1+0x380] ;  /* 0x0003800001787983 */ /* 0x000ea20000300a00 */
[----:B------:R-:W-:Y:S02]  /*6ec0*/  PRMT R101, RZ, 0x7610, R101 ;  /* 0x00007610ff657816 */ /* 0x000fe40000000065 */
[----:B------:R-:W-:Y:S02]  /*6ed0*/  @!P2 SHF.R.U32.HI R24, RZ, 0x10, R31 ;  /* 0x00000010ff18a819 */ /* 0x000fe4000001161f */
[----:B------:R-:W-:Y:S02]  /*6ee0*/  PRMT R100, RZ, 0x7610, R100 ;  /* 0x00007610ff647816 */ /* 0x000fe40000000064 */
[----:B------:R-:W-:-:S02]  /*6ef0*/  LOP3.LUT P5, RZ, R84, 0x1, RZ, 0xc0, !PT ;  /* 0x0000000154ff7812 */ /* 0x000fc400078ac0ff */
[----:B------:R-:W-:Y:S02]  /*6f00*/  LOP3.LUT R84, R84, 0xff7fffff, RZ, 0xc0, !PT ;  /* 0xff7fffff54547812 */ /* 0x000fe400078ec0ff */
[----:B------:R-:W-:Y:S02]  /*6f10*/  @!P2 PRMT R101, R24, 0x7610, R101 ;  /* 0x000076101865a816 */ /* 0x000fe40000000065 */
[----:B------:R-:W-:Y:S02]  /*6f20*/  @!P2 PRMT R100, R35, 0x7610, R100 ;  /* 0x000076102364a816 */ /* 0x000fe40000000064 */
[----:B------:R-:W-:Y:S02]  /*6f30*/  PRMT R125, R125, 0x5410, RZ ;  /* 0x000054107d7d7816 */ /* 0x000fe400000000ff */
[----:B------:R-:W-:Y:S01]  /*6f40*/  @P6 LOP3.LUT R84, R84, 0x800000, RZ, 0xfc, !PT ;  /* 0x0080000054546812 */ /* 0x000fe200078efcff */
[----:B------:R-:W-:Y:S01]  /*6f50*/  STL.S16 [R1+0x246], R101 ;  /* 0x0002466501007387 */ /* 0x000fe20000100600 */
[----:B------:R-:W-:-:S03]  /*6f60*/  @!P4 PRMT R125, R125, 0x5410, R30 ;  /* 0x000054107d7dc816 */ /* 0x000fc6000000001e */
[----:B------:R0:W-:Y:S01]  /*6f70*/  STL.S16 [R1+0x23e], R100 ;  /* 0x00023e6401007387 */ /* 0x0001e20000100600 */
[----:B------:R-:W-:Y:S02]  /*6f80*/  LOP3.LUT P4, RZ, R84, 0x40, RZ, 0xc0, !PT ;  /* 0x0000004054ff7812 */ /* 0x000fe4000788c0ff */
[----:B0-----:R-:W-:-:S06]  /*6f90*/  CS2R R100, SRZ ;  /* 0x0000000000647805 */ /* 0x001fcc000001ff00 */
[----:B------:R0:W3:Y:S02]  /*6fa0*/  @!P5 LDG.E R100, desc[UR10][R72.64] ;  /* 0x0000000a4864d981 */ /* 0x0000e4000c1e1900 */
[----:B0-----:R-:W-:Y:S02]  /*6fb0*/  MOV R72, R102 ;  /* 0x0000006600487202 */ /* 0x001fe40000000f00 */
[----:B------:R-:W-:Y:S02]  /*6fc0*/  MOV R73, R103 ;  /* 0x0000006700497202 */ /* 0x000fe40000000f00 */
[----:B------:R-:W-:-:S06]  /*6fd0*/  CS2R R102, SRZ ;  /* 0x0000000000667805 */ /* 0x000fcc000001ff00 */
[----:B------:R-:W3:Y:S04]  /*6fe0*/  @!P4 LDG.E R103, desc[UR10][R72.64] ;  /* 0x0000000a4867c981 */ /* 0x000ee8000c1e1900 */
[----:B------:R-:W3:Y:S01]  /*6ff0*/  LDL.LU.64 R72, [R1+0x370] ;  /* 0x0003700001487983 */ /* 0x000ee20000300a00 */
[----:B------:R-:W-:-:S03]  /*7000*/  LOP3.LUT R84, R84, 0xfeffffff, RZ, 0xc0, !PT ;  /* 0xfeffffff54547812 */ /* 0x000fc600078ec0ff */
[----:B------:R0:W-:Y:S01]  /*7010*/  STL [R1+0x4c], R30 ;  /* 0x00004c1e01007387 */ /* 0x0001e20000100800 */
[----:B------:R-:W-:Y:S02]  /*7020*/  @P5 LOP3.LUT R84, R84, 0x1000000, RZ, 0xfc, !PT ;  /* 0x0100000054545812 */ /* 0x000fe400078efcff */
[----:B0-----:R-:W-:-:S04]  /*7030*/  PRMT R30, RZ, 0x7610, R30 ;  /* 0x00007610ff1e7816 */ /* 0x001fc8000000001e */
[----:B------:R-:W-:Y:S01]  /*7040*/  @!P2 PRMT R30, R31, 0x7610, R30 ;  /* 0x000076101f1ea816 */ /* 0x000fe2000000001e */
[----:B------:R-:W-:Y:S04]  /*7050*/  STL [R1+0x150], R31 ;  /* 0x0001501f01007387 */ /* 0x000fe80000100800 */
[----:B------:R0:W-:Y:S04]  /*7060*/  STL.S16 [R1+0x244], R30 ;  /* 0x0002441e01007387 */ /* 0x0001e80000100600 */
[----:B------:R1:W-:Y:S01]  /*7070*/  STL [R1+0x44], R26 ;  /* 0x0000441a01007387 */ /* 0x0003e20000100800 */
[----:B0-----:R-:W-:-:S04]  /*7080*/  IADD3 R30, R123, 0x1b0, RZ ;  /* 0x000001b07b1e7810 */ /* 0x001fc80007ffe0ff */
[----:B------:R-:W-:Y:S02]  /*7090*/  SHF.R.S32.HI R31, RZ, 0x1f, R30 ;  /* 0x0000001fff1f7819 */ /* 0x000fe4000001141e */
[----:B------:R-:W-:Y:S02]  /*70a0*/  ISETP.GE.U32.AND P0, PT, R30, UR6, PT ;  /* 0x000000061e007c0c */ /* 0x000fe4000bf06070 */
[----:B-1----:R-:W-:Y:S02]  /*70b0*/  PRMT R26, RZ, 0x7610, R26 ;  /* 0x00007610ff1a7816 */ /* 0x002fe4000000001a */
[----:B------:R-:W-:Y:S02]  /*70c0*/  ISETP.GE.OR.EX P6, PT, R31, UR7, P1, P0 ;  /* 0x000000071f007c0c */ /* 0x000fe40008fc6700 */
[----:B------:R-:W-:Y:S01]  /*70d0*/  PRMT R25, RZ, 0x7610, R25 ;  /* 0x00007610ff197816 */ /* 0x000fe20000000019 */
[----:B------:R0:W-:Y:S02]  /*70e0*/  STL [R1+0x140], R27 ;  /* 0x0001401b01007387 */ /* 0x0001e40000100800 */
[----:B0-----:R-:W-:-:S02]  /*70f0*/  PRMT R27, RZ, 0x7610, R27 ;  /* 0x00007610ff1b7816 */ /* 0x001fc4000000001b */
[----:B----4-:R-:W4:Y:S04]  /*7100*/  @!P4 LDG.E R102, desc[UR10][R114.64] ;  /* 0x0000000a7266c981 */ /* 0x010f28000c1e1900 */
[----:B------:R-:W4:Y:S04]  /*7110*/  LDL.LU.64 R114, [R1+0x378] ;  /* 0x0003780001727983 */ /* 0x000f280000300a00 */
[----:B--2---:R0:W2:Y:S01]  /*7120*/  @!P5 LDG.E R101, desc[UR10][R120.64] ;  /* 0x0000000a7865d981 */ /* 0x0040a2000c1e1900 */
[----:B------:R-:W-:-:S13]  /*7130*/  LOP3.LUT P5, RZ, R85, 0x4000, RZ, 0xc0, !PT ;  /* 0x0000400055ff7812 */ /* 0x000fda00078ac0ff */
[----:B------:R-:W-:-:S04]  /*7140*/  @!P5 SHF.R.U32.HI R24, RZ, 0x10, R36 ;  /* 0x00000010ff18d819 */ /* 0x000fc80000011624 */
[----:B------:R-:W-:Y:S02]  /*7150*/  @!P5 PRMT R26, R24, 0x7610, R26 ;  /* 0x00007610181ad816 */ /* 0x000fe4000000001a */
[----:B------:R-:W-:-:S04]  /*7160*/  @!P5 SHF.R.U32.HI R24, RZ, 0x10, R34 ;  /* 0x00000010ff18d819 */ /* 0x000fc80000011622 */
[----:B------:R-:W-:-:S05]  /*7170*/  @!P5 PRMT R25, R24, 0x7610, R25 ;  /* 0x000076101819d816 */ /* 0x000fca0000000019 */
[----:B------:R1:W-:Y:S02]  /*7180*/  STL.S16 [R1+0x24e], R25 ;  /* 0x00024e1901007387 */ /* 0x0003e40000100600 */
[----:B-1----:R-:W1:Y:S01]  /*7190*/  @!P6 LDC.64 R24, c[0x0][0x288] ;  /* 0x0000a200ff18eb82 */ /* 0x002e620000000a00 */
[----:B------:R-:W-:Y:S01]  /*71a0*/  @!P5 PRMT R27, R36, 0x7610, R27 ;  /* 0x00007610241bd816 */ /* 0x000fe2000000001b */
[----:B------:R0:W-:Y:S04]  /*71b0*/  STL.S16 [R1+0x222], R26 ;  /* 0x0002221a01007387 */ /* 0x0001e80000100600 */
[----:B------:R0:W-:Y:S02]  /*71c0*/  STL.S16 [R1+0x220], R27 ;  /* 0x0002201b01007387 */ /* 0x0001e40000100600 */
[----:B0-----:R-:W-:-:S02]  /*71d0*/  @!P6 MOV R26, R66 ;  /* 0x00000042001ae202 */ /* 0x001fc40000000f00 */
[----:B------:R-:W-:Y:S01]  /*71e0*/  @!P6 MOV R27, R65 ;  /* 0x00000041001be202 */ /* 0x000fe20000000f00 */
[-C--:B-1----:R-:W-:Y:S02]  /*71f0*/  @!P6 IMAD R31, R31, R24.reuse, RZ ;  /* 0x000000181f1fe224 */ /* 0x082fe400078e02ff */
[----:B------:R-:W-:-:S04]  /*7200*/  @!P6 IMAD.WIDE.U32 R26, R30, R24, R26 ;  /* 0x000000181e1ae225 */ /* 0x000fc800078e001a */
[----:B------:R-:W-:-:S05]  /*7210*/  @!P6 IMAD R25, R30, R25, R31 ;  /* 0x000000191e19e224 */ /* 0x000fca00078e021f */
[----:B------:R-:W-:-:S04]  /*7220*/  @!P6 IADD3 R25, R27, R25, RZ ;  /* 0x000000191b19e210 */ /* 0x000fc80007ffe0ff */
[C---:B------:R-:W-:Y:S02]  /*7230*/  @!P6 SHF.L.U64.HI R30, R26.reuse, 0x1, R25 ;  /* 0x000000011a1ee819 */ /* 0x040fe40000010219 */
[----:B------:R-:W0:Y:S01]  /*7240*/  @!P6 LDC.64 R24, c[0x0][0x230] ;  /* 0x00008c00ff18eb82 */ /* 0x000e220000000a00 */
[----:B------:R-:W-:-:S07]  /*7250*/  @!P6 SHF.L.U32 R31, R26, 0x1, RZ ;  /* 0x000000011a1fe819 */ /* 0x000fce00000006ff */
[----:B------:R-:W1:Y:S01]  /*7260*/  @!P6 LDC.64 R26, c[0x0][0x228] ;  /* 0x00008a00ff1aeb82 */ /* 0x000e620000000a00 */
[C---:B------:R-:W-:Y:S02]  /*7270*/  LOP3.LUT P3, RZ, R85.reuse, 0x2000, RZ, 0xc0, !PT ;  /* 0x0000200055ff7812 */ /* 0x040fe4000786c0ff */
[----:B------:R-:W-:Y:S02]  /*7280*/  LOP3.LUT P2, RZ, R85, 0x1000, RZ, 0xc0, !PT ;  /* 0x0000100055ff7812 */ /* 0x000fe4000784c0ff */
[----:B------:R-:W-:Y:S02]  /*7290*/  PRMT R121, R121, 0x5410, RZ ;  /* 0x0000541079797816 */ /* 0x000fe400000000ff */
[----:B0-----:R-:W-:-:S04]  /*72a0*/  @!P6 IADD3 R24, P0, R31, R24, RZ ;  /* 0x000000181f18e210 */ /* 0x001fc80007f1e0ff */
[C---:B------:R-:W-:Y:S02]  /*72b0*/  @!P6 IADD3.X R25, R30.reuse, R25, RZ, P0, !PT ;  /* 0x000000191e19e210 */ /* 0x040fe400007fe4ff */
[----:B-1----:R-:W-:Y:S02]  /*72c0*/  @!P6 IADD3 R26, P0, R31, R26, RZ ;  /* 0x0000001a1f1ae210 */ /* 0x002fe40007f1e0ff */
[----:B------:R-:W-:Y:S02]  /*72d0*/  PRMT R120, RZ, 0x7610, R120 ;  /* 0x00007610ff787816 */ /* 0x000fe40000000078 */
[----:B------:R-:W-:Y:S02]  /*72e0*/  @!P6 IADD3.X R27, R30, R27, RZ, P0, !PT ;  /* 0x0000001b1e1be210 */ /* 0x000fe400007fe4ff */
[----:B------:R-:W-:Y:S02]  /*72f0*/  @!P3 SHF.R.U32.HI R30, RZ, 0x10, R37 ;  /* 0x00000010ff1eb819 */ /* 0x000fe40000011625 */
[----:B------:R-:W-:-:S02]  /*7300*/  @!P5 PRMT R120, R34, 0x7610, R120 ;  /* 0x000076102278d816 */ /* 0x000fc40000000078 */
[----:B------:R-:W-:Y:S02]  /*7310*/  @!P3 PRMT R121, R121, 0x5410, R30 ;  /* 0x000054107979b816 */ /* 0x000fe4000000001e */
[----:B------:R-:W-:Y:S02]  /*7320*/  PRMT R124, R124, 0x5410, RZ ;  /* 0x000054107c7c7816 */ /* 0x000fe400000000ff */
[----:B------:R-:W-:Y:S02]  /*7330*/  @!P3 SHF.R.U32.HI R30, RZ, 0x10, R38 ;  /* 0x00000010ff1eb819 */ /* 0x000fe40000011626 */
[----:B------:R-:W-:Y:S01]  /*7340*/  LOP3.LUT R85, R85, 0xfffffff7, RZ, 0xc0, !PT ;  /* 0xfffffff755557812 */ /* 0x000fe200078ec0ff */
[----:B------:R0:W-:Y:S01]  /*7350*/  STL [R1+0x54], R36 ;  /* 0x0000542401007387 */ /* 0x0001e20000100800 */
[----:B------:R-:W-:Y:S02]  /*7360*/  @!P3 PRMT R124, R124, 0x5410, R30 ;  /* 0x000054107c7cb816 */ /* 0x000fe4000000001e */
[----:B------:R-:W-:Y:S01]  /*7370*/  PRMT R120, R120, 0x5410, RZ ;  /* 0x0000541078787816 */ /* 0x000fe200000000ff */
[----:B------:R1:W-:Y:S01]  /*7380*/  STL [R1+0x154], R34 ;  /* 0x0001542201007387 */ /* 0x0003e20000100800 */
[----:B------:R-:W-:-:S02]  /*7390*/  PRMT R122, R122, 0x5410, RZ ;  /* 0x000054107a7a7816 */ /* 0x000fc400000000ff */
[----:B------:R-:W-:Y:S02]  /*73a0*/  @P6 LOP3.LUT R85, R85, 0x8, RZ, 0xfc, !PT ;  /* 0x0000000855556812 */ /* 0x000fe400078efcff */
[----:B------:R-:W-:Y:S02]  /*73b0*/  @!P2 SHF.R.U32.HI R30, RZ, 0x10, R39 ;  /* 0x00000010ff1ea819 */ /* 0x000fe40000011627 */
[----:B0-----:R-:W-:Y:S02]  /*73c0*/  PRMT R36, RZ, 0x7610, R36 ;  /* 0x00007610ff247816 */ /* 0x001fe40000000024 */
[----:B-1----:R-:W-:Y:S01]  /*73d0*/  PRMT R34, RZ, 0x7610, R34 ;  /* 0x00007610ff227816 */ /* 0x002fe20000000022 */
[----:B------:R0:W-:Y:S01]  /*73e0*/  STL [R1+0x50], R35 ;  /* 0x0000502301007387 */ /* 0x0001e20000100800 */
[----:B------:R-:W-:Y:S02]  /*73f0*/  @!P3 PRMT R120, R120, 0x5410, R37 ;  /* 0x000054107878b816 */ /* 0x000fe40000000025 */
[----:B------:R-:W-:-:S02]  /*7400*/  @!P3 PRMT R122, R122, 0x5410, R38 ;  /* 0x000054107a7ab816 */ /* 0x000fc40000000026 */
[----:B------:R-:W-:Y:S02]  /*7410*/  LOP3.LUT P3, RZ, R85, 0x40000, RZ, 0xc0, !PT ;  /* 0x0004000055ff7812 */ /* 0x000fe4000786c0ff */
[----:B------:R-:W-:Y:S02]  /*7420*/  @!P2 PRMT R36, R30, 0x7610, R36 ;  /* 0x000076101e24a816 */ /* 0x000fe40000000024 */
[----:B------:R-:W-:Y:S02]  /*7430*/  @!P2 SHF.R.U32.HI R30, RZ, 0x10, R82 ;  /* 0x00000010ff1ea819 */ /* 0x000fe40000011652 */
[----:B0-----:R-:W-:Y:S02]  /*7440*/  PRMT R35, RZ, 0x7610, R35 ;  /* 0x00007610ff237816 */ /* 0x001fe40000000023 */
[----:B------:R-:W-:Y:S02]  /*7450*/  @!P2 PRMT R34, R82, 0x7610, R34 ;  /* 0x000076105222a816 */ /* 0x000fe40000000022 */
[----:B------:R-:W-:-:S03]  /*7460*/  @!P2 PRMT R35, R30, 0x7610, R35 ;  /* 0x000076101e23a816 */ /* 0x000fc60000000023 */
[----:B------:R0:W-:Y:S01]  /*7470*/  STL.S16 [R1+0x214], R34 ;  /* 0x0002142201007387 */ /* 0x0001e20000100600 */
[----:B------:R-:W-:-:S03]  /*7480*/  PRMT R124, RZ, 0x7610, R124 ;  /* 0x00007610ff7c7816 */ /* 0x000fc6000000007c */
[----:B------:R1:W-:Y:S01]  /*7490*/  STL.S16 [R1+0x216], R35 ;  /* 0x0002162301007387 */ /* 0x0003e20000100600 */
[----:B0-----:R-:W-:-:S03]  /*74a0*/  IADD3 R34, R123, 0x1b8, RZ ;  /* 0x000001b87b227810 */ /* 0x001fc60007ffe0ff */
[----:B------:R0:W-:Y:S01]  /*74b0*/  STL [R1+0x14c], R32 ;  /* 0x00014c2001007387 */ /* 0x0001e20000100800 */
[----:B------:R-:W-:Y:S02]  /*74c0*/  @!P3 SHF.R.U32.HI R30, RZ, 0x10, R83 ;  /* 0x00000010ff1eb819 */ /* 0x000fe40000011653 */
[----:B-1----:R-:W-:Y:S02]  /*74d0*/  SHF.R.S32.HI R35, RZ, 0x1f, R34 ;  /* 0x0000001fff237819 */ /* 0x002fe40000011422 */
[----:B------:R-:W-:Y:S02]  /*74e0*/  ISETP.GE.U32.AND P0, PT, R34, UR6, PT ;  /* 0x0000000622007c0c */ /* 0x000fe4000bf06070 */
[----:B------:R-:W-:Y:S02]  /*74f0*/  @!P2 PRMT R124, R39, 0x7610, R124 ;  /* 0x00007610277ca816 */ /* 0x000fe4000000007c */
[----:B0-----:R-:W-:Y:S02]  /*7500*/  PRMT R32, RZ, 0x7610, R32 ;  /* 0x00007610ff207816 */ /* 0x001fe40000000020 */
[----:B------:R-:W-:-:S02]  /*7510*/  ISETP.GE.OR.EX P2, PT, R35, UR7, P1, P0 ;  /* 0x0000000723007c0c */ /* 0x000fc40008f46700 */
[----:B------:R-:W-:Y:S02]  /*7520*/  @!P3 PRMT R32, R30, 0x7610, R32 ;  /* 0x000076101e20b816 */ /* 0x000fe40000000020 */
[----:B------:R-:W-:Y:S02]  /*7530*/  PRMT R31, RZ, 0x7610, R31 ;  /* 0x00007610ff1f7816 */ /* 0x000fe4000000001f */
[----:B------:R-:W-:-:S04]  /*7540*/  @!P3 SHF.R.U32.HI R30, RZ, 0x10, R86 ;  /* 0x00000010ff1eb819 */ /* 0x000fc80000011656 */
[----:B------:R-:W-:-:S05]  /*7550*/  @!P3 PRMT R31, R30, 0x7610, R31 ;  /* 0x000076101e1fb816 */ /* 0x000fca000000001f */
[----:B------:R0:W-:Y:S02]  /*7560*/  STL.S16 [R1+0x21a], R31 ;  /* 0x00021a1f01007387 */ /* 0x0001e40000100600 */
[----:B0-----:R-:W0:Y:S02]  /*7570*/  @!P2 LDC.64 R30, c[0x0][0x288] ;  /* 0x0000a200ff1eab82 */ /* 0x001e240000000a00 */
[----:B------:R1:W-:Y:S02]  /*7580*/  STL [R1+0x48], R33 ;  /* 0x0000482101007387 */ /* 0x0003e40000100800 */
[----:B-1----:R-:W-:-:S04]  /*7590*/  PRMT R33, RZ, 0x7610, R33 ;  /* 0x00007610ff217816 */ /* 0x002fc80000000021 */
[----:B------:R-:W-:Y:S01]  /*75a0*/  @!P3 PRMT R33, R83, 0x7610, R33 ;  /* 0x000076105321b816 */ /* 0x000fe20000000021 */
[----:B------:R1:W-:Y:S04]  /*75b0*/  STL.S16 [R1+0x218], R32 ;  /* 0x0002182001007387 */ /* 0x0003e80000100600 */
[----:B------:R3:W-:Y:S01]  /*75c0*/  STL.S16 [R1+0x210], R33 ;  /* 0x0002102101007387 */ /* 0x0007e20000100600 */
[----:B0-----:R-:W-:Y:S01]  /*75d0*/  @!P2 IMAD R35, R35, R30, RZ ;  /* 0x0000001e2323a224 */ /* 0x001fe200078e02ff */
[----:B-1----:R-:W-:Y:S02]  /*75e0*/  @!P2 MOV R32, R66 ;  /* 0x000000420020a202 */ /* 0x002fe40000000f00 */
[----:B---3--:R-:W-:Y:S01]  /*75f0*/  @!P2 MOV R33, R65 ;  /* 0x000000410021a202 */ /* 0x008fe20000000f00 */
[----:B------:R-:W-:-:S02]  /*7600*/  @!P2 IMAD R31, R34, R31, R35 ;  /* 0x0000001f221fa224 */ /* 0x000fc400078e0223 */
[----:B------:R-:W-:-:S05]  /*7610*/  @!P2 IMAD.WIDE.U32 R32, R34, R30, R32 ;  /* 0x0000001e2220a225 */ /* 0x000fca00078e0020 */
[----:B------:R-:W-:Y:S02]  /*7620*/  @!P2 IADD3 R31, R33, R31, RZ ;  /* 0x0000001f211fa210 */ /* 0x000fe40007ffe0ff */
[----:B------:R-:W-:Y:S02]  /*7630*/  LOP3.LUT P6, RZ, R84, 0x20, RZ, 0xc0, !PT ;  /* 0x0000002054ff7812 */ /* 0x000fe400078cc0ff */
[C---:B------:R-:W-:Y:S02]  /*7640*/  @!P2 SHF.L.U64.HI R34, R32.reuse, 0x1, R31 ;  /* 0x000000012022a819 */ /* 0x040fe4000001021f */
[----:B------:R-:W0:Y:S01]  /*7650*/  @!P2 LDC.64 R30, c[0x0][0x230] ;  /* 0x00008c00ff1eab82 */ /* 0x000e220000000a00 */
[----:B------:R1:W-:Y:S01]  /*7660*/  STL [R1+0x158], R38 ;  /* 0x0001582601007387 */ /* 0x0003e20000100800 */
[----:B------:R-:W-:-:S06]  /*7670*/  @!P2 SHF.L.U32 R35, R32, 0x1, RZ ;  /* 0x000000012023a819 */ /* 0x000fcc00000006ff */
[----:B------:R-:W3:Y:S01]  /*7680*/  @!P2 LDC.64 R32, c[0x0][0x228] ;  /* 0x00008a00ff20ab82 */ /* 0x000ee20000000a00 */
[----:B-1----:R-:W-:Y:S01]  /*7690*/  HFMA2.MMA R38, -RZ, RZ, 0, 0 ;  /* 0x00000000ff267435 */ /* 0x002fe200000001ff */
[C---:B------:R-:W-:Y:S02]  /*76a0*/  LOP3.LUT P5, RZ, R84.reuse, 0x10, RZ, 0xc0, !PT ;  /* 0x0000001054ff7812 */ /* 0x040fe400078ac0ff */
[----:B------:R-:W-:-:S07]  /*76b0*/  LOP3.LUT R84, R84, 0xfdffffff, RZ, 0xc0, !PT ;  /* 0xfdffffff54547812 */ /* 0x000fce00078ec0ff */
[----:B------:R1:W2:Y:S01]  /*76c0*/  @!P6 LDG.E R38, desc[UR10][R72.64] ;  /* 0x0000000a4826e981 */ /* 0x0002a2000c1e1900 */
[----:B------:R-:W-:Y:S02]  /*76d0*/  @P6 LOP3.LUT R84, R84, 0x2000000, RZ, 0xfc, !PT ;  /* 0x0200000054546812 */ /* 0x000fe400078efcff */
[----:B-1----:R-:W-:Y:S02]  /*76e0*/  CS2R R72, SRZ ;  /* 0x0000000000487805 */ /* 0x002fe4000001ff00 */
[----:B0-----:R-:W-:-:S04]  /*76f0*/  @!P2 IADD3 R30, P0, R35, R30, RZ ;  /* 0x0000001e231ea210 */ /* 0x001fc80007f1e0ff */
[----:B----4-:R0:W4:Y:S01]  /*7700*/  @!P6 LDG.E R72, desc[UR10][R114.64] ;  /* 0x0000000a7248e981 */ /* 0x010122000c1e1900 */
[----:B------:R-:W-:Y:S02]  /*7710*/  LOP3.LUT P6, RZ, R85, 0x20000, RZ, 0xc0, !PT ;  /* 0x0002000055ff7812 */ /* 0x000fe400078cc0ff */
[C---:B------:R-:W-:Y:S01]  /*7720*/  @!P2 IADD3.X R31, R34.reuse, R31, RZ, P0, !PT ;  /* 0x0000001f221fa210 */ /* 0x040fe200007fe4ff */
[----:B------:R1:W-:Y:S01]  /*7730*/  STL [R1+0x5c], R39 ;  /* 0x00005c2701007387 */ /* 0x0003e20000100800 */
[----:B---3--:R-:W-:Y:S02]  /*7740*/  @!P2 IADD3 R32, P0, R35, R32, RZ ;  /* 0x000000202320a210 */ /* 0x008fe40007f1e0ff */
[C---:B------:R-:W-:Y:S01]  /*7750*/  LOP3.LUT P4, RZ, R85.reuse, 0x10000, RZ, 0xc0, !PT ;  /* 0x0001000055ff7812 */ /* 0x040fe2000788c0ff */
[----:B------:R-:W-:Y:S01]  /*7760*/  STL [R1+0x15c], R82 ;  /* 0x00015c5201007387 */ /* 0x000fe20000100800 */
[----:B------:R-:W-:Y:S02]  /*7770*/  LOP3.LUT R85, R85, 0xfffffffb, RZ, 0xc0, !PT ;  /* 0xfffffffb55557812 */ /* 0x000fe400078ec0ff */
[----:B0-----:R-:W-:Y:S01]  /*7780*/  PRMT R114, RZ, 0x7610, R114 ;  /* 0x00007610ff727816 */ /* 0x001fe20000000072 */
[----:B------:R0:W-:Y:S01]  /*7790*/  STL [R1+0x60], R83 ;  /* 0x0000605301007387 */ /* 0x0001e20000100800 */
[----:B-1----:R-:W-:Y:S01]  /*77a0*/  HFMA2.MMA R39, -RZ, RZ, 0, 0 ;  /* 0x00000000ff277435 */ /* 0x002fe200000001ff */
[----:B------:R-:W-:-:S02]  /*77b0*/  @!P2 IADD3.X R33, R34, R33, RZ, P0, !PT ;  /* 0x000000212221a210 */ /* 0x000fc400007fe4ff */
[----:B------:R1:W-:Y:S01]  /*77c0*/  STL [R1+0x64], R62 ;  /* 0x0000643e01007387 */ /* 0x0003e20000100800 */
[----:B------:R-:W-:Y:S02]  /*77d0*/  PRMT R115, R115, 0x5410, RZ ;  /* 0x0000541073737816 */ /* 0x000fe400000000ff */
[----:B------:R-:W-:Y:S01]  /*77e0*/  @!P6 SHF.R.U32.HI R34, RZ, 0x10, R62 ;  /* 0x00000010ff22e819 */ /* 0x000fe2000001163e */
[----:B------:R-:W3:Y:S01]  /*77f0*/  @!P5 LDG.E R73, desc[UR10][R116.64] ;  /* 0x0000000a7449d981 */ /* 0x000ee2000c1e1900 */
[----:B------:R-:W-:Y:S02]  /*7800*/  @P2 LOP3.LUT R85, R85, 0x4, RZ, 0xfc, !PT ;  /* 0x0000000455552812 */ /* 0x000fe400078efcff */
[----:B------:R-:W-:Y:S01]  /*7810*/  @!P3 PRMT R114, R86, 0x7610, R114 ;  /* 0x000076105672b816 */ /* 0x000fe20000000072 */
[----:B------:R0:W3:Y:S01]  /*7820*/  @!P5 LDG.E R39, desc[UR10][R118.64] ;  /* 0x0000000a7627d981 */ /* 0x0000e2000c1e1900 */
[----:B------:R-:W-:Y:S02]  /*7830*/  LOP3.LUT P2, RZ, R84, 0x200, RZ, 0xc0, !PT ;  /* 0x0000020054ff7812 */ /* 0x000fe4000784c0ff */
[----:B------:R-:W-:-:S02]  /*7840*/  @!P6 PRMT R115, R115, 0x5410, R34 ;  /* 0x000054107373e816 */ /* 0x000fc40000000022 */
[----:B------:R-:W-:Y:S02]  /*7850*/  @!P6 SHF.R.U32.HI R34, RZ, 0x10, R63 ;  /* 0x00000010ff22e819 */ /* 0x000fe4000001163f */
[----:B------:R-:W-:Y:S02]  /*7860*/  PRMT R114, R114, 0x5410, RZ ;  /* 0x0000541072727816 */ /* 0x000fe400000000ff */
[----:B0-----:R-:W-:Y:S02]  /*7870*/  PRMT R119, RZ, 0x7610, R119 ;  /* 0x00007610ff777816 */ /* 0x001fe40000000077 */
[----:B------:R-:W-:Y:S02]  /*7880*/  LOP3.LUT P3, RZ, R85, 0x200000, RZ, 0xc0, !PT ;  /* 0x0020000055ff7812 */ /* 0x000fe4000786c0ff */
[----:B------:R-:W-:Y:S02]  /*7890*/  CS2R R82, SRZ ;  /* 0x0000000000527805 */ /* 0x000fe4000001ff00 */
[----:B------:R-:W-:-:S02]  /*78a0*/  @!P6 PRMT R119, R34, 0x7610, R119 ;  /* 0x000076102277e816 */ /* 0x000fc40000000077 */
[----:B------:R-:W-:Y:S02]  /*78b0*/  PRMT R118, R118, 0x5410, RZ ;  /* 0x0000541076767816 */ /* 0x000fe400000000ff */
[----:B------:R-:W-:Y:S01]  /*78c0*/  @!P6 PRMT R114, R114, 0x5410, R62 ;  /* 0x000054107272e816 */ /* 0x000fe2000000003e */
[----:B------:R0:W-:Y:S01]  /*78d0*/  STL [R1+0x164], R63 ;  /* 0x0001643f01007387 */ /* 0x0001e20000100800 */
[----:B------:R-:W-:Y:S02]  /*78e0*/  PRMT R117, RZ, 0x7610, R117 ;  /* 0x00007610ff757816 */ /* 0x000fe40000000075 */
[----:B------:R-:W-:Y:S01]  /*78f0*/  @!P4 SHF.R.U32.HI R34, RZ, 0x10, R70 ;  /* 0x00000010ff22c819 */ /* 0x000fe20000011646 */
[----:B------:R0:W3:Y:S01]  /*7900*/  @!P2 LDG.E R82, desc[UR10][R108.64] ;  /* 0x0000000a6c52a981 */ /* 0x0000e2000c1e1900 */
[----:B-1----:R-:W-:Y:S02]  /*7910*/  IADD3 R62, R123, 0x1c0, RZ ;  /* 0x000001c07b3e7810 */ /* 0x002fe40007ffe0ff */
[----:B------:R-:W-:Y:S01]  /*7920*/  @!P6 PRMT R118, R118, 0x5410, R63 ;  /* 0x000054107676e816 */ /* 0x000fe2000000003f */
[----:B------:R1:W3:Y:S01]  /*7930*/  @!P2 LDG.E R83, desc[UR10][R112.64] ;  /* 0x0000000a7053a981 */ /* 0x0002e2000c1e1900 */
[----:B------:R-:W-:-:S02]  /*7940*/  @!P4 PRMT R117, R34, 0x7610, R117 ;  /* 0x000076102275c816 */ /* 0x000fc40000000075 */
[----:B0-----:R-:W-:Y:S02]  /*7950*/  SHF.R.S32.HI R63, RZ, 0x1f, R62 ;  /* 0x0000001fff3f7819 */ /* 0x001fe4000001143e */
[----:B------:R-:W-:Y:S02]  /*7960*/  ISETP.GE.U32.AND P0, PT, R62, UR6, PT ;  /* 0x000000063e007c0c */ /* 0x000fe4000bf06070 */
[----:B------:R-:W-:Y:S02]  /*7970*/  PRMT R119, R119, 0x5410, RZ ;  /* 0x0000541077777816 */ /* 0x000fe400000000ff */
[----:B------:R-:W-:Y:S02]  /*7980*/  @!P4 SHF.R.U32.HI R34, RZ, 0x10, R71 ;  /* 0x00000010ff22c819 */ /* 0x000fe40000011647 */
[----:B------:R-:W-:Y:S02]  /*7990*/  PRMT R109, RZ, 0x5410, RZ ;  /* 0x00005410ff6d7816 */ /* 0x000fe400000000ff */
[----:B------:R-:W-:-:S02]  /*79a0*/  ISETP.GE.OR.EX P2, PT, R63, UR7, P1, P0 ;  /* 0x000000073f007c0c */ /* 0x000fc40008f46700 */
[----:B------:R-:W-:Y:S02]  /*79b0*/  @!P4 PRMT R119, R119, 0x5410, R34 ;  /* 0x000054107777c816 */ /* 0x000fe40000000022 */
[----:B------:R-:W-:Y:S02]  /*79c0*/  @!P3 SHF.R.U32.HI R34, RZ, 0x10, R74 ;  /* 0x00000010ff22b819 */ /* 0x000fe4000001164a */
[----:B------:R-:W-:Y:S02]  /*79d0*/  @!P3 PRMT R109, R74, 0x7610, R109 ;  /* 0x000076104a6db816 */ /* 0x000fe4000000006d */
[----:B-1----:R-:W-:Y:S02]  /*79e0*/  PRMT R112, R112, 0x5410, RZ ;  /* 0x0000541070707816 */ /* 0x002fe400000000ff */
[----:B------:R-:W-:Y:S02]  /*79f0*/  @!P3 PRMT R109, R109, 0x5410, R34 ;  /* 0x000054106d6db816 */ /* 0x000fe40000000022 */
[----:B------:R-:W-:-:S04]  /*7a00*/  @!P3 SHF.R.U32.HI R34, RZ, 0x10, R75 ;  /* 0x00000010ff22b819 */ /* 0x000fc8000001164b */
[----:B------:R-:W-:Y:S02]  /*7a10*/  @!P3 PRMT R112, R112, 0x5410, R34 ;  /* 0x000054107070b816 */ /* 0x000fe40000000022 */
[----:B------:R-:W0:Y:S01]  /*7a20*/  @!P2 LDC.64 R34, c[0x0][0x288] ;  /* 0x0000a200ff22ab82 */ /* 0x000e220000000a00 */
[----:B------:R1:W-:Y:S04]  /*7a30*/  STL [R1+0x58], R37 ;  /* 0x0000582501007387 */ /* 0x0003e80000100800 */
[----:B------:R1:W-:Y:S02]  /*7a40*/  STL.S16 [R1+0x212], R36 ;  /* 0x0002122401007387 */ /* 0x0003e40000100600 */
[----:B-1----:R-:W-:Y:S02]  /*7a50*/  @!P2 MOV R37, R65 ;  /* 0x000000410025a202 */ /* 0x002fe40000000f00 */
        /* <DEDUP_REMOVED lines=10> */
[----:B------:R-:W-:Y:S02]  /*7b00*/  PRMT R116, R116, 0x5410, RZ ;  /* 0x0000541074747816 */ /* 0x000fe400000000ff */
[----:B------:R-:W-:Y:S01]  /*7b10*/  PRMT R117, R117, 0x5410, RZ ;  /* 0x0000541075757816 */ /* 0x000fe200000000ff */
[----:B------:R0:W-:Y:S01]  /*7b20*/  STL [R1+0x160], R86 ;  /* 0x0001605601007387 */ /* 0x0001e20000100800 */
[----:B------:R-:W-:Y:S02]  /*7b30*/  @!P4 PRMT R116, R116, 0x5410, R70 ;  /* 0x000054107474c816 */ /* 0x000fe40000000046 */
[----:B------:R-:W-:Y:S02]  /*7b40*/  @!P4 PRMT R117, R117, 0x5410, R71 ;  /* 0x000054107575c816 */ /* 0x000fe40000000047 */
[----:B0-----:R-:W-:-:S02]  /*7b50*/  @!P2 IADD3 R34, P0, R63, R34, RZ ;  /* 0x000000223f22a210 */ /* 0x001fc40007f1e0ff */
[----:B------:R-:W-:Y:S02]  /*7b60*/  PRMT R86, RZ, 0x7610, R86 ;  /* 0x00007610ff567816 */ /* 0x000fe40000000056 */
[----:B------:R-:W-:Y:S02]  /*7b70*/  @!P2 IADD3.X R35, R62, R35, RZ, P0, !PT ;  /* 0x000000233e23a210 */ /* 0x000fe400007fe4ff */
[----:B------:R-:W-:Y:S02]  /*7b80*/  LOP3.LUT P5, RZ, R84, 0x100, RZ, 0xc0, !PT ;  /* 0x0000010054ff7812 */ /* 0x000fe400078ac0ff */
[----:B-1----:R-:W-:Y:S02]  /*7b90*/  @!P2 IADD3 R36, P0, R63, R36, RZ ;  /* 0x000000243f24a210 */ /* 0x002fe40007f1e0ff */
[----:B------:R-:W-:Y:S01]  /*7ba0*/  LOP3.LUT P4, RZ, R85, 0x80000, RZ, 0xc0, !PT ;  /* 0x0008000055ff7812 */ /* 0x000fe2000788c0ff */
[----:B------:R0:W-:Y:S01]  /*7bb0*/  STL [R1+0x16c], R75 ;  /* 0x00016c4b01007387 */ /* 0x0001e20000100800 */
[----:B------:R-:W-:-:S02]  /*7bc0*/  @!P2 IADD3.X R37, R62, R37, RZ, P0, !PT ;  /* 0x000000253e25a210 */ /* 0x000fc400007fe4ff */
[----:B------:R-:W-:Y:S02]  /*7bd0*/  @!P3 PRMT R86, R75, 0x7610, R86 ;  /* 0x000076104b56b816 */ /* 0x000fe40000000056 */
[----:B------:R-:W-:Y:S01]  /*7be0*/  @!P6 SHF.R.U32.HI R62, RZ, 0x10, R76 ;  /* 0x00000010ff3ee819 */ /* 0x000fe2000001164c */
[----:B------:R-:W-:Y:S01]  /*7bf0*/  STL [R1+0x68], R70 ;  /* 0x0000684601007387 */ /* 0x000fe20000100800 */
[----:B0-----:R-:W-:-:S03]  /*7c00*/  PRMT R75, RZ, 0x7610, R75 ;  /* 0x00007610ff4b7816 */ /* 0x001fc6000000004b */
[----:B------:R0:W-:Y:S01]  /*7c10*/  STL [R1+0x168], R71 ;  /* 0x0001684701007387 */ /* 0x0001e20000100800 */
[----:B------:R-:W-:Y:S02]  /*7c20*/  LOP3.LUT R85, R85, 0xfffffffd, RZ, 0xc0, !PT ;  /* 0xfffffffd55557812 */ /* 0x000fe400078ec0ff */
[----:B------:R-:W-:Y:S02]  /*7c30*/  @!P6 PRMT R75, R62, 0x7610, R75 ;  /* 0x000076103e4be816 */ /* 0x000fe4000000004b */
[----:B------:R-:W-:Y:S02]  /*7c40*/  PRMT R108, R108, 0x5410, RZ ;  /* 0x000054106c6c7816 */ /* 0x000fe400000000ff */
[----:B------:R-:W-:Y:S02]  /*7c50*/  @!P6 SHF.R.U32.HI R62, RZ, 0x10, R68 ;  /* 0x00000010ff3ee819 */ /* 0x000fe40000011644 */
[----:B0-----:R-:W-:Y:S02]  /*7c60*/  CS2R R70, SRZ ;  /* 0x0000000000467805 */ /* 0x001fe4000001ff00 */
[----:B------:R-:W-:-:S02]  /*7c70*/  PRMT R86, R86, 0x5410, RZ ;  /* 0x0000541056567816 */ /* 0x000fc400000000ff */
[----:B------:R-:W-:Y:S02]  /*7c80*/  @P2 LOP3.LUT R85, R85, 0x2, RZ, 0xfc, !PT ;  /* 0x0000000255552812 */ /* 0x000fe400078efcff */
[----:B------:R-:W-:Y:S01]  /*7c90*/  @!P6 PRMT R108, R108, 0x5410, R62 ;  /* 0x000054106c6ce816 */ /* 0x000fe2000000003e */
[----:B------:R0:W3:Y:S01]  /*7ca0*/  @!P5 LDG.E R71, desc[UR10][R106.64] ;  /* 0x0000000a6a47d981 */ /* 0x0000e2000c1e1900 */
[----:B------:R-:W-:Y:S02]  /*7cb0*/  LOP3.LUT P2, RZ, R84, 0x80, RZ, 0xc0, !PT ;  /* 0x0000008054ff7812 */ /* 0x000fe4000784c0ff */
[----:B------:R-:W-:Y:S01]  /*7cc0*/  @!P4 SHF.R.U32.HI R62, RZ, 0x10, R69 ;  /* 0x00000010ff3ec819 */ /* 0x000fe20000011645 */
[----:B------:R1:W-:Y:S01]  /*7cd0*/  STL [R1+0x170], R68 ;  /* 0x0001704401007387 */ /* 0x0003e20000100800 */
[----:B------:R-:W-:-:S03]  /*7ce0*/  @!P6 PRMT R86, R86, 0x5410, R68 ;  /* 0x000054105656e816 */ /* 0x000fc60000000044 */
[----:B------:R1:W3:Y:S01]  /*7cf0*/  @!P5 LDG.E R70, desc[UR10][R110.64] ;  /* 0x0000000a6e46d981 */ /* 0x0002e2000c1e1900 */
[----:B0-----:R-:W-:Y:S02]  /*7d00*/  PRMT R107, R107, 0x5410, RZ ;  /* 0x000054106b6b7816 */ /* 0x001fe400000000ff */
[----:B------:R-:W-:Y:S01]  /*7d10*/  PRMT R106, RZ, 0x7610, R106 ;  /* 0x00007610ff6a7816 */ /* 0x000fe2000000006a */
[----:B-1----:R-:W-:Y:S01]  /*7d20*/  HFMA2.MMA R68, -RZ, RZ, 0, 0 ;  /* 0x00000000ff447435 */ /* 0x002fe200000001ff */
[----:B------:R-:W-:Y:S01]  /*7d30*/  @!P4 PRMT R107, R107, 0x5410, R62 ;  /* 0x000054106b6bc816 */ /* 0x000fe2000000003e */
[----:B------:R0:W-:Y:S01]  /*7d40*/  STL [R1+0x74], R69 ;  /* 0x0000744501007387 */ /* 0x0001e20000100800 */
[----:B------:R-:W-:Y:S02]  /*7d50*/  @!P4 SHF.R.U32.HI R62, RZ, 0x10, R77 ;  /* 0x00000010ff3ec819 */ /* 0x000fe4000001164d */
[----:B------:R-:W-:Y:S01]  /*7d60*/  PRMT R110, R110, 0x5410, RZ ;  /* 0x000054106e6e7816 */ /* 0x000fe200000000ff */
[----:B------:R1:W-:Y:S01]  /*7d70*/  STL [R1+0x6c], R74 ;  /* 0x00006c4a01007387 */ /* 0x0003e20000100800 */
[----:B------:R-:W-:-:S02]  /*7d80*/  @!P4 PRMT R106, R69, 0x7610, R106 ;  /* 0x00007610456ac816 */ /* 0x000fc4000000006a */
[----:B------:R-:W-:Y:S01]  /*7d90*/  LOP3.LUT P3, RZ, R85, 0x1000000, RZ, 0xc0, !PT ;  /* 0x0100000055ff7812 */ /* 0x000fe2000786c0ff */
[----:B------:R-:W3:Y:S01]  /*7da0*/  @!P2 LDG.E R68, desc[UR10][R104.64] ;  /* 0x0000000a6844a981 */ /* 0x000ee2000c1e1900 */
[----:B0-----:R-:W-:Y:S02]  /*7db0*/  IADD3 R69, R123, 0x1c8, RZ ;  /* 0x000001c87b457810 */ /* 0x001fe40007ffe0ff */
[----:B------:R-:W-:Y:S02]  /*7dc0*/  @!P4 PRMT R110, R110, 0x5410, R62 ;  /* 0x000054106e6ec816 */ /* 0x000fe4000000003e */
[----:B-1----:R-:W-:Y:S02]  /*7dd0*/  MOV R74, RZ ;  /* 0x000000ff004a7202 */ /* 0x002fe40000000f00 */
[----:B------:R-:W-:Y:S02]  /*7de0*/  SHF.R.S32.HI R62, RZ, 0x1f, R69 ;  /* 0x0000001fff3e7819 */ /* 0x000fe40000011445 */
[----:B------:R-:W-:-:S02]  /*7df0*/  ISETP.GE.U32.AND P0, PT, R69, UR6, PT ;  /* 0x0000000645007c0c */ /* 0x000fc4000bf06070 */
[----:B------:R0:W3:Y:S02]  /*7e00*/  @!P2 LDG.E R74, desc[UR10][R50.64] ;  /* 0x0000000a324aa981 */ /* 0x0000e4000c1e1900 */
[----:B------:R-:W-:Y:S02]  /*7e10*/  ISETP.GE.OR.EX P2, PT, R62, UR7, P1, P0 ;  /* 0x000000073e007c0c */ /* 0x000fe40008f46700 */
[----:B------:R-:W-:Y:S02]  /*7e20*/  PRMT R111, RZ, 0x7610, R111 ;  /* 0x00007610ff6f7816 */ /* 0x000fe4000000006f */
[----:B0-----:R-:W-:-:S04]  /*7e30*/  @!P3 SHF.R.U32.HI R50, RZ, 0x10, R46 ;  /* 0x00000010ff32b819 */ /* 0x001fc8000001162e */
[----:B------:R-:W-:-:S05]  /*7e40*/  @!P3 PRMT R111, R50, 0x7610, R111 ;  /* 0x00007610326fb816 */ /* 0x000fca000000006f */
[----:B------:R-:W0:Y:S01]  /*7e50*/  @!P2 LDC.64 R50, c[0x0][0x288] ;  /* 0x0000a200ff32ab82 */ /* 0x000e220000000a00 */
[----:B------:R-:W-:Y:S01]  /*7e60*/  PRMT R106, R106, 0x5410, RZ ;  /* 0x000054106a6a7816 */ /* 0x000fe200000000ff */
[----:B------:R1:W-:Y:S01]  /*7e70*/  STL [R1+0x78], R46 ;  /* 0x0000782e01007387 */ /* 0x0003e20000100800 */
[----:B------:R-:W-:Y:S02]  /*7e80*/  PRMT R113, RZ, 0x7610, R113 ;  /* 0x00007610ff717816 */ /* 0x000fe40000000071 */
[----:B------:R-:W-:Y:S02]  /*7e90*/  @!P3 PRMT R106, R106, 0x5410, R46 ;  /* 0x000054106a6ab816 */ /* 0x000fe4000000002e */
[----:B-1----:R-:W-:Y:S02]  /*7ea0*/  @!P3 SHF.R.U32.HI R46, RZ, 0x10, R0 ;  /* 0x00000010ff2eb819 */ /* 0x002fe40000011600 */
[----:B------:R-:W-:Y:S02]  /*7eb0*/  @!P2 MOV R63, R65 ;  /* 0x00000041003fa202 */ /* 0x000fe40000000f00 */
[----:B------:R-:W-:Y:S01]  /*7ec0*/  @!P3 PRMT R113, R46, 0x7610, R113 ;  /* 0x000076102e71b816 */ /* 0x000fe20000000071 */
        /* <DEDUP_REMOVED lines=9> */
[----:B------:R-:W-:-:S04]  /*7f60*/  PRMT R75, R75, 0x5410, RZ ;  /* 0x000054104b4b7816 */ /* 0x000fc800000000ff */
[----:B------:R-:W-:Y:S02]  /*7f70*/  @!P6 PRMT R75, R75, 0x5410, R76 ;  /* 0x000054104b4be816 */ /* 0x000fe4000000004c */
[----:B------:R-:W-:Y:S02]  /*7f80*/  LOP3.LUT P6, RZ, R85, 0x800000, RZ, 0xc0, !PT ;  /* 0x0080000055ff7812 */ /* 0x000fe400078cc0ff */
[----:B------:R-:W-:Y:S02]  /*7f90*/  PRMT R110, RZ, 0x7610, R110 ;  /* 0x00007610ff6e7816 */ /* 0x000fe4000000006e */
[----:B------:R-:W-:Y:S02]  /*7fa0*/  PRMT R105, R105, 0x5410, RZ ;  /* 0x0000541069697816 */ /* 0x000fe400000000ff */
[----:B0-----:R-:W-:Y:S02]  /*7fb0*/  @!P2 IADD3 R50, P0, R69, R50, RZ ;  /* 0x000000324532a210 */ /* 0x001fe40007f1e0ff */
[----:B------:R-:W-:-:S02]  /*7fc0*/  LOP3.LUT P5, RZ, R84, 0x4000, RZ, 0xc0, !PT ;  /* 0x0000400054ff7812 */ /* 0x000fc400078ac0ff */
[C---:B------:R-:W-:Y:S01]  /*7fd0*/  @!P2 IADD3.X R51, R46.reuse, R51, RZ, P0, !PT ;  /* 0x000000332e33a210 */ /* 0x040fe200007fe4ff */
[----:B------:R0:W-:Y:S01]  /*7fe0*/  STL [R1+0x178], R0 ;  /* 0x0001780001007387 */ /* 0x0001e20000100800 */
[----:B------:R-:W-:Y:S02]  /*7ff0*/  @!P4 PRMT R110, R77, 0x7610, R110 ;  /* 0x000076104d6ec816 */ /* 0x000fe4000000006e */
[----:B------:R-:W-:Y:S02]  /*8000*/  @!P3 PRMT R105, R105, 0x5410, R0 ;  /* 0x000054106969b816 */ /* 0x000fe40000000000 */
[----:B-1----:R-:W-:Y:S02]  /*8010*/  @!P2 IADD3 R62, P0, R69, R62, RZ ;  /* 0x0000003e453ea210 */ /* 0x002fe40007f1e0ff */
[----:B------:R-:W-:Y:S01]  /*8020*/  LOP3.LUT P4, RZ, R85, 0x400000, RZ, 0xc0, !PT ;  /* 0x0040000055ff7812 */ /* 0x000fe2000788c0ff */
[----:B0-----:R-:W-:Y:S01]  /*8030*/  HFMA2.MMA R0, -RZ, RZ, 0, 0 ;  /* 0x00000000ff007435 */ /* 0x001fe200000001ff */
[----:B------:R-:W-:-:S02]  /*8040*/  @!P2 IADD3.X R63, R46, R63, RZ, P0, !PT ;  /* 0x0000003f2e3fa210 */ /* 0x000fc400007fe4ff */
[----:B------:R-:W-:Y:S02]  /*8050*/  PRMT R105, RZ, 0x7610, R105 ;  /* 0x00007610ff697816 */ /* 0x000fe40000000069 */
[----:B------:R-:W-:Y:S02]  /*8060*/  @!P6 SHF.R.U32.HI R46, RZ, 0x10, R47 ;  /* 0x00000010ff2ee819 */ /* 0x000fe4000001162f */
[----:B------:R-:W-:Y:S02]  /*8070*/  PRMT R69, R69, 0x5410, RZ ;  /* 0x0000541045457816 */ /* 0x000fe400000000ff */
[----:B------:R-:W-:Y:S01]  /*8080*/  @!P6 PRMT R105, R46, 0x7610, R105 ;  /* 0x000076102e69e816 */ /* 0x000fe20000000069 */
[----:B------:R0:W3:Y:S01]  /*8090*/  @!P5 LDG.E R0, desc[UR10][R58.64] ;  /* 0x0000000a3a00d981 */ /* 0x0000e2000c1e1900 */
[----:B------:R-:W-:-:S03]  /*80a0*/  @!P6 SHF.R.U32.HI R46, RZ, 0x10, R52 ;  /* 0x00000010ff2ee819 */ /* 0x000fc60000011634 */
[----:B------:R1:W-:Y:S01]  /*80b0*/  STL [R1+0x70], R76 ;  /* 0x0000704c01007387 */ /* 0x0003e20000100800 */
[----:B------:R-:W-:Y:S02]  /*80c0*/  @!P6 PRMT R69, R69, 0x5410, R46 ;  /* 0x000054104545e816 */ /* 0x000fe4000000002e */
[----:B------:R-:W-:Y:S02]  /*80d0*/  @!P4 SHF.R.U32.HI R46, RZ, 0x10, R87 ;  /* 0x00000010ff2ec819 */ /* 0x000fe40000011657 */
[----:B0-----:R-:W-:Y:S02]  /*80e0*/  MOV R58, RZ ;  /* 0x000000ff003a7202 */ /* 0x001fe40000000f00 */
[----:B------:R-:W-:Y:S02]  /*80f0*/  PRMT R59, RZ, 0x7610, R59 ;  /* 0x00007610ff3b7816 */ /* 0x000fe4000000003b */
[----:B-1----:R-:W-:Y:S02]  /*8100*/  PRMT R76, RZ, 0x7610, R76 ;  /* 0x00007610ff4c7816 */ /* 0x002fe4000000004c */
[----:B------:R-:W-:Y:S01]  /*8110*/  LOP3.LUT R85, R85, 0xfffffffe, RZ, 0xc0, !PT ;  /* 0xfffffffe55557812 */ /* 0x000fe200078ec0ff */
[----:B------:R0:W3:Y:S01]  /*8120*/  @!P5 LDG.E R58, desc[UR10][R60.64] ;  /* 0x0000000a3c3ad981 */ /* 0x0000e2000c1e1900 */
[----:B------:R-:W-:-:S02]  /*8130*/  @!P4 PRMT R76, R46, 0x7610, R76 ;  /* 0x000076102e4cc816 */ /* 0x000fc4000000004c */
[----:B------:R-:W-:Y:S02]  /*8140*/  @!P4 SHF.R.U32.HI R46, RZ, 0x10, R53 ;  /* 0x00000010ff2ec819 */ /* 0x000fe40000011635 */
[----:B------:R-:W-:Y:S02]  /*8150*/  @!P4 PRMT R59, R53, 0x7610, R59 ;  /* 0x00007610353bc816 */ /* 0x000fe4000000003b */
[----:B------:R-:W-:Y:S02]  /*8160*/  @P2 LOP3.LUT R85, R85, 0x1, RZ, 0xfc, !PT ;  /* 0x0000000155552812 */ /* 0x000fe400078efcff */
[----:B0-----:R-:W-:Y:S02]  /*8170*/  PRMT R60, RZ, 0x7610, R60 ;  /* 0x00007610ff3c7816 */ /* 0x001fe4000000003c */
[----:B------:R-:W-:Y:S01]  /*8180*/  LOP3.LUT P2, RZ, R84, 0x2000, RZ, 0xc0, !PT ;  /* 0x0000200054ff7812 */ /* 0x000fe2000784c0ff */
[----:B------:R0:W-:Y:S01]  /*8190*/  STL.S16 [R1+0x21e], R59 ;  /* 0x00021e3b01007387 */ /* 0x0001e20000100600 */
[----:B------:R-:W-:-:S02]  /*81a0*/  @!P4 PRMT R60, R46, 0x7610, R60 ;  /* 0x000076102e3cc816 */ /* 0x000fc4000000003c */
[----:B------:R-:W-:Y:S02]  /*81b0*/  LOP3.LUT P3, RZ, R85, 0x10000000, RZ, 0xc0, !PT ;  /* 0x1000000055ff7812 */ /* 0x000fe4000786c0ff */
[----:B------:R-:W-:Y:S01]  /*81c0*/  PRMT R104, RZ, 0x5410, RZ ;  /* 0x00005410ff687816 */ /* 0x000fe200000000ff */
[----:B------:R1:W-:Y:S01]  /*81d0*/  STL.S16 [R1+0x28e], R60 ;  /* 0x00028e3c01007387 */ /* 0x0003e20000100600 */
[----:B0-----:R-:W-:Y:S01]  /*81e0*/  HFMA2.MMA R59, -RZ, RZ, 0, 0 ;  /* 0x00000000ff3b7435 */ /* 0x001fe200000001ff */
[----:B------:R-:W-:Y:S02]  /*81f0*/  IADD3 R61, R123, 0x1d0, RZ ;  /* 0x000001d07b3d7810 */ /* 0x000fe40007ffe0ff */
[----:B-1----:R-:W-:Y:S02]  /*8200*/  MOV R60, RZ ;  /* 0x000000ff003c7202 */ /* 0x002fe40000000f00 */
[----:B------:R-:W-:Y:S01]  /*8210*/  @!P6 PRMT R104, R104, 0x5410, R47 ;  /* 0x000054106868e816 */ /* 0x000fe2000000002f */
[----:B------:R0:W-:Y:S03]  /*8220*/  STL.S16 [R1+0x21c], R76 ;  /* 0x00021c4c01007387 */ /* 0x0001e60000100600 */
[----:B------:R-:W-:Y:S01]  /*8230*/  @!P3 SHF.R.U32.HI R46, RZ, 0x10, R88 ;  /* 0x00000010ff2eb819 */ /* 0x000fe20000011658 */
[----:B------:R-:W3:Y:S01]  /*8240*/  @!P2 LDG.E R59, desc[UR10][R78.64] ;  /* 0x0000000a4e3ba981 */ /* 0x000ee2000c1e1900 */
[----:B------:R-:W-:-:S03]  /*8250*/  @!P6 PRMT R104, R52, 0x7610, R104 ;  /* 0x000076103468e816 */ /* 0x000fc60000000068 */
[----:B------:R1:W3:Y:S01]  /*8260*/  @!P2 LDG.E R60, desc[UR10][R80.64] ;  /* 0x0000000a503ca981 */ /* 0x0002e2000c1e1900 */
[----:B------:R-:W-:Y:S02]  /*8270*/  ISETP.GE.U32.AND P2, PT, R61, UR6, PT ;  /* 0x000000063d007c0c */ /* 0x000fe4000bf46070 */
[----:B0-----:R-:W-:Y:S01]  /*8280*/  SHF.R.S32.HI R76, RZ, 0x1f, R61 ;  /* 0x0000001fff4c7819 */ /* 0x001fe2000001143d */
[----:B------:R0:W-:Y:S03]  /*8290*/  STL [R1+0x17c], R52 ;  /* 0x00017c3401007387 */ /* 0x0001e60000100800 */
[----:B------:R-:W-:Y:S01]  /*82a0*/  ISETP.GE.OR.EX P2, PT, R76, UR7, P1, P2 ;  /* 0x000000074c007c0c */ /* 0x000fe20008f46720 */
[----:B------:R2:W-:Y:S01]  /*82b0*/  STL [R1+0x7c], R47 ;  /* 0x00007c2f01007387 */ /* 0x0005e20000100800 */
[----:B0-----:R-:W-:-:S04]  /*82c0*/  PRMT R52, RZ, 0x7610, R52 ;  /* 0x00007610ff347816 */ /* 0x001fc80000000034 */
[----:B------:R-:W-:Y:S02]  /*82d0*/  @!P3 PRMT R52, R46, 0x7610, R52 ;  /* 0x000076102e34b816 */ /* 0x000fe40000000034 */
[----:B--2---:R-:W-:Y:S02]  /*82e0*/  PRMT R47, RZ, 0x7610, R47 ;  /* 0x00007610ff2f7816 */ /* 0x004fe4000000002f */
[----:B------:R-:W-:-:S04]  /*82f0*/  @!P3 SHF.R.U32.HI R46, RZ, 0x10, R89 ;  /* 0x00000010ff2eb819 */ /* 0x000fc80000011659 */
[----:B------:R-:W-:-:S05]  /*8300*/  @!P3 PRMT R47, R46, 0x7610, R47 ;  /* 0x000076102e2fb816 */ /* 0x000fca000000002f */
[----:B------:R0:W-:Y:S02]  /*8310*/  STL.S16 [R1+0x29e], R47 ;  /* 0x00029e2f01007387 */ /* 0x0001e40000100600 */
[----:B0-----:R-:W0:Y:S02]  /*8320*/  @!P2 LDC.64 R46, c[0x0][0x288] ;  /* 0x0000a200ff2eab82 */ /* 0x001e240000000a00 */
[----:B------:R2:W-:Y:S04]  /*8330*/  STL [R1+0x180], R53 ;  /* 0x0001803501007387 */ /* 0x0005e80000100800 */
[----:B------:R4:W-:Y:S01]  /*8340*/  STL.S16 [R1+0x296], R52 ;  /* 0x0002963401007387 */ /* 0x0009e20000100600 */
[----:B--2---:R-:W-:Y:S02]  /*8350*/  @!P2 MOV R53, R65 ;  /* 0x000000410035a202 */ /* 0x004fe40000000f00 */
[----:B----4-:R-:W-:Y:S01]  /*8360*/  @!P2 MOV R52, R66 ;  /* 0x000000420034a202 */ /* 0x010fe20000000f00 */
[----:B0-----:R-:W-:-:S04]  /*8370*/  @!P2 IMAD R76, R76, R46, RZ ;  /* 0x0000002e4c4ca224 */ /* 0x001fc800078e02ff */
[----:B------:R-:W-:-:S04]  /*8380*/  @!P2 IMAD.WIDE.U32 R52, R61, R46, R52 ;  /* 0x0000002e3d34a225 */ /* 0x000fc800078e0034 */
[----:B------:R-:W-:-:S05]  /*8390*/  @!P2 IMAD R47, R61, R47, R76 ;  /* 0x0000002f3d2fa224 */ /* 0x000fca00078e024c */
[----:B------:R-:W-:-:S04]  /*83a0*/  @!P2 IADD3 R47, R53, R47, RZ ;  /* 0x0000002f352fa210 */ /* 0x000fc80007ffe0ff */
[C---:B------:R-:W-:Y:S02]  /*83b0*/  @!P2 SHF.L.U64.HI R61, R52.reuse, 0x1, R47 ;  /* 0x00000001343da819 */ /* 0x040fe4000001022f */
[----:B------:R-:W0:Y:S01]  /*83c0*/  @!P2 LDC.64 R46, c[0x0][0x230] ;  /* 0x00008c00ff2eab82 */ /* 0x000e220000000a00 */
[----:B------:R-:W-:-:S07]  /*83d0*/  @!P2 SHF.L.U32 R76, R52, 0x1, RZ ;  /* 0x00000001344ca819 */ /* 0x000fce00000006ff */
[----:B------:R-:W2:Y:S01]  /*83e0*/  @!P2 LDC.64 R52, c[0x0][0x228] ;  /* 0x00008a00ff34ab82 */ /* 0x000ea20000000a00 */
[----:B------:R-:W-:Y:S02]  /*83f0*/  LOP3.LUT P5, RZ, R84, 0x1000, RZ, 0xc0, !PT ;  /* 0x0000100054ff7812 */ /* 0x000fe400078ac0ff */
[----:B0-----:R-:W-:-:S04]  /*8400*/  @!P2 IADD3 R46, P0, R76, R46, RZ ;  /* 0x0000002e4c2ea210 */ /* 0x001fc80007f1e0ff */
[----:B------:R-:W-:Y:S02]  /*8410*/  @!P2 IADD3.X R47, R61, R47, RZ, P0, !PT ;  /* 0x0000002f3d2fa210 */ /* 0x000fe400007fe4ff */
[----:B--2---:R-:W-:-:S04]  /*8420*/  @!P2 IADD3 R52, P0, R76, R52, RZ ;  /* 0x000000344c34a210 */ /* 0x004fc80007f1e0ff */
[----:B------:R-:W-:Y:S02]  /*8430*/  @!P2 IADD3.X R53, R61, R53, RZ, P0, !PT ;  /* 0x000000353d35a210 */ /* 0x000fe400007fe4ff */
[----:B------:R-:W-:Y:S01]  /*8440*/  LOP3.LUT P0, RZ, R85, 0x8000000, RZ, 0xc0, !PT ;  /* 0x0800000055ff7812 */ /* 0x000fe2000780c0ff */
[----:B------:R-:W-:Y:S01]  /*8450*/  HFMA2.MMA R61, -RZ, RZ, 0, 0 ;  /* 0x00000000ff3d7435 */ /* 0x000fe200000001ff */
[----:B-1----:R-:W-:Y:S02]  /*8460*/  PRMT R80, R80, 0x5410, RZ ;  /* 0x0000541050507816 */ /* 0x002fe400000000ff */
[----:B------:R-:W-:Y:S02]  /*8470*/  PRMT R69, RZ, 0x7610, R69 ;  /* 0x00007610ff457816 */ /* 0x000fe40000000045 */
[----:B------:R-:W-:Y:S02]  /*8480*/  @!P3 PRMT R80, R80, 0x5410, R89 ;  /* 0x000054105050b816 */ /* 0x000fe40000000059 */
[----:B------:R-:W-:-:S02]  /*8490*/  @!P4 PRMT R69, R87, 0x7610, R69 ;  /* 0x000076105745c816 */ /* 0x000fc40000000045 */
[----:B------:R-:W-:Y:S01]  /*84a0*/  LOP3.LUT P4, RZ, R85, 0x4000000, RZ, 0xc0, !PT ;  /* 0x0400000055ff7812 */ /* 0x000fe2000788c0ff */
[----:B------:R0:W2:Y:S01]  /*84b0*/  @!P5 LDG.E R61, desc[UR10][R54.64] ;  /* 0x0000000a363dd981 */ /* 0x0000a2000c1e1900 */
[----:B------:R-:W-:Y:S02]  /*84c0*/  PRMT R80, RZ, 0x7610, R80 ;  /* 0x00007610ff507816 */ /* 0x000fe40000000050 */
[----:B------:R-:W-:Y:S02]  /*84d0*/  PRMT R78, R78, 0x5410, RZ ;  /* 0x000054104e4e7816 */ /* 0x000fe400000000ff */
[----:B0-----:R-:W-:-:S04]  /*84e0*/  @!P0 SHF.R.U32.HI R54, RZ, 0x10, R90 ;  /* 0x00000010ff368819 */ /* 0x001fc8000001165a */
[----:B------:R-:W-:Y:S02]  /*84f0*/  @!P0 PRMT R80, R54, 0x7610, R80 ;  /* 0x0000761036508816 */ /* 0x000fe40000000050 */
[----:B------:R-:W-:Y:S01]  /*8500*/  @!P0 SHF.R.U32.HI R54, RZ, 0x10, R91 ;  /* 0x00000010ff368819 */ /* 0x000fe2000001165b */
[----:B------:R0:W-:Y:S01]  /*8510*/  STL [R1+0x174], R77 ;  /* 0x0001744d01007387 */ /* 0x0001e20000100800 */
[----:B------:R-:W-:Y:S02]  /*8520*/  LOP3.LUT R84, R84, 0xffdfffff, RZ, 0xc0, !PT ;  /* 0xffdfffff54547812 */ /* 0x000fe400078ec0ff */
[----:B------:R-:W-:Y:S02]  /*8530*/  @!P0 PRMT R78, R78, 0x5410, R54 ;  /* 0x000054104e4e8816 */ /* 0x000fe40000000036 */
[----:B------:R-:W-:Y:S02]  /*8540*/  MOV R54, RZ ;  /* 0x000000ff00367202 */ /* 0x000fe40000000f00 */
[----:B------:R-:W-:-:S02]  /*8550*/  @!P4 SHF.R.U32.HI R55, RZ, 0x10, R93 ;  /* 0x00000010ff37c819 */ /* 0x000fc4000001165d */
[----:B0-----:R-:W-:Y:S02]  /*8560*/  PRMT R77, RZ, 0x7610, R77 ;  /* 0x00007610ff4d7816 */ /* 0x001fe4000000004d */
[----:B------:R0:W4:Y:S01]  /*8570*/  @!P5 LDG.E R54, desc[UR10][R56.64] ;  /* 0x0000000a3836d981 */ /* 0x000122000c1e1900 */
[----:B------:R-:W-:Y:S02]  /*8580*/  PRMT R113, R113, 0x5410, RZ ;  /* 0x0000541071717816 */ /* 0x000fe400000000ff */
[----:B------:R-:W-:Y:S02]  /*8590*/  @P2 LOP3.LUT R84, R84, 0x200000, RZ, 0xfc, !PT ;  /* 0x0020000054542812 */ /* 0x000fe400078efcff */
[----:B------:R-:W-:Y:S02]  /*85a0*/  @!P4 PRMT R77, R55, 0x7610, R77 ;  /* 0x00007610374dc816 */ /* 0x000fe4000000004d */
[----:B------:R-:W-:Y:S02]  /*85b0*/  @!P4 SHF.R.U32.HI R55, RZ, 0x10, R92 ;  /* 0x00000010ff37c819 */ /* 0x000fe4000001165c */
[----:B------:R-:W-:-:S02]  /*85c0*/  @!P3 PRMT R113, R113, 0x5410, R88 ;  /* 0x000054107171b816 */ /* 0x000fc40000000058 */
[----:B0-----:R-:W-:Y:S02]  /*85d0*/  PRMT R57, RZ, 0x7610, R57 ;  /* 0x00007610ff397816 */ /* 0x001fe40000000039 */
[----:B------:R-:W-:Y:S02]  /*85e0*/  LOP3.LUT P3, RZ, R84, 0x800, RZ, 0xc0, !PT ;  /* 0x0000080054ff7812 */ /* 0x000fe4000786c0ff */
[----:B------:R-:W-:Y:S01]  /*85f0*/  @!P4 PRMT R57, R55, 0x7610, R57 ;  /* 0x000076103739c816 */ /* 0x000fe20000000039 */
[----:B------:R-:W-:Y:S01]  /*8600*/  HFMA2.MMA R55, -RZ, RZ, 0, 0 ;  /* 0x00000000ff377435 */ /* 0x000fe200000001ff */
[----:B------:R-:W-:-:S04]  /*8610*/  PRMT R56, RZ, 0x7610, R56 ;  /* 0x00007610ff387816 */ /* 0x000fc80000000038 */
[----:B------:R-:W-:-:S05]  /*8620*/  @!P4 PRMT R56, R92, 0x7610, R56 ;  /* 0x000076105c38c816 */ /* 0x000fca0000000038 */
[----:B------:R0:W4:Y:S01]  /*8630*/  @!P3 LDG.E R55, desc[UR10][R40.64] ;  /* 0x0000000a2837b981 */ /* 0x000122000c1e1900 */
[----:B------:R-:W-:-:S03]  /*8640*/  LOP3.LUT P6, RZ, R85, 0x80000000, RZ, 0xc0, !PT ;  /* 0x8000000055ff7812 */ /* 0x000fc600078cc0ff */
[----:B------:R1:W-:Y:S01]  /*8650*/  STL.S16 [R1+0x2aa], R56 ;  /* 0x0002aa3801007387 */ /* 0x0003e20000100600 */
[----:B0-----:R-:W-:Y:S02]  /*8660*/  MOV R40, RZ ;  /* 0x000000ff00287202 */ /* 0x001fe40000000f00 */
[----:B------:R-:W-:-:S04]  /*8670*/  IADD3 R41, R123, 0x1d8, RZ ;  /* 0x000001d87b297810 */ /* 0x000fc80007ffe0ff */
[----:B------:R0:W4:Y:S01]  /*8680*/  @!P3 LDG.E R40, desc[UR10][R48.64] ;  /* 0x0000000a3028b981 */ /* 0x000122000c1e1900 */
[----:B-1----:R-:W-:Y:S02]  /*8690*/  SHF.R.S32.HI R56, RZ, 0x1f, R41 ;  /* 0x0000001fff387819 */ /* 0x002fe40000011429 */
[----:B------:R-:W-:Y:S02]  /*86a0*/  ISETP.GE.U32.AND P3, PT, R41, UR6, PT ;  /* 0x0000000629007c0c */ /* 0x000fe4000bf66070 */
[----:B------:R-:W-:Y:S02]  /*86b0*/  PRMT R79, RZ, 0x5410, RZ ;  /* 0x00005410ff4f7816 */ /* 0x000fe400000000ff */
[----:B------:R-:W-:Y:S02]  /*86c0*/  ISETP.GE.OR.EX P3, PT, R56, UR7, P1, P3 ;  /* 0x0000000738007c0c */ /* 0x000fe40008f66730 */
[----:B------:R-:W-:Y:S01]  /*86d0*/  @!P0 PRMT R79, R79, 0x5410, R90 ;  /* 0x000054104f4f8816 */ /* 0x000fe2000000005a */
[----:B------:R1:W-:Y:S01]  /*86e0*/  STL [R1+0x188], R91 ;  /* 0x0001885b01007387 */ /* 0x0003e20000100800 */
[----:B0-----:R-:W-:-:S02]  /*86f0*/  @!P6 SHF.R.U32.HI R48, RZ, 0x10, R22 ;  /* 0x00000010ff30e819 */ /* 0x001fc40000011616 */
[----:B------:R-:W-:Y:S02]  /*8700*/  @!P0 PRMT R79, R91, 0x7610, R79 ;  /* 0x000076105b4f8816 */ /* 0x000fe4000000004f */
[----:B-1----:R-:W-:-:S04]  /*8710*/  PRMT R91, RZ, 0x7610, R91 ;  /* 0x00007610ff5b7816 */ /* 0x002fc8000000005b */
[----:B------:R-:W-:Y:S02]  /*8720*/  @!P6 PRMT R91, R48, 0x7610, R91 ;  /* 0x00007610305be816 */ /* 0x000fe4000000005b */
[----:B------:R-:W0:Y:S01]  /*8730*/  @!P3 LDC.64 R48, c[0x0][0x288] ;  /* 0x0000a200ff30bb82 */ /* 0x000e220000000a00 */
[----:B------:R1:W-:Y:S04]  /*8740*/  STL [R1+0x88], R90 ;  /* 0x0000885a01007387 */ /* 0x0003e80000100800 */
[----:B------:R1:W-:Y:S02]  /*8750*/  STL [R1+0x18c], R92 ;  /* 0x00018c5c01007387 */ /* 0x0003e40000100800 */
[----:B-1----:R-:W-:Y:S02]  /*8760*/  PRMT R90, R90, 0x5410, RZ ;  /* 0x000054105a5a7816 */ /* 0x002fe400000000ff */
[----:B------:R1:W-:Y:S02]  /*8770*/  STL [R1+0x90], R22 ;  /* 0x0000901601007387 */ /* 0x0003e40000100800 */
[----:B------:R-:W-:-:S02]  /*8780*/  @!P6 PRMT R90, R90, 0x5410, R22 ;  /* 0x000054105a5ae816 */ /* 0x000fc40000000016 */
[----:B------:R-:W-:Y:S02]  /*8790*/  PRMT R92, RZ, 0x7610, R92 ;  /* 0x00007610ff5c7816 */ /* 0x000fe4000000005c */
[----:B-1----:R-:W-:Y:S01]  /*87a0*/  @!P6 SHF.R.U32.HI R22, RZ, 0x10, R94 ;  /* 0x00000010ff16e819 */ /* 0x002fe2000001165e */
[----:B------:R1:W-:Y:S03]  /*87b0*/  STL.S16 [R1+0x2ac], R57 ;  /* 0x0002ac3901007387 */ /* 0x0003e60000100600 */
[----:B------:R-:W-:Y:S01]  /*87c0*/  @!P6 PRMT R92, R22, 0x7610, R92 ;  /* 0x00007610165ce816 */ /* 0x000fe2000000005c */
[----:B0-----:R-:W-:Y:S01]  /*87d0*/  @!P3 IMAD R22, R56, R48, RZ ;  /* 0x000000303816b224 */ /* 0x001fe200078e02ff */
[----:B------:R-:W-:Y:S02]  /*87e0*/  @!P3 MOV R56, R66 ;  /* 0x000000420038b202 */ /* 0x000fe40000000f00 */
[----:B-1----:R-:W-:Y:S01]  /*87f0*/  @!P3 MOV R57, R65 ;  /* 0x000000410039b202 */ /* 0x002fe20000000f00 */
[----:B------:R-:W-:-:S02]  /*8800*/  @!P3 IMAD R22, R41, R49, R22 ;  /* 0x000000312916b224 */ /* 0x000fc400078e0216 */
[----:B------:R-:W-:Y:S02]  /*8810*/  @!P3 IMAD.WIDE.U32 R56, R41, R48, R56 ;  /* 0x000000302938b225 */ /* 0x000fe400078e0038 */
[----:B------:R-:W0:Y:S03]  /*8820*/  @!P3 LDC.64 R48, c[0x0][0x230] ;  /* 0x00008c00ff30bb82 */ /* 0x000e260000000a00 */
[----:B------:R-:W-:Y:S02]  /*8830*/  @!P3 IADD3 R22, R57, R22, RZ ;  /* 0x000000163916b210 */ /* 0x000fe40007ffe0ff */
[C---:B------:R-:W-:Y:S02]  /*8840*/  @!P3 SHF.L.U32 R41, R56.reuse, 0x1, RZ ;  /* 0x000000013829b819 */ /* 0x040fe400000006ff */
[----:B------:R-:W-:Y:S02]  /*8850*/  @!P3 SHF.L.U64.HI R22, R56, 0x1, R22 ;  /* 0x000000013816b819 */ /* 0x000fe40000010216 */
[----:B------:R-:W1:Y:S01]  /*8860*/  @!P3 LDC.64 R56, c[0x0][0x228] ;  /* 0x00008a00ff38bb82 */ /* 0x000e620000000a00 */
[----:B------:R-:W-:-:S02]  /*8870*/  LOP3.LUT P2, RZ, R84, 0x400, RZ, 0xc0, !PT ;  /* 0x0000040054ff7812 */ /* 0x000fc4000784c0ff */
[----:B------:R-:W-:Y:S02]  /*8880*/  LOP3.LUT P5, RZ, R85, 0x20000000, RZ, 0xc0, !PT ;  /* 0x2000000055ff7812 */ /* 0x000fe400078ac0ff */
[----:B0-----:R-:W-:-:S04]  /*8890*/  @!P3 IADD3 R48, P0, R41, R48, RZ ;  /* 0x000000302930b210 */ /* 0x001fc80007f1e0ff */
[----:B------:R-:W-:Y:S02]  /*88a0*/  @!P3 IADD3.X R49, R22, R49, RZ, P0, !PT ;  /* 0x000000311631b210 */ /* 0x000fe400007fe4ff */
[----:B-1----:R-:W-:-:S04]  /*88b0*/  @!P3 IADD3 R56, P0, R41, R56, RZ ;  /* 0x000000382938b210 */ /* 0x002fc80007f1e0ff */
[----:B------:R-:W-:Y:S01]  /*88c0*/  @!P3 IADD3.X R57, R22, R57, RZ, P0, !PT ;  /* 0x000000391639b210 */ /* 0x000fe200007fe4ff */
[----:B------:R-:W-:Y:S01]  /*88d0*/  HFMA2.MMA R22, -RZ, RZ, 0, 0 ;  /* 0x00000000ff167435 */ /* 0x000fe200000001ff */
[----:B------:R-:W-:Y:S02]  /*88e0*/  PRMT R78, RZ, 0x7610, R78 ;  /* 0x00007610ff4e7816 */ /* 0x000fe4000000004e */
[----:B------:R-:W-:Y:S01]  /*88f0*/  LOP3.LUT P0, RZ, R85, 0x40000000, RZ, 0xc0, !PT ;  /* 0x4000000055ff7812 */ /* 0x000fe2000780c0ff */
[----:B------:R0:W-:Y:S01]  /*8900*/  STL [R1+0x80], R87 ;  /* 0x0000805701007387 */ /* 0x0001e20000100800 */
[----:B------:R-:W-:-:S03]  /*8910*/  @!P4 PRMT R78, R93, 0x7610, R78 ;  /* 0x000076105d4ec816 */ /* 0x000fc6000000004e */
[----:B------:R1:W-:Y:S01]  /*8920*/  STL [R1+0x8c], R93 ;  /* 0x00008c5d01007387 */ /* 0x0003e20000100800 */
[----:B------:R-:W-:-:S03]  /*8930*/  LOP3.LUT P4, RZ, R84, 0x8, RZ, 0xc0, !PT ;  /* 0x0000000854ff7812 */ /* 0x000fc6000788c0ff */
[----:B------:R3:W4:Y:S01]  /*8940*/  @!P2 LDG.E R22, desc[UR10][R42.64] ;  /* 0x0000000a2a16a981 */ /* 0x000722000c1e1900 */
[----:B0-----:R-:W-:Y:S02]  /*8950*/  PRMT R87, R87, 0x5410, RZ ;  /* 0x0000541057577816 */ /* 0x001fe400000000ff */
[----:B------:R-:W-:Y:S02]  /*8960*/  LOP3.LUT R84, R84, 0xffbfffff, RZ, 0xc0, !PT ;  /* 0xffbfffff54547812 */ /* 0x000fe400078ec0ff */
[----:B-1----:R-:W-:Y:S02]  /*8970*/  PRMT R93, RZ, 0x7610, R93 ;  /* 0x00007610ff5d7816 */ /* 0x002fe4000000005d */
[----:B---3--:R-:W-:Y:S01]  /*8980*/  @!P5 SHF.R.U32.HI R42, RZ, 0x10, R28 ;  /* 0x00000010ff2ad819 */ /* 0x008fe2000001161c */
[----:B------:R0:W-:Y:S01]  /*8990*/  STL [R1+0x190], R94 ;  /* 0x0001905e01007387 */ /* 0x0001e20000100800 */
[----:B------:R-:W-:Y:S02]  /*89a0*/  @!P6 PRMT R87, R87, 0x5410, R94 ;  /* 0x000054105757e816 */ /* 0x000fe4000000005e */
[----:B------:R-:W-:-:S02]  /*89b0*/  PRMT R81, R81, 0x5410, RZ ;  /* 0x0000541051517816 */ /* 0x000fc400000000ff */
[----:B------:R-:W-:Y:S02]  /*89c0*/  @!P5 PRMT R93, R42, 0x7610, R93 ;  /* 0x000076102a5dd816 */ /* 0x000fe4000000005d */
[----:B------:R-:W-:Y:S02]  /*89d0*/  @!P5 SHF.R.U32.HI R42, RZ, 0x10, R23 ;  /* 0x00000010ff2ad819 */ /* 0x000fe40000011617 */
[----:B------:R-:W-:Y:S02]  /*89e0*/  @P3 LOP3.LUT R84, R84, 0x400000, RZ, 0xfc, !PT ;  /* 0x0040000054543812 */ /* 0x000fe400078efcff */
[----:B0-----:R-:W-:Y:S02]  /*89f0*/  PRMT R94, RZ, 0x7610, R94 ;  /* 0x00007610ff5e7816 */ /* 0x001fe4000000005e */
[----:B------:R-:W-:Y:S02]  /*8a00*/  @!P0 PRMT R81, R81, 0x5410, R95 ;  /* 0x0000541051518816 */ /* 0x000fe4000000005f */
[----:B------:R-:W-:-:S02]  /*8a10*/  PRMT R93, R93, 0x5410, RZ ;  /* 0x000054105d5d7816 */ /* 0x000fc400000000ff */
[----:B------:R-:W-:Y:S02]  /*8a20*/  @!P5 PRMT R94, R42, 0x7610, R94 ;  /* 0x000076102a5ed816 */ /* 0x000fe4000000005e */
[----:B------:R-:W-:Y:S02]  /*8a30*/  CS2R R42, SRZ ;  /* 0x00000000002a7805 */ /* 0x000fe4000001ff00 */
[----:B------:R-:W-:Y:S01]  /*8a40*/  LOP3.LUT P3, RZ, R84, 0x4, RZ, 0xc0, !PT ;  /* 0x0000000454ff7812 */ /* 0x000fe2000786c0ff */
[----:B------:R0:W-:Y:S01]  /*8a50*/  STL [R1+0x198], R23 ;  /* 0x0001981701007387 */ /* 0x0001e20000100800 */
[----:B------:R-:W-:Y:S02]  /*8a60*/  PRMT R81, RZ, 0x7610, R81 ;  /* 0x00007610ff517816 */ /* 0x000fe40000000051 */
[----:B------:R-:W-:Y:S01]  /*8a70*/  @!P5 PRMT R93, R93, 0x5410, R23 ;  /* 0x000054105d5dd816 */ /* 0x000fe20000000017 */
[----:B------:R1:W3:Y:S01]  /*8a80*/  @!P4 LDG.E R42, desc[UR10][R2.64] ;  /* 0x0000000a022ac981 */ /* 0x0002e2000c1e1900 */
[----:B------:R-:W-:-:S03]  /*8a90*/  @!P5 PRMT R81, R28, 0x7610, R81 ;  /* 0x000076101c51d816 */ /* 0x000fc60000000051 */
[----:B------:R2:W3:Y:S01]  /*8aa0*/  @!P4 LDG.E R43, desc[UR10][R4.64] ;  /* 0x0000000a042bc981 */ /* 0x0004e2000c1e1900 */
[----:B0-----:R-:W-:-:S03]  /*8ab0*/  IADD3 R23, R123, 0x1e0, RZ ;  /* 0x000001e07b177810 */ /* 0x001fc60007ffe0ff */
[----:B------:R0:W-:Y:S01]  /*8ac0*/  STL [R1+0x98], R28 ;  /* 0x0000981c01007387 */ /* 0x0001e20000100800 */
[----:B------:R-:W-:Y:S02]  /*8ad0*/  ISETP.GE.U32.AND P4, PT, R23, UR6, PT ;  /* 0x0000000617007c0c */ /* 0x000fe4000bf86070 */
[----:B------:R-:W-:Y:S02]  /*8ae0*/  PRMT R94, R94, 0x5410, RZ ;  /* 0x000054105e5e7816 */ /* 0x000fe400000000ff */
[----:B0-----:R-:W-:Y:S02]  /*8af0*/  SHF.R.S32.HI R28, RZ, 0x1f, R23 ;  /* 0x0000001fff1c7819 */ /* 0x001fe40000011417 */
[----:B-1----:R-:W-:Y:S02]  /*8b00*/  @!P3 SHF.R.U32.HI R2, RZ, 0x10, R97 ;  /* 0x00000010ff02b819 */ /* 0x002fe40000011661 */
[----:B------:R-:W-:Y:S01]  /*8b10*/  ISETP.GE.OR.EX P4, PT, R28, UR7, P1, P4 ;  /* 0x000000071c007c0c */ /* 0x000fe20008f86740 */
[----:B------:R0:W-:Y:S01]  /*8b20*/  STL [R1+0x94], R95 ;  /* 0x0000945f01007387 */ /* 0x0001e20000100800 */
[----:B------:R-:W-:-:S02]  /*8b30*/  @!P3 PRMT R94, R94, 0x5410, R2 ;  /* 0x000054105e5eb816 */ /* 0x000fc40000000002 */
[----:B------:R-:W-:Y:S02]  /*8b40*/  @!P0 SHF.R.U32.HI R41, RZ, 0x10, R95 ;  /* 0x00000010ff298819 */ /* 0x000fe4000001165f */
[----:B------:R-:W-:Y:S02]  /*8b50*/  @!P3 SHF.R.U32.HI R2, RZ, 0x10, R98 ;  /* 0x00000010ff02b819 */ /* 0x000fe40000011662 */
[----:B0-----:R-:W-:Y:S02]  /*8b60*/  PRMT R95, R95, 0x5410, RZ ;  /* 0x000054105f5f7816 */ /* 0x001fe400000000ff */
[----:B------:R-:W-:Y:S02]  /*8b70*/  PRMT R87, RZ, 0x7610, R87 ;  /* 0x00007610ff577816 */ /* 0x000fe40000000057 */
[----:B------:R-:W-:Y:S02]  /*8b80*/  @!P3 PRMT R95, R95, 0x5410, R2 ;  /* 0x000054105f5fb816 */ /* 0x000fe40000000002 */
[----:B------:R-:W0:Y:S01]  /*8b90*/  @!P4 LDC.64 R2, c[0x0][0x288] ;  /* 0x0000a200ff02cb82 */ /* 0x000e220000000a00 */
[----:B------:R-:W-:-:S02]  /*8ba0*/  @!P0 PRMT R87, R41, 0x7610, R87 ;  /* 0x0000761029578816 */ /* 0x000fc40000000057 */
[----:B------:R-:W-:Y:S02]  /*8bb0*/  PRMT R121, RZ, 0x7610, R121 ;  /* 0x00007610ff797816 */ /* 0x000fe40000000079 */
[----:B------:R-:W-:-:S04]  /*8bc0*/  @!P0 SHF.R.U32.HI R41, RZ, 0x10, R96 ;  /* 0x00000010ff298819 */ /* 0x000fc80000011660 */
[----:B------:R-:W-:Y:S02]  /*8bd0*/  @!P0 PRMT R121, R41, 0x7610, R121 ;  /* 0x0000761029798816 */ /* 0x000fe40000000079 */
[----:B------:R-:W-:Y:S01]  /*8be0*/  MOV R41, RZ ;  /* 0x000000ff00297202 */ /* 0x000fe20000000f00 */
[----:B------:R1:W-:Y:S05]  /*8bf0*/  STL.S16 [R1+0x2a8], R77 ;  /* 0x0002a84d01007387 */ /* 0x0003ea0000100600 */
[----:B------:R0:W3:Y:S01]  /*8c00*/  @!P2 LDG.E R41, desc[UR10][R44.64] ;  /* 0x0000000a2c29a981 */ /* 0x0000e2000c1e1900 */
[----:B--2---:R-:W-:Y:S02]  /*8c10*/  @!P4 MOV R4, R66 ;  /* 0x000000420004c202 */ /* 0x004fe40000000f00 */
[----:B------:R-:W-:Y:S01]  /*8c20*/  @!P4 MOV R5, R65 ;  /* 0x000000410005c202 */ /* 0x000fe20000000f00 */
[----:B-1----:R-:W1:Y:S01]  /*8c30*/  @!P4 LDC.64 R76, c[0x0][0x228] ;  /* 0x00008a00ff4ccb82 */ /* 0x002e620000000a00 */
[----:B0-----:R-:W-:-:S07]  /*8c40*/  @!P4 IMAD R28, R28, R2, RZ ;  /* 0x000000021c1cc224 */ /* 0x001fce00078e02ff */
[----:B------:R-:W0:Y:S01]  /*8c50*/  @!P4 LDC.64 R44, c[0x0][0x230] ;  /* 0x00008c00ff2ccb82 */ /* 0x000e220000000a00 */
[----:B------:R-:W-:-:S04]  /*8c60*/  @!P4 IMAD.WIDE.U32 R4, R23, R2, R4 ;  /* 0x000000021704c225 */ /* 0x000fc800078e0004 */
[----:B------:R-:W-:Y:S01]  /*8c70*/  @!P4 IMAD R3, R23, R3, R28 ;  /* 0x000000031703c224 */ /* 0x000fe200078e021c */
[----:B------:R-:W-:-:S04]  /*8c80*/  PRMT R122, RZ, 0x7610, R122 ;  /* 0x00007610ff7a7816 */ /* 0x000fc8000000007a */
[----:B------:R-:W-:Y:S02]  /*8c90*/  @!P4 IADD3 R2, R5, R3, RZ ;  /* 0x000000030502c210 */ /* 0x000fe40007ffe0ff */
[----:B------:R-:W-:Y:S02]  /*8ca0*/  LOP3.LUT P5, RZ, R84, 0x2, RZ, 0xc0, !PT ;  /* 0x0000000254ff7812 */ /* 0x000fe400078ac0ff */
[C---:B------:R-:W-:Y:S02]  /*8cb0*/  @!P4 SHF.L.U64.HI R2, R4.reuse, 0x1, R2 ;  /* 0x000000010402c819 */ /* 0x040fe40000010202 */
[----:B------:R-:W-:Y:S02]  /*8cc0*/  @!P4 SHF.L.U32 R4, R4, 0x1, RZ ;  /* 0x000000010404c819 */ /* 0x000fe400000006ff */
[----:B------:R-:W-:Y:S02]  /*8cd0*/  @!P0 PRMT R122, R96, 0x7610, R122 ;  /* 0x00007610607a8816 */ /* 0x000fe4000000007a */
[----:B0-----:R-:W-:-:S04]  /*8ce0*/  @!P4 IADD3 R44, P0, R4, R44, RZ ;  /* 0x0000002c042cc210 */ /* 0x001fc80007f1e0ff */
[----:B------:R-:W-:Y:S02]  /*8cf0*/  @!P4 IADD3.X R45, R2, R45, RZ, P0, !PT ;  /* 0x0000002d022dc210 */ /* 0x000fe400007fe4ff */
[----:B-1----:R-:W-:Y:S01]  /*8d00*/  @!P4 IADD3 R76, P0, R4, R76, RZ ;  /* 0x0000004c044cc210 */ /* 0x002fe20007f1e0ff */
[----:B------:R0:W-:Y:S01]  /*8d10*/  STL [R1+0x184], R89 ;  /* 0x0001845901007387 */ /* 0x0001e20000100800 */
[----:B------:R-:W-:Y:S02]  /*8d20*/  LOP3.LUT P6, RZ, R84, 0x2000000, RZ, 0xc0, !PT ;  /* 0x0200000054ff7812 */ /* 0x000fe400078cc0ff */
[----:B------:R-:W-:Y:S02]  /*8d30*/  @!P4 IADD3.X R77, R2, R77, RZ, P0, !PT ;  /* 0x0000004d024dc210 */ /* 0x000fe400007fe4ff */
[----:B------:R-:W-:Y:S02]  /*8d40*/  @!P5 SHF.R.U32.HI R2, RZ, 0x10, R29 ;  /* 0x00000010ff02d819 */ /* 0x000fe4000001161d */
[----:B------:R-:W-:-:S02]  /*8d50*/  LOP3.LUT R84, R84, 0xffefffff, RZ, 0xc0, !PT ;  /* 0xffefffff54547812 */ /* 0x000fc400078ec0ff */
[----:B0-----:R-:W-:Y:S01]  /*8d60*/  PRMT R89, RZ, 0x7610, R89 ;  /* 0x00007610ff597816 */ /* 0x001fe20000000059 */
[----:B------:R0:W-:Y:S01]  /*8d70*/  STL [R1+0x84], R88 ;  /* 0x0000845801007387 */ /* 0x0001e20000100800 */
[----:B------:R-:W-:Y:S02]  /*8d80*/  PRMT R115, RZ, 0x7610, R115 ;  /* 0x00007610ff737816 */ /* 0x000fe40000000073 */
[----:B------:R-:W-:Y:S02]  /*8d90*/  @!P5 PRMT R89, R2, 0x7610, R89 ;  /* 0x000076100259d816 */ /* 0x000fe40000000059 */
[----:B------:R-:W-:Y:S02]  /*8da0*/  @!P5 SHF.R.U32.HI R2, RZ, 0x10, R99 ;  /* 0x00000010ff02d819 */ /* 0x000fe40000011663 */
[----:B------:R-:W-:Y:S02]  /*8db0*/  PRMT R116, RZ, 0x7610, R116 ;  /* 0x00007610ff747816 */ /* 0x000fe40000000074 */
[----:B------:R-:W-:-:S02]  /*8dc0*/  @P4 LOP3.LUT R84, R84, 0x100000, RZ, 0xfc, !PT ;  /* 0x0010000054544812 */ /* 0x000fc400078efcff */
[----:B0-----:R-:W-:Y:S02]  /*8dd0*/  PRMT R88, R88, 0x5410, RZ ;  /* 0x0000541058587816 */ /* 0x001fe400000000ff */
[----:B------:R-:W-:Y:S02]  /*8de0*/  @!P5 PRMT R115, R2, 0x7610, R115 ;  /* 0x000076100273d816 */ /* 0x000fe40000000073 */
[----:B------:R-:W-:Y:S02]  /*8df0*/  @!P5 PRMT R88, R88, 0x5410, R29 ;  /* 0x000054105858d816 */ /* 0x000fe4000000001d */
[----:B------:R-:W-:Y:S02]  /*8e00*/  @!P5 PRMT R116, R99, 0x7610, R116 ;  /* 0x000076106374d816 */ /* 0x000fe40000000074 */
[----:B------:R-:W-:Y:S02]  /*8e10*/  LOP3.LUT P5, RZ, R84, 0x1000000, RZ, 0xc0, !PT ;  /* 0x0100000054ff7812 */ /* 0x000fe400078ac0ff */
[C---:B------:R-:W-:Y:S01]  /*8e20*/  LOP3.LUT P0, RZ, R85.reuse, 0x2000000, RZ, 0xc0, !PT ;  /* 0x0200000055ff7812 */ /* 0x040fe2000780c0ff */
[----:B------:R-:W-:Y:S01]  /*8e30*/  HFMA2.MMA R23, -RZ, RZ, 0, 0 ;  /* 0x00000000ff177435 */ /* 0x000fe200000001ff */
[----:B------:R-:W-:Y:S01]  /*8e40*/  PRMT R92, R92, 0x5410, RZ ;  /* 0x000054105c5c7816 */ /* 0x000fe200000000ff */
[----:B------:R0:W-:Y:S01]  /*8e50*/  STL [R1+0x9c], R97 ;  /* 0x00009c6101007387 */ /* 0x0001e20000100800 */
[----:B------:R-:W-:-:S02]  /*8e60*/  LOP3.LUT P4, RZ, R85, 0x8000, RZ, 0xc0, !PT ;  /* 0x0000800055ff7812 */ /* 0x000fc4000788c0ff */
[----:B------:R-:W-:Y:S02]  /*8e70*/  @!P3 PRMT R92, R92, 0x5410, R97 ;  /* 0x000054105c5cb816 */ /* 0x000fe40000000061 */
[----:B------:R-:W-:-:S03]  /*8e80*/  PRMT R118, RZ, 0x7610, R118 ;  /* 0x00007610ff767816 */ /* 0x000fc60000000076 */
[----:B------:R-:W-:Y:S02]  /*8e90*/  @!P5 SHF.R.U32.HI R2, RZ, 0x10, R101 ;  /* 0x00000010ff02d819 */ /* 0x000fe40000011665 */
[----:B0-----:R-:W-:Y:S01]  /*8ea0*/  PRMT R97, RZ, 0x7610, R97 ;  /* 0x00007610ff617816 */ /* 0x001fe20000000061 */
[----:B------:R0:W2:Y:S01]  /*8eb0*/  @!P0 LDG.E R23, desc[UR10][R6.64] ;  /* 0x0000000a06178981 */ /* 0x0000a2000c1e1900 */
[----:B------:R-:W-:Y:S02]  /*8ec0*/  @!P3 PRMT R118, R98, 0x7610, R118 ;  /* 0x000076106276b816 */ /* 0x000fe40000000076 */
[----:B------:R-:W-:Y:S01]  /*8ed0*/  @!P5 PRMT R97, R2, 0x7610, R97 ;  /* 0x000076100261d816 */ /* 0x000fe20000000061 */
[----:B------:R1:W-:Y:S01]  /*8ee0*/  STL [R1+0x19c], R98 ;  /* 0x00019c6201007387 */ /* 0x0003e20000100800 */
[----:B------:R-:W-:Y:S02]  /*8ef0*/  LOP3.LUT P3, RZ, R84, 0x40, RZ, 0xc0, !PT ;  /* 0x0000004054ff7812 */ /* 0x000fe4000786c0ff */
[----:B0-----:R-:W-:-:S02]  /*8f00*/  CS2R R6, SRZ ;  /* 0x0000000000067805 */ /* 0x001fc4000001ff00 */
[----:B------:R-:W-:Y:S02]  /*8f10*/  @!P5 SHF.R.U32.HI R2, RZ, 0x10, R100 ;  /* 0x00000010ff02d819 */ /* 0x000fe40000011664 */
[----:B------:R-:W-:Y:S02]  /*8f20*/  PRMT R88, RZ, 0x7610, R88 ;  /* 0x00007610ff587816 */ /* 0x000fe40000000058 */
[----:B-1----:R-:W-:Y:S01]  /*8f30*/  PRMT R98, RZ, 0x7610, R98 ;  /* 0x00007610ff627816 */ /* 0x002fe20000000062 */
[----:B------:R0:W2:Y:S01]  /*8f40*/  @!P0 LDG.E R6, desc[UR10][R8.64] ;  /* 0x0000000a08068981 */ /* 0x0000a2000c1e1900 */
[----:B------:R-:W-:Y:S02]  /*8f50*/  PRMT R97, R97, 0x5410, RZ ;  /* 0x0000541061617816 */ /* 0x000fe400000000ff */
[----:B------:R-:W-:Y:S01]  /*8f60*/  @!P5 PRMT R98, R2, 0x7610, R98 ;  /* 0x000076100262d816 */ /* 0x000fe20000000062 */
[----:B------:R1:W2:Y:S01]  /*8f70*/  @!P4 LDG.E R7, desc[UR10][R10.64] ;  /* 0x0000000a0a07c981 */ /* 0x0002a2000c1e1900 */
[----:B------:R-:W-:-:S02]  /*8f80*/  @!P5 PRMT R88, R101, 0x7610, R88 ;  /* 0x000076106558d816 */ /* 0x000fc40000000058 */
[----:B------:R-:W-:Y:S02]  /*8f90*/  @!P5 PRMT R97, R97, 0x5410, R100 ;  /* 0x000054106161d816 */ /* 0x000fe40000000064 */
[----:B0-----:R-:W-:-:S04]  /*8fa0*/  IADD3 R9, R123, 0x1e8, RZ ;  /* 0x000001e87b097810 */ /* 0x001fc80007ffe0ff */
[----:B-1----:R-:W-:Y:S02]  /*8fb0*/  SHF.R.S32.HI R10, RZ, 0x1f, R9 ;  /* 0x0000001fff0a7819 */ /* 0x002fe40000011409 */
[----:B------:R-:W-:Y:S02]  /*8fc0*/  ISETP.GE.U32.AND P5, PT, R9, UR6, PT ;  /* 0x0000000609007c0c */ /* 0x000fe4000bfa6070 */
[----:B------:R-:W-:Y:S02]  /*8fd0*/  PRMT R98, R98, 0x5410, RZ ;  /* 0x0000541062627816 */ /* 0x000fe400000000ff */
[----:B------:R-:W-:Y:S02]  /*8fe0*/  ISETP.GE.OR.EX P5, PT, R10, UR7, P1, P5 ;  /* 0x000000070a007c0c */ /* 0x000fe40008fa6750 */
[----:B------:R-:W-:Y:S01]  /*8ff0*/  @!P3 SHF.R.U32.HI R2, RZ, 0x10, R102 ;  /* 0x00000010ff02b819 */ /* 0x000fe20000011666 */
[----:B------:R0:W-:Y:S03]  /*9000*/  STL [R1+0x1a0], R99 ;  /* 0x0001a06301007387 */ /* 0x0001e60000100800 */
[----:B------:R-:W-:-:S02]  /*9010*/  @!P3 PRMT R98, R98, 0x5410, R2 ;  /* 0x000054106262b816 */ /* 0x000fc40000000002 */
[----:B------:R-:W-:Y:S02]  /*9020*/  @!P3 SHF.R.U32.HI R2, RZ, 0x10, R103 ;  /* 0x00000010ff02b819 */ /* 0x000fe40000011667 */
[----:B0-----:R-:W-:-:S04]  /*9030*/  PRMT R99, RZ, 0x7610, R99 ;  /* 0x00007610ff637816 */ /* 0x001fc80000000063 */
[----:B------:R-:W-:Y:S02]  /*9040*/  @!P3 PRMT R99, R2, 0x7610, R99 ;  /* 0x000076100263b816 */ /* 0x000fe40000000063 */
[----:B------:R-:W0:Y:S01]  /*9050*/  @!P5 LDC.64 R2, c[0x0][0x288] ;  /* 0x0000a200ff02db82 */ /* 0x000e220000000a00 */
[----:B------:R-:W-:Y:S01]  /*9060*/  MOV R8, RZ ;  /* 0x000000ff00087202 */ /* 0x000fe20000000f00 */
[----:B------:R1:W-:Y:S05]  /*9070*/  STL [R1+0xa0], R29 ;  /* 0x0000a01d01007387 */ /* 0x0003ea0000100800 */
[----:B------:R4:W2:Y:S01]  /*9080*/  @!P4 LDG.E R8, desc[UR10][R12.64] ;  /* 0x0000000a0c08c981 */ /* 0x0008a2000c1e1900 */
[----:B------:R-:W-:-:S02]  /*9090*/  @!P5 MOV R4, R66 ;  /* 0x000000420004d202 */ /* 0x000fc40000000f00 */
[----:B------:R-:W-:Y:S01]  /*90a0*/  @!P5 MOV R5, R65 ;  /* 0x000000410005d202 */ /* 0x000fe20000000f00 */
[----:B-1----:R-:W1:Y:S08]  /*90b0*/  @!P5 LDC.64 R28, c[0x0][0x228] ;  /* 0x00008a00ff1cdb82 */ /* 0x002e700000000a00 */
[----:B----4-:R-:W4:Y:S01]  /*90c0*/  @!P5 LDC.64 R12, c[0x0][0x230] ;  /* 0x00008c00ff0cdb82 */ /* 0x010f220000000a00 */
[----:B0-----:R-:W-:-:S02]  /*90d0*/  @!P5 IMAD R10, R10, R2, RZ ;  /* 0x000000020a0ad224 */ /* 0x001fc400078e02ff */
[----:B------:R-:W-:-:S04]  /*90e0*/  @!P5 IMAD.WIDE.U32 R4, R9, R2, R4 ;  /* 0x000000020904d225 */ /* 0x000fc800078e0004 */
[----:B------:R-:W-:-:S05]  /*90f0*/  @!P5 IMAD R3, R9, R3, R10 ;  /* 0x000000030903d224 */ /* 0x000fca00078e020a */
[----:B------:R-:W-:-:S04]  /*9100*/  @!P5 IADD3 R2, R5, R3, RZ ;  /* 0x000000030502d210 */ /* 0x000fc80007ffe0ff */
[C---:B------:R-:W-:Y:S02]  /*9110*/  @!P5 SHF.L.U64.HI R2, R4.reuse, 0x1, R2 ;  /* 0x000000010402d819 */ /* 0x040fe40000010202 */
[----:B------:R-:W-:-:S04]  /*9120*/  @!P5 SHF.L.U32 R4, R4, 0x1, RZ ;  /* 0x000000010404d819 */ /* 0x000fc800000006ff */
[----:B----4-:R-:W-:-:S04]  /*9130*/  @!P5 IADD3 R12, P0, R4, R12, RZ ;  /* 0x0000000c040cd210 */ /* 0x010fc80007f1e0ff */
[----:B------:R-:W-:Y:S02]  /*9140*/  @!P5 IADD3.X R13, R2, R13, RZ, P0, !PT ;  /* 0x0000000d020dd210 */ /* 0x000fe400007fe4ff */
[----:B-1----:R-:W-:-:S04]  /*9150*/  @!P5 IADD3 R28, P0, R4, R28, RZ ;  /* 0x0000001c041cd210 */ /* 0x002fc80007f1e0ff */
[----:B------:R-:W-:Y:S02]  /*9160*/  @!P5 IADD3.X R29, R2, R29, RZ, P0, !PT ;  /* 0x0000001d021dd210 */ /* 0x000fe400007fe4ff */
[C---:B------:R-:W-:Y:S02]  /*9170*/  LOP3.LUT P0, RZ, R84.reuse, 0x10, RZ, 0xc0, !PT ;  /* 0x0000001054ff7812 */ /* 0x040fe4000780c0ff */
[----:B------:R-:W-:Y:S02]  /*9180*/  LOP3.LUT R84, R84, 0xfffbffff, RZ, 0xc0, !PT ;  /* 0xfffbffff54547812 */ /* 0x000fe400078ec0ff */
[----:B------:R-:W-:Y:S02]  /*9190*/  PRMT R90, RZ, 0x7610, R90 ;  /* 0x00007610ff5a7816 */ /* 0x000fe4000000005a */
[----:B------:R-:W-:Y:S02]  /*91a0*/  @!P6 SHF.R.U32.HI R2, RZ, 0x10, R38 ;  /* 0x00000010ff02e819 */ /* 0x000fe40000011626 */
[----:B------:R-:W-:-:S02]  /*91b0*/  @P5 LOP3.LUT R84, R84, 0x40000, RZ, 0xfc, !PT ;  /* 0x0004000054545812 */ /* 0x000fc400078efcff */
[----:B------:R-:W-:Y:S02]  /*91c0*/  LOP3.LUT P5, RZ, R85, 0x20, RZ, 0xc0, !PT ;  /* 0x0000002055ff7812 */ /* 0x000fe400078ac0ff */
[----:B------:R-:W-:Y:S01]  /*91d0*/  @!P6 PRMT R90, R2, 0x7610, R90 ;  /* 0x00007610025ae816 */ /* 0x000fe2000000005a */
[----:B------:R-:W-:Y:S01]  /*91e0*/  HFMA2.MMA R9, -RZ, RZ, 0, 0 ;  /* 0x00000000ff097435 */ /* 0x000fe200000001ff */
[----:B------:R-:W-:Y:S02]  /*91f0*/  PRMT R107, RZ, 0x7610, R107 ;  /* 0x00007610ff6b7816 */ /* 0x000fe4000000006b */
[----:B------:R-:W-:Y:S02]  /*9200*/  @!P6 SHF.R.U32.HI R2, RZ, 0x10, R72 ;  /* 0x00000010ff02e819 */ /* 0x000fe40000011648 */
[----:B------:R-:W-:Y:S02]  /*9210*/  PRMT R89, R89, 0x5410, RZ ;  /* 0x0000541059597816 */ /* 0x000fe400000000ff */
[----:B------:R-:W-:Y:S01]  /*9220*/  PRMT R108, RZ, 0x7610, R108 ;  /* 0x00007610ff6c7816 */ /* 0x000fe2000000006c */
[----:B------:R0:W-:Y:S01]  /*9230*/  STL [R1+0x194], R96 ;  /* 0x0001946001007387 */ /* 0x0001e20000100800 */
[----:B------:R-:W-:-:S02]  /*9240*/  PRMT R112, RZ, 0x7610, R112 ;  /* 0x00007610ff707816 */ /* 0x000fc40000000070 */
[----:B------:R-:W-:Y:S01]  /*9250*/  @!P6 PRMT R107, R2, 0x7610, R107 ;  /* 0x00007610026be816 */ /* 0x000fe2000000006b */
[----:B------:R1:W-:Y:S01]  /*9260*/  STL [R1+0x1a4], R100 ;  /* 0x0001a46401007387 */ /* 0x0003e20000100800 */
[----:B------:R-:W-:Y:S02]  /*9270*/  @!P6 PRMT R89, R89, 0x5410, R38 ;  /* 0x000054105959e816 */ /* 0x000fe40000000026 */
[----:B------:R-:W-:Y:S01]  /*9280*/  @!P6 PRMT R108, R72, 0x7610, R108 ;  /* 0x00007610486ce816 */ /* 0x000fe2000000006c */
[----:B------:R4:W2:Y:S01]  /*9290*/  @!P5 LDG.E R9, desc[UR10][R14.64] ;  /* 0x0000000a0e09d981 */ /* 0x0008a2000c1e1900 */
[----:B0-----:R-:W-:Y:S02]  /*92a0*/  PRMT R96, R96, 0x5410, RZ ;  /* 0x0000541060607816 */ /* 0x001fe400000000ff */
[----:B------:R-:W-:Y:S02]  /*92b0*/  LOP3.LUT P6, RZ, R84, 0x800000, RZ, 0xc0, !PT ;  /* 0x0080000054ff7812 */ /* 0x000fe400078cc0ff */
[----:B------:R-:W-:-:S02]  /*92c0*/  @!P3 PRMT R96, R96, 0x5410, R102 ;  /* 0x000054106060b816 */ /* 0x000fc40000000066 */
[----:B------:R-:W-:Y:S02]  /*92d0*/  @!P3 PRMT R112, R103, 0x7610, R112 ;  /* 0x000076106770b816 */ /* 0x000fe40000000070 */
[----:B------:R-:W-:Y:S02]  /*92e0*/  LOP3.LUT P3, RZ, R84, 0x200, RZ, 0xc0, !PT ;  /* 0x0000020054ff7812 */ /* 0x000fe4000786c0ff */
[----:B------:R-:W-:Y:S02]  /*92f0*/  CS2R R10, SRZ ;  /* 0x00000000000a7805 */ /* 0x000fe4000001ff00 */
[----:B-1----:R-:W-:Y:S02]  /*9300*/  PRMT R100, R100, 0x5410, RZ ;  /* 0x0000541064647816 */ /* 0x002fe400000000ff */
[----:B------:R-:W-:Y:S02]  /*9310*/  @!P0 SHF.R.U32.HI R2, RZ, 0x10, R39 ;  /* 0x00000010ff028819 */ /* 0x000fe40000011627 */
[----:B----4-:R-:W-:Y:S01]  /*9320*/  MOV R14, RZ ;  /* 0x000000ff000e7202 */ /* 0x010fe20000000f00 */
[----:B------:R0:W-:Y:S01]  /*9330*/  STL [R1+0x1a8], R103 ;  /* 0x0001a86701007387 */ /* 0x0001e20000100800 */
[----:B------:R-:W-:-:S02]  /*9340*/  @!P0 PRMT R100, R100, 0x5410, R2 ;  /* 0x0000541064648816 */ /* 0x000fc40000000002 */
[----:B------:R-:W-:Y:S01]  /*9350*/  IADD3 R15, R123, 0x1f0, RZ ;  /* 0x000001f07b0f7810 */ /* 0x000fe20007ffe0ff */
[----:B------:R1:W4:Y:S01]  /*9360*/  @!P5 LDG.E R10, desc[UR10][R16.64] ;  /* 0x0000000a100ad981 */ /* 0x000322000c1e1900 */
[----:B------:R-:W-:-:S03]  /*9370*/  @!P0 SHF.R.U32.HI R2, RZ, 0x10, R73 ;  /* 0x00000010ff028819 */ /* 0x000fc60000011649 */
[----:B------:R3:W4:Y:S01]  /*9380*/  @!P6 LDG.E R11, desc[UR10][R18.64] ;  /* 0x0000000a120be981 */ /* 0x000722000c1e1900 */
[----:B0-----:R-:W-:-:S03]  /*9390*/  PRMT R103, RZ, 0x7610, R103 ;  /* 0x00007610ff677816 */ /* 0x001fc60000000067 */
[----:B------:R0:W4:Y:S01]  /*93a0*/  @!P6 LDG.E R14, desc[UR10][R20.64] ;  /* 0x0000000a140ee981 */ /* 0x000122000c1e1900 */
[----:B------:R-:W-:Y:S02]  /*93b0*/  ISETP.GE.U32.AND P6, PT, R15, UR6, PT ;  /* 0x000000060f007c0c */ /* 0x000fe4000bfc6070 */
[----:B-1----:R-:W-:Y:S02]  /*93c0*/  SHF.R.S32.HI R16, RZ, 0x1f, R15 ;  /* 0x0000001fff107819 */ /* 0x002fe4000001140f */
[----:B------:R-:W-:Y:S02]  /*93d0*/  @!P0 PRMT R103, R2, 0x7610, R103 ;  /* 0x0000761002678816 */ /* 0x000fe40000000067 */
[----:B------:R-:W-:Y:S02]  /*93e0*/  PRMT R5, RZ, 0x7610, R5 ;  /* 0x00007610ff057816 */ /* 0x000fe40000000005 */
[----:B------:R-:W-:Y:S02]  /*93f0*/  @!P3 SHF.R.U32.HI R2, RZ, 0x10, R82 ;  /* 0x00000010ff02b819 */ /* 0x000fe40000011652 */
[----:B------:R-:W-:-:S02]  /*9400*/  ISETP.GE.OR.EX P6, PT, R16, UR7, P1, P6 ;  /* 0x0000000710007c0c */ /* 0x000fc40008fc6760 */
[----:B------:R-:W-:Y:S02]  /*9410*/  @!P3 PRMT R5, R2, 0x7610, R5 ;  /* 0x000076100205b816 */ /* 0x000fe40000000005 */
[----:B------:R-:W-:Y:S02]  /*9420*/  PRMT R3, RZ, 0x7610, R3 ;  /* 0x00007610ff037816 */ /* 0x000fe40000000003 */
[----:B------:R-:W-:-:S04]  /*9430*/  @!P3 SHF.R.U32.HI R2, RZ, 0x10, R83 ;  /* 0x00000010ff02b819 */ /* 0x000fc80000011653 */
[----:B------:R-:W-:-:S03]  /*9440*/  @!P3 PRMT R3, R2, 0x7610, R3 ;  /* 0x000076100203b816 */ /* 0x000fc60000000003 */
[----:B---3--:R-:W1:Y:S02]  /*9450*/  @!P6 LDC.64 R18, c[0x0][0x228] ;  /* 0x00008a00ff12eb82 */ /* 0x008e640000000a00 */
[----:B------:R3:W-:Y:S06]  /*9460*/  STL.S16 [R1+0x2b0], R3 ;  /* 0x0002b00301007387 */ /* 0x0007ec0000100600 */
[----:B---3--:R-:W3:Y:S01]  /*9470*/  @!P6 LDC.64 R2, c[0x0][0x288] ;  /* 0x0000a200ff02eb82 */ /* 0x008ee20000000a00 */
[----:B------:R0:W-:Y:S01]  /*9480*/  STL.S16 [R1+0x2ae], R5 ;  /* 0x0002ae0501007387 */ /* 0x0001e20000100600 */
[----:B------:R-:W-:-:S02]  /*9490*/  @!P6 MOV R4, R66 ;  /* 0x000000420004e202 */ /* 0x000fc40000000f00 */
[----:B0-----:R-:W-:Y:S01]  /*94a0*/  @!P6 MOV R5, R65 ;  /* 0x000000410005e202 */ /* 0x001fe20000000f00 */
[----:B---3--:R-:W-:-:S04]  /*94b0*/  @!P6 IMAD R16, R16, R2, RZ ;  /* 0x000000021010e224 */ /* 0x008fc800078e02ff */
[C---:B------:R-:W-:Y:S02]  /*94c0*/  @!P6 IMAD R3, R15.reuse, R3, R16 ;  /* 0x000000030f03e224 */ /* 0x040fe400078e0210 */
[----:B------:R-:W0:Y:S01]  /*94d0*/  @!P6 LDC.64 R16, c[0x0][0x230] ;  /* 0x00008c00ff10eb82 */ /* 0x000e220000000a00 */
[----:B------:R-:W-:Y:S01]  /*94e0*/  @!P6 IMAD.WIDE.U32 R4, R15, R2, R4 ;  /* 0x000000020f04e225 */ /* 0x000fe200078e0004 */
[----:B------:R3:W-:Y:S04]  /*94f0*/  STL [R1+0xa4], R101 ;  /* 0x0000a46501007387 */ /* 0x0007e80000100800 */
[----:B------:R-:W-:Y:S01]  /*9500*/  @!P6 IADD3 R2, R5, R3, RZ ;  /* 0x000000030502e210 */ /* 0x000fe20007ffe0ff */
[----:B------:R1:W-:Y:S03]  /*9510*/  STL [R1+0xac], R38 ;  /* 0x0000ac2601007387 */ /* 0x0003e60000100800 */
[----:B------:R-:W-:-:S02]  /*9520*/  @!P6 SHF.L.U64.HI R2, R4, 0x1, R2 ;  /* 0x000000010402e819 */ /* 0x000fc40000010202 */
[----:B---3--:R-:W-:Y:S02]  /*9530*/  PRMT R101, RZ, 0x7610, R101 ;  /* 0x00007610ff657816 */ /* 0x008fe40000000065 */
[----:B------:R-:W-:Y:S02]  /*9540*/  @!P6 SHF.L.U32 R4, R4, 0x1, RZ ;  /* 0x000000010404e819 */ /* 0x000fe400000006ff */
[----:B-1----:R-:W-:Y:S02]  /*9550*/  PRMT R38, RZ, 0x7610, R38 ;  /* 0x00007610ff267816 */ /* 0x002fe40000000026 */
[----:B------:R-:W-:Y:S02]  /*9560*/  @!P0 PRMT R101, R73, 0x7610, R101 ;  /* 0x0000761049658816 */ /* 0x000fe40000000065 */
[----:B------:R-:W-:Y:S02]  /*9570*/  @!P0 PRMT R38, R39, 0x7610, R38 ;  /* 0x0000761027268816 */ /* 0x000fe40000000026 */
[----:B0-----:R-:W-:-:S04]  /*9580*/  @!P6 IADD3 R16, P0, R4, R16, RZ ;  /* 0x000000100410e210 */ /* 0x001fc80007f1e0ff */
[----:B------:R-:W-:Y:S02]  /*9590*/  @!P6 IADD3.X R17, R2, R17, RZ, P0, !PT ;  /* 0x000000110211e210 */ /* 0x000fe400007fe4ff */
[----:B------:R-:W-:Y:S02]  /*95a0*/  @!P6 IADD3 R18, P0, R4, R18, RZ ;  /* 0x000000120412e210 */ /* 0x000fe40007f1e0ff */
[----:B------:R-:W-:Y:S02]  /*95b0*/  LOP3.LUT P5, RZ, R85, 0x8, RZ, 0xc0, !PT ;  /* 0x0000000855ff7812 */ /* 0x000fe400078ac0ff */
[----:B------:R-:W-:Y:S02]  /*95c0*/  @!P6 IADD3.X R19, R2, R19, RZ, P0, !PT ;  /* 0x000000130213e210 */ /* 0x000fe400007fe4ff */
[C---:B------:R-:W-:Y:S02]  /*95d0*/  LOP3.LUT P0, RZ, R84.reuse, 0x80, RZ, 0xc0, !PT ;  /* 0x0000008054ff7812 */ /* 0x040fe4000780c0ff */
[----:B------:R-:W-:Y:S01]  /*95e0*/  LOP3.LUT R84, R84, 0xfffeffff, RZ, 0xc0, !PT ;  /* 0xfffeffff54547812 */ /* 0x000fe200078ec0ff */
[----:B------:R-:W-:-:S03]  /*95f0*/  HFMA2.MMA R15, -RZ, RZ, 0, 0 ;  /* 0x00000000ff0f7435 */ /* 0x000fc600000001ff */
[----:B------:R-:W-:Y:S02]  /*9600*/  @P6 LOP3.LUT R84, R84, 0x10000, RZ, 0xfc, !PT ;  /* 0x0001000054546812 */ /* 0x000fe400078efcff */
[----:B------:R-:W-:Y:S02]  /*9610*/  MOV R20, RZ ;  /* 0x000000ff00147202 */ /* 0x000fe40000000f00 */
[C---:B------:R-:W-:Y:S02]  /*9620*/  LOP3.LUT P6, RZ, R84.reuse, 0x100, RZ, 0xc0, !PT ;  /* 0x0000010054ff7812 */ /* 0x040fe400078cc0ff */
[----:B------:R-:W-:Y:S01]  /*9630*/  LOP3.LUT R84, R84, 0xfff7ffff, RZ, 0xc0, !PT ;  /* 0xfff7ffff54547812 */ /* 0x000fe200078ec0ff */
[----:B------:R0:W3:Y:S03]  /*9640*/  @!P5 LDG.E R15, desc[UR10][R24.64] ;  /* 0x0000000a180fd981 */ /* 0x0000e6000c1e1900 */
[----:B------:R-:W-:Y:S01]  /*9650*/  @P5 LOP3.LUT R84, R84, 0x80000, RZ, 0xfc, !PT ;  /* 0x0008000054545812 */ /* 0x000fe200078efcff */
[----:B------:R1:W3:Y:S03]  /*9660*/  @!P5 LDG.E R20, desc[UR10][R26.64] ;  /* 0x0000000a1a14d981 */ /* 0x0002e6000c1e1900 */
[----:B------:R-:W-:Y:S01]  /*9670*/  LOP3.LUT P5, RZ, R84, 0x4000, RZ, 0xc0, !PT ;  /* 0x0000400054ff7812 */ /* 0x000fe200078ac0ff */
[----:B------:R-:W-:Y:S04]  /*9680*/  STL [R1+0x358], R125 ;  /* 0x0003587d01007387 */ /* 0x000fe80000100800 */
[----:B------:R-:W-:Y:S04]  /*9690*/  STL [R1+0x35c], R125 ;  /* 0x00035c7d01007387 */ /* 0x000fe80000100800 */
[----:B------:R-:W-:Y:S04]  /*96a0*/  STL [R1+0x360], R125 ;  /* 0x0003607d01007387 */ /* 0x000fe80000100800 */
[----:B------:R-:W-:Y:S04]  /*96b0*/  STL [R1+0x364], R125 ;  /* 0x0003647d01007387 */ /* 0x000fe80000100800 */
[----:B------:R0:W-:Y:S02]  /*96c0*/  STL [R1+0x368], R125 ;  /* 0x0003687d01007387 */ /* 0x0001e40000100800 */
[----:B0-----:R-:W-:-:S04]  /*96d0*/  PRMT R125, RZ, 0x7610, R125 ;  /* 0x00007610ff7d7816 */ /* 0x001fc8000000007d */
[----:B------:R-:W-:-:S05]  /*96e0*/  @!P5 PRMT R125, R0, 0x7610, R125 ;  /* 0x00007610007dd816 */ /* 0x000fca000000007d */
[----:B------:R0:W-:Y:S04]  /*96f0*/  STL.S16 [R1+0x2b2], R125 ;  /* 0x0002b27d01007387 */ /* 0x0001e80000100600 */
[----:B0-----:R-:W2:Y:S01]  /*9700*/  LDL.LU R125, [R1+0x368] ;  /* 0x00036800017d7983 */ /* 0x001ea20000300800 */
[----:B------:R-:W-:-:S03]  /*9710*/  @!P6 SHF.R.U32.HI R2, RZ, 0x10, R70 ;  /* 0x00000010ff02e819 */ /* 0x000fc60000011646 */
[----:B------:R0:W-:Y:S01]  /*9720*/  STL [R1+0x1ac], R72 ;  /* 0x0001ac4801007387 */ /* 0x0001e20000100800 */
[----:B------:R-:W-:Y:S02]  /*9730*/  PRMT R95, RZ, 0x7610, R95 ;  /* 0x00007610ff5f7816 */ /* 0x000fe4000000005f */
[----:B0-----:R-:W-:-:S04]  /*9740*/  PRMT R72, R72, 0x5410, RZ ;  /* 0x0000541048487816 */ /* 0x001fc800000000ff */
[----:B------:R-:W-:Y:S02]  /*9750*/  @!P6 PRMT R72, R72, 0x5410, R2 ;  /* 0x000054104848e816 */ /* 0x000fe40000000002 */
[----:B------:R-:W-:Y:S02]  /*9760*/  @!P6 SHF.R.U32.HI R2, RZ, 0x10, R71 ;  /* 0x00000010ff02e819 */ /* 0x000fe40000011647 */
[----:B------:R-:W-:Y:S02]  /*9770*/  PRMT R25, RZ, 0x7610, R25 ;  /* 0x00007610ff197816 */ /* 0x000fe40000000019 */
[----:B------:R-:W-:Y:S02]  /*9780*/  @!P6 PRMT R95, R2, 0x7610, R95 ;  /* 0x00007610025fe816 */ /* 0x000fe4000000005f */
[----:B------:R-:W-:Y:S02]  /*9790*/  @!P0 SHF.R.U32.HI R2, RZ, 0x10, R68 ;  /* 0x00000010ff028819 */ /* 0x000fe40000011644 */
[----:B------:R-:W-:-:S02]  /*97a0*/  PRMT R4, RZ, 0x7610, R4 ;  /* 0x00007610ff047816 */ /* 0x000fc40000000004 */
[----:B------:R-:W-:Y:S02]  /*97b0*/  @!P0 PRMT R25, R2, 0x7610, R25 ;  /* 0x0000761002198816 */ /* 0x000fe40000000019 */
[----:B------:R-:W-:Y:S02]  /*97c0*/  @!P0 PRMT R4, R74, 0x7610, R4 ;  /* 0x000076104a048816 */ /* 0x000fe40000000004 */
[----:B------:R-:W-:Y:S01]  /*97d0*/  PRMT R21, RZ, 0x7610, R21 ;  /* 0x00007610ff157816 */ /* 0x000fe20000000015 */
[----:B------:R0:W-:Y:S01]  /*97e0*/  STL.S16 [R1+0x2b4], R25 ;  /* 0x0002b41901007387 */ /* 0x0001e20000100600 */
[----:B------:R-:W-:Y:S02]  /*97f0*/  @!P0 SHF.R.U32.HI R2, RZ, 0x10, R74 ;  /* 0x00000010ff028819 */ /* 0x000fe4000001164a */
[----:B------:R-:W-:Y:S01]  /*9800*/  PRMT R38, R38, 0x5410, RZ ;  /* 0x0000541026267816 */ /* 0x000fe200000000ff */
[----:B------:R1:W-:Y:S01]  /*9810*/  STL.S16 [R1+0x2b6], R4 ;  /* 0x0002b60401007387 */ /* 0x0003e20000100600 */
[----:B------:R-:W-:-:S02]  /*9820*/  @!P0 PRMT R21, R2, 0x7610, R21 ;  /* 0x0000761002158816 */ /* 0x000fc40000000015 */
[----:B------:R-:W-:Y:S02]  /*9830*/  @!P0 PRMT R38, R38, 0x5410, R68 ;  /* 0x0000541026268816 */ /* 0x000fe40000000044 */
[----:B0-----:R-:W-:-:S04]  /*9840*/  IADD3 R25, R123, 0x1f8, RZ ;  /* 0x000001f87b197810 */ /* 0x001fc80007ffe0ff */
[----:B-1----:R-:W-:Y:S02]  /*9850*/  SHF.R.S32.HI R4, RZ, 0x1f, R25 ;  /* 0x0000001fff047819 */ /* 0x002fe40000011419 */
[----:B------:R-:W-:Y:S01]  /*9860*/  ISETP.GE.U32.AND P0, PT, R25, UR6, PT ;  /* 0x0000000619007c0c */ /* 0x000fe2000bf06070 */
[----:B------:R0:W-:Y:S01]  /*9870*/  STL [R1+0xc0], R0 ;  /* 0x0000c00001007387 */ /* 0x0001e20000100800 */
[----:B------:R-:W-:Y:S02]  /*9880*/  @!P5 SHF.R.U32.HI R2, RZ, 0x10, R0 ;  /* 0x00000010ff02d819 */ /* 0x000fe40000011600 */
[----:B------:R-:W-:Y:S02]  /*9890*/  ISETP.GE.OR.EX P0, PT, R4, UR7, P1, P0 ;  /* 0x0000000704007c0c */ /* 0x000fe40008f06700 */
[----:B------:R-:W-:Y:S02]  /*98a0*/  PRMT R3, RZ, 0x7610, R3 ;  /* 0x00007610ff037816 */ /* 0x000fe40000000003 */
[----:B------:R-:W-:-:S02]  /*98b0*/  PRMT R5, RZ, 0x7610, R5 ;  /* 0x00007610ff057816 */ /* 0x000fc40000000005 */
[----:B------:R-:W-:Y:S02]  /*98c0*/  PRMT R99, R99, 0x5410, RZ ;  /* 0x0000541063637816 */ /* 0x000fe400000000ff */
[----:B------:R-:W-:Y:S01]  /*98d0*/  PRMT R100, RZ, 0x7610, R100 ;  /* 0x00007610ff647816 */ /* 0x000fe20000000064 */
[----:B------:R-:W-:Y:S01]  /*98e0*/  STL.S16 [R1+0x2b8], R21 ;  /* 0x0002b81501007387 */ /* 0x000fe20000100600 */
[----:B0-----:R-:W-:Y:S01]  /*98f0*/  @!P5 SHF.R.U32.HI R0, RZ, 0x10, R58 ;  /* 0x00000010ff00d819 */ /* 0x001fe2000001163a */
[----:B------:R-:W-:-:S03]  /*9900*/  ULDC.64 UR6, c[0x0][0x248] ;  /* 0x0000920000067ab9 */ /* 0x000fc60000000a00 */
[----:B------:R-:W-:Y:S02]  /*9910*/  @!P5 PRMT R3, R0, 0x7610, R3 ;  /* 0x000076100003d816 */ /* 0x000fe40000000003 */
[----:B------:R-:W-:-:S03]  /*9920*/  @!P5 PRMT R5, R2, 0x7610, R5 ;  /* 0x000076100205d816 */ /* 0x000fc60000000005 */
[----:B------:R0:W-:Y:S02]  /*9930*/  STL.S16 [R1+0x2bc], R3 ;  /* 0x0002bc0301007387 */ /* 0x0001e40000100600 */
[----:B0-----:R-:W0:Y:S02]  /*9940*/  @!P0 LDC.64 R2, c[0x0][0x288] ;  /* 0x0000a200ff028b82 */ /* 0x001e240000000a00 */
[----:B------:R1:W-:Y:S02]  /*9950*/  STL.S16 [R1+0x2ba], R5 ;  /* 0x0002ba0501007387 */ /* 0x0003e40000100600 */
[----:B-1----:R-:W-:Y:S01]  /*9960*/  @!P0 MOV R5, R65 ;  /* 0x0000004100058202 */ /* 0x002fe20000000f00 */
[----:B0-----:R-:W-:Y:S01]  /*9970*/  @!P0 IMAD R0, R4, R2, RZ ;  /* 0x0000000204008224 */ /* 0x001fe200078e02ff */
[----:B------:R-:W-:-:S03]  /*9980*/  @!P0 MOV R4, R66 ;  /* 0x0000004200048202 */ /* 0x000fc60000000f00 */
[C---:B------:R-:W-:Y:S02]  /*9990*/  @!P0 IMAD R0, R25.reuse, R3, R0 ;  /* 0x0000000319008224 */ /* 0x040fe400078e0200 */
[----:B------:R-:W-:Y:S02]  /*99a0*/  @!P0 IMAD.WIDE.U32 R4, R25, R2, R4 ;  /* 0x0000000219048225 */ /* 0x000fe400078e0004 */
[----:B------:R-:W0:Y:S03]  /*99b0*/  @!P0 LDC.64 R2, c[0x0][0x230] ;  /* 0x00008c00ff028b82 */ /* 0x000e260000000a00 */
[----:B------:R-:W-:Y:S02]  /*99c0*/  @!P0 IADD3 R0, R5, R0, RZ ;  /* 0x0000000005008210 */ /* 0x000fe40007ffe0ff */
[----:B------:R-:W-:Y:S02]  /*99d0*/  @!P3 PRMT R99, R99, 0x5410, R82 ;  /* 0x000054106363b816 */ /* 0x000fe40000000052 */
[----:B------:R-:W-:-:S02]  /*99e0*/  @!P3 PRMT R100, R83, 0x7610, R100 ;  /* 0x000076105364b816 */ /* 0x000fc40000000064 */
[----:B------:R-:W-:Y:S02]  /*99f0*/  LOP3.LUT P3, RZ, R85, 0x4, RZ, 0xc0, !PT ;  /* 0x0000000455ff7812 */ /* 0x000fe4000786c0ff */
[C---:B------:R-:W-:Y:S02]  /*9a00*/  @!P0 SHF.L.U64.HI R0, R4.reuse, 0x1, R0 ;  /* 0x0000000104008819 */ /* 0x040fe40000010200 */
[----:B------:R-:W-:Y:S02]  /*9a10*/  @!P0 SHF.L.U32 R25, R4, 0x1, RZ ;  /* 0x0000000104198819 */ /* 0x000fe400000006ff */
[----:B------:R-:W1:Y:S01]  /*9a20*/  @!P0 LDC.64 R4, c[0x0][0x228] ;  /* 0x00008a00ff048b82 */ /* 0x000e620000000a00 */
[----:B------:R-:W-:Y:S01]  /*9a30*/  HFMA2.MMA R21, -RZ, RZ, 0, 0 ;  /* 0x00000000ff157435 */ /* 0x000fe200000001ff */
[----:B------:R-:W-:-:S06]  /*9a40*/  MOV R24, RZ ;  /* 0x000000ff00187202 */ /* 0x000fcc0000000f00 */
[----:B------:R-:W3:Y:S04]  /*9a50*/  @!P3 LDG.E R24, desc[UR10][R32.64] ;  /* 0x0000000a2018b981 */ /* 0x000ee8000c1e1900 */
[----:B------:R4:W3:Y:S01]  /*9a60*/  @!P3 LDG.E R21, desc[UR10][R30.64] ;  /* 0x0000000a1e15b981 */ /* 0x0008e2000c1e1900 */
[C---:B------:R-:W-:Y:S02]  /*9a70*/  LOP3.LUT P3, RZ, R84.reuse, 0x2000, RZ, 0xc0, !PT ;  /* 0x0000200054ff7812 */ /* 0x040fe4000786c0ff */
[----:B------:R-:W-:-:S04]  /*9a80*/  LOP3.LUT R84, R84, 0xffff7fff, RZ, 0xc0, !PT ;  /* 0xffff7fff54547812 */ /* 0x000fc800078ec0ff */
[----:B------:R-:W-:Y:S02]  /*9a90*/  @P1 LOP3.LUT R84, R84, 0x8000, RZ, 0xfc, !PT ;  /* 0x0000800054541812 */ /* 0x000fe400078efcff */
[----:B0-----:R-:W-:-:S04]  /*9aa0*/  @!P0 IADD3 R2, P1, R25, R2, RZ ;  /* 0x0000000219028210 */ /* 0x001fc80007f3e0ff */
[----:B------:R-:W-:Y:S02]  /*9ab0*/  @!P0 IADD3.X R3, R0, R3, RZ, P1, !PT ;  /* 0x0000000300038210 */ /* 0x000fe40000ffe4ff */
[----:B-1----:R-:W-:Y:S02]  /*9ac0*/  @!P0 IADD3 R4, P1, R25, R4, RZ ;  /* 0x0000000419048210 */ /* 0x002fe40007f3e0ff */
[----:B------:R-:W-:-:S04]  /*9ad0*/  PRMT R25, RZ, 0x7610, R25 ;  /* 0x00007610ff197816 */ /* 0x000fc80000000019 */
[----:B------:R-:W-:-:S05]  /*9ae0*/  @!P5 PRMT R25, R58, 0x7610, R25 ;  /* 0x000076103a19d816 */ /* 0x000fca0000000019 */
[----:B------:R0:W-:Y:S02]  /*9af0*/  STL.S16 [R1+0x23c], R25 ;  /* 0x00023c1901007387 */ /* 0x0001e40000100600 */
[----:B0-----:R-:W-:Y:S02]  /*9b00*/  @!P3 SHF.R.U32.HI R25, RZ, 0x10, R59 ;  /* 0x00000010ff19b819 */ /* 0x001fe4000001163b */
[----:B--2---:R-:W-:-:S04]  /*9b10*/  PRMT R125, RZ, 0x7610, R125 ;  /* 0x00007610ff7d7816 */ /* 0x004fc8000000007d */
[----:B------:R-:W-:-:S05]  /*9b20*/  @!P3 PRMT R125, R25, 0x7610, R125 ;  /* 0x00007610197db816 */ /* 0x000fca000000007d */
[----:B------:R0:W-:Y:S04]  /*9b30*/  STL.S16 [R1+0x236], R125 ;  /* 0x0002367d01007387 */ /* 0x0001e80000100600 */
[----:B0-----:R-:W2:Y:S01]  /*9b40*/  LDL.LU R125, [R1+0x364] ;  /* 0x00036400017d7983 */ /* 0x001ea20000300800 */
[----:B------:R-:W-:Y:S02]  /*9b50*/  @!P3 SHF.R.U32.HI R25, RZ, 0x10, R60 ;  /* 0x00000010ff19b819 */ /* 0x000fe4000001163c */
[----:B------:R-:W-:-:S04]  /*9b60*/  LOP3.LUT R84, R84, 0xfffdffff, RZ, 0xc0, !PT ;  /* 0xfffdffff54547812 */ /* 0x000fc800078ec0ff */
[----:B------:R-:W-:Y:S02]  /*9b70*/  @P0 LOP3.LUT R84, R84, 0x20000, RZ, 0xfc, !PT ;  /* 0x0002000054540812 */ /* 0x000fe400078efcff */
[----:B--2---:R-:W-:-:S04]  /*9b80*/  PRMT R125, RZ, 0x7610, R125 ;  /* 0x00007610ff7d7816 */ /* 0x004fc8000000007d */
[----:B------:R-:W-:-:S05]  /*9b90*/  @!P3 PRMT R125, R25, 0x7610, R125 ;  /* 0x00007610197db816 */ /* 0x000fca000000007d */
[----:B------:R0:W-:Y:S04]  /*9ba0*/  STL.S16 [R1+0x230], R125 ;  /* 0x0002307d01007387 */ /* 0x0001e80000100600 */
[----:B0-----:R-:W2:Y:S01]  /*9bb0*/  LDL.LU R125, [R1+0x360] ;  /* 0x00036000017d7983 */ /* 0x001ea20000300800 */
[----:B------:R-:W-:Y:S02]  /*9bc0*/  @!P0 IADD3.X R5, R0, R5, RZ, P1, !PT ;  /* 0x0000000500058210 */ /* 0x000fe40000ffe4ff */
[----:B------:R-:W-:Y:S02]  /*9bd0*/  LOP3.LUT P0, RZ, R84, 0x1000, RZ, 0xc0, !PT ;  /* 0x0000100054ff7812 */ /* 0x000fe4000780c0ff */
[----:B------:R-:W-:-:S04]  /*9be0*/  PRMT R26, RZ, 0x7610, R26 ;  /* 0x00007610ff1a7816 */ /* 0x000fc8000000001a */
[----:B------:R-:W-:-:S05]  /*9bf0*/  @!P3 PRMT R26, R60, 0x7610, R26 ;  /* 0x000076103c1ab816 */ /* 0x000fca000000001a */
[----:B------:R0:W-:Y:S02]  /*9c00*/  STL.S16 [R1+0x232], R26 ;  /* 0x0002321a01007387 */ /* 0x0001e40000100600 */
[----:B0-----:R-:W-:Y:S02]  /*9c10*/  @!P0 SHF.R.U32.HI R26, RZ, 0x10, R61 ;  /* 0x00000010ff1a8819 */ /* 0x001fe4000001163d */
[----:B------:R-:W-:Y:S02]  /*9c20*/  PRMT R72, RZ, 0x7610, R72 ;  /* 0x00007610ff487816 */ /* 0x000fe40000000048 */
[----:B------:R-:W-:Y:S02]  /*9c30*/  PRMT R96, RZ, 0x7610, R96 ;  /* 0x00007610ff607816 */ /* 0x000fe40000000060 */
[----:B------:R-:W-:Y:S02]  /*9c40*/  @!P6 PRMT R72, R70, 0x7610, R72 ;  /* 0x000076104648e816 */ /* 0x000fe40000000048 */
[----:B------:R-:W-:-:S02]  /*9c50*/  @!P6 PRMT R96, R71, 0x7610, R96 ;  /* 0x000076104760e816 */ /* 0x000fc40000000060 */
[----:B------:R-:W-:Y:S01]  /*9c60*/  LOP3.LUT P6, RZ, R85, 0x2, RZ, 0xc0, !PT ;  /* 0x0000000255ff7812 */ /* 0x000fe200078cc0ff */
[----:B------:R-:W-:Y:S01]  /*9c70*/  HFMA2.MMA R0, -RZ, RZ, 0, 0 ;  /* 0x00000000ff007435 */ /* 0x000fe200000001ff */
[----:B------:R-:W-:-:S04]  /*9c80*/  PRMT R25, RZ, 0x7610, R25 ;  /* 0x00007610ff197816 */ /* 0x000fc80000000019 */
[----:B------:R-:W-:Y:S02]  /*9c90*/  @!P3 PRMT R25, R59, 0x7610, R25 ;  /* 0x000076103b19b816 */ /* 0x000fe40000000019 */
[----:B------:R-:W-:-:S03]  /*9ca0*/  LOP3.LUT P5, RZ, R84, 0x800, RZ, 0xc0, !PT ;  /* 0x0000080054ff7812 */ /* 0x000fc600078ac0ff */
[----:B------:R0:W-:Y:S01]  /*9cb0*/  STL.S16 [R1+0x234], R25 ;  /* 0x0002341901007387 */ /* 0x0001e20000100600 */
[----:B------:R-:W-:-:S03]  /*9cc0*/  PRMT R27, RZ, 0x7610, R27 ;  /* 0x00007610ff1b7816 */ /* 0x000fc6000000001b */
[----:B------:R1:W3:Y:S01]  /*9cd0*/  @!P6 LDG.E R0, desc[UR10][R34.64] ;  /* 0x0000000a2200e981 */ /* 0x0002e2000c1e1900 */
[----:B0-----:R-:W-:Y:S02]  /*9ce0*/  MOV R25, RZ ;  /* 0x000000ff00197202 */ /* 0x001fe40000000f00 */
[----:B------:R-:W-:-:S04]  /*9cf0*/  @!P0 PRMT R27, R54, 0x7610, R27 ;  /* 0x00007610361b8816 */ /* 0x000fc8000000001b */
[----:B------:R-:W3:Y:S01]  /*9d00*/  @!P6 LDG.E R25, desc[UR10][R36.64] ;  /* 0x0000000a2419e981 */ /* 0x000ee2000c1e1900 */
[----:B--2---:R-:W-:-:S04]  /*9d10*/  PRMT R125, RZ, 0x7610, R125 ;  /* 0x00007610ff7d7816 */ /* 0x004fc8000000007d */
[----:B------:R-:W-:-:S05]  /*9d20*/  @!P0 PRMT R125, R26, 0x7610, R125 ;  /* 0x000076101a7d8816 */ /* 0x000fca000000007d */
[----:B------:R0:W-:Y:S04]  /*9d30*/  STL.S16 [R1+0x22e], R125 ;  /* 0x00022e7d01007387 */ /* 0x0001e80000100600 */
[----:B0-----:R-:W2:Y:S04]  /*9d40*/  LDL.LU R125, [R1+0x35c] ;  /* 0x00035c00017d7983 */ /* 0x001ea80000300800 */
[----:B------:R0:W-:Y:S04]  /*9d50*/  STL [R1+0xa8], R102 ;  /* 0x0000a86601007387 */ /* 0x0001e80000100800 */
[----:B------:R4:W-:Y:S01]  /*9d60*/  STL.S16 [R1+0x22a], R27 ;  /* 0x00022a1b01007387 */ /* 0x0009e20000100600 */
[----:B------:R-:W-:-:S02]  /*9d70*/  LOP3.LUT P1, RZ, R85, 0x1, RZ, 0xc0, !PT ;  /* 0x0000000155ff7812 */ /* 0x000fc4000782c0ff */
[----:B0-----:R-:W-:Y:S02]  /*9d80*/  PRMT R102, RZ, 0x7610, R102 ;  /* 0x00007610ff667816 */ /* 0x001fe40000000066 */
[----:B----4-:R-:W-:Y:S01]  /*9d90*/  @!P5 SHF.R.U32.HI R27, RZ, 0x10, R55 ;  /* 0x00000010ff1bd819 */ /* 0x010fe20000011637 */
[----:B------:R0:W-:Y:S03]  /*9da0*/  STL [R1+0x1b4], R83 ;  /* 0x0001b45301007387 */ /* 0x0001e60000100800 */
[----:B------:R-:W-:Y:S02]  /*9db0*/  @!P5 PRMT R102, R27, 0x7610, R102 ;  /* 0x000076101b66d816 */ /* 0x000fe40000000066 */
[----:B------:R-:W-:Y:S02]  /*9dc0*/  @!P5 SHF.R.U32.HI R27, RZ, 0x10, R40 ;  /* 0x00000010ff1bd819 */ /* 0x000fe40000011628 */
[----:B0-----:R-:W-:-:S04]  /*9dd0*/  PRMT R83, RZ, 0x7610, R83 ;  /* 0x00007610ff537816 */ /* 0x001fc80000000053 */
[----:B------:R-:W-:Y:S02]  /*9de0*/  @!P5 PRMT R83, R27, 0x7610, R83 ;  /* 0x000076101b53d816 */ /* 0x000fe40000000053 */
[----:B------:R-:W-:-:S06]  /*9df0*/  MOV R27, RZ ;  /* 0x000000ff001b7202 */ /* 0x000fcc0000000f00 */
[----:B------:R-:W4:Y:S01]  /*9e00*/  @!P1 LDG.E R27, desc[UR10][R62.64] ;  /* 0x0000000a3e1b9981 */ /* 0x000f22000c1e1900 */
[----:B------:R-:W-:Y:S02]  /*9e10*/  @!P0 SHF.R.U32.HI R26, RZ, 0x10, R54 ;  /* 0x00000010ff1a8819 */ /* 0x000fe40000011636 */
[----:B------:R-:W-:-:S04]  /*9e20*/  PRMT R30, RZ, 0x7610, R30 ;  /* 0x00007610ff1e7816 */ /* 0x000fc8000000001e */
[----:B------:R-:W-:Y:S02]  /*9e30*/  @!P5 PRMT R30, R40, 0x7610, R30 ;  /* 0x00007610281ed816 */ /* 0x000fe4000000001e */
[----:B------:R-:W-:-:S03]  /*9e40*/  PRMT R32, RZ, 0x7610, R32 ;  /* 0x00007610ff207816 */ /* 0x000fc60000000020 */
[----:B------:R0:W-:Y:S01]  /*9e50*/  STL.S16 [R1+0x226], R30 ;  /* 0x0002261e01007387 */ /* 0x0001e20000100600 */
[----:B------:R-:W-:Y:S02]  /*9e60*/  PRMT R31, RZ, 0x7610, R31 ;  /* 0x00007610ff1f7816 */ /* 0x000fe4000000001f */
[----:B0-----:R-:W-:-:S04]  /*9e70*/  @!P2 SHF.R.U32.HI R30, RZ, 0x10, R22 ;  /* 0x00000010ff1ea819 */ /* 0x001fc80000011616 */
[----:B------:R-:W-:Y:S02]  /*9e80*/  @!P2 PRMT R32, R30, 0x7610, R32 ;  /* 0x000076101e20a816 */ /* 0x000fe40000000020 */
[----:B------:R-:W-:Y:S01]  /*9e90*/  @!P2 SHF.R.U32.HI R30, RZ, 0x10, R41 ;  /* 0x00000010ff1ea819 */ /* 0x000fe20000011629 */
[----:B------:R0:W-:Y:S03]  /*9ea0*/  STL [R1+0xb4], R82 ;  /* 0x0000b45201007387 */ /* 0x0001e60000100800 */
[----:B------:R-:W-:Y:S01]  /*9eb0*/  @!P2 PRMT R31, R30, 0x7610, R31 ;  /* 0x000076101e1fa816 */ /* 0x000fe2000000001f */
[----:B------:R1:W-:Y:S01]  /*9ec0*/  STL [R1+0xc4], R59 ;  /* 0x0000c43b01007387 */ /* 0x0003e20000100800 */
[----:B0-----:R-:W-:-:S03]  /*9ed0*/  PRMT R82, RZ, 0x7610, R82 ;  /* 0x00007610ff527816 */ /* 0x001fc60000000052 */
[----:B------:R0:W-:Y:S01]  /*9ee0*/  STL [R1+0xbc], R68 ;  /* 0x0000bc4401007387 */ /* 0x0001e20000100800 */
[----:B-1----:R-:W-:-:S03]  /*9ef0*/  PRMT R59, R59, 0x5410, RZ ;  /* 0x000054103b3b7816 */ /* 0x002fc600000000ff */
[----:B------:R1:W-:Y:S01]  /*9f00*/  STL [R1+0x1c0], R58 ;  /* 0x0001c03a01007387 */ /* 0x0003e20000100800 */
[----:B------:R-:W-:Y:S02]  /*9f10*/  @!P5 PRMT R82, R55, 0x7610, R82 ;  /* 0x000076103752d816 */ /* 0x000fe40000000052 */
[----:B------:R-:W-:Y:S01]  /*9f20*/  LOP3.LUT P5, RZ, R85, 0x2000000, RZ, 0xc0, !PT ;  /* 0x0200000055ff7812 */ /* 0x000fe200078ac0ff */
[----:B------:R-:W-:Y:S01]  /*9f30*/  STL.S16 [R1+0x2e8], R31 ;  /* 0x0002e81f01007387 */ /* 0x000fe20000100600 */
[----:B0-----:R-:W-:Y:S02]  /*9f40*/  PRMT R68, R68, 0x5410, RZ ;  /* 0x0000541044447816 */ /* 0x001fe400000000ff */
[----:B------:R-:W-:Y:S02]  /*9f50*/  @!P2 PRMT R59, R59, 0x5410, R22 ;  /* 0x000054103b3ba816 */ /* 0x000fe40000000016 */
[----:B-1----:R-:W-:Y:S02]  /*9f60*/  PRMT R58, RZ, 0x7610, R58 ;  /* 0x00007610ff3a7816 */ /* 0x002fe4000000003a */
[----:B------:R-:W-:-:S02]  /*9f70*/  @!P2 PRMT R68, R68, 0x5410, R41 ;  /* 0x000054104444a816 */ /* 0x000fc40000000029 */
[----:B------:R-:W-:Y:S02]  /*9f80*/  LOP3.LUT P2, RZ, R84, 0x200000, RZ, 0xc0, !PT ;  /* 0x0020000054ff7812 */ /* 0x000fe4000784c0ff */
[----:B------:R-:W-:Y:S01]  /*9f90*/  PRMT R59, RZ, 0x7610, R59 ;  /* 0x00007610ff3b7816 */ /* 0x000fe2000000003b */
[----:B------:R0:W-:Y:S01]  /*9fa0*/  STL [R1+0x1bc], R74 ;  /* 0x0001bc4a01007387 */ /* 0x0001e20000100800 */
[----:B------:R-:W-:-:S03]  /*9fb0*/  PRMT R68, RZ, 0x7610, R68 ;  /* 0x00007610ff447816 */ /* 0x000fc60000000044 */
[----:B------:R1:W-:Y:S01]  /*9fc0*/  STL.S16 [R1+0x2c6], R32 ;  /* 0x0002c62001007387 */ /* 0x0003e20000100600 */
[----:B------:R-:W-:Y:S02]  /*9fd0*/  PRMT R33, RZ, 0x7610, R33 ;  /* 0x00007610ff217816 */ /* 0x000fe40000000021 */
[----:B0-----:R-:W-:Y:S02]  /*9fe0*/  PRMT R74, RZ, 0x7610, R74 ;  /* 0x00007610ff4a7816 */ /* 0x001fe4000000004a */
[----:B-1----:R-:W-:-:S04]  /*9ff0*/  @!P5 SHF.R.U32.HI R32, RZ, 0x10, R23 ;  /* 0x00000010ff20d819 */ /* 0x002fc80000011617 */
[----:B------:R-:W-:Y:S02]  /*a000*/  @!P5 PRMT R74, R32, 0x7610, R74 ;  /* 0x00007610204ad816 */ /* 0x000fe4000000004a */
[----:B------:R-:W-:-:S04]  /*a010*/  @!P5 SHF.R.U32.HI R32, RZ, 0x10, R6 ;  /* 0x00000010ff20d819 */ /* 0x000fc80000011606 */
[----:B------:R-:W-:Y:S02]  /*a020*/  @!P5 PRMT R33, R32, 0x7610, R33 ;  /* 0x000076102021d816 */ /* 0x000fe40000000021 */
[----:B------:R-:W-:Y:S02]  /*a030*/  PRMT R34, RZ, 0x7610, R34 ;  /* 0x00007610ff227816 */ /* 0x000fe40000000022 */
[----:B------:R-:W-:Y:S01]  /*a040*/  LOP3.LUT P3, RZ, R84, 0x400000, RZ, 0xc0, !PT ;  /* 0x0040000054ff7812 */ /* 0x000fe2000786c0ff */
[----:B------:R-:W-:Y:S04]  /*a050*/  STL [R1+0xd0], R22 ;  /* 0x0000d01601007387 */ /* 0x000fe80000100800 */
[----:B------:R-:W-:Y:S01]  /*a060*/  STL [R1+0xc8], R61 ;  /* 0x0000c83d01007387 */ /* 0x000fe20000100800 */
[----:B--2---:R-:W-:-:S04]  /*a070*/  PRMT R125, RZ, 0x7610, R125 ;  /* 0x00007610ff7d7816 */ /* 0x004fc8000000007d */
[----:B------:R-:W-:Y:S02]  /*a080*/  @!P0 PRMT R125, R26, 0x7610, R125 ;  /* 0x000076101a7d8816 */ /* 0x000fe4000000007d */
[----:B------:R-:W-:-:S04]  /*a090*/  PRMT R26, RZ, 0x7610, R26 ;  /* 0x00007610ff1a7816 */ /* 0x000fc8000000001a */
[----:B------:R-:W-:-:S05]  /*a0a0*/  @!P0 PRMT R26, R61, 0x7610, R26 ;  /* 0x000076103d1a8816 */ /* 0x000fca000000001a */
[----:B------:R0:W-:Y:S02]  /*a0b0*/  STL.S16 [R1+0x22c], R26 ;  /* 0x00022c1a01007387 */ /* 0x0001e40000100600 */
[----:B0-----:R-:W-:-:S10]  /*a0c0*/  HFMA2.MMA R26, -RZ, RZ, 0, 0 ;  /* 0x00000000ff1a7435 */ /* 0x001fd400000001ff */
[----:B------:R0:W2:Y:S01]  /*a0d0*/  @!P1 LDG.E R26, desc[UR10][R50.64] ;  /* 0x0000000a321a9981 */ /* 0x0000a2000c1e1900 */
[----:B------:R-:W-:-:S13]  /*a0e0*/  LOP3.LUT P0, RZ, R84, 0x8, RZ, 0xc0, !PT ;  /* 0x0000000854ff7812 */ /* 0x000fda000780c0ff */
[----:B------:R-:W-:-:S04]  /*a0f0*/  @!P0 SHF.R.U32.HI R31, RZ, 0x10, R42 ;  /* 0x00000010ff1f8819 */ /* 0x000fc8000001162a */
[----:B------:R-:W-:Y:S02]  /*a100*/  @!P0 PRMT R58, R31, 0x7610, R58 ;  /* 0x000076101f3a8816 */ /* 0x000fe4000000003a */
[----:B------:R-:W-:Y:S02]  /*a110*/  @!P0 SHF.R.U32.HI R31, RZ, 0x10, R43 ;  /* 0x00000010ff1f8819 */ /* 0x000fe4000001162b */
[----:B------:R-:W-:Y:S02]  /*a120*/  PRMT R58, R58, 0x5410, RZ ;  /* 0x000054103a3a7816 */ /* 0x000fe400000000ff */
[----:B------:R-:W-:Y:S02]  /*a130*/  @!P0 PRMT R59, R31, 0x7610, R59 ;  /* 0x000076101f3b8816 */ /* 0x000fe4000000003b */
[----:B------:R-:W-:Y:S02]  /*a140*/  MOV R31, RZ ;  /* 0x000000ff001f7202 */ /* 0x000fe40000000f00 */
[----:B------:R-:W-:-:S02]  /*a150*/  @!P0 PRMT R58, R58, 0x5410, R42 ;  /* 0x000054103a3a8816 */ /* 0x000fc4000000002a */
[----:B------:R-:W-:Y:S02]  /*a160*/  @!P0 PRMT R68, R43, 0x7610, R68 ;  /* 0x000076102b448816 */ /* 0x000fe40000000044 */
[----:B------:R-:W-:Y:S01]  /*a170*/  LOP3.LUT P0, RZ, R85, 0x20, RZ, 0xc0, !PT ;  /* 0x0000002055ff7812 */ /* 0x000fe2000780c0ff */
[----:B------:R1:W2:Y:S01]  /*a180*/  @!P2 LDG.E R31, desc[UR10][R52.64] ;  /* 0x0000000a341fa981 */ /* 0x0002a2000c1e1900 */
[----:B0-----:R-:W-:-:S04]  /*a190*/  PRMT R50, R50, 0x5410, RZ ;  /* 0x0000541032327816 */ /* 0x001fc800000000ff */
[----:B------:R-:W-:Y:S02]  /*a1a0*/  @!P5 PRMT R50, R50, 0x5410, R6 ;  /* 0x000054103232d816 */ /* 0x000fe40000000006 */
[----:B-1----:R-:W-:-:S04]  /*a1b0*/  PRMT R52, R52, 0x5410, RZ ;  /* 0x0000541034347816 */ /* 0x002fc800000000ff */
[----:B------:R-:W-:Y:S02]  /*a1c0*/  @!P5 PRMT R52, R52, 0x5410, R23 ;  /* 0x000054103434d816 */ /* 0x000fe40000000017 */
[----:B------:R-:W-:Y:S02]  /*a1d0*/  LOP3.LUT P5, RZ, R85, 0x10, RZ, 0xc0, !PT ;  /* 0x0000001055ff7812 */ /* 0x000fe400078ac0ff */
[----:B------:R-:W-:Y:S02]  /*a1e0*/  @!P0 PRMT R34, R10, 0x7610, R34 ;  /* 0x000076100a228816 */ /* 0x000fe40000000022 */
[----:B------:R-:W-:Y:S02]  /*a1f0*/  MOV R22, RZ ;  /* 0x000000ff00167202 */ /* 0x000fe40000000f00 */
[----:B------:R-:W-:Y:S01]  /*a200*/  PRMT R61, RZ, 0x7610, R61 ;  /* 0x00007610ff3d7816 */ /* 0x000fe2000000003d */
[----:B------:R0:W-:Y:S01]  /*a210*/  STL.S16 [R1+0x2ee], R34 ;  /* 0x0002ee2201007387 */ /* 0x0001e20000100600 */
[----:B------:R-:W-:-:S03]  /*a220*/  PRMT R35, RZ, 0x7610, R35 ;  /* 0x00007610ff237816 */ /* 0x000fc60000000023 */
[----:B------:R1:W-:Y:S04]  /*a230*/  STL [R1+0x1c4], R60 ;  /* 0x0001c43c01007387 */ /* 0x0003e80000100800 */
[----:B------:R3:W2:Y:S01]  /*a240*/  @!P3 LDG.E R22, desc[UR10][R56.64] ;  /* 0x0000000a3816b981 */ /* 0x0006a2000c1e1900 */
[----:B0-----:R-:W-:-:S04]  /*a250*/  @!P5 SHF.R.U32.HI R34, RZ, 0x10, R11 ;  /* 0x00000010ff22d819 */ /* 0x001fc8000001160b */
[----:B------:R-:W-:Y:S02]  /*a260*/  @!P5 PRMT R61, R34, 0x7610, R61 ;  /* 0x00007610223dd816 */ /* 0x000fe4000000003d */
[----:B-1----:R-:W-:Y:S02]  /*a270*/  PRMT R60, RZ, 0x7610, R60 ;  /* 0x00007610ff3c7816 */ /* 0x002fe4000000003c */
[----:B------:R-:W-:Y:S02]  /*a280*/  @!P5 SHF.R.U32.HI R34, RZ, 0x10, R14 ;  /* 0x00000010ff22d819 */ /* 0x000fe4000001160e */
[----:B---3--:R-:W-:Y:S02]  /*a290*/  PRMT R57, RZ, 0x7610, R57 ;  /* 0x00007610ff397816 */ /* 0x008fe40000000039 */
[----:B------:R-:W-:Y:S02]  /*a2a0*/  @!P5 PRMT R60, R34, 0x7610, R60 ;  /* 0x00007610223cd816 */ /* 0x000fe4000000003c */
[----:B------:R-:W-:-:S02]  /*a2b0*/  @!P5 PRMT R57, R11, 0x7610, R57 ;  /* 0x000076100b39d816 */ /* 0x000fc40000000039 */
[----:B------:R-:W-:Y:S02]  /*a2c0*/  @!P5 PRMT R35, R14, 0x7610, R35 ;  /* 0x000076100e23d816 */ /* 0x000fe40000000023 */
[----:B------:R-:W-:Y:S01]  /*a2d0*/  LOP3.LUT P5, RZ, R84, 0x80000, RZ, 0xc0, !PT ;  /* 0x0008000054ff7812 */ /* 0x000fe200078ac0ff */
[----:B------:R0:W-:Y:S04]  /*a2e0*/  STL [R1+0x1b0], R73 ;  /* 0x0001b04901007387 */ /* 0x0001e80000100800 */
[----:B------:R1:W-:Y:S01]  /*a2f0*/  STL.S16 [R1+0x2f2], R33 ;  /* 0x0002f22101007387 */ /* 0x0003e20000100600 */
[----:B------:R-:W-:Y:S02]  /*a300*/  PRMT R56, RZ, 0x7610, R56 ;  /* 0x00007610ff387816 */ /* 0x000fe40000000038 */
[----:B0-----:R-:W-:-:S02]  /*a310*/  PRMT R73, RZ, 0x7610, R73 ;  /* 0x00007610ff497816 */ /* 0x001fc40000000049 */
[----:B-1----:R-:W-:Y:S01]  /*a320*/  @!P4 SHF.R.U32.HI R33, RZ, 0x10, R7 ;  /* 0x00000010ff21c819 */ /* 0x002fe20000011607 */
[----:B------:R0:W-:Y:S03]  /*a330*/  STL [R1+0x1b8], R71 ;  /* 0x0001b84701007387 */ /* 0x0001e60000100800 */
[----:B------:R-:W-:Y:S01]  /*a340*/  @!P4 PRMT R73, R33, 0x7610, R73 ;  /* 0x000076102149c816 */ /* 0x000fe20000000049 */
[----:B------:R1:W-:Y:S01]  /*a350*/  STL.S16 [R1+0x2ea], R35 ;  /* 0x0002ea2301007387 */ /* 0x0003e20000100600 */
[----:B------:R-:W-:Y:S02]  /*a360*/  @!P4 SHF.R.U32.HI R33, RZ, 0x10, R8 ;  /* 0x00000010ff21c819 */ /* 0x000fe40000011608 */
[----:B0-----:R-:W-:Y:S02]  /*a370*/  PRMT R71, RZ, 0x7610, R71 ;  /* 0x00007610ff477816 */ /* 0x001fe40000000047 */
[----:B-1----:R-:W-:Y:S01]  /*a380*/  @!P5 SHF.R.U32.HI R35, RZ, 0x10, R15 ;  /* 0x00000010ff23d819 */ /* 0x002fe2000001160f */
[----:B------:R0:W-:Y:S01]  /*a390*/  STL [R1+0xb8], R70 ;  /* 0x0000b84601007387 */ /* 0x0001e20000100800 */
[----:B------:R-:W-:-:S02]  /*a3a0*/  @!P4 PRMT R71, R33, 0x7610, R71 ;  /* 0x000076102147c816 */ /* 0x000fc40000000047 */
[----:B------:R-:W-:Y:S01]  /*a3b0*/  @!P5 PRMT R56, R35, 0x7610, R56 ;  /* 0x000076102338d816 */ /* 0x000fe20000000038 */
[----:B------:R1:W-:Y:S01]  /*a3c0*/  STL [R1+0x1c8], R54 ;  /* 0x0001c83601007387 */ /* 0x0003e20000100800 */
[----:B------:R-:W-:Y:S02]  /*a3d0*/  @!P0 SHF.R.U32.HI R33, RZ, 0x10, R9 ;  /* 0x00000010ff218819 */ /* 0x000fe40000011609 */
[----:B------:R-:W-:Y:S01]  /*a3e0*/  @!P5 SHF.R.U32.HI R35, RZ, 0x10, R20 ;  /* 0x00000010ff23d819 */ /* 0x000fe20000011614 */
[----:B------:R3:W-:Y:S01]  /*a3f0*/  STL [R1+0xcc], R55 ;  /* 0x0000cc3701007387 */ /* 0x0007e20000100800 */
[----:B------:R-:W-:Y:S02]  /*a400*/  PRMT R53, RZ, 0x7610, R53 ;  /* 0x00007610ff357816 */ /* 0x000fe40000000035 */
[----:B0-----:R-:W-:Y:S02]  /*a410*/  PRMT R70, RZ, 0x7610, R70 ;  /* 0x00007610ff467816 */ /* 0x001fe40000000046 */
[----:B-1----:R-:W-:-:S02]  /*a420*/  PRMT R54, RZ, 0x7610, R54 ;  /* 0x00007610ff367816 */ /* 0x002fc40000000036 */
[----:B---3--:R-:W-:Y:S02]  /*a430*/  PRMT R55, RZ, 0x7610, R55 ;  /* 0x00007610ff377816 */ /* 0x008fe40000000037 */
[----:B------:R-:W-:Y:S02]  /*a440*/  @!P0 PRMT R70, R33, 0x7610, R70 ;  /* 0x0000761021468816 */ /* 0x000fe40000000046 */
[----:B------:R-:W-:Y:S02]  /*a450*/  @!P5 PRMT R55, R35, 0x7610, R55 ;  /* 0x000076102337d816 */ /* 0x000fe40000000037 */
[----:B------:R-:W-:Y:S02]  /*a460*/  @!P5 PRMT R54, R15, 0x7610, R54 ;  /* 0x000076100f36d816 */ /* 0x000fe40000000036 */
[----:B------:R-:W-:Y:S02]  /*a470*/  @!P5 PRMT R53, R20, 0x7610, R53 ;  /* 0x000076101435d816 */ /* 0x000fe40000000035 */
[----:B------:R-:W-:-:S02]  /*a480*/  PRMT R63, RZ, 0x7610, R63 ;  /* 0x00007610ff3f7816 */ /* 0x000fc4000000003f */
[----:B------:R-:W-:Y:S02]  /*a490*/  @!P0 SHF.R.U32.HI R33, RZ, 0x10, R10 ;  /* 0x00000010ff218819 */ /* 0x000fe4000001160a */
[----:B------:R-:W-:Y:S02]  /*a4a0*/  PRMT R62, RZ, 0x7610, R62 ;  /* 0x00007610ff3e7816 */ /* 0x000fe4000000003e */
[----:B------:R-:W-:Y:S01]  /*a4b0*/  LOP3.LUT P5, RZ, R84, 0x40000, RZ, 0xc0, !PT ;  /* 0x0004000054ff7812 */ /* 0x000fe200078ac0ff */
[----:B------:R-:W-:Y:S01]  /*a4c0*/  HFMA2.MMA R35, -RZ, RZ, 0, 0 ;  /* 0x00000000ff237435 */ /* 0x000fe200000001ff */
[----:B------:R-:W-:Y:S02]  /*a4d0*/  @!P0 PRMT R63, R33, 0x7610, R63 ;  /* 0x00007610213f8816 */ /* 0x000fe4000000003f */
[----:B------:R-:W-:Y:S02]  /*a4e0*/  @!P0 PRMT R62, R9, 0x7610, R62 ;  /* 0x00007610093e8816 */ /* 0x000fe4000000003e */
[----:B------:R-:W-:-:S02]  /*a4f0*/  LOP3.LUT P0, RZ, R85, 0x4, RZ, 0xc0, !PT ;  /* 0x0000000455ff7812 */ /* 0x000fc4000780c0ff */
[----:B------:R-:W-:Y:S02]  /*a500*/  PRMT R50, RZ, 0x7610, R50 ;  /* 0x00007610ff327816 */ /* 0x000fe40000000032 */
[----:B------:R-:W-:Y:S01]  /*a510*/  PRMT R52, RZ, 0x7610, R52 ;  /* 0x00007610ff347816 */ /* 0x000fe20000000034 */
[----:B------:R-:W-:Y:S01]  /*a520*/  HFMA2.MMA R30, -RZ, RZ, 0, 0 ;  /* 0x00000000ff1e7435 */ /* 0x000fe200000001ff */
[----:B------:R-:W-:Y:S01]  /*a530*/  @!P4 PRMT R50, R7, 0x7610, R50 ;  /* 0x000076100732c816 */ /* 0x000fe20000000032 */
[----:B------:R0:W3:Y:S01]  /*a540*/  @!P5 LDG.E R35, desc[UR10][R12.64] ;  /* 0x0000000a0c23d981 */ /* 0x0000e2000c1e1900 */
[----:B------:R-:W-:Y:S02]  /*a550*/  @!P4 PRMT R52, R8, 0x7610, R52 ;  /* 0x000076100834c816 */ /* 0x000fe40000000034 */
[----:B------:R-:W-:Y:S01]  /*a560*/  LOP3.LUT P4, RZ, R84, 0x100000, RZ, 0xc0, !PT ;  /* 0x0010000054ff7812 */ /* 0x000fe2000788c0ff */
[----:B------:R-:W-:-:S04]  /*a570*/  HFMA2.MMA R33, -RZ, RZ, 0, 0 ;  /* 0x00000000ff217435 */ /* 0x000fc800000001ff */
[----:B------:R1:W3:Y:S01]  /*a580*/  @!P2 LDG.E R30, desc[UR10][R46.64] ;  /* 0x0000000a2e1ea981 */ /* 0x0002e2000c1e1900 */
[----:B0-----:R-:W-:-:S04]  /*a590*/  PRMT R13, RZ, 0x7610, R13 ;  /* 0x00007610ff0d7816 */ /* 0x001fc8000000000d */
[----:B------:R-:W-:-:S03]  /*a5a0*/  @!P0 PRMT R13, R24, 0x7610, R13 ;  /* 0x00007610180d8816 */ /* 0x000fc6000000000d */
[----:B------:R0:W3:Y:S01]  /*a5b0*/  @!P4 LDG.E R33, desc[UR10][R44.64] ;  /* 0x0000000a2c21c981 */ /* 0x0000e2000c1e1900 */
[----:B-1----:R-:W-:-:S03]  /*a5c0*/  PRMT R47, RZ, 0x7610, R47 ;  /* 0x00007610ff2f7816 */ /* 0x002fc6000000002f */
[----:B------:R1:W-:Y:S01]  /*a5d0*/  STL.S16 [R1+0x30c], R13 ;  /* 0x00030c0d01007387 */ /* 0x0003e20000100600 */
[----:B------:R-:W-:Y:S02]  /*a5e0*/  PRMT R46, RZ, 0x7610, R46 ;  /* 0x00007610ff2e7816 */ /* 0x000fe4000000002e */
[----:B-1----:R-:W-:Y:S02]  /*a5f0*/  @!P6 SHF.R.U32.HI R13, RZ, 0x10, R0 ;  /* 0x00000010ff0de819 */ /* 0x002fe40000011600 */
[----:B0-----:R-:W-:Y:S02]  /*a600*/  PRMT R45, RZ, 0x7610, R45 ;  /* 0x00007610ff2d7816 */ /* 0x001fe4000000002d */
[----:B------:R-:W-:Y:S02]  /*a610*/  @!P6 PRMT R47, R13, 0x7610, R47 ;  /* 0x000076100d2fe816 */ /* 0x000fe4000000002f */
[----:B------:R-:W-:Y:S02]  /*a620*/  @!P6 SHF.R.U32.HI R13, RZ, 0x10, R25 ;  /* 0x00000010ff0de819 */ /* 0x000fe40000011619 */
[----:B------:R-:W-:-:S02]  /*a630*/  PRMT R44, RZ, 0x7610, R44 ;  /* 0x00007610ff2c7816 */ /* 0x000fc4000000002c */
[----:B------:R-:W-:Y:S02]  /*a640*/  @!P6 PRMT R46, R13, 0x7610, R46 ;  /* 0x000076100d2ee816 */ /* 0x000fe4000000002e */
[----:B------:R-:W-:Y:S02]  /*a650*/  @!P6 PRMT R45, R0, 0x7610, R45 ;  /* 0x00007610002de816 */ /* 0x000fe4000000002d */
[----:B------:R-:W-:Y:S01]  /*a660*/  @!P6 PRMT R44, R25, 0x7610, R44 ;  /* 0x00007610192ce816 */ /* 0x000fe2000000002c */
[----:B------:R-:W-:Y:S01]  /*a670*/  HFMA2.MMA R32, -RZ, RZ, 0, 0 ;  /* 0x00000000ff207435 */ /* 0x000fe200000001ff */
[----:B------:R-:W-:Y:S01]  /*a680*/  LOP3.LUT P6, RZ, R84, 0x10000, RZ, 0xc0, !PT ;  /* 0x0001000054ff7812 */ /* 0x000fe200078cc0ff */
[----:B------:R-:W-:Y:S01]  /*a690*/  HFMA2.MMA R13, -RZ, RZ, 0, 0 ;  /* 0x00000000ff0d7435 */ /* 0x000fe200000001ff */
[----:B------:R-:W-:Y:S02]  /*a6a0*/  PRMT R51, RZ, 0x7610, R51 ;  /* 0x00007610ff337816 */ /* 0x000fe40000000033 */
[----:B------:R-:W-:-:S04]  /*a6b0*/  @!P0 SHF.R.U32.HI R12, RZ, 0x10, R21 ;  /* 0x00000010ff0c8819 */ /* 0x000fc80000011615 */
[----:B------:R-:W-:Y:S01]  /*a6c0*/  @!P0 PRMT R51, R12, 0x7610, R51 ;  /* 0x000076100c338816 */ /* 0x000fe20000000033 */
[----:B------:R0:W3:Y:S01]  /*a6d0*/  @!P3 LDG.E R32, desc[UR10][R48.64] ;  /* 0x0000000a3020b981 */ /* 0x0000e2000c1e1900 */
[----:B------:R-:W-:-:S03]  /*a6e0*/  @!P0 SHF.R.U32.HI R12, RZ, 0x10, R24 ;  /* 0x00000010ff0c8819 */ /* 0x000fc60000011618 */
[----:B------:R1:W3:Y:S01]  /*a6f0*/  @!P6 LDG.E R13, desc[UR10][R16.64] ;  /* 0x0000000a100de981 */ /* 0x0002e2000c1e1900 */
[----:B0-----:R-:W-:Y:S02]  /*a700*/  PRMT R49, RZ, 0x7610, R49 ;  /* 0x00007610ff317816 */ /* 0x001fe40000000031 */
[----:B------:R-:W-:Y:S02]  /*a710*/  PRMT R48, RZ, 0x7610, R48 ;  /* 0x00007610ff307816 */ /* 0x000fe40000000030 */
[----:B-1----:R-:W-:Y:S02]  /*a720*/  PRMT R16, RZ, 0x7610, R16 ;  /* 0x00007610ff107816 */ /* 0x002fe40000000010 */
[----:B------:R-:W-:Y:S02]  /*a730*/  @!P0 PRMT R49, R12, 0x7610, R49 ;  /* 0x000076100c318816 */ /* 0x000fe40000000031 */
[----:B------:R-:W-:Y:S02]  /*a740*/  @!P0 PRMT R48, R21, 0x7610, R48 ;  /* 0x0000761015308816 */ /* 0x000fe40000000030 */
[----:B------:R-:W-:-:S02]  /*a750*/  LOP3.LUT P0, RZ, R84, 0x20000, RZ, 0xc0, !PT ;  /* 0x0002000054ff7812 */ /* 0x000fc4000780c0ff */
[----:B----4-:R-:W-:Y:S01]  /*a760*/  @!P1 PRMT R16, R27, 0x7610, R16 ;  /* 0x000076101b109816 */ /* 0x010fe20000000010 */
[----:B------:R-:W-:-:S04]  /*a770*/  UIMAD.WIDE UR6, UR5, 0x8, UR6 ;  /* 0x00000008050678a5 */ /* 0x000fc8000f8e0206 */
[----:B------:R0:W-:Y:S02]  /*a780*/  STL.S16 [R1+0x31c], R16 ;  /* 0x00031c1001007387 */ /* 0x0001e40000100600 */
[----:B0-----:R-:W-:-:S06]  /*a790*/  MOV R16, RZ ;  /* 0x000000ff00107202 */ /* 0x001fcc0000000f00 */
[----:B------:R0:W4:Y:S02]  /*a7a0*/  @!P0 LDG.E R16, desc[UR10][R2.64] ;  /* 0x0000000a02108981 */ /* 0x000124000c1e1900 */
[----:B0-----:R-:W-:Y:S02]  /*a7b0*/  MOV R2, UR6 ;  /* 0x0000000600027c02 */ /* 0x001fe40008000f00 */
[----:B------:R-:W-:-:S06]  /*a7c0*/  MOV R3, UR7 ;  /* 0x0000000700037c02 */ /* 0x000fcc0008000f00 */
[----:B------:R-:W4:Y:S01]  /*a7d0*/  LDG.E.64 R2, desc[UR10][R2.64] ;  /* 0x0000000a02027981 */ /* 0x000f22000c1e1b00 */
[----:B------:R-:W-:-:S03]  /*a7e0*/  MOV R34, RZ ;  /* 0x000000ff00227202 */ /* 0x000fc60000000f00 */
[----:B------:R0:W-:Y:S04]  /*a7f0*/  STL [R1+0x1d4], R43 ;  /* 0x0001d42b01007387 */ /* 0x0001e80000100800 */
[----:B------:R2:W-:Y:S04]  /*a800*/  STL [R1+0x1d8], R6 ;  /* 0x0001d80601007387 */ /* 0x0005e80000100800 */
[----:B------:R-:W4:Y:S01]  /*a810*/  @!P4 LDG.E R34, desc[UR10][R76.64] ;  /* 0x0000000a4c22c981 */ /* 0x000f22000c1e1900 */
[----:B0-----:R-:W-:-:S03]  /*a820*/  PRMT R43, RZ, 0x7610, R43 ;  /* 0x00007610ff2b7816 */ /* 0x001fc6000000002b */
[----:B------:R0:W-:Y:S01]  /*a830*/  STL [R1+0xd4], R42 ;  /* 0x0000d42a01007387 */ /* 0x0001e20000100800 */
[----:B--2---:R-:W-:-:S04]  /*a840*/  @!P1 SHF.R.U32.HI R6, RZ, 0x10, R26 ;  /* 0x00000010ff069819 */ /* 0x004fc8000001161a */
[----:B------:R-:W-:Y:S02]  /*a850*/  @!P1 PRMT R43, R6, 0x7610, R43 ;  /* 0x00007610062b9816 */ /* 0x000fe4000000002b */
[----:B0-----:R-:W-:Y:S02]  /*a860*/  PRMT R42, RZ, 0x7610, R42 ;  /* 0x00007610ff2a7816 */ /* 0x001fe4000000002a */
[----:B------:R-:W-:Y:S02]  /*a870*/  @!P1 SHF.R.U32.HI R6, RZ, 0x10, R27 ;  /* 0x00000010ff069819 */ /* 0x000fe4000001161b */
[----:B------:R-:W-:Y:S01]  /*a880*/  MOV R12, RZ ;  /* 0x000000ff000c7202 */ /* 0x000fe20000000f00 */
[----:B------:R0:W-:Y:S01]  /*a890*/  STL [R1+0xdc], R7 ;  /* 0x0000dc0701007387 */ /* 0x0001e20000100800 */
[----:B------:R-:W-:-:S04]  /*a8a0*/  @!P1 PRMT R42, R6, 0x7610, R42 ;  /* 0x00007610062a9816 */ /* 0x000fc8000000002a */
[----:B------:R1:W2:Y:S01]  /*a8b0*/  @!P5 LDG.E R12, desc[UR10][R28.64] ;  /* 0x0000000a1c0cd981 */ /* 0x0002a2000c1e1900 */
[----:B0-----:R-:W-:-:S06]  /*a8c0*/  CS2R R6, SRZ ;  /* 0x0000000000067805 */ /* 0x001fcc000001ff00 */
[----:B------:R0:W2:Y:S04]  /*a8d0*/  @!P6 LDG.E R7, desc[UR10][R18.64] ;  /* 0x0000000a1207e981 */ /* 0x0000a8000c1e1900 */
[----:B------:R0:W2:Y:S01]  /*a8e0*/  @!P0 LDG.E R6, desc[UR10][R4.64] ;  /* 0x0000000a04068981 */ /* 0x0000a2000c1e1900 */
[----:B------:R-:W-:Y:S02]  /*a8f0*/  PRMT R37, RZ, 0x7610, R37 ;  /* 0x00007610ff257816 */ /* 0x000fe40000000025 */
[----:B------:R-:W-:Y:S01]  /*a900*/  PRMT R36, RZ, 0x7610, R36 ;  /* 0x00007610ff247816 */ /* 0x000fe20000000024 */
[----:B------:R1:W-:Y:S04]  /*a910*/  STL [R1+0xb0], R39 ;  /* 0x0000b02701007387 */ /* 0x0003e80000100800 */
[----:B------:R0:W-:Y:S04]  /*a920*/  STL [R1+0x1cc], R40 ;  /* 0x0001cc2801007387 */ /* 0x0001e80000100800 */
[----:B------:R-:W-:Y:S01]  /*a930*/  STL [R1+0xf0], R0 ;  /* 0x0000f00001007387 */ /* 0x000fe20000100800 */
[----:B-1----:R-:W-:-:S02]  /*a940*/  PRMT R39, RZ, 0x7610, R39 ;  /* 0x00007610ff277816 */ /* 0x002fc40000000027 */
[----:B0-----:R-:W-:Y:S02]  /*a950*/  PRMT R40, RZ, 0x7610, R40 ;  /* 0x00007610ff287816 */ /* 0x001fe40000000028 */
[----:B------:R-:W-:Y:S02]  /*a960*/  @!P2 PRMT R37, R31, 0x7610, R37 ;  /* 0x000076101f25a816 */ /* 0x000fe40000000025 */
[----:B------:R-:W-:Y:S01]  /*a970*/  PRMT R28, RZ, 0x7610, R28 ;  /* 0x00007610ff1c7816 */ /* 0x000fe2000000001c */
[----:B------:R0:W-:Y:S04]  /*a980*/  STL [R1+0xd8], R23 ;  /* 0x0000d81701007387 */ /* 0x0001e80000100800 */
[----:B------:R1:W-:Y:S01]  /*a990*/  STL [R1+0x1e8], R20 ;  /* 0x0001e81401007387 */ /* 0x0003e20000100800 */
[----:B0-----:R-:W-:-:S03]  /*a9a0*/  PRMT R23, RZ, 0x7610, R23 ;  /* 0x00007610ff177816 */ /* 0x001fc60000000017 */
[----:B------:R0:W-:Y:S01]  /*a9b0*/  STL [R1+0x1d0], R41 ;  /* 0x0001d02901007387 */ /* 0x0001e20000100800 */
[----:B-1----:R-:W-:Y:S02]  /*a9c0*/  PRMT R20, RZ, 0x7610, R20 ;  /* 0x00007610ff147816 */ /* 0x002fe40000000014 */
[----:B------:R-:W-:Y:S01]  /*a9d0*/  PRMT R18, RZ, 0x7610, R18 ;  /* 0x00007610ff127816 */ /* 0x000fe20000000012 */
[----:B------:R1:W-:Y:S01]  /*a9e0*/  STL [R1+0xf4], R26 ;  /* 0x0000f41a01007387 */ /* 0x0003e20000100800 */
[----:B0-----:R-:W-:-:S03]  /*a9f0*/  PRMT R41, RZ, 0x7610, R41 ;  /* 0x00007610ff297816 */ /* 0x001fc60000000029 */
[----:B------:R0:W-:Y:S01]  /*aa00*/  STL [R1+0xe0], R9 ;  /* 0x0000e00901007387 */ /* 0x0001e20000100800 */
[----:B------:R-:W-:Y:S02]  /*aa10*/  PRMT R17, RZ, 0x7610, R17 ;  /* 0x00007610ff117816 */ /* 0x000fe40000000011 */
[----:B------:R-:W-:Y:S02]  /*aa20*/  @!P1 PRMT R41, R26, 0x7610, R41 ;  /* 0x000076101a299816 */ /* 0x000fe40000000029 */
[----:B-1----:R-:W-:Y:S01]  /*aa30*/  PRMT R26, RZ, 0x7610, R26 ;  /* 0x00007610ff1a7816 */ /* 0x002fe2000000001a */
[----:B------:R1:W-:Y:S01]  /*aa40*/  STL [R1+0x1e4], R14 ;  /* 0x0001e40e01007387 */ /* 0x0003e20000100800 */
[----:B------:R-:W-:Y:S02]  /*aa50*/  PRMT R29, RZ, 0x7610, R29 ;  /* 0x00007610ff1d7816 */ /* 0x000fe4000000001d */
[----:B0-----:R-:W-:Y:S01]  /*aa60*/  PRMT R9, RZ, 0x7610, R9 ;  /* 0x00007610ff097816 */ /* 0x001fe20000000009 */
[----:B------:R0:W-:Y:S01]  /*aa70*/  STL [R1+0xe8], R15 ;  /* 0x0000e80f01007387 */ /* 0x0001e20000100800 */
[----:B------:R-:W-:-:S02]  /*aa80*/  @!P3 PRMT R26, R22, 0x7610, R26 ;  /* 0x00007610161ab816 */ /* 0x000fc4000000001a */
[----:B------:R-:W-:Y:S01]  /*aa90*/  PRMT R19, RZ, 0x7610, R19 ;  /* 0x00007610ff137816 */ /* 0x000fe20000000013 */
[----:B------:R0:W-:Y:S01]  /*aaa0*/  STL [R1+0xec], R21 ;  /* 0x0000ec1501007387 */ /* 0x0001e20000100800 */
[----:B-1----:R-:W-:-:S03]  /*aab0*/  PRMT R14, RZ, 0x7610, R14 ;  /* 0x00007610ff0e7816 */ /* 0x002fc6000000000e */
[----:B------:R1:W-:Y:S01]  /*aac0*/  STL [R1+0x1ec], R24 ;  /* 0x0001ec1801007387 */ /* 0x0003e20000100800 */
[----:B0-----:R-:W-:-:S03]  /*aad0*/  PRMT R15, RZ, 0x7610, R15 ;  /* 0x00007610ff0f7816 */ /* 0x001fc6000000000f */
[----:B------:R0:W-:Y:S01]  /*aae0*/  STL [R1+0x1f0], R25 ;  /* 0x0001f01901007387 */ /* 0x0001e20000100800 */
[----:B------:R-:W-:-:S03]  /*aaf0*/  PRMT R21, RZ, 0x7610, R21 ;  /* 0x00007610ff157816 */ /* 0x000fc60000000015 */
[----:B------:R0:W-:Y:S01]  /*ab00*/  STL [R1+0x1fc], R22 ;  /* 0x0001fc1601007387 */ /* 0x0001e20000100800 */
[----:B-1----:R-:W-:-:S03]  /*ab10*/  PRMT R24, RZ, 0x7610, R24 ;  /* 0x00007610ff187816 */ /* 0x002fc60000000018 */
[----:B------:R1:W-:Y:S01]  /*ab20*/  STL [R1+0x1dc], R8 ;  /* 0x0001dc0801007387 */ /* 0x0003e20000100800 */
[----:B0-----:R-:W-:Y:S02]  /*ab30*/  PRMT R25, RZ, 0x7610, R25 ;  /* 0x00007610ff197816 */ /* 0x001fe40000000019 */
[----:B------:R-:W-:Y:S02]  /*ab40*/  PRMT R5, RZ, 0x7610, R5 ;  /* 0x00007610ff057816 */ /* 0x000fe40000000005 */
[----:B------:R-:W-:Y:S02]  /*ab50*/  @!P3 SHF.R.U32.HI R22, RZ, 0x10, R22 ;  /* 0x00000010ff16b819 */ /* 0x000fe40000011616 */
[----:B---3--:R-:W-:Y:S02]  /*ab60*/  @!P2 SHF.R.U32.HI R0, RZ, 0x10, R30 ;  /* 0x00000010ff00a819 */ /* 0x008fe4000001161e */
[----:B------:R-:W-:Y:S02]  /*ab70*/  @!P2 PRMT R39, R30, 0x7610, R39 ;  /* 0x000076101e27a816 */ /* 0x000fe40000000027 */
[----:B------:R-:W-:-:S02]  /*ab80*/  @!P2 PRMT R40, R0, 0x7610, R40 ;  /* 0x000076100028a816 */ /* 0x000fc40000000028 */
[----:B-1----:R-:W-:Y:S02]  /*ab90*/  PRMT R8, RZ, 0x7610, R8 ;  /* 0x00007610ff087816 */ /* 0x002fe40000000008 */
[----:B------:R-:W-:Y:S01]  /*aba0*/  PRMT R4, RZ, 0x7610, R4 ;  /* 0x00007610ff047816 */ /* 0x000fe20000000004 */
[----:B------:R-:W-:Y:S01]  /*abb0*/  STL [R1+0x1e0], R10 ;  /* 0x0001e00a01007387 */ /* 0x000fe20000100800 */
[----:B------:R-:W-:Y:S02]  /*abc0*/  @!P3 PRMT R25, R22, 0x7610, R25 ;  /* 0x000076101619b816 */ /* 0x000fe40000000019 */
[----:B------:R-:W-:Y:S01]  /*abd0*/  @!P4 PRMT R24, R33, 0x7610, R24 ;  /* 0x000076102118c816 */ /* 0x000fe20000000018 */
[----:B------:R-:W-:Y:S01]  /*abe0*/  STL [R1+0xe4], R11 ;  /* 0x0000e40b01007387 */ /* 0x000fe20000100800 */
[----:B------:R-:W-:Y:S02]  /*abf0*/  @!P5 PRMT R19, R35, 0x7610, R19 ;  /* 0x000076102313d816 */ /* 0x000fe40000000013 */
[----:B------:R-:W-:-:S04]  /*ac00*/  @!P3 SHF.R.U32.HI R0, RZ, 0x10, R32 ;  /* 0x00000010ff00b819 */ /* 0x000fc80000011620 */
[----:B------:R-:W-:Y:S02]  /*ac10*/  @!P3 PRMT R28, R0, 0x7610, R28 ;  /* 0x00007610001cb816 */ /* 0x000fe4000000001c */
[----:B------:R-:W-:Y:S02]  /*ac20*/  @!P4 SHF.R.U32.HI R0, RZ, 0x10, R33 ;  /* 0x00000010ff00c819 */ /* 0x000fe40000011621 */
[----:B----4-:R-:W-:-:S13]  /*ac30*/  R2UR UR16, R2 ;  /* 0x00000000021072ca */ /* 0x010fda00000e0000 */
[----:B------:R-:W-:-:S05]  /*ac40*/  MOV R2, UR16 ;  /* 0x0000001000027c02 */ /* 0x000fca0008000f00 */
[----:B------:R-:W-:Y:S01]  /*ac50*/  FFMA.FTZ R2, -R2, UR16, R3 ;  /* 0x0000001002027c23 */ /* 0x000fe20008010103 */
[----:B------:R-:W-:-:S04]  /*ac60*/  @!P2 SHF.R.U32.HI R3, RZ, 0x10, R31 ;  /* 0x00000010ff03a819 */ /* 0x000fc8000001161f */
[----:B------:R-:W-:Y:S02]  /*ac70*/  @!P2 PRMT R36, R3, 0x7610, R36 ;  /* 0x000076100324a816 */ /* 0x000fe40000000024 */
[----:B------:R-:W-:-:S13]  /*ac80*/  FSETP.GTU.FTZ.AND P2, PT, R2, RZ, PT ;  /* 0x000000ff0200720b */ /* 0x000fda0003f5c000 */
[----:B------:R-:W-:Y:S01]  /*ac90*/  VOTEU.ANY UP0, P2 ;  /* 0x00000000003f7886 */ /* 0x000fe20001000100 */
[----:B------:R-:W-:-:S04]  /*aca0*/  PLOP3.LUT P2, PT, PT, PT, UP0, 0x80, 0x0 ;  /* 0x000000000000781c */ /* 0x000fc80003f4f008 */
[----:B------:R-:W-:Y:S01]  /*acb0*/  @UP0 ULDC UR6, c[0x0][0x250] ;  /* 0x0000940000060ab9 */ /* 0x000fe20000000800 */
[----:B------:R-:W-:-:S08]  /*acc0*/  @!P4 PRMT R23, R0, 0x7610, R23 ;  /* 0x000076100017c816 */ /* 0x000fd00000000017 */
[----:B------:R-:W-:Y:S01]  /*acd0*/  @P2 FADD.FTZ R2, R2, UR6 ;  /* 0x0000000602022e21 */ /* 0x000fe20008010000 */
[----:B------:R-:W-:-:S05]  /*ace0*/  @!P4 SHF.R.U32.HI R0, RZ, 0x10, R34 ;  /* 0x00000010ff00c819 */ /* 0x000fca0000011622 */
[----:B------:R-:W0:Y:S01]  /*acf0*/  @P2 MUFU.RSQ R2, R2 ;  /* 0x0000000200022308 */ /* 0x000e220000001400 */
[----:B------:R-:W-:Y:S02]  /*ad00*/  @!P4 PRMT R20, R0, 0x7610, R20 ;  /* 0x000076100014c816 */ /* 0x000fe40000000014 */
[----:B------:R-:W-:Y:S01]  /*ad10*/  @!P5 SHF.R.U32.HI R0, RZ, 0x10, R35 ;  /* 0x00000010ff00d819 */ /* 0x000fe20000011623 */
[----:B--2---:R1:W-:Y:S03]  /*ad20*/  STL [R1+0x204], R12 ;  /* 0x0002040c01007387 */ /* 0x0043e60000100800 */
[----:B------:R-:W-:Y:S02]  /*ad30*/  @!P5 PRMT R18, R0, 0x7610, R18 ;  /* 0x000076100012d816 */ /* 0x000fe40000000012 */
[----:B------:R-:W-:Y:S02]  /*ad40*/  @!P6 SHF.R.U32.HI R0, RZ, 0x10, R13 ;  /* 0x00000010ff00e819 */ /* 0x000fe4000001160d */
[----:B------:R-:W-:-:S02]  /*ad50*/  @!P5 PRMT R17, R12, 0x7610, R17 ;  /* 0x000076100c11d816 */ /* 0x000fc40000000011 */
[----:B------:R-:W-:Y:S02]  /*ad60*/  @!P6 PRMT R9, R0, 0x7610, R9 ;  /* 0x000076100009e816 */ /* 0x000fe40000000009 */
[----:B-1----:R-:W-:Y:S02]  /*ad70*/  @!P5 SHF.R.U32.HI R12, RZ, 0x10, R12 ;  /* 0x00000010ff0cd819 */ /* 0x002fe4000001160c */
[----:B0-----:R-:W-:Y:S02]  /*ad80*/  @P2 R2UR UR6, R2 ;  /* 0x00000000020622ca */ /* 0x001fe400000e0000 */
[----:B------:R-:W-:Y:S02]  /*ad90*/  PRMT R3, RZ, 0x7610, R3 ;  /* 0x00007610ff037816 */ /* 0x000fe40000000003 */
[----:B------:R-:W-:Y:S02]  /*ada0*/  @!P6 SHF.R.U32.HI R0, RZ, 0x10, R7 ;  /* 0x00000010ff00e819 */ /* 0x000fe40000011607 */
[----:B------:R-:W-:-:S02]  /*adb0*/  @!P0 SHF.R.U32.HI R2, RZ, 0x10, R16 ;  /* 0x00000010ff028819 */ /* 0x000fc40000011610 */
[----:B------:R-:W-:Y:S02]  /*adc0*/  @!P3 PRMT R29, R32, 0x7610, R29 ;  /* 0x00007610201db816 */ /* 0x000fe4000000001d */
[----:B------:R-:W-:Y:S02]  /*add0*/  @!P4 PRMT R21, R34, 0x7610, R21 ;  /* 0x000076102215c816 */ /* 0x000fe40000000015 */
[----:B------:R-:W-:Y:S02]  /*ade0*/  @!P5 PRMT R15, R12, 0x7610, R15 ;  /* 0x000076100c0fd816 */ /* 0x000fe4000000000f */
[----:B------:R-:W-:Y:S02]  /*adf0*/  @!P6 PRMT R14, R13, 0x7610, R14 ;  /* 0x000076100d0ee816 */ /* 0x000fe4000000000e */
[----:B------:R-:W-:Y:S02]  /*ae00*/  @!P6 PRMT R8, R7, 0x7610, R8 ;  /* 0x000076100708e816 */ /* 0x000fe40000000008 */
[----:B------:R-:W-:-:S02]  /*ae10*/  @!P6 PRMT R5, R0, 0x7610, R5 ;  /* 0x000076100005e816 */ /* 0x000fc40000000005 */
[----:B------:R-:W-:Y:S02]  /*ae20*/  @!P0 PRMT R4, R16, 0x7610, R4 ;  /* 0x0000761010048816 */ /* 0x000fe40000000004 */
[----:B------:R-:W-:Y:S02]  /*ae30*/  @!P0 PRMT R3, R2, 0x7610, R3 ;  /* 0x0000761002038816 */ /* 0x000fe40000000003 */
[----:B------:R-:W-:Y:S02]  /*ae40*/  PRMT R11, RZ, 0x7610, R11 ;  /* 0x00007610ff0b7816 */ /* 0x000fe4000000000b */
[----:B------:R-:W-:Y:S01]  /*ae50*/  PRMT R10, RZ, 0x7610, R10 ;  /* 0x00007610ff0a7816 */ /* 0x000fe2000000000a */
[----:B------:R0:W-:Y:S04]  /*ae60*/  STL.S16 [R1+0x2be], R125 ;  /* 0x0002be7d01007387 */ /* 0x0001e80000100600 */
        /* <DEDUP_REMOVED lines=8> */
[----:B0-----:R0:W5:Y:S04]  /*aef0*/  LDL.LU R125, [R1+0x358] ;  /* 0x00035800017d7983 */ /* 0x0011680000300800 */
        /* <DEDUP_REMOVED lines=8> */
[----:B------:R1:W-:Y:S04]  /*af80*/  STL.S16 [R1+0x2ec], R62 ;  /* 0x0002ec3e01007387 */ /* 0x0003e80000100600 */
[----:B------:R-:W-:Y:S04]  /*af90*/  STL.S16 [R1+0x2fe], R61 ;  /* 0x0002fe3d01007387 */ /* 0x000fe80000100600 */
[----:B------:R2:W-:Y:S04]  /*afa0*/  STL.S16 [R1+0x300], R60 ;  /* 0x0003003c01007387 */ /* 0x0005e80000100600 */
        /* <DEDUP_REMOVED lines=32> */
[----:B------:R0:W-:Y:S04]  /*b1b0*/  STL [R1+0x208], R7 ;  /* 0x0002080701007387 */ /* 0x0001e80000100800 */
[----:B------:R0:W-:Y:S04]  /*b1c0*/  STL [R1+0x10c], R16 ;  /* 0x00010c1001007387 */ /* 0x0001e80000100800 */
[----:B------:R0:W-:Y:S04]  /*b1d0*/  STL.S16 [R1+0x342], R9 ;  /* 0x0003420901007387 */ /* 0x0001e80000100600 */
[----:B------:R0:W-:Y:S04]  /*b1e0*/  STL [R1+0x20c], R6 ;  /* 0x00020c0601007387 */ /* 0x0001e80000100800 */
[----:B------:R0:W-:Y:S04]  /*b1f0*/  STL.S16 [R1+0x344], R8 ;  /* 0x0003440801007387 */ /* 0x0001e80000100600 */
[----:B------:R0:W-:Y:S04]  /*b200*/  STL.S16 [R1+0x346], R5 ;  /* 0x0003460501007387 */ /* 0x0001e80000100600 */
[----:B------:R0:W-:Y:S04]  /*b210*/  STL.S16 [R1+0x348], R4 ;  /* 0x0003480401007387 */ /* 0x0001e80000100600 */
[----:B------:R0:W-:Y:S04]  /*b220*/  STL.S16 [R1+0x34a], R3 ;  /* 0x00034a0301007387 */ /* 0x0001e80000100600 */
[----:B------:R0:W-:Y:S04]  /*b230*/  STL.S16 [R1+0x34c], R11 ;  /* 0x00034c0b01007387 */ /* 0x0001e80000100600 */
[----:B------:R0:W-:Y:S01]  /*b240*/  STL.S16 [R1+0x34e], R10 ;  /* 0x00034e0a01007387 */ /* 0x0001e20000100600 */
[----:B------:R-:W-:Y:S01]  /*b250*/  LOP3.LUT P1, RZ, R84, 0x8000, RZ, 0xc0, !PT ;  /* 0x0000800054ff7812 */ /* 0x000fe2000782c0ff */
[----:B------:R-:W-:Y:S01]  /*b260*/  UMOV UR12, 0x3f800000 ;  /* 0x3f800000000c7882 */ /* 0x000fe20000000000 */
[----:B------:R-:W-:Y:S01]  /*b270*/  @UP0 UMOV UR12, UR6 ;  /* 0x00000006000c0c82 */ /* 0x000fe20008000000 */
[----:B------:R-:W-:Y:S01]  /*b280*/  BSSY B0, `(.L_x_1492) ;  /* 0x0000010000007945 */ /* 0x000fe20003800000 */
[----:B-1----:R-:W-:-:S02]  /*b290*/  CS2R R62, SRZ ;  /* 0x00000000003e7805 */ /* 0x002fc4000001ff00 */
[----:B--2---:R-:W-:-:S07]  /*b2a0*/  CS2R R60, SRZ ;  /* 0x00000000003c7805 */ /* 0x004fce000001ff00 */
[----:B0-----:R-:W-:Y:S05]  /*b2b0*/  @P1 BRA `(.L_x_1493) ;  /* 0x0000000000301947 */ /* 0x001fea0003800000 */
        /* <DEDUP_REMOVED lines=8> */
[----:B------:R-:W-:-:S03]  /*b340*/  @P2 SHF.R.S32.HI R4, RZ, 0x1f, R0 ;  /* 0x0000001fff042819 */ /* 0x000fc60000011400 */
[----:B------:R-:W5:Y:S01]  /*b350*/  LDG.E.64 R62, desc[UR10][R62.64] ;  /* 0x0000000a3e3e7981 */ /* 0x000f62000c1e1b00 */
[----:B------:R-:W-:-:S05]  /*b360*/  @P2 LEA.HI.X R3, R0, R3, R4, 0x2, P3 ;  /* 0x0000000300032211 */ /* 0x000fca00018f1404 */
[----:B------:R0:W5:Y:S02]  /*b370*/  @P2 LDG.E.64 R60, desc[UR10][R2.64] ;  /* 0x0000000a023c2981 */ /* 0x000164000c1e1b00 */
.L_x_1493:
[----:B------:R-:W-:Y:S05]  /*b380*/  BSYNC B0 ;  /* 0x0000000000007941 */ /* 0x000fea0003800000 */
.L_x_1492:
[----:B------:R-:W2:Y:S01]  /*b390*/  LDL.S16 R0, [R1+0x2d6] ;  /* 0x0002d60001007983 */ /* 0x000ea20000100600 */
[----:B------:R-:W-:Y:S01]  /*b3a0*/  PRMT R8, R11, 0x7610, R8 ;  /* 0x000076100b087816 */ /* 0x000fe20000000008 */
[----:B------:R-:W-:Y:S01]  /*b3b0*/  ULDC.U8 UR15, c[0x0][0x2a4] ;  /* 0x0000a900000f7ab9 */ /* 0x000fe20000000000 */
[----:B--2---:R-:W-:Y:S02]  /*b3c0*/  PRMT R16, R0, 0x7610, R16 ;  /* 0x0000761000107816 */ /* 0x004fe40000000010 */
[----:B------:R-:W2:Y:S01]  /*b3d0*/  LDL.S16 R0, [R1+0x2dc] ;  /* 0x0002dc0001007983 */ /* 0x000ea20000100600 */
[----:B------:R-:W-:Y:S02]  /*b3e0*/  @!P0 PRMT R8, R6, 0x7610, R8 ;  /* 0x0000761006088816 */ /* 0x000fe40000000008 */
[----:B------:R-:W-:Y:S02]  /*b3f0*/  PRMT R15, R16, 0x7610, R15 ;  /* 0x00007610100f7816 */ /* 0x000fe4000000000f */
[----:B--2---:R-:W-:-:S02]  /*b400*/  PRMT R14, R0, 0x7610, R14 ;  /* 0x00007610000e7816 */ /* 0x004fc4000000000e */
[----:B------:R-:W2:Y:S01]  /*b410*/  LDL.S16 R0, [R1+0x2d8] ;  /* 0x0002d80001007983 */ /* 0x000ea20000100600 */
[----:B------:R-:W-:Y:S02]  /*b420*/  PRMT R13, R15, 0x7610, R13 ;  /* 0x000076100f0d7816 */ /* 0x000fe4000000000d */
[----:B------:R-:W-:Y:S01]  /*b430*/  PRMT R12, R14, 0x7610, R12 ;  /* 0x000076100e0c7816 */ /* 0x000fe2000000000c */
[----:B------:R-:W-:Y:S01]  /*b440*/  @!P0 STL.S16 [R1+0x34c], R8 ;  /* 0x00034c0801008387 */ /* 0x000fe20000100600 */
[----:B--2---:R-:W-:-:S03]  /*b450*/  PRMT R9, R0, 0x7610, R9 ;  /* 0x0000761000097816 */ /* 0x004fc60000000009 */
[----:B------:R-:W2:Y:S01]  /*b460*/  LDL.LU.S16 R0, [R1+0x2da] ;  /* 0x0002da0001007983 */ /* 0x000ea20000300600 */
[----:B0-----:R-:W-:Y:S02]  /*b470*/  PRMT R2, R13, 0x7610, R2 ;  /* 0x000076100d027816 */ /* 0x001fe40000000002 */
[----:B------:R-:W-:Y:S02]  /*b480*/  ISETP.NE.AND P2, PT, RZ, UR15, PT ;  /* 0x0000000fff007c0c */ /* 0x000fe4000bf45270 */
[----:B------:R-:W-:Y:S01]  /*b490*/  PRMT R3, R12, 0x7610, R3 ;  /* 0x000076100c037816 */ /* 0x000fe20000000003 */
[----:B------:R-:W-:Y:S01]  /*b4a0*/  HADD2.F32 R2, -RZ, R2.H0_H0 ;  /* 0x20000002ff027230 */ /* 0x000fe20000004100 */
[----:B------:R-:W-:Y:S02]  /*b4b0*/  PRMT R5, R10, 0x7610, R5 ;  /* 0x000076100a057816 */ /* 0x000fe40000000005 */
[----:B------:R-:W-:Y:S01]  /*b4c0*/  PRMT R7, R9, 0x7610, R7 ;  /* 0x0000761009077816 */ /* 0x000fe20000000007 */
[----:B------:R-:W-:-:S02]  /*b4d0*/  HADD2.F32 R3, -RZ, R3.H0_H0 ;  /* 0x20000003ff037230 */ /* 0x000fc40000004100 */
[----:B------:R-:W-:Y:S01]  /*b4e0*/  FADD.FTZ R2, R2, -UR16 ;  /* 0x8000001002027e21 */ /* 0x000fe20008010000 */
[----:B--2---:R-:W-:Y:S02]  /*b4f0*/  PRMT R4, R0, 0x7610, R4 ;  /* 0x0000761000047816 */ /* 0x004fe40000000004 */
[----:B------:R-:W-:-:S03]  /*b500*/  @!P0 SHF.R.U32.HI R0, RZ, 0x10, R6 ;  /* 0x00000010ff008819 */ /* 0x000fc60000011606 */
[----:B------:R-:W-:Y:S01]  /*b510*/  HADD2.F32 R4, -RZ, R4.H0_H0 ;  /* 0x20000004ff047230 */ /* 0x000fe20000004100 */
[----:B------:R-:W-:Y:S01]  /*b520*/  @!P0 PRMT R5, R0, 0x7610, R5 ;  /* 0x0000761000058816 */ /* 0x000fe20000000005 */
[----:B------:R-:W-:-:S04]  /*b530*/  HADD2.F32 R0, -RZ, R7.H0_H0 ;  /* 0x20000007ff007230 */ /* 0x000fc80000004100 */
[----:B------:R0:W-:Y:S02]  /*b540*/  @!P0 STL.S16 [R1+0x34e], R5 ;  /* 0x00034e0501008387 */ /* 0x0001e40000100600 */
[----:B0-----:R-:W-:Y:S01]  /*b550*/  FADD.FTZ R5, R3, -UR16 ;  /* 0x8000001003057e21 */ /* 0x001fe20008010000 */
[----:B------:R-:W-:-:S03]  /*b560*/  FMUL.FTZ R3, R2, UR12 ;  /* 0x0000000c02037c20 */ /* 0x000fc60008410000 */
        /* <DEDUP_REMOVED lines=20> */
.L_x_1494:
[----:B------:R-:W2:Y:S02]  /*b6b0*/  LDL.S16 R5, [R1+0x2ce] ;  /* 0x0002ce0001057983 */ /* 0x000ea40000100600 */
[----:B--2---:R-:W-:Y:S02]  /*b6c0*/  PRMT R15, R5, 0x7610, R15 ;  /* 0x00007610050f7816 */ /* 0x004fe4000000000f */
[----:B------:R-:W2:Y:S02]  /*b6d0*/  LDL.LU.S16 R5, [R1+0x2d4] ;  /* 0x0002d40001057983 */ /* 0x000ea40000300600 */
[----:B------:R-:W-:Y:S02]  /*b6e0*/  PRMT R14, R15, 0x7610, R14 ;  /* 0x000076100f0e7816 */ /* 0x000fe4000000000e */
[----:B--2---:R-:W-:Y:S02]  /*b6f0*/  PRMT R13, R5, 0x7610, R13 ;  /* 0x00007610050d7816 */ /* 0x004fe4000000000d */
[----:B------:R-:W2:Y:S01]  /*b700*/  LDL.S16 R5, [R1+0x2d0] ;  /* 0x0002d00001057983 */ /* 0x000ea20000100600 */
[----:B------:R-:W-:-:S02]  /*b710*/  PRMT R12, R14, 0x7610, R12 ;  /* 0x000076100e0c7816 */ /* 0x000fc4000000000c */
[----:B------:R-:W-:Y:S02]  /*b720*/  PRMT R11, R13, 0x7610, R11 ;  /* 0x000076100d0b7816 */ /* 0x000fe4000000000b */
[----:B--2---:R-:W-:Y:S02]  /*b730*/  PRMT R9, R5, 0x7610, R9 ;  /* 0x0000761005097816 */ /* 0x004fe40000000009 */
[----:B------:R-:W2:Y:S01]  /*b740*/  LDL.LU.S16 R5, [R1+0x2d2] ;  /* 0x0002d20001057983 */ /* 0x000ea20000300600 */
[----:B------:R-:W-:Y:S02]  /*b750*/  PRMT R7, R12, 0x7610, R7 ;  /* 0x000076100c077816 */ /* 0x000fe40000000007 */
[----:B------:R-:W-:Y:S02]  /*b760*/  PRMT R6, R11, 0x7610, R6 ;  /* 0x000076100b067816 */ /* 0x000fe40000000006 */
[----:B------:R-:W-:Y:S01]  /*b770*/  PRMT R10, R9, 0x7610, R10 ;  /* 0x00007610090a7816 */ /* 0x000fe2000000000a */
[----:B------:R-:W-:-:S02]  /*b780*/  HADD2.F32 R9, -RZ, R7.H0_H0 ;  /* 0x20000007ff097230 */ /* 0x000fc40000004100 */
[----:B-----5:R-:W-:Y:S01]  /*b790*/  FMUL.FTZ R7, R4, R63 ;  /* 0x0000003f04077220 */ /* 0x020fe20000410000 */
[----:B------:R-:W-:Y:S02]  /*b7a0*/  HADD2.F32 R6, -RZ, R6.H0_H0 ;  /* 0x20000006ff067230 */ /* 0x000fe40000004100 */
[----:B------:R-:W-:-:S03]  /*b7b0*/  FADD.FTZ R9, R9, -UR16 ;  /* 0x8000001009097e21 */ /* 0x000fc60008010000 */
[----:B------:R-:W-:Y:S01]  /*b7c0*/  FADD.FTZ R6, R6, -UR16 ;  /* 0x8000001006067e21 */ /* 0x000fe20008010000 */
[----:B------:R-:W-:-:S03]  /*b7d0*/  FMUL.FTZ R9, R9, UR12 ;  /* 0x0000000c09097c20 */ /* 0x000fc60008410000 */
[----:B------:R-:W-:Y:S01]  /*b7e0*/  FMUL.FTZ R6, R6, UR12 ;  /* 0x0000000c06067c20 */ /* 0x000fe20008410000 */
[----:B--2---:R-:W-:Y:S01]  /*b7f0*/  PRMT R8, R5, 0x7610, R8 ;  /* 0x0000761005087816 */ /* 0x004fe20000000008 */
[----:B------:R-:W-:-:S04]  /*b800*/  FMUL.FTZ R5, R0, R62 ;  /* 0x0000003e00057220 */ /* 0x000fc80000410000 */
[C---:B------:R-:W-:Y:S01]  /*b810*/  FFMA.FTZ R5, R3.reuse, R5, RZ ;  /* 0x0000000503057223 */ /* 0x040fe200000100ff */
[----:B------:R-:W-:Y:S02]  /*b820*/  HADD2.F32 R8, -RZ, R8.H0_H0 ;  /* 0x20000008ff087230 */ /* 0x000fe40000004100 */
[----:B------:R-:W-:Y:S01]  /*b830*/  FFMA.FTZ R3, R3, R0, RZ ;  /* 0x0000000003037223 */ /* 0x000fe200000100ff */
[----:B------:R-:W-:Y:S01]  /*b840*/  FFMA.FTZ R5, R2, R7, R5 ;  /* 0x0000000702057223 */ /* 0x000fe20000010005 */
[----:B------:R-:W-:Y:S01]  /*b850*/  HADD2.F32 R7, -RZ, R10.H0_H0 ;  /* 0x2000000aff077230 */ /* 0x000fe20000004100 */
        /* <DEDUP_REMOVED lines=19> */
.L_x_1495:
[----:B------:R-:W2:Y:S02]  /*b990*/  LDL.S16 R10, [R1+0x2e0] ;  /* 0x0002e000010a7983 */ /* 0x000ea40000100600 */
[----:B--2---:R-:W-:Y:S02]  /*b9a0*/  PRMT R20, R10, 0x7610, R20 ;  /* 0x000076100a147816 */ /* 0x004fe40000000014 */
[----:B------:R-:W2:Y:S01]  /*b9b0*/  LDL.LU.S16 R10, [R1+0x2e2] ;  /* 0x0002e200010a7983 */ /* 0x000ea20000300600 */
[----:B------:R-:W-:Y:S01]  /*b9c0*/  FFMA.FTZ R3, R9, R7, R3 ;  /* 0x0000000709037223 */ /* 0x000fe20000010003 */
[----:B------:R-:W-:Y:S02]  /*b9d0*/  PRMT R19, R20, 0x7610, R19 ;  /* 0x0000761014137816 */ /* 0x000fe40000000013 */
[----:B--2---:R-:W-:Y:S02]  /*b9e0*/  PRMT R18, R10, 0x7610, R18 ;  /* 0x000076100a127816 */ /* 0x004fe40000000012 */
[----:B------:R-:W2:Y:S01]  /*b9f0*/  LDL.LU.S16 R10, [R1+0x2cc] ;  /* 0x0002cc00010a7983 */ /* 0x000ea20000300600 */
[----:B------:R-:W-:-:S02]  /*ba00*/  PRMT R17, R19, 0x7610, R17 ;  /* 0x0000761013117816 */ /* 0x000fc40000000011 */
[----:B------:R-:W-:Y:S02]  /*ba10*/  PRMT R16, R18, 0x7610, R16 ;  /* 0x0000761012107816 */ /* 0x000fe40000000010 */
[----:B--2---:R-:W-:Y:S02]  /*ba20*/  PRMT R15, R10, 0x7610, R15 ;  /* 0x000076100a0f7816 */ /* 0x004fe4000000000f */
[----:B------:R-:W2:Y:S01]  /*ba30*/  LDL.LU.S16 R10, [R1+0x2de] ;  /* 0x0002de00010a7983 */ /* 0x000ea20000300600 */
[----:B------:R-:W-:Y:S01]  /*ba40*/  FFMA.FTZ R2, R2, R4, RZ ;  /* 0x0000000402027223 */ /* 0x000fe200000100ff */
[----:B------:R-:W-:Y:S02]  /*ba50*/  PRMT R14, R17, 0x7610, R14 ;  /* 0x00007610110e7816 */ /* 0x000fe4000000000e */
[----:B------:R-:W-:Y:S01]  /*ba60*/  PRMT R13, R16, 0x7610, R13 ;  /* 0x00007610100d7816 */ /* 0x000fe2000000000d */
[----:B------:R-:W-:Y:S01]  /*ba70*/  FFMA.FTZ R2, R6, R8, R2 ;  /* 0x0000000806027223 */ /* 0x000fe20000010002 */
[----:B------:R-:W-:-:S02]  /*ba80*/  PRMT R12, R15, 0x7610, R12 ;  /* 0x000076100f0c7816 */ /* 0x000fc4000000000c */
[----:B--2---:R-:W-:Y:S01]  /*ba90*/  PRMT R11, R10, 0x7610, R11 ;  /* 0x000076100a0b7816 */ /* 0x004fe2000000000b */
[----:B------:R-:W-:-:S04]  /*baa0*/  FMUL.FTZ R10, R7, R62 ;  /* 0x0000003e070a7220 */ /* 0x000fc80000410000 */
[----:B------:R-:W-:Y:S01]  /*bab0*/  FFMA.FTZ R5, R9, R10, R5 ;  /* 0x0000000a09057223 */ /* 0x000fe20000010005 */
[----:B------:R-:W-:Y:S01]  /*bac0*/  FADD.FTZ R9, RZ, R0 ;  /* 0x00000000ff097221 */ /* 0x000fe20000010000 */
[----:B------:R-:W-:-:S03]  /*bad0*/  FFMA.FTZ R0, R0, R62, RZ ;  /* 0x0000003e00007223 */ /* 0x000fc600000100ff */
[----:B------:R-:W-:Y:S01]  /*bae0*/  FADD.FTZ R7, R9, R7 ;  /* 0x0000000709077221 */ /* 0x000fe20000010000 */
[-C--:B------:R-:W-:Y:S01]  /*baf0*/  FFMA.FTZ R0, R4, R63.reuse, R0 ;  /* 0x0000003f04007223 */ /* 0x080fe20000010000 */
[----:B------:R-:W-:Y:S01]  /*bb00*/  FADD.FTZ R4, RZ, R4 ;  /* 0x00000004ff047221 */ /* 0x000fe20000010000 */
[----:B------:R-:W-:Y:S02]  /*bb10*/  FMUL.FTZ R9, R8, R63 ;  /* 0x0000003f08097220 */ /* 0x000fe40000410000 */
[----:B------:R-:W-:Y:S01]  /*bb20*/  FADD.FTZ R0, R0, R10 ;  /* 0x0000000a00007221 */ /* 0x000fe20000010000 */
[----:B------:R-:W-:Y:S01]  /*bb30*/  FADD.FTZ R4, R4, R8 ;  /* 0x0000000804047221 */ /* 0x000fe20000010000 */
[----:B------:R-:W-:Y:S01]  /*bb40*/  FFMA.FTZ R5, R6, R9, R5 ;  /* 0x0000000906057223 */ /* 0x000fe20000010005 */
[----:B------:R-:W-:Y:S02]  /*bb50*/  HADD2.F32 R6, -RZ, R14.H0_H0 ;  /* 0x2000000eff067230 */ /* 0x000fe40000004100 */
[----:B------:R-:W-:Y:S01]  /*bb60*/  FADD.FTZ R0, R9, R0 ;  /* 0x0000000009007221 */ /* 0x000fe20000010000 */
[----:B------:R-:W-:-:S02]  /*bb70*/  HADD2.F32 R8, -RZ, R13.H0_H0 ;  /* 0x2000000dff087230 */ /* 0x000fc40000004100 */
[----:B------:R-:W-:Y:S02]  /*bb80*/  HADD2.F32 R9, -RZ, R11.H0_H0 ;  /* 0x2000000bff097230 */ /* 0x000fe40000004100 */
[----:B------:R-:W-:Y:S01]  /*bb90*/  FADD.FTZ R6, R6, -UR16 ;  /* 0x8000001006067e21 */ /* 0x000fe20008010000 */
[----:B------:R-:W-:Y:S01]  /*bba0*/  FADD.FTZ R10, R8, -UR16 ;  /* 0x80000010080a7e21 */ /* 0x000fe20008010000 */
[----:B------:R-:W-:Y:S02]  /*bbb0*/  HADD2.F32 R8, -RZ, R12.H0_H0 ;  /* 0x2000000cff087230 */ /* 0x000fe40000004100 */
        /* <DEDUP_REMOVED lines=21> */
.L_x_1496:
[----:B------:R-:W2:Y:S02]  /*bd10*/  LDL.S16 R11, [R1+0x282] ;  /* 0x00028200010b7983 */ /* 0x000ea40000100600 */
[----:B--2---:R-:W-:Y:S02]  /*bd20*/  PRMT R21, R11, 0x7610, R21 ;  /* 0x000076100b157816 */ /* 0x004fe40000000015 */
[----:B------:R-:W2:Y:S02]  /*bd30*/  LDL.S16 R11, [R1+0x286] ;  /* 0x00028600010b7983 */ /* 0x000ea40000100600 */
[----:B------:R-:W-:Y:S02]  /*bd40*/  PRMT R20, R21, 0x7610, R20 ;  /* 0x0000761015147816 */ /* 0x000fe40000000014 */
[----:B--2---:R-:W-:Y:S02]  /*bd50*/  PRMT R19, R11, 0x7610, R19 ;  /* 0x000076100b137816 */ /* 0x004fe40000000013 */
[----:B------:R-:W2:Y:S01]  /*bd60*/  LDL.LU.S16 R11, [R1+0x284] ;  /* 0x00028400010b7983 */ /* 0x000ea20000300600 */
[----:B------:R-:W-:-:S02]  /*bd70*/  PRMT R18, R20, 0x7610, R18 ;  /* 0x0000761014127816 */ /* 0x000fc40000000012 */
[----:B------:R-:W-:Y:S02]  /*bd80*/  PRMT R17, R19, 0x7610, R17 ;  /* 0x0000761013117816 */ /* 0x000fe40000000011 */
[----:B--2---:R-:W-:Y:S02]  /*bd90*/  PRMT R16, R11, 0x7610, R16 ;  /* 0x000076100b107816 */ /* 0x004fe40000000010 */
[----:B------:R-:W2:Y:S01]  /*bda0*/  LDL.S16 R11, [R1+0x2a2] ;  /* 0x0002a200010b7983 */ /* 0x000ea20000100600 */
[----:B------:R-:W-:Y:S01]  /*bdb0*/  PRMT R15, R18, 0x7610, R15 ;  /* 0x00007610120f7816 */ /* 0x000fe2000000000f */
[----:B------:R-:W-:Y:S01]  /*bdc0*/  FADD.FTZ R20, R7, R8 ;  /* 0x0000000807147221 */ /* 0x000fe20000010000 */
[----:B------:R-:W-:Y:S01]  /*bdd0*/  PRMT R14, R17, 0x7610, R14 ;  /* 0x00007610110e7816 */ /* 0x000fe2000000000e */
[----:B------:R-:W-:Y:S01]  /*bde0*/  FFMA.FTZ R3, R6, R8, R3 ;  /* 0x0000000806037223 */ /* 0x000fe20000010003 */
[----:B------:R-:W-:Y:S01]  /*bdf0*/  FFMA.FTZ R18, R10, R9, R2 ;  /* 0x000000090a127223 */ /* 0x000fe20000010002 */
[----:B------:R-:W-:Y:S01]  /*be00*/  HADD2.F32 R7, -RZ, R15.H0_H0 ;  /* 0x2000000fff077230 */ /* 0x000fe20000004100 */
[----:B------:R-:W-:-:S04]  /*be10*/  PRMT R13, R16, 0x7610, R13 ;  /* 0x00007610100d7816 */ /* 0x000fc8000000000d */
[----:B------:R-:W-:-:S04]  /*be20*/  FADD.FTZ R7, R7, -UR16 ;  /* 0x8000001007077e21 */ /* 0x000fc80008010000 */
[----:B------:R-:W-:Y:S01]  /*be30*/  FMUL.FTZ R7, R7, UR12 ;  /* 0x0000000c07077c20 */ /* 0x000fe20008410000 */
[----:B--2---:R-:W-:Y:S01]  /*be40*/  PRMT R12, R11, 0x7610, R12 ;  /* 0x000076100b0c7816 */ /* 0x004fe2000000000c */
[----:B------:R-:W-:-:S04]  /*be50*/  FMUL.FTZ R11, R8, R62 ;  /* 0x0000003e080b7220 */ /* 0x000fc80000410000 */
[----:B------:R-:W-:Y:S01]  /*be60*/  FFMA.FTZ R5, R6, R11, R5 ;  /* 0x0000000b06057223 */ /* 0x000fe20000010005 */
[----:B------:R-:W-:Y:S01]  /*be70*/  FADD.FTZ R0, R0, R11 ;  /* 0x0000000b00007221 */ /* 0x000fe20000010000 */
[----:B------:R-:W-:Y:S01]  /*be80*/  FMUL.FTZ R6, R9, R63 ;  /* 0x0000003f09067220 */ /* 0x000fe20000410000 */
[----:B------:R-:W-:Y:S02]  /*be90*/  HADD2.F32 R11, -RZ, R14.H0_H0 ;  /* 0x2000000eff0b7230 */ /* 0x000fe40000004100 */
[----:B------:R-:W-:Y:S02]  /*bea0*/  HADD2.F32 R2, -RZ, R12.H0_H0 ;  /* 0x2000000cff027230 */ /* 0x000fe40000004100 */
[----:B------:R-:W-:Y:S01]  /*beb0*/  FFMA.FTZ R10, R10, R6, R5 ;  /* 0x000000060a0a7223 */ /* 0x000fe20000010005 */
[----:B------:R-:W-:Y:S01]  /*bec0*/  FADD.FTZ R8, R6, R0 ;  /* 0x0000000006087221 */ /* 0x000fe20000010000 */
[----:B------:R-:W-:Y:S01]  /*bed0*/  FADD.FTZ R5, R11, -UR16 ;  /* 0x800000100b057e21 */ /* 0x000fe20008010000 */
[----:B------:R-:W-:-:S03]  /*bee0*/  HADD2.F32 R6, -RZ, R13.H0_H0 ;  /* 0x2000000dff067230 */ /* 0x000fc60000004100 */
        /* <DEDUP_REMOVED lines=20> */
.L_x_1497:
[----:B------:R-:W2:Y:S02]  /*c030*/  LDL.LU.S16 R0, [R1+0x280] ;  /* 0x0002800001007983 */ /* 0x000ea40000300600 */
        /* <DEDUP_REMOVED lines=12> */
[----:B------:R-:W-:Y:S01]  /*c100*/  FMUL.FTZ R11, R6, R62 ;  /* 0x0000003e060b7220 */ /* 0x000fe20000410000 */
[----:B------:R-:W-:Y:S01]  /*c110*/  PRMT R14, R16, 0x7610, R14 ;  /* 0x00007610100e7816 */ /* 0x000fe2000000000e */
[----:B------:R-:W-:-:S02]  /*c120*/  FMUL.FTZ R4, R2, R63 ;  /* 0x0000003f02047220 */ /* 0x000fc40000410000 */
[----:B------:R-:W-:Y:S01]  /*c130*/  FFMA.FTZ R10, R7, R11, R10 ;  /* 0x0000000b070a7223 */ /* 0x000fe2000001000a */
[----:B------:R-:W-:-:S03]  /*c140*/  FADD.FTZ R11, R8, R11 ;  /* 0x0000000b080b7221 */ /* 0x000fc60000010000 */
[----:B------:R-:W-:Y:S01]  /*c150*/  FFMA.FTZ R8, R5, R4, R10 ;  /* 0x0000000405087223 */ /* 0x000fe2000001000a */
[----:B------:R-:W-:Y:S01]  /*c160*/  FADD.FTZ R10, R4, R11 ;  /* 0x0000000b040a7221 */ /* 0x000fe20000010000 */
[----:B------:R-:W-:Y:S01]  /*c170*/  HADD2.F32 R4, -RZ, R13.H0_H0 ;  /* 0x2000000dff047230 */ /* 0x000fe20000004100 */
[----:B--2---:R-:W-:Y:S01]  /*c180*/  PRMT R12, R0, 0x7610, R12 ;  /* 0x00007610000c7816 */ /* 0x004fe2000000000c */
[----:B------:R-:W-:Y:S01]  /*c190*/  FFMA.FTZ R0, R7, R6, R3 ;  /* 0x0000000607007223 */ /* 0x000fe20000010003 */
[----:B------:R-:W-:Y:S02]  /*c1a0*/  HADD2.F32 R3, -RZ, R15.H0_H0 ;  /* 0x2000000fff037230 */ /* 0x000fe40000004100 */
[----:B------:R-:W-:Y:S02]  /*c1b0*/  HADD2.F32 R7, -RZ, R14.H0_H0 ;  /* 0x2000000eff077230 */ /* 0x000fe40000004100 */
[----:B------:R-:W-:Y:S02]  /*c1c0*/  HADD2.F32 R15, -RZ, R12.H0_H0 ;  /* 0x2000000cff0f7230 */ /* 0x000fe40000004100 */
[----:B------:R-:W-:Y:S01]  /*c1d0*/  FADD.FTZ R3, R3, -UR16 ;  /* 0x8000001003037e21 */ /* 0x000fe20008010000 */
[----:B------:R-:W-:-:S03]  /*c1e0*/  FADD.FTZ R11, R7, -UR16 ;  /* 0x80000010070b7e21 */ /* 0x000fc60008010000 */
        /* <DEDUP_REMOVED lines=21> */
.L_x_1498:
[----:B------:R-:W2:Y:S02]  /*c340*/  LDL.LU.S16 R11, [R1+0x2a0] ;  /* 0x0002a000010b7983 */ /* 0x000ea40000300600 */
        /* <DEDUP_REMOVED lines=13> */
[----:B------:R-:W-:Y:S02]  /*c420*/  PRMT R13, R17, 0x7610, R13 ;  /* 0x00007610110d7816 */ /* 0x000fe4000000000d */
        /* <DEDUP_REMOVED lines=10> */
[----:B------:R-:W-:-:S02]  /*c4d0*/  HADD2.F32 R14, -RZ, R12.H0_H0 ;  /* 0x2000000cff0e7230 */ /* 0x000fc40000004100 */
        /* <DEDUP_REMOVED lines=23> */
.L_x_1499:
        /* <DEDUP_REMOVED lines=9> */
[----:B------:R-:W2:Y:S01]  /*c6e0*/  LDL.LU.S16 R8, [R1+0x27c] ;  /* 0x00027c0001087983 */ /* 0x000ea20000300600 */
[----:B------:R-:W-:Y:S01]  /*c6f0*/  PRMT R19, R23, 0x7610, R19 ;  /* 0x0000761017137816 */ /* 0x000fe20000000013 */
[----:B------:R-:W-:Y:S01]  /*c700*/  FADD.FTZ R2, R9, R2 ;  /* 0x0000000209027221 */ /* 0x000fe20000010000 */
[----:B------:R-:W-:Y:S01]  /*c710*/  PRMT R12, R22, 0x7610, R12 ;  /* 0x00007610160c7816 */ /* 0x000fe2000000000c */
[----:B------:R-:W-:Y:S01]  /*c720*/  FFMA.FTZ R0, R7, R4, R0 ;  /* 0x0000000407007223 */ /* 0x000fe20000010000 */
[----:B------:R-:W-:Y:S01]  /*c730*/  FMUL.FTZ R7, R14, R63 ;  /* 0x0000003f0e077220 */ /* 0x000fe20000410000 */
[----:B------:R-:W-:-:S02]  /*c740*/  PRMT R17, R21, 0x7610, R17 ;  /* 0x0000761015117816 */ /* 0x000fc40000000011 */
[----:B------:R-:W-:Y:S01]  /*c750*/  HADD2.F32 R9, -RZ, R12.H0_H0 ;  /* 0x2000000cff097230 */ /* 0x000fe20000004100 */
[----:B--2---:R-:W-:Y:S01]  /*c760*/  PRMT R16, R8, 0x7610, R16 ;  /* 0x0000761008107816 */ /* 0x004fe20000000010 */
[----:B------:R-:W-:-:S04]  /*c770*/  FMUL.FTZ R8, R11, R62 ;  /* 0x0000003e0b087220 */ /* 0x000fc80000410000 */
[----:B------:R-:W-:Y:S01]  /*c780*/  FFMA.FTZ R5, R13, R8, R5 ;  /* 0x000000080d057223 */ /* 0x000fe20000010005 */
[----:B------:R-:W-:Y:S01]  /*c790*/  FADD.FTZ R8, R6, R8 ;  /* 0x0000000806087221 */ /* 0x000fe20000010000 */
[----:B------:R-:W-:Y:S02]  /*c7a0*/  HADD2.F32 R6, -RZ, R19.H0_H0 ;  /* 0x20000013ff067230 */ /* 0x000fe40000004100 */
[----:B------:R-:W-:Y:S01]  /*c7b0*/  FFMA.FTZ R5, R10, R7, R5 ;  /* 0x000000070a057223 */ /* 0x000fe20000010005 */
[----:B------:R-:W-:Y:S01]  /*c7c0*/  FADD.FTZ R8, R7, R8 ;  /* 0x0000000807087221 */ /* 0x000fe20000010000 */
[----:B------:R-:W-:Y:S01]  /*c7d0*/  FADD.FTZ R7, R9, -UR16 ;  /* 0x8000001009077e21 */ /* 0x000fe20008010000 */
[----:B------:R-:W-:Y:S01]  /*c7e0*/  FADD.FTZ R12, R6, -UR16 ;  /* 0x80000010060c7e21 */ /* 0x000fe20008010000 */
[----:B------:R-:W-:Y:S02]  /*c7f0*/  HADD2.F32 R9, -RZ, R17.H0_H0 ;  /* 0x20000011ff097230 */ /* 0x000fe40000004100 */
[----:B------:R-:W-:-:S02]  /*c800*/  HADD2.F32 R6, -RZ, R16.H0_H0 ;  /* 0x20000010ff067230 */ /* 0x000fc40000004100 */
        /* <DEDUP_REMOVED lines=21> */
.L_x_1500:
        /* <DEDUP_REMOVED lines=14> */
[----:B------:R-:W-:Y:S01]  /*ca40*/  PRMT R21, R17, 0x7610, R21 ;  /* 0x0000761011157816 */ /* 0x000fe20000000015 */
[----:B------:R-:W-:Y:S01]  /*ca50*/  FMUL.FTZ R17, R6, R63 ;  /* 0x0000003f06117220 */ /* 0x000fe20000410000 */
[----:B------:R-:W-:-:S02]  /*ca60*/  HADD2.F32 R3, -RZ, R23.H0_H0 ;  /* 0x20000017ff037230 */ /* 0x000fc40000004100 */
[----:B------:R-:W-:-:S05]  /*ca70*/  HADD2.F32 R4, -RZ, R22.H0_H0 ;  /* 0x20000016ff047230 */ /* 0x000fca0000004100 */
[----:B------:R-:W-:-:S04]  /*ca80*/  FADD.FTZ R4, R4, -UR16 ;  /* 0x8000001004047e21 */ /* 0x000fc80008010000 */
[----:B------:R-:W-:Y:S01]  /*ca90*/  FMUL.FTZ R4, R4, UR12 ;  /* 0x0000000c04047c20 */ /* 0x000fe20008410000 */
[----:B--2---:R-:W-:Y:S01]  /*caa0*/  PRMT R19, R16, 0x7610, R19 ;  /* 0x0000761010137816 */ /* 0x004fe20000000013 */
[----:B------:R-:W-:-:S04]  /*cab0*/  FMUL.FTZ R16, R9, R62 ;  /* 0x0000003e09107220 */ /* 0x000fc80000410000 */
[----:B------:R-:W-:Y:S01]  /*cac0*/  FFMA.FTZ R5, R12, R16, R5 ;  /* 0x000000100c057223 */ /* 0x000fe20000010005 */
[----:B------:R-:W-:-:S03]  /*cad0*/  FADD.FTZ R8, R8, R16 ;  /* 0x0000001008087221 */ /* 0x000fc60000010000 */
[----:B------:R-:W-:Y:S01]  /*cae0*/  FFMA.FTZ R16, R7, R17, R5 ;  /* 0x0000001107107223 */ /* 0x000fe20000010005 */
[----:B------:R-:W-:Y:S01]  /*caf0*/  FADD.FTZ R5, R3, -UR16 ;  /* 0x8000001003057e21 */ /* 0x000fe20008010000 */
[----:B------:R-:W-:Y:S01]  /*cb00*/  FADD.FTZ R17, R17, R8 ;  /* 0x0000000811117221 */ /* 0x000fe20000010000 */
[----:B------:R-:W-:Y:S02]  /*cb10*/  HADD2.F32 R8, -RZ, R21.H0_H0 ;  /* 0x20000015ff087230 */ /* 0x000fe40000004100 */
[----:B------:R-:W-:Y:S02]  /*cb20*/  HADD2.F32 R3, -RZ, R19.H0_H0 ;  /* 0x20000013ff037230 */ /* 0x000fe40000004100 */
        /* <DEDUP_REMOVED lines=20> */
.L_x_1501:
        /* <DEDUP_REMOVED lines=14> */
[----:B------:R-:W-:Y:S01]  /*cd50*/  FMUL.FTZ R2, R3, R63 ;  /* 0x0000003f03027220 */ /* 0x000fe20000410000 */
[----:B------:R-:W-:Y:S01]  /*cd60*/  HADD2.F32 R0, -RZ, R24.H0_H0 ;  /* 0x20000018ff007230 */ /* 0x000fe20000004100 */
[----:B------:R-:W-:-:S04]  /*cd70*/  PRMT R22, R25, 0x7610, R22 ;  /* 0x0000761019167816 */ /* 0x000fc80000000016 */
[----:B------:R-:W-:Y:S01]  /*cd80*/  FADD.FTZ R0, R0, -UR16 ;  /* 0x8000001000007e21 */ /* 0x000fe20008010000 */
[----:B------:R-:W-:-:S03]  /*cd90*/  HADD2.F32 R34, -RZ, R22.H0_H0 ;  /* 0x20000016ff227230 */ /* 0x000fc60000004100 */
[----:B------:R-:W-:Y:S01]  /*cda0*/  FMUL.FTZ R0, R0, UR12 ;  /* 0x0000000c00007c20 */ /* 0x000fe20008410000 */
[----:B--2---:R-:W-:Y:S01]  /*cdb0*/  PRMT R21, R19, 0x7610, R21 ;  /* 0x0000761013157816 */ /* 0x004fe20000000015 */
[----:B------:R-:W-:-:S04]  /*cdc0*/  FMUL.FTZ R19, R8, R62 ;  /* 0x0000003e08137220 */ /* 0x000fc80000410000 */
[----:B------:R-:W-:Y:S01]  /*cdd0*/  FFMA.FTZ R16, R5, R19, R16 ;  /* 0x0000001305107223 */ /* 0x000fe20000010010 */
[----:B------:R-:W-:Y:S01]  /*cde0*/  FADD.FTZ R17, R17, R19 ;  /* 0x0000001311117221 */ /* 0x000fe20000010000 */
[----:B------:R-:W-:Y:S02]  /*cdf0*/  HADD2.F32 R19, -RZ, R23.H0_H0 ;  /* 0x20000017ff137230 */ /* 0x000fe40000004100 */
[----:B------:R-:W-:Y:S01]  /*ce00*/  FFMA.FTZ R16, R4, R2, R16 ;  /* 0x0000000204107223 */ /* 0x000fe20000010010 */
[----:B------:R-:W-:Y:S01]  /*ce10*/  FADD.FTZ R17, R2, R17 ;  /* 0x0000001102117221 */ /* 0x000fe20000010000 */
        /* <DEDUP_REMOVED lines=22> */
.L_x_1502:
        /* <DEDUP_REMOVED lines=14> */
[----:B------:R-:W-:Y:S01]  /*d060*/  PRMT R22, R25, 0x7610, R22 ;  /* 0x0000761019167816 */ /* 0x000fe20000000016 */
[----:B------:R-:W-:-:S02]  /*d070*/  HADD2.F32 R18, -RZ, R24.H0_H0 ;  /* 0x20000018ff127230 */ /* 0x000fc40000004100 */
[----:B------:R-:W-:Y:S02]  /*d080*/  HADD2.F32 R20, -RZ, R23.H0_H0 ;  /* 0x20000017ff147230 */ /* 0x000fe40000004100 */
[----:B------:R-:W-:Y:S02]  /*d090*/  HADD2.F32 R31, -RZ, R22.H0_H0 ;  /* 0x20000016ff1f7230 */ /* 0x000fe40000004100 */
[----:B------:R-:W-:Y:S01]  /*d0a0*/  FADD.FTZ R18, R18, -UR16 ;  /* 0x8000001012127e21 */ /* 0x000fe20008010000 */
[----:B------:R-:W-:-:S03]  /*d0b0*/  FADD.FTZ R20, R20, -UR16 ;  /* 0x8000001014147e21 */ /* 0x000fc60008010000 */
[----:B------:R-:W-:Y:S01]  /*d0c0*/  FMUL.FTZ R32, R18, UR12 ;  /* 0x0000000c12207c20 */ /* 0x000fe20008410000 */
[----:B------:R-:W-:Y:S01]  /*d0d0*/  FMUL.FTZ R30, R20, UR12 ;  /* 0x0000000c141e7c20 */ /* 0x000fe20008410000 */
[----:B--2---:R-:W-:Y:S01]  /*d0e0*/  PRMT R21, R19, 0x7610, R21 ;  /* 0x0000761013157816 */ /* 0x004fe20000000015 */
[----:B------:R-:W-:-:S04]  /*d0f0*/  FMUL.FTZ R19, R34, R62 ;  /* 0x0000003e22137220 */ /* 0x000fc80000410000 */
[----:B------:R-:W-:Y:S01]  /*d100*/  FFMA.FTZ R16, R0, R19, R16 ;  /* 0x0000001300107223 */ /* 0x000fe20000010010 */
[----:B------:R-:W-:Y:S01]  /*d110*/  FADD.FTZ R17, R17, R19 ;  /* 0x0000001311117221 */ /* 0x000fe20000010000 */
[----:B------:R-:W-:Y:S01]  /*d120*/  FMUL.FTZ R19, R33, R63 ;  /* 0x0000003f21137220 */ /* 0x000fe20000410000 */
[----:B------:R-:W-:-:S03]  /*d130*/  HADD2.F32 R29, -RZ, R21.H0_H0 ;  /* 0x20000015ff1d7230 */ /* 0x000fc60000004100 */
        /* <DEDUP_REMOVED lines=21> */
.L_x_1503:
        /* <DEDUP_REMOVED lines=14> */
[----:B------:R-:W-:-:S05]  /*d370*/  PRMT R20, R23, 0x7610, R20 ;  /* 0x0000761017147816 */ /* 0x000fca0000000014 */
[----:B------:R-:W-:Y:S01]  /*d380*/  HADD2.F32 R27, -RZ, R20.H0_H0 ;  /* 0x20000014ff1b7230 */ /* 0x000fe20000004100 */
[----:B--2---:R-:W-:Y:S01]  /*d390*/  PRMT R19, R18, 0x7610, R19 ;  /* 0x0000761012137816 */ /* 0x004fe20000000013 */
[----:B------:R-:W-:-:S04]  /*d3a0*/  FMUL.FTZ R18, R31, R62 ;  /* 0x0000003e1f127220 */ /* 0x000fc80000410000 */
[----:B------:R-:W-:Y:S01]  /*d3b0*/  FFMA.FTZ R13, R32, R18, R16 ;  /* 0x00000012200d7223 */ /* 0x000fe20000010010 */
[----:B------:R-:W-:Y:S01]  /*d3c0*/  FADD.FTZ R15, R17, R18 ;  /* 0x00000012110f7221 */ /* 0x000fe20000010000 */
[----:B------:R-:W-:Y:S02]  /*d3d0*/  HADD2.F32 R16, -RZ, R22.H0_H0 ;  /* 0x20000016ff107230 */ /* 0x000fe40000004100 */
[----:B------:R-:W-:Y:S01]  /*d3e0*/  FMUL.FTZ R17, R29, R63 ;  /* 0x0000003f1d117220 */ /* 0x000fe20000410000 */
[----:B------:R-:W-:Y:S02]  /*d3f0*/  HADD2.F32 R18, -RZ, R21.H0_H0 ;  /* 0x20000015ff127230 */ /* 0x000fe40000004100 */
[----:B------:R-:W-:Y:S02]  /*d400*/  HADD2.F32 R25, -RZ, R19.H0_H0 ;  /* 0x20000013ff197230 */ /* 0x000fe40000004100 */
[----:B------:R-:W-:Y:S01]  /*d410*/  FADD.FTZ R16, R16, -UR16 ;  /* 0x8000001010107e21 */ /* 0x000fe20008010000 */
[----:B------:R-:W-:Y:S01]  /*d420*/  FFMA.FTZ R13, R30, R17, R13 ;  /* 0x000000111e0d7223 */ /* 0x000fe2000001000d */
[----:B------:R-:W-:Y:S01]  /*d430*/  FADD.FTZ R18, R18, -UR16 ;  /* 0x8000001012127e21 */ /* 0x000fe20008010000 */
[----:B------:R-:W-:Y:S01]  /*d440*/  FADD.FTZ R15, R17, R15 ;  /* 0x0000000f110f7221 */ /* 0x000fe20000010000 */
[----:B------:R-:W-:-:S02]  /*d450*/  FMUL.FTZ R28, R16, UR12 ;  /* 0x0000000c101c7c20 */ /* 0x000fc40008410000 */
        /* <DEDUP_REMOVED lines=20> */
.L_x_1504:
        /* <DEDUP_REMOVED lines=49> */
.L_x_1505:
        /* <DEDUP_REMOVED lines=49> */
.L_x_1506:
        /* <DEDUP_REMOVED lines=23> */
[----:B------:R-:W-:Y:S01]  /*dd30*/  FADD.FTZ R10, R10, -UR16 ;  /* 0x800000100a0a7e21 */ /* 0x000fe20008010000 */
[----:B------:R-:W-:Y:S02]  /*dd40*/  FFMA.FTZ R7, R18, R11, R7 ;  /* 0x0000000b12077223 */ /* 0x000fe40000010007 */
[----:B------:R-:W-:Y:S01]  /*dd50*/  FADD.FTZ R14, R12, -UR16 ;  /* 0x800000100c0e7e21 */ /* 0x000fe20008010000 */
[----:B------:R-:W-:Y:S01]  /*dd60*/  FADD.FTZ R9, R11, R9 ;  /* 0x000000090b097221 */ /* 0x000fe20000010000 */
        /* <DEDUP_REMOVED lines=22> */
.L_x_1507:
[----:B------:R-:W2:Y:S02]  /*ded0*/  LDL.S16 R10, [R1+0x248] ;  /* 0x00024800010a7983 */ /* 0x000ea40000100600 */
[----:B--2---:R-:W-:Y:S02]  /*dee0*/  PRMT R35, R10, 0x7610, R35 ;  /* 0x000076100a237816 */ /* 0x004fe40000000023 */
[----:B------:R-:W2:Y:S02]  /*def0*/  LDL.LU.S16 R10, [R1+0x24a] ;  /* 0x00024a00010a7983 */ /* 0x000ea40000300600 */
[----:B------:R-:W-:Y:S02]  /*df00*/  PRMT R13, R35, 0x7610, R13 ;  /* 0x00007610230d7816 */ /* 0x000fe4000000000d */
[----:B------:R-:W3:Y:S01]  /*df10*/  LDL.S16 R35, [R1+0x24c] ;  /* 0x00024c0001237983 */ /* 0x000ee20000100600 */
[----:B------:R-:W-:Y:S01]  /*df20*/  FADD.FTZ R3, R6, R3 ;  /* 0x0000000306037221 */ /* 0x000fe20000010000 */
[----:B------:R-:W-:Y:S01]  /*df30*/  FFMA.FTZ R0, R0, R34, R5 ;  /* 0x0000002200007223 */ /* 0x000fe20000010005 */
        /* <DEDUP_REMOVED lines=10> */
[----:B------:R-:W-:Y:S01]  /*dfe0*/  FADD.FTZ R9, R10, -UR16 ;  /* 0x800000100a097e21 */ /* 0x000fe20008010000 */
[----:B------:R-:W-:-:S02]  /*dff0*/  HADD2.F32 R11, -RZ, R125.H0_H0 ;  /* 0x2000007dff0b7230 */ /* 0x000fc40000004100 */
[----:B------:R-:W-:Y:S01]  /*e000*/  FMUL.FTZ R13, R13, UR12 ;  /* 0x0000000c0d0d7c20 */ /* 0x000fe20008410000 */
[----:B---3--:R-:W-:Y:S02]  /*e010*/  HADD2.F32 R7, -RZ, R35.H0_H0 ;  /* 0x20000023ff077230 */ /* 0x008fe40000004100 */
        /* <DEDUP_REMOVED lines=20> */
.L_x_1508:
[----:B------:R-:W2:Y:S04]  /*e160*/  LDL.S16 R37, [R1+0x238] ;  /* 0x0002380001257983 */ /* 0x000ea80000100600 */
[----:B------:R-:W3:Y:S04]  /*e170*/  LDL.LU.S16 R36, [R1+0x23a] ;  /* 0x00023a0001247983 */ /* 0x000ee80000300600 */
[----:B------:R-:W4:Y:S01]  /*e180*/  LDL.S16 R35, [R1+0x240] ;  /* 0x0002400001237983 */ /* 0x000f220000100600 */
[----:B------:R-:W-:Y:S01]  /*e190*/  FMUL.FTZ R10, R11, R62 ;  /* 0x0000003e0b0a7220 */ /* 0x000fe20000410000 */
[----:B------:R-:W-:Y:S01]  /*e1a0*/  FADD.FTZ R34, R8, R34 ;  /* 0x0000002208227221 */ /* 0x000fe20000010000 */
[----:B------:R-:W-:-:S02]  /*e1b0*/  HADD2.F32 R125, -RZ, R125.H1_H1 ;  /* 0x3000007dff7d7230 */ /* 0x000fc40000004100 */
[----:B------:R-:W-:Y:S01]  /*e1c0*/  FFMA.FTZ R2, R2, R33, R4 ;  /* 0x0000002102027223 */ /* 0x000fe20000010004 */
[----:B------:R-:W-:Y:S01]  /*e1d0*/  FFMA.FTZ R4, R13, R10, R5 ;  /* 0x0000000a0d047223 */ /* 0x000fe20000010005 */
[----:B------:R-:W-:Y:S01]  /*e1e0*/  FADD.FTZ R6, R6, R10 ;  /* 0x0000000a06067221 */ /* 0x000fe20000010000 */
[----:B------:R-:W-:Y:S01]  /*e1f0*/  FMUL.FTZ R5, R7, R63 ;  /* 0x0000003f07057220 */ /* 0x000fe20000410000 */
[----:B------:R-:W-:-:S03]  /*e200*/  FADD.FTZ R10, R125, -UR16 ;  /* 0x800000107d0a7e21 */ /* 0x000fc60008010000 */
[----:B------:R-:W-:Y:S01]  /*e210*/  FFMA.FTZ R4, R9, R5, R4 ;  /* 0x0000000509047223 */ /* 0x000fe20000010004 */
[----:B------:R-:W-:Y:S01]  /*e220*/  FADD.FTZ R6, R5, R6 ;  /* 0x0000000605067221 */ /* 0x000fe20000010000 */
[----:B------:R-:W-:Y:S01]  /*e230*/  FMUL.FTZ R10, R10, UR12 ;  /* 0x0000000c0a0a7c20 */ /* 0x000fe20008410000 */
[----:B--2---:R-:W-:Y:S02]  /*e240*/  HADD2.F32 R8, -RZ, R37.H0_H0 ;  /* 0x20000025ff087230 */ /* 0x004fe40000004100 */
[----:B---3--:R-:W-:-:S03]  /*e250*/  HADD2.F32 R84, -RZ, R36.H0_H0 ;  /* 0x20000024ff547230 */ /* 0x008fc60000004100 */
[----:B------:R-:W-:Y:S01]  /*e260*/  FADD.FTZ R8, R8, -UR16 ;  /* 0x8000001008087e21 */ /* 0x000fe20008010000 */
[----:B----4-:R-:W-:-:S03]  /*e270*/  HADD2.F32 R5, -RZ, R35.H0_H0 ;  /* 0x20000023ff057230 */ /* 0x010fc60000004100 */
        /* <DEDUP_REMOVED lines=20> */
.L_x_1509:
[----:B------:R-:W2:Y:S04]  /*e3c0*/  LDL.S16 R41, [R1+0x23e] ;  /* 0x00023e0001297983 */ /* 0x000ea80000100600 */
[----:B------:R-:W3:Y:S04]  /*e3d0*/  LDL.LU.S16 R40, [R1+0x242] ;  /* 0x0002420001287983 */ /* 0x000ee80000300600 */
[----:B------:R-:W4:Y:S04]  /*e3e0*/  LDL.S16 R39, [R1+0x244] ;  /* 0x0002440001277983 */ /* 0x000f280000100600 */
[----:B------:R-:W5:Y:S01]  /*e3f0*/  LDL.LU.S16 R37, [R1+0x246] ;  /* 0x0002460001257983 */ /* 0x000f620000300600 */
        /* <DEDUP_REMOVED lines=8> */
[----:B--2---:R-:W-:Y:S02]  /*e480*/  HADD2.F32 R0, -RZ, R41.H0_H0 ;  /* 0x20000029ff007230 */ /* 0x004fe40000004100 */
[----:B---3--:R-:W-:-:S03]  /*e490*/  HADD2.F32 R3, -RZ, R40.H0_H0 ;  /* 0x20000028ff037230 */ /* 0x008fc60000004100 */
[----:B------:R-:W-:Y:S02]  /*e4a0*/  FADD.FTZ R6, R0, -UR16 ;  /* 0x8000001000067e21 */ /* 0x000fe40008010000 */
[----:B------:R-:W-:Y:S01]  /*e4b0*/  FADD.FTZ R4, R3, -UR16 ;  /* 0x8000001003047e21 */ /* 0x000fe20008010000 */
[----:B----4-:R-:W-:Y:S02]  /*e4c0*/  HADD2.F32 R3, -RZ, R39.H0_H0 ;  /* 0x20000027ff037230 */ /* 0x010fe40000004100 */
[----:B------:R-:W-:Y:S01]  /*e4d0*/  FMUL.FTZ R6, R6, UR12 ;  /* 0x0000000c06067c20 */ /* 0x000fe20008410000 */
[----:B-----5:R-:W-:Y:S02]  /*e4e0*/  HADD2.F32 R0, -RZ, R37.H0_H0 ;  /* 0x20000025ff007230 */ /* 0x020fe40000004100 */
        /* <DEDUP_REMOVED lines=20> */
.L_x_1510:
[----:B------:R-:W2:Y:S04]  /*e630*/  LDL.S16 R41, [R1+0x220] ;  /* 0x0002200001297983 */ /* 0x000ea80000100600 */
[----:B------:R-:W3:Y:S04]  /*e640*/  LDL.LU.S16 R40, [R1+0x222] ;  /* 0x0002220001287983 */ /* 0x000ee80000300600 */
[----:B------:R-:W4:Y:S01]  /*e650*/  LDL.LU.S16 R39, [R1+0x24e] ;  /* 0x00024e0001277983 */ /* 0x000f220000300600 */
[----:B------:R-:W-:Y:S01]  /*e660*/  FMUL.FTZ R37, R3, R62 ;  /* 0x0000003e03257220 */ /* 0x000fe20000410000 */
[----:B------:R-:W-:Y:S01]  /*e670*/  FADD.FTZ R31, R34, R31 ;  /* 0x0000001f221f7221 */ /* 0x000fe20000010000 */
[----:B------:R-:W-:Y:S01]  /*e680*/  FFMA.FTZ R30, R30, R29, R2 ;  /* 0x0000001d1e1e7223 */ /* 0x000fe20000010002 */
[----:B------:R-:W-:-:S02]  /*e690*/  HADD2.F32 R82, -RZ, R120.H0_H0 ;  /* 0x20000078ff527230 */ /* 0x000fc40000004100 */
[----:B------:R-:W-:Y:S01]  /*e6a0*/  FFMA.FTZ R34, R6, R37, R35 ;  /* 0x0000002506227223 */ /* 0x000fe20000010023 */
[----:B------:R-:W-:Y:S01]  /*e6b0*/  FADD.FTZ R35, R36, R37 ;  /* 0x0000002524237221 */ /* 0x000fe20000010000 */
[----:B------:R-:W-:-:S04]  /*e6c0*/  FMUL.FTZ R36, R0, R63 ;  /* 0x0000003f00247220 */ /* 0x000fc80000410000 */
[----:B------:R-:W-:Y:S01]  /*e6d0*/  FFMA.FTZ R34, R4, R36, R34 ;  /* 0x0000002404227223 */ /* 0x000fe20000010022 */
[----:B------:R-:W-:Y:S01]  /*e6e0*/  FADD.FTZ R35, R36, R35 ;  /* 0x0000002324237221 */ /* 0x000fe20000010000 */
[----:B--2---:R-:W-:Y:S02]  /*e6f0*/  HADD2.F32 R2, -RZ, R41.H0_H0 ;  /* 0x20000029ff027230 */ /* 0x004fe40000004100 */
[----:B---3--:R-:W-:-:S03]  /*e700*/  HADD2.F32 R37, -RZ, R40.H0_H0 ;  /* 0x20000028ff257230 */ /* 0x008fc60000004100 */
[----:B------:R-:W-:Y:S01]  /*e710*/  FADD.FTZ R2, R2, -UR16 ;  /* 0x8000001002027e21 */ /* 0x000fe20008010000 */
[----:B----4-:R-:W-:Y:S02]  /*e720*/  HADD2.F32 R76, -RZ, R39.H0_H0 ;  /* 0x20000027ff4c7230 */ /* 0x010fe40000004100 */
[----:B------:R-:W-:Y:S01]  /*e730*/  FADD.FTZ R37, R37, -UR16 ;  /* 0x8000001025257e21 */ /* 0x000fe20008010000 */
[----:B------:R-:W-:-:S03]  /*e740*/  FMUL.FTZ R2, R2, UR12 ;  /* 0x0000000c02027c20 */ /* 0x000fc60008410000 */
        /* <DEDUP_REMOVED lines=20> */
.L_x_1511:
[----:B------:R-:W-:Y:S01]  /*e890*/  FMUL.FTZ R36, R82, R62 ;  /* 0x0000003e52247220 */ /* 0x000fe20000410000 */
[----:B------:R-:W-:Y:S01]  /*e8a0*/  FADD.FTZ R29, R33, R29 ;  /* 0x0000001d211d7221 */ /* 0x000fe20000010000 */
[----:B------:R-:W-:Y:S02]  /*e8b0*/  HADD2.F32 R120, -RZ, R120.H1_H1 ;  /* 0x30000078ff787230 */ /* 0x000fe40000004100 */
[----:B------:R-:W-:Y:S01]  /*e8c0*/  FFMA.FTZ R28, R28, R27, R32 ;  /* 0x0000001b1c1c7223 */ /* 0x000fe20000010020 */
[----:B------:R-:W-:Y:S01]  /*e8d0*/  FADD.FTZ R33, R35, R36 ;  /* 0x0000002423217221 */ /* 0x000fe20000010000 */
[----:B------:R-:W-:Y:S02]  /*e8e0*/  HADD2.F32 R35, -RZ, R121.H1_H1 ;  /* 0x30000079ff237230 */ /* 0x000fe40000004100 */
[----:B------:R-:W-:Y:S01]  /*e8f0*/  FFMA.FTZ R32, R2, R36, R34 ;  /* 0x0000002402207223 */ /* 0x000fe20000010022 */
[----:B------:R-:W-:Y:S01]  /*e900*/  FMUL.FTZ R34, R76, R63 ;  /* 0x0000003f4c227220 */ /* 0x000fe20000410000 */
[----:B------:R-:W-:Y:S01]  /*e910*/  FADD.FTZ R77, R120, -UR16 ;  /* 0x80000010784d7e21 */ /* 0x000fe20008010000 */
[----:B------:R-:W-:-:S02]  /*e920*/  HADD2.F32 R73, -RZ, R122.H1_H1 ;  /* 0x3000007aff497230 */ /* 0x000fc40000004100 */
[----:B------:R-:W-:Y:S01]  /*e930*/  FADD.FTZ R35, R35, -UR16 ;  /* 0x8000001023237e21 */ /* 0x000fe20008010000 */
[----:B------:R-:W-:Y:S01]  /*e940*/  FFMA.FTZ R32, R83, R34, R32 ;  /* 0x0000002253207223 */ /* 0x000fe20000010020 */
        /* <DEDUP_REMOVED lines=23> */
.L_x_1512:
[----:B------:R-:W2:Y:S04]  /*eac0*/  LDL.S16 R37, [R1+0x212] ;  /* 0x0002120001257983 */ /* 0x000ea80000100600 */
[----:B------:R-:W3:Y:S04]  /*ead0*/  LDL.S16 R36, [R1+0x214] ;  /* 0x0002140001247983 */ /* 0x000ee80000100600 */
[----:B------:R-:W4:Y:S01]  /*eae0*/  LDL.LU.S16 R35, [R1+0x216] ;  /* 0x0002160001237983 */ /* 0x000f220000300600 */
[----:B------:R-:W-:Y:S01]  /*eaf0*/  FMUL.FTZ R34, R73, R62 ;  /* 0x0000003e49227220 */ /* 0x000fe20000410000 */
[----:B------:R-:W-:Y:S01]  /*eb00*/  FADD.FTZ R27, R31, R27 ;  /* 0x0000001b1f1b7221 */ /* 0x000fe20000010000 */
[----:B------:R-:W-:-:S02]  /*eb10*/  HADD2.F32 R124, -RZ, R124.H0_H0 ;  /* 0x2000007cff7c7230 */ /* 0x000fc40000004100 */
[----:B------:R-:W-:Y:S01]  /*eb20*/  FFMA.FTZ R26, R26, R25, R30 ;  /* 0x000000191a1a7223 */ /* 0x000fe2000001001e */
[----:B------:R-:W-:Y:S01]  /*eb30*/  FADD.FTZ R31, R33, R34 ;  /* 0x00000022211f7221 */ /* 0x000fe20000010000 */
[----:B------:R-:W-:Y:S01]  /*eb40*/  FFMA.FTZ R30, R77, R34, R32 ;  /* 0x000000224d1e7223 */ /* 0x000fe20000010020 */
        /* <DEDUP_REMOVED lines=29> */
.L_x_1513:
[----:B------:R-:W2:Y:S04]  /*ed20*/  LDL.LU.S16 R35, [R1+0x210] ;  /* 0x0002100001237983 */ /* 0x000ea80000300600 */
[----:B------:R-:W3:Y:S04]  /*ed30*/  LDL.S16 R34, [R1+0x218] ;  /* 0x0002180001227983 */ /* 0x000ee80000100600 */
        /* <DEDUP_REMOVED lines=36> */
.L_x_1514:
        /* <DEDUP_REMOVED lines=35> */
.L_x_1515:
[----:B------:R-:W-:Y:S01]  /*f1b0*/  FMUL.FTZ R28, R46, R62 ;  /* 0x0000003e2e1c7220 */ /* 0x000fe20000410000 */
[----:B------:R-:W-:Y:S01]  /*f1c0*/  FADD.FTZ R21, R25, R21 ;  /* 0x0000001519157221 */ /* 0x000fe20000010000 */
[----:B------:R-:W-:Y:S01]  /*f1d0*/  FFMA.FTZ R20, R20, R19, R24 ;  /* 0x0000001314147223 */ /* 0x000fe20000010018 */
[--C-:B------:R-:W-:Y:S02]  /*f1e0*/  HADD2.F32 R42, -RZ, R117.reuse.H1_H1 ;  /* 0x30000075ff2a7230 */ /* 0x100fe40000004100 */
[----:B------:R-:W-:Y:S01]  /*f1f0*/  FFMA.FTZ R24, R49, R28, R26 ;  /* 0x0000001c31187223 */ /* 0x000fe2000001001a */
[----:B------:R-:W-:Y:S01]  /*f200*/  FADD.FTZ R25, R27, R28 ;  /* 0x0000001c1b197221 */ /* 0x000fe20000010000 */
[----:B------:R-:W-:Y:S02]  /*f210*/  HADD2.F32 R26, -RZ, R116.H1_H1 ;  /* 0x30000074ff1a7230 */ /* 0x000fe40000004100 */
[----:B------:R-:W-:Y:S01]  /*f220*/  FMUL.FTZ R27, R44, R63 ;  /* 0x0000003f2c1b7220 */ /* 0x000fe20000410000 */
[----:B------:R-:W-:-:S02]  /*f230*/  HADD2.F32 R28, -RZ, R117.H0_H0 ;  /* 0x20000075ff1c7230 */ /* 0x000fc40000004100 */
[----:B------:R-:W-:Y:S02]  /*f240*/  HADD2.F32 R40, -RZ, R119.H1_H1 ;  /* 0x30000077ff287230 */ /* 0x000fe40000004100 */
[----:B------:R-:W-:Y:S01]  /*f250*/  FADD.FTZ R26, R26, -UR16 ;  /* 0x800000101a1a7e21 */ /* 0x000fe20008010000 */
[----:B------:R-:W-:Y:S01]  /*f260*/  FFMA.FTZ R24, R47, R27, R24 ;  /* 0x0000001b2f187223 */ /* 0x000fe20000010018 */
[----:B------:R-:W-:Y:S01]  /*f270*/  FADD.FTZ R28, R28, -UR16 ;  /* 0x800000101c1c7e21 */ /* 0x000fe20008010000 */
[----:B------:R-:W-:Y:S01]  /*f280*/  FADD.FTZ R25, R27, R25 ;  /* 0x000000191b197221 */ /* 0x000fe20000010000 */
        /* <DEDUP_REMOVED lines=21> */
.L_x_1516:
[----:B------:R-:W-:Y:S01]  /*f3e0*/  FMUL.FTZ R26, R42, R62 ;  /* 0x0000003e2a1a7220 */ /* 0x000fe20000410000 */
[----:B------:R-:W-:Y:S01]  /*f3f0*/  FFMA.FTZ R18, R18, R17, R22 ;  /* 0x0000001112127223 */ /* 0x000fe20000010016 */
[----:B------:R-:W-:Y:S01]  /*f400*/  FADD.FTZ R19, R23, R19 ;  /* 0x0000001317137221 */ /* 0x000fe20000010000 */
[----:B------:R-:W-:Y:S02]  /*f410*/  HADD2.F32 R37, -RZ, R86.H0_H0 ;  /* 0x20000056ff257230 */ /* 0x000fe40000004100 */
[----:B------:R-:W-:Y:S01]  /*f420*/  FFMA.FTZ R22, R45, R26, R24 ;  /* 0x0000001a2d167223 */ /* 0x000fe20000010018 */
[--C-:B------:R-:W-:Y:S02]  /*f430*/  HADD2.F32 R24, -RZ, R109.reuse.H0_H0 ;  /* 0x2000006dff187230 */ /* 0x100fe40000004100 */
[----:B------:R-:W-:Y:S01]  /*f440*/  FADD.FTZ R23, R25, R26 ;  /* 0x0000001a19177221 */ /* 0x000fe20000010000 */
[----:B------:R-:W-:Y:S02]  /*f450*/  HADD2.F32 R109, -RZ, R109.H1_H1 ;  /* 0x3000006dff6d7230 */ /* 0x000fe40000004100 */
[----:B------:R-:W-:Y:S01]  /*f460*/  FMUL.FTZ R25, R40, R63 ;  /* 0x0000003f28197220 */ /* 0x000fe20000410000 */
[----:B------:R-:W-:-:S02]  /*f470*/  HADD2.F32 R35, -RZ, R112.H1_H1 ;  /* 0x30000070ff237230 */ /* 0x000fc40000004100 */
[----:B------:R-:W-:Y:S01]  /*f480*/  FADD.FTZ R24, R24, -UR16 ;  /* 0x8000001018187e21 */ /* 0x000fe20008010000 */
[----:B------:R-:W-:Y:S01]  /*f490*/  FADD.FTZ R39, R109, -UR16 ;  /* 0x800000106d277e21 */ /* 0x000fe20008010000 */
[----:B------:R-:W-:Y:S01]  /*f4a0*/  FFMA.FTZ R22, R43, R25, R22 ;  /* 0x000000192b167223 */ /* 0x000fe20000010016 */
[----:B------:R-:W-:Y:S01]  /*f4b0*/  FADD.FTZ R23, R25, R23 ;  /* 0x0000001719177221 */ /* 0x000fe20000010000 */
        /* <DEDUP_REMOVED lines=21> */
.L_x_1517:
[----:B------:R-:W-:Y:S01]  /*f610*/  FMUL.FTZ R24, R37, R62 ;  /* 0x0000003e25187220 */ /* 0x000fe20000410000 */
[----:B------:R-:W-:Y:S01]  /*f620*/  FFMA.FTZ R16, R16, R15, R20 ;  /* 0x0000000f10107223 */ /* 0x000fe20000010014 */
[----:B------:R-:W-:Y:S01]  /*f630*/  FADD.FTZ R17, R21, R17 ;  /* 0x0000001115117221 */ /* 0x000fe20000010000 */
[----:B------:R-:W-:Y:S02]  /*f640*/  HADD2.F32 R33, -RZ, R86.H1_H1 ;  /* 0x30000056ff217230 */ /* 0x000fe40000004100 */
[----:B------:R-:W-:Y:S01]  /*f650*/  FFMA.FTZ R20, R41, R24, R22 ;  /* 0x0000001829147223 */ /* 0x000fe20000010016 */
[--C-:B------:R-:W-:Y:S02]  /*f660*/  HADD2.F32 R22, -RZ, R75.reuse.H1_H1 ;  /* 0x3000004bff167230 */ /* 0x100fe40000004100 */
[----:B------:R-:W-:Y:S01]  /*f670*/  FADD.FTZ R21, R23, R24 ;  /* 0x0000001817157221 */ /* 0x000fe20000010000 */
[----:B------:R-:W-:Y:S02]  /*f680*/  HADD2.F32 R75, -RZ, R75.H0_H0 ;  /* 0x2000004bff4b7230 */ /* 0x000fe40000004100 */
        /* <DEDUP_REMOVED lines=27> */
.L_x_1518:
[----:B------:R-:W-:Y:S01]  /*f840*/  FMUL.FTZ R22, R33, R62 ;  /* 0x0000003e21167220 */ /* 0x000fe20000410000 */
[----:B------:R-:W-:Y:S01]  /*f850*/  FADD.FTZ R15, R19, R15 ;  /* 0x0000000f130f7221 */ /* 0x000fe20000010000 */
[----:B------:R-:W-:Y:S01]  /*f860*/  FFMA.FTZ R14, R14, R12, R18 ;  /* 0x0000000c0e0e7223 */ /* 0x000fe20000010012 */
[----:B------:R-:W-:Y:S02]  /*f870*/  HADD2.F32 R29, -RZ, R110.H0_H0 ;  /* 0x2000006eff1d7230 */ /* 0x000fe40000004100 */
[----:B------:R-:W-:Y:S01]  /*f880*/  FFMA.FTZ R18, R36, R22, R20 ;  /* 0x0000001624127223 */ /* 0x000fe20000010014 */
[----:B------:R-:W-:Y:S01]  /*f890*/  FADD.FTZ R19, R21, R22 ;  /* 0x0000001615137221 */ /* 0x000fe20000010000 */
[----:B------:R-:W-:Y:S02]  /*f8a0*/  HADD2.F32 R20, -RZ, R106.H0_H0 ;  /* 0x2000006aff147230 */ /* 0x000fe40000004100 */
[----:B------:R-:W-:Y:S01]  /*f8b0*/  FMUL.FTZ R21, R31, R63 ;  /* 0x0000003f1f157220 */ /* 0x000fe20000410000 */
[----:B------:R-:W-:-:S02]  /*f8c0*/  HADD2.F32 R22, -RZ, R107.H1_H1 ;  /* 0x3000006bff167230 */ /* 0x000fc40000004100 */
        /* <DEDUP_REMOVED lines=26> */
.L_x_1519:
[----:B------:R-:W-:Y:S02]  /*fa70*/  HADD2.F32 R106, -RZ, R106.H1_H1 ;  /* 0x3000006aff6a7230 */ /* 0x000fe40000004100 */
[----:B------:R-:W-:Y:S01]  /*fa80*/  FMUL.FTZ R20, R29, R62 ;  /* 0x0000003e1d147220 */ /* 0x000fe20000410000 */
[----:B------:R-:W-:Y:S02]  /*fa90*/  HADD2.F32 R111, -RZ, R111.H0_H0 ;  /* 0x2000006fff6f7230 */ /* 0x000fe40000004100 */
[----:B------:R-:W-:Y:S01]  /*faa0*/  FADD.FTZ R12, R17, R12 ;  /* 0x0000000c110c7221 */ /* 0x000fe20000010000 */
[----:B------:R-:W-:Y:S01]  /*fab0*/  FFMA.FTZ R75, R13, R11, R16 ;  /* 0x0000000b0d4b7223 */ /* 0x000fe20000010010 */
[----:B------:R-:W-:Y:S01]  /*fac0*/  FFMA.FTZ R13, R32, R20, R18 ;  /* 0x00000014200d7223 */ /* 0x000fe20000010012 */
[----:B------:R-:W-:Y:S01]  /*fad0*/  FADD.FTZ R16, R19, R20 ;  /* 0x0000001413107221 */ /* 0x000fe20000010000 */
[----:B------:R-:W-:Y:S01]  /*fae0*/  FMUL.FTZ R17, R27, R63 ;  /* 0x0000003f1b117220 */ /* 0x000fe20000410000 */
[----:B------:R-:W-:Y:S01]  /*faf0*/  FADD.FTZ R28, R106, -UR16 ;  /* 0x800000106a1c7e21 */ /* 0x000fe20008010000 */
[----:B------:R-:W-:Y:S01]  /*fb00*/  FADD.FTZ R25, R111, -UR16 ;  /* 0x800000106f197e21 */ /* 0x000fe20008010000 */
[----:B------:R-:W-:-:S02]  /*fb10*/  HADD2.F32 R24, -RZ, R105.H1_H1 ;  /* 0x30000069ff187230 */ /* 0x000fc40000004100 */
        /* <DEDUP_REMOVED lines=24> */
.L_x_1520:
[----:B------:R-:W-:Y:S01]  /*fca0*/  FMUL.FTZ R17, R24, R62 ;  /* 0x0000003e18117220 */ /* 0x000fe20000410000 */
[----:B------:R-:W-:Y:S01]  /*fcb0*/  FADD.FTZ R11, R15, R11 ;  /* 0x0000000b0f0b7221 */ /* 0x000fe20000010000 */
[--C-:B------:R-:W-:Y:S02]  /*fcc0*/  HADD2.F32 R15, -RZ, R104.reuse.H1_H1 ;  /* 0x30000068ff0f7230 */ /* 0x100fe40000004100 */
[----:B------:R-:W-:Y:S01]  /*fcd0*/  FFMA.FTZ R9, R9, R7, R14 ;  /* 0x0000000709097223 */ /* 0x000fe2000001000e */
[----:B------:R-:W-:Y:S02]  /*fce0*/  HADD2.F32 R105, -RZ, R105.H0_H0 ;  /* 0x20000069ff697230 */ /* 0x000fe40000004100 */
[----:B------:R-:W-:Y:S01]  /*fcf0*/  FADD.FTZ R14, R16, R17 ;  /* 0x00000011100e7221 */ /* 0x000fe20000010000 */
[----:B------:R-:W-:Y:S01]  /*fd00*/  FFMA.FTZ R13, R28, R17, R13 ;  /* 0x000000111c0d7223 */ /* 0x000fe2000001000d */
[----:B------:R-:W-:Y:S01]  /*fd10*/  FMUL.FTZ R16, R22, R63 ;  /* 0x0000003f16107220 */ /* 0x000fe20000410000 */
[----:B------:R-:W-:Y:S01]  /*fd20*/  FADD.FTZ R15, R15, -UR16 ;  /* 0x800000100f0f7e21 */ /* 0x000fe20008010000 */
[----:B------:R-:W-:Y:S01]  /*fd30*/  FADD.FTZ R23, R105, -UR16 ;  /* 0x8000001069177e21 */ /* 0x000fe20008010000 */
[----:B------:R-:W-:-:S02]  /*fd40*/  HADD2.F32 R18, -RZ, R104.H0_H0 ;  /* 0x20000068ff127230 */ /* 0x000fc40000004100 */
        /* <DEDUP_REMOVED lines=24> */
.L_x_1521:
[----:B------:R-:W2:Y:S04]  /*fed0*/  LDL.S16 R17, [R1+0x21c] ;  /* 0x00021c0001117983 */ /* 0x000ea80000100600 */
[----:B------:R-:W3:Y:S04]  /*fee0*/  LDL.LU.S16 R21, [R1+0x21e] ;  /* 0x00021e0001157983 */ /* 0x000ee80000300600 */
[----:B------:R-:W4:Y:S01]  /*fef0*/  LDL.LU.S16 R20, [R1+0x28e] ;  /* 0x00028e0001147983 */ /* 0x000f220000300600 */
[----:B------:R-:W-:Y:S01]  /*ff00*/  FMUL.FTZ R15, R18, R62 ;  /* 0x0000003e120f7220 */ /* 0x000fe20000410000 */
[----:B------:R-:W-:Y:S01]  /*ff10*/  FADD.FTZ R7, R12, R7 ;  /* 0x000000070c077221 */ /* 0x000fe20000010000 */
[----:B------:R-:W-:-:S02]  /*ff20*/  HADD2.F32 R69, -RZ, R69.H0_H0 ;  /* 0x20000045ff457230 */ /* 0x000fc40000004100 */
[----:B------:R-:W-:Y:S01]  /*ff30*/  FFMA.FTZ R75, R10, R84, R75 ;  /* 0x000000540a4b7223 */ /* 0x000fe2000001004b */
[----:B------:R-:W-:Y:S01]  /*ff40*/  FADD.FTZ R12, R14, R15 ;  /* 0x0000000f0e0c7221 */ /* 0x000fe20000010000 */
[----:B------:R-:W-:Y:S01]  /*ff50*/  FFMA.FTZ R10, R26, R15, R13 ;  /* 0x0000000f1a0a7223 */ /* 0x000fe2000001000d */
[----:B------:R-:W-:-:S04]  /*ff60*/  FMUL.FTZ R13, R16, R63 ;  /* 0x0000003f100d7220 */ /* 0x000fc80000410000 */
[----:B------:R-:W-:Y:S01]  /*ff70*/  FFMA.FTZ R10, R23, R13, R10 ;  /* 0x0000000d170a7223 */ /* 0x000fe2000001000a */
[----:B------:R-:W-:Y:S01]  /*ff80*/  FADD.FTZ R12, R13, R12 ;  /* 0x0000000c0d0c7221 */ /* 0x000fe20000010000 */
[----:B--2---:R-:W-:Y:S02]  /*ff90*/  HADD2.F32 R14, -RZ, R17.H0_H0 ;  /* 0x20000011ff0e7230 */ /* 0x004fe40000004100 */
[----:B------:R-:W-:Y:S01]  /*ffa0*/  FADD.FTZ R17, R69, -UR16 ;  /* 0x8000001045117e21 */ /* 0x000fe20008010000 */
[----:B---3--:R-:W-:Y:S02]  /*ffb0*/  HADD2.F32 R21, -RZ, R21.H0_H0 ;  /* 0x20000015ff157230 */ /* 0x008fe40000004100 */
[----:B------:R-:W-:Y:S01]  /*ffc0*/  FADD.FTZ R19, R14, -UR16 ;  /* 0x800000100e137e21 */ /* 0x000fe20008010000 */
[----:B------:R-:W-:Y:S01]  /*ffd0*/  FMUL.FTZ R17, R17, UR12 ;  /* 0x0000000c11117c20 */ /* 0x000fe20008410000 */
[----:B----4-:R-:W-:Y:S02]  /*ffe0*/  HADD2.F32 R14, -RZ, R20.H0_H0 ;  /* 0x20000014ff0e7230 */ /* 0x010fe40000004100 */
        /* <DEDUP_REMOVED lines=20> */
.L_x_1522:
[----:B------:R-:W2:Y:S04]  /*10130*/  LDL.LU.S16 R15, [R1+0x296] ;  /* 0x00029600010f7983 */ /* 0x000ea80000300600 */
[----:B------:R-:W3:Y:S01]  /*10140*/  LDL.LU.S16 R69, [R1+0x29e] ;  /* 0x00029e0001457983 */ /* 0x000ee20000300600 */
[----:B------:R-:W-:Y:S01]  /*10150*/  FMUL.FTZ R13, R21, R62 ;  /* 0x0000003e150d7220 */ /* 0x000fe20000410000 */
[----:B------:R-:W-:Y:S01]  /*10160*/  FADD.FTZ R84, R11, R84 ;  /* 0x000000540b547221 */ /* 0x000fe20000010000 */
[----:B------:R-:W-:Y:S01]  /*10170*/  FFMA.FTZ R8, R8, R5, R9 ;  /* 0x0000000508087223 */ /* 0x000fe20000010009 */
[----:B------:R-:W-:Y:S01]  /*10180*/  FMUL.FTZ R9, R14, R63 ;  /* 0x0000003f0e097220 */ /* 0x000fe20000410000 */
[----:B------:R-:W-:Y:S01]  /*10190*/  FADD.FTZ R11, R12, R13 ;  /* 0x0000000d0c0b7221 */ /* 0x000fe20000010000 */
[----:B------:R-:W-:Y:S01]  /*101a0*/  FFMA.FTZ R10, R17, R13, R10 ;  /* 0x0000000d110a7223 */ /* 0x000fe2000001000a */
[----:B------:R-:W-:-:S02]  /*101b0*/  HADD2.F32 R113, -RZ, R113.H1_H1 ;  /* 0x30000071ff717230 */ /* 0x000fc40000004100 */
[----:B------:R-:W-:Y:S01]  /*101c0*/  FADD.FTZ R11, R9, R11 ;  /* 0x0000000b090b7221 */ /* 0x000fe20000010000 */
[----:B------:R-:W-:Y:S01]  /*101d0*/  FFMA.FTZ R10, R19, R9, R10 ;  /* 0x00000009130a7223 */ /* 0x000fe2000001000a */
[----:B------:R-:W-:Y:S02]  /*101e0*/  HADD2.F32 R20, -RZ, R80.H1_H1 ;  /* 0x30000050ff147230 */ /* 0x000fe40000004100 */
[----:B--2---:R-:W-:Y:S02]  /*101f0*/  HADD2.F32 R12, -RZ, R15.H0_H0 ;  /* 0x2000000fff0c7230 */ /* 0x004fe40000004100 */
[----:B------:R-:W-:-:S03]  /*10200*/  FADD.FTZ R15, R113, -UR16 ;  /* 0x80000010710f7e21 */ /* 0x000fc60008010000 */
[----:B------:R-:W-:Y:S01]  /*10210*/  FADD.FTZ R9, R12, -UR16 ;  /* 0x800000100c097e21 */ /* 0x000fe20008010000 */
[----:B---3--:R-:W-:Y:S02]  /*10220*/  HADD2.F32 R12, -RZ, R69.H0_H0 ;  /* 0x20000045ff0c7230 */ /* 0x008fe40000004100 */
        /* <DEDUP_REMOVED lines=21> */
.L_x_1523:
[----:B------:R-:W-:Y:S01]  /*10380*/  FMUL.FTZ R13, R20, R62 ;  /* 0x0000003e140d7220 */ /* 0x000fe20000410000 */
[----:B------:R-:W-:Y:S01]  /*10390*/  FADD.FTZ R69, R7, R5 ;  /* 0x0000000507457221 */ /* 0x000fe20000010000 */
[----:B------:R-:W-:Y:S01]  /*103a0*/  FFMA.FTZ R75, R6, R3, R75 ;  /* 0x00000003064b7223 */ /* 0x000fe2000001004b */
[--C-:B------:R-:W-:Y:S02]  /*103b0*/  HADD2.F32 R7, -RZ, R79.reuse.H1_H1 ;  /* 0x3000004fff077230 */ /* 0x100fe40000004100 */
[----:B------:R-:W-:Y:S01]  /*103c0*/  FFMA.FTZ R5, R15, R13, R10 ;  /* 0x0000000d0f057223 */ /* 0x000fe2000001000a */
[----:B------:R-:W-:Y:S01]  /*103d0*/  FADD.FTZ R6, R11, R13 ;  /* 0x0000000d0b067221 */ /* 0x000fe20000010000 */
[----:B------:R-:W-:Y:S01]  /*103e0*/  FMUL.FTZ R10, R12, R63 ;  /* 0x0000003f0c0a7220 */ /* 0x000fe20000410000 */
[----:B------:R-:W-:Y:S02]  /*103f0*/  HADD2.F32 R80, -RZ, R80.H0_H0 ;  /* 0x20000050ff507230 */ /* 0x000fe40000004100 */
[----:B------:R-:W-:Y:S01]  /*10400*/  FADD.FTZ R13, R7, -UR16 ;  /* 0x80000010070d7e21 */ /* 0x000fe20008010000 */
[----:B------:R-:W-:-:S02]  /*10410*/  HADD2.F32 R11, -RZ, R79.H0_H0 ;  /* 0x2000004fff0b7230 */ /* 0x000fc40000004100 */
[----:B------:R-:W-:Y:S01]  /*10420*/  FFMA.FTZ R5, R9, R10, R5 ;  /* 0x0000000a09057223 */ /* 0x000fe20000010005 */
[----:B------:R-:W-:Y:S01]  /*10430*/  FADD.FTZ R6, R10, R6 ;  /* 0x000000060a067221 */ /* 0x000fe20000010000 */
[----:B------:R-:W-:Y:S01]  /*10440*/  FADD.FTZ R10, R80, -UR16 ;  /* 0x80000010500a7e21 */ /* 0x000fe20008010000 */
        /* <DEDUP_REMOVED lines=22> */
.L_x_1524:
[----:B------:R-:W2:Y:S04]  /*105b0*/  LDL.S16 R104, [R1+0x2a8] ;  /* 0x0002a80001687983 */ /* 0x000ea80000100600 */
[----:B------:R-:W3:Y:S04]  /*105c0*/  LDL.LU.S16 R102, [R1+0x2aa] ;  /* 0x0002aa0001667983 */ /* 0x000ee80000300600 */
[----:B------:R-:W4:Y:S01]  /*105d0*/  LDL.S16 R86, [R1+0x2ac] ;  /* 0x0002ac0001567983 */ /* 0x000f220000100600 */
[----:B------:R-:W-:Y:S01]  /*105e0*/  FMUL.FTZ R85, R11, R62 ;  /* 0x0000003e0b557220 */ /* 0x000fe20000410000 */
[----:B------:R-:W-:Y:S01]  /*105f0*/  FADD.FTZ R79, R84, R3 ;  /* 0x00000003544f7221 */ /* 0x000fe20000010000 */
[----:B------:R-:W-:Y:S01]  /*10600*/  FFMA.FTZ R80, R4, R0, R8 ;  /* 0x0000000004507223 */ /* 0x000fe20000010008 */
[----:B------:R-:W-:-:S02]  /*10610*/  HADD2.F32 R4, -RZ, R78.H0_H0 ;  /* 0x2000004eff047230 */ /* 0x000fc40000004100 */
[----:B------:R-:W-:Y:S01]  /*10620*/  FFMA.FTZ R3, R13, R85, R5 ;  /* 0x000000550d037223 */ /* 0x000fe20000010005 */
[----:B------:R-:W-:Y:S01]  /*10630*/  FADD.FTZ R6, R6, R85 ;  /* 0x0000005506067221 */ /* 0x000fe20000010000 */
[----:B------:R-:W-:-:S04]  /*10640*/  FMUL.FTZ R5, R7, R63 ;  /* 0x0000003f07057220 */ /* 0x000fc80000410000 */
[----:B------:R-:W-:Y:S01]  /*10650*/  FADD.FTZ R78, R5, R6 ;  /* 0x00000006054e7221 */ /* 0x000fe20000010000 */
[----:B------:R-:W-:Y:S01]  /*10660*/  FADD.FTZ R6, R4, -UR16 ;  /* 0x8000001004067e21 */ /* 0x000fe20008010000 */
[----:B------:R-:W-:Y:S01]  /*10670*/  FFMA.FTZ R3, R10, R5, R3 ;  /* 0x000000050a037223 */ /* 0x000fe20000010003 */
[----:B--2---:R-:W-:Y:S02]  /*10680*/  HADD2.F32 R8, -RZ, R104.H0_H0 ;  /* 0x20000068ff087230 */ /* 0x004fe40000004100 */
[----:B---3--:R-:W-:-:S03]  /*10690*/  HADD2.F32 R5, -RZ, R102.H0_H0 ;  /* 0x20000066ff057230 */ /* 0x008fc60000004100 */
        /* <DEDUP_REMOVED lines=23> */
.L_x_1525:
[----:B------:R-:W-:Y:S01]  /*10810*/  FADD.FTZ R69, R69, R0 ;  /* 0x0000000045457221 */ /* 0x000fe20000010000 */
[----:B------:R-:W-:Y:S01]  /*10820*/  FMUL.FTZ R84, R5, R62 ;  /* 0x0000003e05547220 */ /* 0x000fe20000410000 */
[----:B------:R-:W-:Y:S02]  /*10830*/  HADD2.F32 R0, -RZ, R90.H1_H1 ;  /* 0x3000005aff007230 */ /* 0x000fe40000004100 */
[----:B------:R-:W-:Y:S01]  /*10840*/  FFMA.FTZ R75, R2, R82, R75 ;  /* 0x00000052024b7223 */ /* 0x000fe2000001004b */
[----:B------:R-:W-:Y:S02]  /*10850*/  HADD2.F32 R91, -RZ, R91.H0_H0 ;  /* 0x2000005bff5b7230 */ /* 0x000fe40000004100 */
[----:B------:R-:W-:Y:S01]  /*10860*/  FFMA.FTZ R3, R8, R84, R3 ;  /* 0x0000005408037223 */ /* 0x000fe20000010003 */
[----:B------:R-:W-:Y:S01]  /*10870*/  FMUL.FTZ R2, R4, R63 ;  /* 0x0000003f04027220 */ /* 0x000fe20000410000 */
[----:B------:R-:W-:Y:S01]  /*10880*/  FADD.FTZ R84, R78, R84 ;  /* 0x000000544e547221 */ /* 0x000fe20000010000 */
[----:B------:R-:W-:Y:S01]  /*10890*/  FADD.FTZ R0, R0, -UR16 ;  /* 0x8000001000007e21 */ /* 0x000fe20008010000 */
[----:B------:R-:W-:Y:S01]  /*108a0*/  FADD.FTZ R91, R91, -UR16 ;  /* 0x800000105b5b7e21 */ /* 0x000fe20008010000 */
[----:B------:R-:W-:Y:S01]  /*108b0*/  FFMA.FTZ R78, R6, R2, R3 ;  /* 0x00000002064e7223 */ /* 0x000fe20000010003 */
[----:B------:R-:W-:Y:S01]  /*108c0*/  FADD.FTZ R84, R2, R84 ;  /* 0x0000005402547221 */ /* 0x000fe20000010000 */
[----:B------:R-:W-:Y:S01]  /*108d0*/  FMUL.FTZ R3, R0, UR12 ;  /* 0x0000000c00037c20 */ /* 0x000fe20008410000 */
[----:B------:R-:W-:-:S02]  /*108e0*/  HADD2.F32 R2, -RZ, R87.H1_H1 ;  /* 0x30000057ff027230 */ /* 0x000fc40000004100 */
[----:B------:R-:W-:Y:S01]  /*108f0*/  FMUL.FTZ R0, R91, UR12 ;  /* 0x0000000c5b007c20 */ /* 0x000fe20008410000 */
        /* <DEDUP_REMOVED lines=20> */
.L_x_1526:
[----:B------:R-:W-:Y:S02]  /*10a40*/  HADD2.F32 R87, -RZ, R87.H0_H0 ;  /* 0x20000057ff577230 */ /* 0x000fe40000004100 */
[----:B------:R-:W-:Y:S01]  /*10a50*/  FFMA.FTZ R80, R83, R76, R80 ;  /* 0x0000004c53507223 */ /* 0x000fe20000010050 */
[----:B------:R-:W-:Y:S01]  /*10a60*/  FMUL.FTZ R85, R2, R62 ;  /* 0x0000003e02557220 */ /* 0x000fe20000410000 */
[----:B------:R-:W-:Y:S02]  /*10a70*/  HADD2.F32 R83, -RZ, R81.H1_H1 ;  /* 0x30000051ff537230 */ /* 0x000fe40000004100 */
[----:B------:R-:W-:Y:S01]  /*10a80*/  FADD.FTZ R79, R79, R82 ;  /* 0x000000524f4f7221 */ /* 0x000fe20000010000 */
[----:B------:R-:W-:Y:S01]  /*10a90*/  FADD.FTZ R87, R87, -UR16 ;  /* 0x8000001057577e21 */ /* 0x000fe20008010000 */
[----:B------:R-:W-:Y:S01]  /*10aa0*/  FADD.FTZ R82, R84, R85 ;  /* 0x0000005554527221 */ /* 0x000fe20000010000 */
[----:B------:R-:W-:Y:S01]  /*10ab0*/  FFMA.FTZ R78, R3, R85, R78 ;  /* 0x00000055034e7223 */ /* 0x000fe2000001004e */
[----:B------:R-:W-:Y:S01]  /*10ac0*/  FMUL.FTZ R84, R125, R63 ;  /* 0x0000003f7d547220 */ /* 0x000fe20000410000 */
[----:B------:R-:W-:Y:S01]  /*10ad0*/  FMUL.FTZ R86, R87, UR12 ;  /* 0x0000000c57567c20 */ /* 0x000fe20008410000 */
[----:B------:R-:W-:Y:S01]  /*10ae0*/  FADD.FTZ R83, R83, -UR16 ;  /* 0x8000001053537e21 */ /* 0x000fe20008010000 */
[----:B------:R-:W-:-:S02]  /*10af0*/  HADD2.F32 R122, -RZ, R122.H0_H0 ;  /* 0x2000007aff7a7230 */ /* 0x000fc40000004100 */
[----:B------:R-:W-:Y:S01]  /*10b00*/  FFMA.FTZ R78, R0, R84, R78 ;  /* 0x00000054004e7223 */ /* 0x000fe2000001004e */
[----:B------:R-:W-:Y:S01]  /*10b10*/  FADD.FTZ R82, R84, R82 ;  /* 0x0000005254527221 */ /* 0x000fe20000010000 */
[----:B------:R0:W-:Y:S01]  /*10b20*/  STL [R1+0x24c], R86 ;  /* 0x00024c5601007387 */ /* 0x0001e20000100800 */
[----:B------:R-:W-:Y:S02]  /*10b30*/  HADD2.F32 R121, -RZ, R121.H0_H0 ;  /* 0x20000079ff797230 */ /* 0x000fe40000004100 */
        /* <DEDUP_REMOVED lines=20> */
.L_x_1527:
[----:B------:R-:W-:Y:S01]  /*10c80*/  FMUL.FTZ R83, R122, R62 ;  /* 0x0000003e7a537220 */ /* 0x000fe20000410000 */
[----:B------:R-:W-:Y:S01]  /*10c90*/  FFMA.FTZ R75, R77, R73, R75 ;  /* 0x000000494d4b7223 */ /* 0x000fe2000001004b */
[----:B------:R-:W-:Y:S02]  /*10ca0*/  HADD2.F32 R81, -RZ, R81.H0_H0 ;  /* 0x20000051ff517230 */ /* 0x000fe40000004100 */
[----:B------:R-:W-:Y:S01]  /*10cb0*/  FADD.FTZ R69, R69, R76 ;  /* 0x0000004c45457221 */ /* 0x000fe20000010000 */
[----:B------:R-:W-:Y:S01]  /*10cc0*/  FADD.FTZ R77, R82, R83 ;  /* 0x00000053524d7221 */ /* 0x000fe20000010000 */
[--C-:B------:R-:W-:Y:S02]  /*10cd0*/  HADD2.F32 R82, -RZ, R93.reuse.H0_H0 ;  /* 0x2000005dff527230 */ /* 0x100fe40000004100 */
[----:B------:R-:W-:Y:S01]  /*10ce0*/  FFMA.FTZ R76, R124, R83, R78 ;  /* 0x000000537c4c7223 */ /* 0x000fe2000001004e */
[----:B------:R-:W-:Y:S01]  /*10cf0*/  FADD.FTZ R81, R81, -UR16 ;  /* 0x8000001051517e21 */ /* 0x000fe20008010000 */
[----:B------:R-:W-:Y:S01]  /*10d00*/  FMUL.FTZ R78, R121, R63 ;  /* 0x0000003f794e7220 */ /* 0x000fe20000410000 */
[----:B------:R-:W-:-:S02]  /*10d10*/  HADD2.F32 R120, -RZ, R93.H1_H1 ;  /* 0x3000005dff787230 */ /* 0x000fc40000004100 */
[----:B------:R-:W-:Y:S01]  /*10d20*/  FADD.FTZ R82, R82, -UR16 ;  /* 0x8000001052527e21 */ /* 0x000fe20008010000 */
[----:B------:R-:W-:Y:S01]  /*10d30*/  FMUL.FTZ R84, R81, UR12 ;  /* 0x0000000c51547c20 */ /* 0x000fe20008410000 */
[----:B------:R-:W-:Y:S01]  /*10d40*/  FFMA.FTZ R76, R86, R78, R76 ;  /* 0x0000004e564c7223 */ /* 0x000fe2000001004c */
[----:B------:R-:W-:Y:S01]  /*10d50*/  FADD.FTZ R77, R78, R77 ;  /* 0x0000004d4e4d7221 */ /* 0x000fe20000010000 */
[----:B------:R-:W-:Y:S01]  /*10d60*/  FMUL.FTZ R83, R82, UR12 ;  /* 0x0000000c52537c20 */ /* 0x000fe20008410000 */
[----:B------:R-:W-:Y:S01]  /*10d70*/  HADD2.F32 R119, -RZ, R94.H0_H0 ;  /* 0x2000005eff777230 */ /* 0x000fe20000004100 */
        /* <DEDUP_REMOVED lines=21> */
.L_x_1528:
[----:B------:R-:W-:Y:S02]  /*10ed0*/  HADD2.F32 R92, -RZ, R92.H1_H1 ;  /* 0x3000005cff5c7230 */ /* 0x000fe40000004100 */
[----:B------:R-:W-:Y:S01]  /*10ee0*/  FMUL.FTZ R78, R120, R62 ;  /* 0x0000003e784e7220 */ /* 0x000fe20000410000 */
[----:B------:R-:W-:Y:S02]  /*10ef0*/  HADD2.F32 R94, -RZ, R94.H1_H1 ;  /* 0x3000005eff5e7230 */ /* 0x000fe40000004100 */
[----:B------:R-:W-:Y:S01]  /*10f00*/  FADD.FTZ R79, R79, R73 ;  /* 0x000000494f4f7221 */ /* 0x000fe20000010000 */
[----:B------:R-:W-:Y:S01]  /*10f10*/  FFMA.FTZ R80, R74, R70, R80 ;  /* 0x000000464a507223 */ /* 0x000fe20000010050 */
[----:B------:R-:W-:Y:S01]  /*10f20*/  FADD.FTZ R92, R92, -UR16 ;  /* 0x800000105c5c7e21 */ /* 0x000fe20008010000 */
[----:B------:R-:W-:Y:S01]  /*10f30*/  FFMA.FTZ R73, R84, R78, R76 ;  /* 0x0000004e54497223 */ /* 0x000fe2000001004c */
[----:B------:R-:W-:Y:S01]  /*10f40*/  FADD.FTZ R94, R94, -UR16 ;  /* 0x800000105e5e7e21 */ /* 0x000fe20008010000 */
[----:B------:R-:W-:Y:S01]  /*10f50*/  FADD.FTZ R74, R77, R78 ;  /* 0x0000004e4d4a7221 */ /* 0x000fe20000010000 */
[----:B------:R-:W-:Y:S01]  /*10f60*/  FMUL.FTZ R81, R92, UR12 ;  /* 0x0000000c5c517c20 */ /* 0x000fe20008410000 */
[----:B------:R-:W-:Y:S01]  /*10f70*/  FMUL.FTZ R76, R119, R63 ;  /* 0x0000003f774c7220 */ /* 0x000fe20000410000 */
[----:B------:R-:W-:Y:S01]  /*10f80*/  FMUL.FTZ R78, R94, UR12 ;  /* 0x0000000c5e4e7c20 */ /* 0x000fe20008410000 */
[----:B------:R-:W-:-:S02]  /*10f90*/  HADD2.F32 R118, -RZ, R118.H0_H0 ;  /* 0x20000076ff767230 */ /* 0x000fc40000004100 */
[----:B------:R2:W-:Y:S01]  /*10fa0*/  STL [R1+0x21c], R81 ;  /* 0x00021c5101007387 */ /* 0x0005e20000100800 */
[----:B------:R-:W-:Y:S01]  /*10fb0*/  FFMA.FTZ R73, R83, R76, R73 ;  /* 0x0000004c53497223 */ /* 0x000fe20000010049 */
[----:B------:R-:W-:Y:S01]  /*10fc0*/  FADD.FTZ R74, R76, R74 ;  /* 0x0000004a4c4a7221 */ /* 0x000fe20000010000 */
[----:B------:R-:W-:Y:S01]  /*10fd0*/  HADD2.F32 R117, -RZ, R95.H1_H1 ;  /* 0x3000005fff757230 */ /* 0x000fe20000004100 */
[----:B------:R2:W-:Y:S01]  /*10fe0*/  STL [R1+0x250], R78 ;  /* 0x0002504e01007387 */ /* 0x0005e20000100800 */
[----:B------:R-:W-:Y:S05]  /*10ff0*/  @!P2 BRA `(.L_x_1529) ;  /* 0x000000000048a947 */ /* 0x000fea0003800000 */
        /* <DEDUP_REMOVED lines=18> */
.L_x_1529:
[----:B------:R-:W-:Y:S01]  /*11120*/  FMUL.FTZ R76, R118, R62 ;  /* 0x0000003e764c7220 */ /* 0x000fe20000410000 */
[----:B------:R-:W-:Y:S01]  /*11130*/  FADD.FTZ R69, R69, R70 ;  /* 0x0000004645457221 */ /* 0x000fe20000010000 */
[----:B------:R-:W-:Y:S01]  /*11140*/  FFMA.FTZ R75, R71, R56, R75 ;  /* 0x00000038474b7223 */ /* 0x000fe2000001004b */
[----:B------:R-:W-:Y:S02]  /*11150*/  HADD2.F32 R116, -RZ, R116.H0_H0 ;  /* 0x20000074ff747230 */ /* 0x000fe40000004100 */
[----:B------:R-:W-:Y:S01]  /*11160*/  FFMA.FTZ R70, R81, R76, R73 ;  /* 0x0000004c51467223 */ /* 0x000fe20000010049 */
[----:B------:R-:W-:Y:S01]  /*11170*/  FADD.FTZ R71, R74, R76 ;  /* 0x0000004c4a477221 */ /* 0x000fe20000010000 */
[----:B------:R-:W-:Y:S02]  /*11180*/  HADD2.F32 R73, -RZ, R88.H1_H1 ;  /* 0x30000058ff497230 */ /* 0x000fe40000004100 */
[----:B------:R-:W-:Y:S01]  /*11190*/  FMUL.FTZ R74, R117, R63 ;  /* 0x0000003f754a7220 */ /* 0x000fe20000410000 */
[----:B------:R-:W-:-:S02]  /*111a0*/  HADD2.F32 R76, -RZ, R89.H0_H0 ;  /* 0x20000059ff4c7230 */ /* 0x000fc40000004100 */
[----:B------:R-:W-:Y:S02]  /*111b0*/  HADD2.F32 R115, -RZ, R115.H0_H0 ;  /* 0x20000073ff737230 */ /* 0x000fe40000004100 */
[----:B------:R-:W-:Y:S01]  /*111c0*/  FADD.FTZ R73, R73, -UR16 ;  /* 0x8000001049497e21 */ /* 0x000fe20008010000 */
[----:B------:R-:W-:Y:S01]  /*111d0*/  FFMA.FTZ R70, R78, R74, R70 ;  /* 0x0000004a4e467223 */ /* 0x000fe20000010046 */
[----:B------:R-:W-:Y:S01]  /*111e0*/  FADD.FTZ R76, R76, -UR16 ;  /* 0x800000104c4c7e21 */ /* 0x000fe20008010000 */
[----:B------:R-:W-:Y:S01]  /*111f0*/  FADD.FTZ R71, R74, R71 ;  /* 0x000000474a477221 */ /* 0x000fe20000010000 */
[----:B--2---:R-:W-:Y:S02]  /*11200*/  FMUL.FTZ R78, R73, UR12 ;  /* 0x0000000c494e7c20 */ /* 0x004fe40008410000 */
[----:B------:R-:W-:-:S03]  /*11210*/  FMUL.FTZ R77, R76, UR12 ;  /* 0x0000000c4c4d7c20 */ /* 0x000fc60008410000 */
[----:B------:R2:W-:Y:S04]  /*11220*/  STL [R1+0x218], R78 ;  /* 0x0002184e01007387 */ /* 0x0005e80000100800 */
        /* <DEDUP_REMOVED lines=20> */
.L_x_1530:
        /* <DEDUP_REMOVED lines=37> */
.L_x_1531:
[----:B------:R-:W-:Y:S01]  /*115c0*/  FMUL.FTZ R70, R114, R62 ;  /* 0x0000003e72467220 */ /* 0x000fe20000410000 */
[----:B------:R-:W-:Y:S01]  /*115d0*/  FADD.FTZ R69, R69, R54 ;  /* 0x0000003645457221 */ /* 0x000fe20000010000 */
[----:B------:R-:W-:Y:S02]  /*115e0*/  HADD2.F32 R98, -RZ, R98.H1_H1 ;  /* 0x30000062ff627230 */ /* 0x000fe40000004100 */
[----:B------:R-:W-:Y:S01]  /*115f0*/  FFMA.FTZ R75, R55, R51, R75 ;  /* 0x00000033374b7223 */ /* 0x000fe2000001004b */
[----:B------:R-:W-:Y:S01]  /*11600*/  FFMA.FTZ R54, R74, R70, R56 ;  /* 0x000000464a367223 */ /* 0x000fe20000010038 */
[----:B------:R-:W-:Y:S02]  /*11610*/  HADD2.F32 R56, -RZ, R96.H1_H1 ;  /* 0x30000060ff387230 */ /* 0x000fe40000004100 */
[----:B------:R-:W-:Y:S01]  /*11620*/  FADD.FTZ R55, R57, R70 ;  /* 0x0000004639377221 */ /* 0x000fe20000010000 */
[----:B------:R-:W-:Y:S01]  /*11630*/  FMUL.FTZ R57, R113, R63 ;  /* 0x0000003f71397220 */ /* 0x000fe20000410000 */
[----:B------:R-:W-:Y:S01]  /*11640*/  FADD.FTZ R98, R98, -UR16 ;  /* 0x8000001062627e21 */ /* 0x000fe20008010000 */
[----:B------:R-:W-:-:S02]  /*11650*/  HADD2.F32 R112, -RZ, R112.H0_H0 ;  /* 0x20000070ff707230 */ /* 0x000fc40000004100 */
        /* <DEDUP_REMOVED lines=25> */
.L_x_1532:
[----:B------:R-:W-:Y:S01]  /*117f0*/  FMUL.FTZ R56, R112, R62 ;  /* 0x0000003e70387220 */ /* 0x000fe20000410000 */
[----:B------:R-:W-:Y:S02]  /*11800*/  HADD2.F32 R89, -RZ, R89.H1_H1 ;  /* 0x30000059ff597230 */ /* 0x000fe40000004100 */
[----:B------:R-:W-:Y:S01]  /*11810*/  FADD.FTZ R79, R79, R51 ;  /* 0x000000334f4f7221 */ /* 0x000fe20000010000 */
[----:B------:R-:W-:Y:S02]  /*11820*/  HADD2.F32 R90, -RZ, R90.H0_H0 ;  /* 0x2000005aff5a7230 */ /* 0x000fe40000004100 */
[----:B------:R-:W-:Y:S01]  /*11830*/  FFMA.FTZ R80, R53, R48, R80 ;  /* 0x0000003035507223 */ /* 0x000fe20000010050 */
[----:B------:R-:W-:Y:S01]  /*11840*/  FFMA.FTZ R51, R110, R56, R54 ;  /* 0x000000386e337223 */ /* 0x000fe20000010036 */
[----:B------:R-:W-:Y:S01]  /*11850*/  FADD.FTZ R53, R55, R56 ;  /* 0x0000003837357221 */ /* 0x000fe20000010000 */
[----:B------:R-:W-:Y:S01]  /*11860*/  FMUL.FTZ R54, R111, R63 ;  /* 0x0000003f6f367220 */ /* 0x000fe20000410000 */
[----:B------:R-:W-:Y:S01]  /*11870*/  FADD.FTZ R89, R89, -UR16 ;  /* 0x8000001059597e21 */ /* 0x000fe20008010000 */
[----:B------:R-:W-:Y:S01]  /*11880*/  FADD.FTZ R90, R90, -UR16 ;  /* 0x800000105a5a7e21 */ /* 0x000fe20008010000 */
[----:B------:R-:W-:-:S02]  /*11890*/  HADD2.F32 R108, -RZ, R108.H0_H0 ;  /* 0x2000006cff6c7230 */ /* 0x000fc40000004100 */
        /* <DEDUP_REMOVED lines=24> */
.L_x_1533:
        /* <DEDUP_REMOVED lines=9> */
[----:B------:R-:W-:Y:S02]  /*11ab0*/  HADD2.F32 R103, -RZ, R103.H0_H0 ;  /* 0x20000067ff677230 */ /* 0x000fe40000004100 */
        /* <DEDUP_REMOVED lines=25> */
.L_x_1534:
[----:B------:R-:W4:Y:S04]  /*11c50*/  LDL.LU.S16 R54, [R1+0x2ae] ;  /* 0x0002ae0001367983 */ /* 0x000f280000300600 */
[----:B------:R-:W5:Y:S01]  /*11c60*/  LDL.S16 R53, [R1+0x2b0] ;  /* 0x0002b00001357983 */ /* 0x000f620000100600 */
[----:B------:R-:W-:Y:S01]  /*11c70*/  FMUL.FTZ R51, R104, R62 ;  /* 0x0000003e68337220 */ /* 0x000fe20000410000 */
[----:B------:R-:W-:Y:S01]  /*11c80*/  FFMA.FTZ R80, R47, R44, R80 ;  /* 0x0000002c2f507223 */ /* 0x000fe20000010050 */
[----:B------:R-:W-:Y:S02]  /*11c90*/  HADD2.F32 R99, -RZ, R99.H1_H1 ;  /* 0x30000063ff637230 */ /* 0x000fe40000004100 */
[----:B------:R-:W-:Y:S01]  /*11ca0*/  FADD.FTZ R79, R79, R46 ;  /* 0x0000002e4f4f7221 */ /* 0x000fe20000010000 */
[----:B------:R-:W-:Y:S01]  /*11cb0*/  FADD.FTZ R47, R49, R51 ;  /* 0x00000033312f7221 */ /* 0x000fe20000010000 */
[----:B------:R-:W-:Y:S01]  /*11cc0*/  FFMA.FTZ R46, R102, R51, R48 ;  /* 0x00000033662e7223 */ /* 0x000fe20000010030 */
[----:B------:R-:W-:Y:S01]  /*11cd0*/  FMUL.FTZ R48, R103, R63 ;  /* 0x0000003f67307220 */ /* 0x000fe20000410000 */
[----:B------:R-:W-:Y:S01]  /*11ce0*/  FADD.FTZ R98, R99, -UR16 ;  /* 0x8000001063627e21 */ /* 0x000fe20008010000 */
[----:B------:R-:W-:-:S02]  /*11cf0*/  HADD2.F32 R100, -RZ, R100.H0_H0 ;  /* 0x20000064ff647230 */ /* 0x000fc40000004100 */
[----:B------:R-:W-:Y:S01]  /*11d00*/  FFMA.FTZ R46, R101, R48, R46 ;  /* 0x00000030652e7223 */ /* 0x000fe2000001002e */
[----:B------:R-:W-:Y:S01]  /*11d10*/  FADD.FTZ R47, R48, R47 ;  /* 0x0000002f302f7221 */ /* 0x000fe20000010000 */
[----:B------:R-:W-:Y:S01]  /*11d20*/  FMUL.FTZ R98, R98, UR12 ;  /* 0x0000000c62627c20 */ /* 0x000fe20008410000 */
[----:B----4-:R-:W-:Y:S02]  /*11d30*/  HADD2.F32 R49, -RZ, R54.H0_H0 ;  /* 0x20000036ff317230 */ /* 0x010fe40000004100 */
[----:B-----5:R-:W-:-:S03]  /*11d40*/  HADD2.F32 R99, -RZ, R53.H0_H0 ;  /* 0x20000035ff637230 */ /* 0x020fc60000004100 */
[----:B------:R-:W-:-:S04]  /*11d50*/  FADD.FTZ R49, R49, -UR16 ;  /* 0x8000001031317e21 */ /* 0x000fc80008010000 */
        /* <DEDUP_REMOVED lines=20> */
.L_x_1535:
[----:B------:R-:W-:Y:S01]  /*11ea0*/  FMUL.FTZ R48, R100, R62 ;  /* 0x0000003e64307220 */ /* 0x000fe20000410000 */
[----:B------:R-:W-:Y:S01]  /*11eb0*/  FADD.FTZ R69, R69, R44 ;  /* 0x0000002c45457221 */ /* 0x000fe20000010000 */
[----:B------:R-:W-:Y:S01]  /*11ec0*/  FFMA.FTZ R75, R45, R42, R75 ;  /* 0x0000002a2d4b7223 */ /* 0x000fe2000001004b */
[----:B------:R-:W-:Y:S02]  /*11ed0*/  HADD2.F32 R96, -RZ, R96.H0_H0 ;  /* 0x20000060ff607230 */ /* 0x000fe40000004100 */
[----:B------:R-:W-:Y:S01]  /*11ee0*/  FFMA.FTZ R44, R98, R48, R46 ;  /* 0x00000030622c7223 */ /* 0x000fe2000001002e */
[--C-:B------:R-:W-:Y:S02]  /*11ef0*/  HADD2.F32 R46, -RZ, R72.reuse.H0_H0 ;  /* 0x20000048ff2e7230 */ /* 0x100fe40000004100 */
[----:B------:R-:W-:Y:S01]  /*11f00*/  FADD.FTZ R45, R47, R48 ;  /* 0x000000302f2d7221 */ /* 0x000fe20000010000 */
[----:B------:R-:W-:Y:S02]  /*11f10*/  HADD2.F32 R72, -RZ, R72.H1_H1 ;  /* 0x30000048ff487230 */ /* 0x000fe40000004100 */
[----:B------:R-:W-:Y:S01]  /*11f20*/  FMUL.FTZ R47, R99, R63 ;  /* 0x0000003f632f7220 */ /* 0x000fe20000410000 */
[----:B------:R-:W-:-:S02]  /*11f30*/  HADD2.F32 R95, -RZ, R95.H0_H0 ;  /* 0x2000005fff5f7230 */ /* 0x000fc40000004100 */
        /* <DEDUP_REMOVED lines=25> */
.L_x_1536:
[----:B------:R-:W4:Y:S04]  /*120d0*/  LDL.S16 R49, [R1+0x2b4] ;  /* 0x0002b40001317983 */ /* 0x000f280000100600 */
[----:B------:R-:W5:Y:S04]  /*120e0*/  LDL.LU.S16 R48, [R1+0x2b6] ;  /* 0x0002b60001307983 */ /* 0x000f680000300600 */
[----:B------:R-:W2:Y:S01]  /*120f0*/  LDL.S16 R47, [R1+0x2b8] ;  /* 0x0002b800012f7983 */ /* 0x000ea20000100600 */
[----:B------:R-:W-:Y:S01]  /*12100*/  FMUL.FTZ R46, R96, R62 ;  /* 0x0000003e602e7220 */ /* 0x000fe20000410000 */
[----:B------:R-:W-:Y:S01]  /*12110*/  FADD.FTZ R79, R79, R42 ;  /* 0x0000002a4f4f7221 */ /* 0x000fe20000010000 */
[----:B------:R-:W-:Y:S01]  /*12120*/  FFMA.FTZ R80, R43, R40, R80 ;  /* 0x000000282b507223 */ /* 0x000fe20000010050 */
[----:B------:R-:W-:-:S02]  /*12130*/  HADD2.F32 R43, -RZ, R38.H1_H1 ;  /* 0x30000026ff2b7230 */ /* 0x000fc40000004100 */
[----:B------:R-:W-:Y:S01]  /*12140*/  FFMA.FTZ R44, R94, R46, R44 ;  /* 0x0000002e5e2c7223 */ /* 0x000fe2000001002c */
[----:B------:R-:W-:Y:S01]  /*12150*/  FADD.FTZ R42, R45, R46 ;  /* 0x0000002e2d2a7221 */ /* 0x000fe20000010000 */
[----:B------:R-:W-:Y:S01]  /*12160*/  FMUL.FTZ R45, R95, R63 ;  /* 0x0000003f5f2d7220 */ /* 0x000fe20000410000 */
[----:B------:R-:W-:-:S03]  /*12170*/  FADD.FTZ R43, R43, -UR16 ;  /* 0x800000102b2b7e21 */ /* 0x000fc60008010000 */
[----:B------:R-:W-:Y:S01]  /*12180*/  FFMA.FTZ R38, R93, R45, R44 ;  /* 0x0000002d5d267223 */ /* 0x000fe2000001002c */
[----:B------:R-:W-:Y:S01]  /*12190*/  FADD.FTZ R42, R45, R42 ;  /* 0x0000002a2d2a7221 */ /* 0x000fe20000010000 */
[----:B------:R-:W-:Y:S01]  /*121a0*/  FMUL.FTZ R90, R43, UR12 ;  /* 0x0000000c2b5a7c20 */ /* 0x000fe20008410000 */
[----:B----4-:R-:W-:Y:S02]  /*121b0*/  HADD2.F32 R46, -RZ, R49.H0_H0 ;  /* 0x20000031ff2e7230 */ /* 0x010fe40000004100 */
[----:B-----5:R-:W-:-:S03]  /*121c0*/  HADD2.F32 R92, -RZ, R48.H0_H0 ;  /* 0x20000030ff5c7230 */ /* 0x020fc60000004100 */
[----:B------:R-:W-:Y:S01]  /*121d0*/  FADD.FTZ R46, R46, -UR16 ;  /* 0x800000102e2e7e21 */ /* 0x000fe20008010000 */
[----:B--2---:R-:W-:-:S03]  /*121e0*/  HADD2.F32 R91, -RZ, R47.H0_H0 ;  /* 0x2000002fff5b7230 */ /* 0x004fc60000004100 */
[----:B------:R-:W-:Y:S01]  /*121f0*/  FMUL.FTZ R89, R46, UR12 ;  /* 0x0000000c2e597c20 */ /* 0x000fe20008410000 */
        /* <DEDUP_REMOVED lines=19> */
.L_x_1537:
[----:B------:R-:W2:Y:S04]  /*12330*/  LDL.LU.S16 R47, [R1+0x2b2] ;  /* 0x0002b200012f7983 */ /* 0x000ea80000300600 */
[----:B------:R-:W4:Y:S04]  /*12340*/  LDL.LU.S16 R46, [R1+0x2ba] ;  /* 0x0002ba00012e7983 */ /* 0x000f280000300600 */
[----:B------:R-:W5:Y:S04]  /*12350*/  LDL.LU.S16 R45, [R1+0x23c] ;  /* 0x00023c00012d7983 */ /* 0x000f680000300600 */
[----:B------:R-:W3:Y:S01]  /*12360*/  LDL.S16 R44, [R1+0x2bc] ;  /* 0x0002bc00012c7983 */ /* 0x000ee20000100600 */
        /* <DEDUP_REMOVED lines=8> */
[----:B--2---:R-:W-:Y:S02]  /*123f0*/  HADD2.F32 R41, -RZ, R47.H0_H0 ;  /* 0x2000002fff297230 */ /* 0x004fe40000004100 */
[----:B----4-:R-:W-:-:S03]  /*12400*/  HADD2.F32 R43, -RZ, R46.H0_H0 ;  /* 0x2000002eff2b7230 */ /* 0x010fc60000004100 */
[----:B------:R-:W-:Y:S01]  /*12410*/  FADD.FTZ R41, R41, -UR16 ;  /* 0x8000001029297e21 */ /* 0x000fe20008010000 */
[----:B-----5:R-:W-:Y:S02]  /*12420*/  HADD2.F32 R88, -RZ, R45.H0_H0 ;  /* 0x2000002dff587230 */ /* 0x020fe40000004100 */
[----:B------:R-:W-:Y:S01]  /*12430*/  FADD.FTZ R43, R43, -UR16 ;  /* 0x800000102b2b7e21 */ /* 0x000fe20008010000 */
[----:B0-----:R-:W-:Y:S01]  /*12440*/  FMUL.FTZ R86, R41, UR12 ;  /* 0x0000000c29567c20 */ /* 0x001fe20008410000 */
        /* <DEDUP_REMOVED lines=21> */
.L_x_1538:
[----:B------:R-:W2:Y:S04]  /*125a0*/  LDL.S16 R46, [R1+0x234] ;  /* 0x00023400012e7983 */ /* 0x000ea80000100600 */
[----:B------:R-:W3:Y:S04]  /*125b0*/  LDL.LU.S16 R43, [R1+0x236] ;  /* 0x00023600012b7983 */ /* 0x000ee80000300600 */
[----:B------:R-:W1:Y:S04]  /*125c0*/  LDL.S16 R45, [R1+0x232] ;  /* 0x00023200012d7983 */ /* 0x000e680000100600 */
[----:B------:R-:W4:Y:S01]  /*125d0*/  LDL.LU.S16 R44, [R1+0x230] ;  /* 0x00023000012c7983 */ /* 0x000f220000300600 */
[----:B------:R-:W-:Y:S01]  /*125e0*/  FMUL.FTZ R41, R88, R62 ;  /* 0x0000003e58297220 */ /* 0x000fe20000410000 */
[----:B------:R-:W-:Y:S01]  /*125f0*/  FMUL.FTZ R42, R87, R63 ;  /* 0x0000003f572a7220 */ /* 0x000fe20000410000 */
[----:B------:R-:W-:Y:S01]  /*12600*/  FADD.FTZ R37, R79, R37 ;  /* 0x000000254f257221 */ /* 0x000fe20000010000 */
[----:B------:R-:W-:Y:S01]  /*12610*/  FFMA.FTZ R39, R39, R35, R80 ;  /* 0x0000002327277223 */ /* 0x000fe20000010050 */
[----:B------:R-:W-:Y:S01]  /*12620*/  FFMA.FTZ R38, R86, R41, R38 ;  /* 0x0000002956267223 */ /* 0x000fe20000010026 */
[----:B------:R-:W-:-:S03]  /*12630*/  FADD.FTZ R40, R40, R41 ;  /* 0x0000002928287221 */ /* 0x000fc60000010000 */
[----:B------:R-:W-:Y:S01]  /*12640*/  FFMA.FTZ R38, R85, R42, R38 ;  /* 0x0000002a55267223 */ /* 0x000fe20000010026 */
[----:B------:R-:W-:Y:S01]  /*12650*/  FADD.FTZ R40, R42, R40 ;  /* 0x000000282a287221 */ /* 0x000fe20000010000 */
[----:B--2---:R-:W-:Y:S02]  /*12660*/  HADD2.F32 R41, -RZ, R46.H0_H0 ;  /* 0x2000002eff297230 */ /* 0x004fe40000004100 */
[----:B---3--:R-:W-:-:S03]  /*12670*/  HADD2.F32 R43, -RZ, R43.H0_H0 ;  /* 0x2000002bff2b7230 */ /* 0x008fc60000004100 */
[----:B------:R-:W-:Y:S01]  /*12680*/  FADD.FTZ R41, R41, -UR16 ;  /* 0x8000001029297e21 */ /* 0x000fe20008010000 */
[----:B-1----:R-:W-:Y:S02]  /*12690*/  HADD2.F32 R84, -RZ, R45.H0_H0 ;  /* 0x2000002dff547230 */ /* 0x002fe40000004100 */
        /* <DEDUP_REMOVED lines=23> */
.L_x_1539:
[----:B------:R-:W2:Y:S04]  /*12810*/  LDL.S16 R45, [R1+0x22c] ;  /* 0x00022c00012d7983 */ /* 0x000ea80000100600 */
[----:B------:R-:W3:Y:S04]  /*12820*/  LDL.LU.S16 R42, [R1+0x22e] ;  /* 0x00022e00012a7983 */ /* 0x000ee80000300600 */
[----:B------:R-:W4:Y:S04]  /*12830*/  LDL.S16 R44, [R1+0x22a] ;  /* 0x00022a00012c7983 */ /* 0x000f280000100600 */
[----:B------:R-:W5:Y:S01]  /*12840*/  LDL.LU.S16 R43, [R1+0x2be] ;  /* 0x0002be00012b7983 */ /* 0x000f620000300600 */
        /* <DEDUP_REMOVED lines=35> */
.L_x_1540:
[----:B------:R-:W2:Y:S04]  /*12a80*/  LDL.LU.S16 R44, [R1+0x228] ;  /* 0x00022800012c7983 */ /* 0x000ea80000300600 */
[----:B------:R-:W3:Y:S04]  /*12a90*/  LDL.S16 R43, [R1+0x2e4] ;  /* 0x0002e400012b7983 */ /* 0x000ee80000100600 */
        /* <DEDUP_REMOVED lines=37> */
.L_x_1541:
[----:B------:R-:W2:Y:S04]  /*12cf0*/  LDL.LU.S16 R38, [R1+0x2c6] ;  /* 0x0002c60001267983 */ /* 0x000ea80000300600 */
[----:B------:R-:W3:Y:S01]  /*12d00*/  LDL.S16 R40, [R1+0x2e8] ;  /* 0x0002e80001287983 */ /* 0x000ee20000100600 */
[----:B------:R-:W-:Y:S01]  /*12d10*/  FMUL.FTZ R35, R76, R62 ;  /* 0x0000003e4c237220 */ /* 0x000fe20000410000 */
[----:B------:R-:W-:Y:S01]  /*12d20*/  FFMA.FTZ R36, R32, R29, R36 ;  /* 0x0000001d20247223 */ /* 0x000fe20000010024 */
[----:B------:R-:W-:Y:S01]  /*12d30*/  FADD.FTZ R31, R69, R31 ;  /* 0x0000001f451f7221 */ /* 0x000fe20000010000 */
[----:B------:R-:W-:Y:S02]  /*12d40*/  HADD2.F32 R72, -RZ, R68.H1_H1 ;  /* 0x30000044ff487230 */ /* 0x000fe40000004100 */
[----:B------:R-:W-:Y:S01]  /*12d50*/  FFMA.FTZ R32, R74, R35, R33 ;  /* 0x000000234a207223 */ /* 0x000fe20000010021 */
[----:B------:R-:W-:Y:S01]  /*12d60*/  FADD.FTZ R33, R34, R35 ;  /* 0x0000002322217221 */ /* 0x000fe20000010000 */
[----:B------:R-:W-:-:S02]  /*12d70*/  HADD2.F32 R34, -RZ, R59.H1_H1 ;  /* 0x3000003bff227230 */ /* 0x000fc40000004100 */
[----:B------:R-:W-:-:S03]  /*12d80*/  FMUL.FTZ R35, R75, R63 ;  /* 0x0000003f4b237220 */ /* 0x000fc60000410000 */
[----:B------:R-:W-:Y:S01]  /*12d90*/  FADD.FTZ R34, R34, -UR16 ;  /* 0x8000001022227e21 */ /* 0x000fe20008010000 */
[----:B------:R-:W-:Y:S01]  /*12da0*/  FFMA.FTZ R32, R73, R35, R32 ;  /* 0x0000002349207223 */ /* 0x000fe20000010020 */
[----:B------:R-:W-:Y:S02]  /*12db0*/  FADD.FTZ R33, R35, R33 ;  /* 0x0000002123217221 */ /* 0x000fe40000010000 */
[----:B------:R-:W-:Y:S01]  /*12dc0*/  FMUL.FTZ R70, R34, UR12 ;  /* 0x0000000c22467c20 */ /* 0x000fe20008410000 */
[----:B--2---:R-:W-:Y:S02]  /*12dd0*/  HADD2.F32 R38, -RZ, R38.H0_H0 ;  /* 0x20000026ff267230 */ /* 0x004fe40000004100 */
[----:B---3--:R-:W-:-:S03]  /*12de0*/  HADD2.F32 R71, -RZ, R40.H0_H0 ;  /* 0x20000028ff477230 */ /* 0x008fc60000004100 */
        /* <DEDUP_REMOVED lines=21> */
.L_x_1542:
[----:B------:R-:W-:Y:S01]  /*12f40*/  FMUL.FTZ R34, R72, R62 ;  /* 0x0000003e48227220 */ /* 0x000fe20000410000 */
[----:B------:R-:W-:Y:S01]  /*12f50*/  FADD.FTZ R37, R37, R29 ;  /* 0x0000001d25257221 */ /* 0x000fe20000010000 */
[----:B------:R-:W-:Y:S01]  /*12f60*/  FFMA.FTZ R39, R30, R27, R39 ;  /* 0x0000001b1e277223 */ /* 0x000fe20000010027 */
[----:B------:R-:W-:Y:S02]  /*12f70*/  HADD2.F32 R68, -RZ, R68.H0_H0 ;  /* 0x20000044ff447230 */ /* 0x000fe40000004100 */
[----:B------:R-:W-:Y:S01]  /*12f80*/  FFMA.FTZ R29, R70, R34, R32 ;  /* 0x00000022461d7223 */ /* 0x000fe20000010020 */
[--C-:B------:R-:W-:Y:S02]  /*12f90*/  HADD2.F32 R32, -RZ, R58.reuse.H1_H1 ;  /* 0x3000003aff207230 */ /* 0x100fe40000004100 */
[----:B------:R-:W-:Y:S01]  /*12fa0*/  FADD.FTZ R30, R33, R34 ;  /* 0x00000022211e7221 */ /* 0x000fe20000010000 */
[----:B------:R-:W-:Y:S02]  /*12fb0*/  HADD2.F32 R58, -RZ, R58.H0_H0 ;  /* 0x2000003aff3a7230 */ /* 0x000fe40000004100 */
        /* <DEDUP_REMOVED lines=27> */
.L_x_1543:
[----:B------:R-:W2:Y:S04]  /*13170*/  LDL.S16 R34, [R1+0x2f0] ;  /* 0x0002f00001227983 */ /* 0x000ea80000100600 */
[----:B------:R-:W3:Y:S01]  /*13180*/  LDL.LU.S16 R33, [R1+0x2f2] ;  /* 0x0002f20001217983 */ /* 0x000ee20000300600 */
[----:B------:R-:W-:Y:S01]  /*13190*/  FMUL.FTZ R32, R68, R62 ;  /* 0x0000003e44207220 */ /* 0x000fe20000410000 */
[----:B------:R-:W-:Y:S01]  /*131a0*/  FADD.FTZ R31, R31, R27 ;  /* 0x0000001b1f1f7221 */ /* 0x000fe20000010000 */
[----:B------:R-:W-:Y:S01]  /*131b0*/  FFMA.FTZ R36, R28, R24, R36 ;  /* 0x000000181c247223 */ /* 0x000fe20000010024 */
        /* <DEDUP_REMOVED lines=32> */
.L_x_1544:
[----:B------:R-:W2:Y:S04]  /*133c0*/  LDL.S16 R32, [R1+0x2f6] ;  /* 0x0002f60001207983 */ /* 0x000ea80000100600 */
[----:B------:R-:W3:Y:S01]  /*133d0*/  LDL.S16 R30, [R1+0x2f8] ;  /* 0x0002f800011e7983 */ /* 0x000ee20000100600 */
[----:B------:R-:W-:Y:S01]  /*133e0*/  FMUL.FTZ R29, R56, R62 ;  /* 0x0000003e381d7220 */ /* 0x000fe20000410000 */
[----:B------:R-:W-:Y:S01]  /*133f0*/  FFMA.FTZ R39, R25, R22, R39 ;  /* 0x0000001619277223 */ /* 0x000fe20000010027 */
[----:B------:R-:W-:Y:S02]  /*13400*/  HADD2.F32 R50, -RZ, R50.H0_H0 ;  /* 0x20000032ff327230 */ /* 0x000fe40000004100 */
        /* <DEDUP_REMOVED lines=32> */
.L_x_1545:
[----:B------:R-:W2:Y:S04]  /*13610*/  LDL.S16 R32, [R1+0x2ec] ;  /* 0x0002ec0001207983 */ /* 0x000ea80000100600 */
[----:B------:R-:W3:Y:S04]  /*13620*/  LDL.LU.S16 R30, [R1+0x2fa] ;  /* 0x0002fa00011e7983 */ /* 0x000ee80000300600 */
[----:B------:R-:W4:Y:S04]  /*13630*/  LDL.LU.S16 R29, [R1+0x2ee] ;  /* 0x0002ee00011d7983 */ /* 0x000f280000300600 */
[----:B------:R-:W5:Y:S01]  /*13640*/  LDL.S16 R28, [R1+0x2fc] ;  /* 0x0002fc00011c7983 */ /* 0x000f620000100600 */
        /* <DEDUP_REMOVED lines=35> */
.L_x_1546:
[----:B------:R-:W2:Y:S04]  /*13880*/  LDL.LU.S16 R30, [R1+0x224] ;  /* 0x00022400011e7983 */ /* 0x000ea80000300600 */
[----:B------:R-:W3:Y:S04]  /*13890*/  LDL.LU.S16 R27, [R1+0x2fe] ;  /* 0x0002fe00011b7983 */ /* 0x000ee80000300600 */
[----:B------:R-:W4:Y:S04]  /*138a0*/  LDL.LU.S16 R29, [R1+0x2ea] ;  /* 0x0002ea00011d7983 */ /* 0x000f280000300600 */
[----:B------:R-:W5:Y:S01]  /*138b0*/  LDL.S16 R28, [R1+0x300] ;  /* 0x00030000011c7983 */ /* 0x000f620000100600 */
        /* <DEDUP_REMOVED lines=35> */
.L_x_1547:
[----:B------:R-:W2:Y:S04]  /*13af0*/  LDL.LU.S16 R30, [R1+0x2f4] ;  /* 0x0002f400011e7983 */ /* 0x000ea80000300600 */
[----:B------:R-:W3:Y:S04]  /*13b00*/  LDL.LU.S16 R27, [R1+0x302] ;  /* 0x00030200011b7983 */ /* 0x000ee80000300600 */
[----:B------:R-:W4:Y:S04]  /*13b10*/  LDL.S16 R29, [R1+0x304] ;  /* 0x00030400011d7983 */ /* 0x000f280000100600 */
[----:B------:R-:W5:Y:S01]  /*13b20*/  LDL.LU.S16 R28, [R1+0x306] ;  /* 0x00030600011c7983 */ /* 0x000f620000300600 */
        /* <DEDUP_REMOVED lines=35> */
.L_x_1548:
        /* <DEDUP_REMOVED lines=39> */
.L_x_1549:
        /* <DEDUP_REMOVED lines=39> */
.L_x_1550:
[----:B------:R-:W2:Y:S04]  /*14240*/  LDL.S16 R25, [R1+0x318] ;  /* 0x0003180001197983 */ /* 0x000ea80000100600 */
[----:B------:R-:W3:Y:S04]  /*14250*/  LDL.LU.S16 R24, [R1+0x31a] ;  /* 0x00031a0001187983 */ /* 0x000ee80000300600 */
[----:B------:R-:W4:Y:S04]  /*14260*/  LDL.S16 R23, [R1+0x31c] ;  /* 0x00031c0001177983 */ /* 0x000f280000100600 */
[----:B------:R-:W5:Y:S01]  /*14270*/  LDL.S16 R22, [R1+0x322] ;  /* 0x0003220001167983 */ /* 0x000f620000100600 */
        /* <DEDUP_REMOVED lines=35> */
.L_x_1551:
[----:B------:R-:W2:Y:S04]  /*144b0*/  LDL.LU.S16 R22, [R1+0x31e] ;  /* 0x00031e0001167983 */ /* 0x000ea80000300600 */
[----:B------:R-:W3:Y:S04]  /*144c0*/  LDL.LU.S16 R21, [R1+0x320] ;  /* 0x0003200001157983 */ /* 0x000ee80000300600 */
[----:B------:R-:W4:Y:S04]  /*144d0*/  LDL.S16 R23, [R1+0x324] ;  /* 0x0003240001177983 */ /* 0x000f280000100600 */
[----:B------:R-:W5:Y:S01]  /*144e0*/  LDL.LU.S16 R19, [R1+0x326] ;  /* 0x0003260001137983 */ /* 0x000f620000300600 */
[----:B------:R-:W-:Y:S01]  /*144f0*/  FADD.FTZ R24, R14, R12 ;  /* 0x0000000c0e187221 */ /* 0x000fe20000010000 */
[----:B------:R-:W-:Y:S01]  /*14500*/  FFMA.FTZ R14, R13, R11, R15 ;  /* 0x0000000b0d0e7223 */ /* 0x000fe2000001000f */
[----:B------:R-:W-:-:S03]  /*14510*/  FMUL.FTZ R18, R28, R62 ;  /* 0x0000003e1c127220 */ /* 0x000fc60000410000 */
[----:B------:R-:W-:Y:S01]  /*14520*/  STL [R1+0x22c], R24 ;  /* 0x00022c1801007387 */ /* 0x000fe20000100800 */
[----:B------:R-:W-:Y:S01]  /*14530*/  FFMA.FTZ R12, R26, R18, R16 ;  /* 0x000000121a0c7223 */ /* 0x000fe20000010010 */
[----:B------:R-:W-:Y:S02]  /*14540*/  FADD.FTZ R13, R17, R18 ;  /* 0x00000012110d7221 */ /* 0x000fe40000010000 */
[----:B------:R0:W-:Y:S02]  /*14550*/  STL [R1+0x228], R14 ;  /* 0x0002280e01007387 */ /* 0x0001e40000100800 */
[----:B0-----:R-:W-:-:S04]  /*14560*/  FMUL.FTZ R14, R27, R63 ;  /* 0x0000003f1b0e7220 */ /* 0x001fc80000410000 */
        /* <DEDUP_REMOVED lines=29> */
.L_x_1552:
[----:B------:R-:W2:Y:S04]  /*14740*/  LDL.S16 R18, [R1+0x328] ;  /* 0x0003280001127983 */ /* 0x000ea80000100600 */
        /* <DEDUP_REMOVED lines=40> */
.L_x_1553:
[----:B------:R0:W-:Y:S04]  /*149d0*/  STL [R1+0x358], R0 ;  /* 0x0003580001007387 */ /* 0x0001e80000100800 */
[----:B------:R-:W2:Y:S04]  /*149e0*/  LDL.LU R16, [R1+0x228] ;  /* 0x0002280001107983 */ /* 0x000ea80000300800 */
[----:B------:R-:W3:Y:S04]  /*149f0*/  LDL.S16 R14, [R1+0x330] ;  /* 0x00033000010e7983 */ /* 0x000ee80000100600 */
[----:B0-----:R-:W4:Y:S04]  /*14a00*/  LDL.LU R0, [R1+0x22c] ;  /* 0x00022c0001007983 */ /* 0x001f280000300800 */
[----:B------:R-:W2:Y:S04]  /*14a10*/  LDL.LU.S16 R13, [R1+0x332] ;  /* 0x00033200010d7983 */ /* 0x000ea80000300600 */
[----:B------:R-:W2:Y:S04]  /*14a20*/  LDL.S16 R15, [R1+0x334] ;  /* 0x00033400010f7983 */ /* 0x000ea80000100600 */
[----:B------:R-:W2:Y:S01]  /*14a30*/  LDL.LU.S16 R11, [R1+0x336] ;  /* 0x00033600010b7983 */ /* 0x000ea20000300600 */
[----:B----4-:R-:W-:-:S03]  /*14a40*/  FADD.FTZ R7, R0, R7 ;  /* 0x0000000700077221 */ /* 0x010fc60000010000 */
[----:B------:R0:W5:Y:S01]  /*14a50*/  LDL.LU R0, [R1+0x358] ;  /* 0x0003580001007983 */ /* 0x0001620000300800 */
[----:B---3--:R-:W-:-:S03]  /*14a60*/  HADD2.F32 R14, -RZ, R14.H0_H0 ;  /* 0x2000000eff0e7230 */ /* 0x008fc60000004100 */
[----:B------:R1:W-:Y:S01]  /*14a70*/  STL [R1+0x234], R7 ;  /* 0x0002340701007387 */ /* 0x0003e20000100800 */
[----:B--2---:R-:W-:Y:S02]  /*14a80*/  HADD2.F32 R13, -RZ, R13.H0_H0 ;  /* 0x2000000dff0d7230 */ /* 0x004fe40000004100 */
[----:B------:R-:W-:Y:S01]  /*14a90*/  FMUL.FTZ R10, R20, R62 ;  /* 0x0000003e140a7220 */ /* 0x000fe20000410000 */
[----:B------:R-:W-:Y:S01]  /*14aa0*/  FADD.FTZ R14, R14, -UR16 ;  /* 0x800000100e0e7e21 */ /* 0x000fe20008010000 */
[----:B-1----:R-:W-:Y:S02]  /*14ab0*/  FFMA.FTZ R7, R8, R5, R16 ;  /* 0x0000000508077223 */ /* 0x002fe40000010010 */
[----:B------:R-:W-:Y:S01]  /*14ac0*/  FFMA.FTZ R12, R18, R10, R12 ;  /* 0x0000000a120c7223 */ /* 0x000fe2000001000c */
[----:B------:R-:W-:Y:S01]  /*14ad0*/  FADD.FTZ R9, R9, R10 ;  /* 0x0000000a09097221 */ /* 0x000fe20000010000 */
[----:B------:R-:W-:Y:S01]  /*14ae0*/  FADD.FTZ R13, R13, -UR16 ;  /* 0x800000100d0d7e21 */ /* 0x000fe20008010000 */
[----:B------:R1:W-:Y:S01]  /*14af0*/  STL [R1+0x228], R7 ;  /* 0x0002280701007387 */ /* 0x0003e20000100800 */
[----:B------:R-:W-:-:S02]  /*14b00*/  HADD2.F32 R16, -RZ, R15.H0_H0 ;  /* 0x2000000fff107230 */ /* 0x000fc40000004100 */
[----:B------:R-:W-:Y:S01]  /*14b10*/  FMUL.FTZ R14, R14, UR12 ;  /* 0x0000000c0e0e7c20 */ /* 0x000fe20008410000 */
[----:B------:R-:W-:Y:S02]  /*14b20*/  HADD2.F32 R15, -RZ, R11.H0_H0 ;  /* 0x2000000bff0f7230 */ /* 0x000fe40000004100 */
[----:B------:R-:W-:Y:S01]  /*14b30*/  FMUL.FTZ R13, R13, UR12 ;  /* 0x0000000c0d0d7c20 */ /* 0x000fe20008410000 */
[----:B-1----:R-:W-:-:S04]  /*14b40*/  FMUL.FTZ R7, R19, R63 ;  /* 0x0000003f13077220 */ /* 0x002fc80000410000 */
[----:B------:R-:W-:Y:S01]  /*14b50*/  FFMA.FTZ R12, R17, R7, R12 ;  /* 0x00000007110c7223 */ /* 0x000fe2000001000c */
[----:B------:R-:W-:Y:S01]  /*14b60*/  FADD.FTZ R9, R7, R9 ;  /* 0x0000000907097221 */ /* 0x000fe20000010000 */
        /* <DEDUP_REMOVED lines=19> */
.L_x_1554:
[----:B-----5:R0:W-:Y:S04]  /*14ca0*/  STL [R1+0x358], R0 ;  /* 0x0003580001007387 */ /* 0x0201e80000100800 */
[----:B------:R-:W2:Y:S04]  /*14cb0*/  LDL.LU R8, [R1+0x224] ;  /* 0x0002240001087983 */ /* 0x000ea80000300800 */
[----:B------:R-:W3:Y:S04]  /*14cc0*/  LDL.S16 R10, [R1+0x338] ;  /* 0x00033800010a7983 */ /* 0x000ee80000100600 */
[----:B0-----:R-:W4:Y:S01]  /*14cd0*/  LDL.LU R0, [R1+0x230] ;  /* 0x0002300001007983 */ /* 0x001f220000300800 */
[----:B------:R-:W-:-:S03]  /*14ce0*/  FMUL.FTZ R7, R16, R62 ;  /* 0x0000003e10077220 */ /* 0x000fc60000410000 */
[----:B------:R-:W3:Y:S01]  /*14cf0*/  LDL.S16 R11, [R1+0x33c] ;  /* 0x00033c00010b7983 */ /* 0x000ee20000100600 */
[----:B----4-:R-:W-:-:S03]  /*14d00*/  FADD.FTZ R5, R0, R5 ;  /* 0x0000000500057221 */ /* 0x010fc60000010000 */
[----:B------:R0:W5:Y:S04]  /*14d10*/  LDL.LU R0, [R1+0x358] ;  /* 0x0003580001007983 */ /* 0x0001680000300800 */
[----:B------:R2:W-:Y:S02]  /*14d20*/  STL [R1+0x230], R5 ;  /* 0x0002300501007387 */ /* 0x0005e40000100800 */
[----:B--2---:R-:W-:Y:S01]  /*14d30*/  FFMA.FTZ R5, R6, R4, R8 ;  /* 0x0000000406057223 */ /* 0x004fe20000010008 */
[----:B------:R-:W-:Y:S02]  /*14d40*/  FFMA.FTZ R8, R14, R7, R12 ;  /* 0x000000070e087223 */ /* 0x000fe4000001000c */
[----:B------:R-:W2:Y:S04]  /*14d50*/  LDL.LU.S16 R12, [R1+0x33e] ;  /* 0x00033e00010c7983 */ /* 0x000ea80000300600 */
[----:B------:R1:W-:Y:S02]  /*14d60*/  STL [R1+0x22c], R5 ;  /* 0x00022c0501007387 */ /* 0x0003e40000100800 */
[----:B-1----:R-:W-:-:S02]  /*14d70*/  FADD.FTZ R5, R9, R7 ;  /* 0x0000000709057221 */ /* 0x002fc40000010000 */
[----:B------:R-:W4:Y:S01]  /*14d80*/  LDL.LU.S16 R7, [R1+0x33a] ;  /* 0x00033a0001077983 */ /* 0x000f220000300600 */
[----:B---3--:R-:W-:Y:S02]  /*14d90*/  HADD2.F32 R10, -RZ, R10.H0_H0 ;  /* 0x2000000aff0a7230 */ /* 0x008fe40000004100 */
[----:B------:R-:W-:-:S03]  /*14da0*/  FMUL.FTZ R6, R15, R63 ;  /* 0x0000003f0f067220 */ /* 0x000fc60000410000 */
[----:B------:R-:W-:Y:S01]  /*14db0*/  FADD.FTZ R10, R10, -UR16 ;  /* 0x800000100a0a7e21 */ /* 0x000fe20008010000 */
[----:B------:R-:W-:-:S03]  /*14dc0*/  HADD2.F32 R11, -RZ, R11.H0_H0 ;  /* 0x2000000bff0b7230 */ /* 0x000fc60000004100 */
[----:B------:R-:W-:Y:S01]  /*14dd0*/  FMUL.FTZ R10, R10, UR12 ;  /* 0x0000000c0a0a7c20 */ /* 0x000fe20008410000 */
[----:B--2---:R-:W-:Y:S02]  /*14de0*/  HADD2.F32 R12, -RZ, R12.H0_H0 ;  /* 0x2000000cff0c7230 */ /* 0x004fe40000004100 */
[----:B----4-:R-:W-:Y:S02]  /*14df0*/  HADD2.F32 R9, -RZ, R7.H0_H0 ;  /* 0x20000007ff097230 */ /* 0x010fe40000004100 */
[----:B------:R-:W-:-:S03]  /*14e00*/  FFMA.FTZ R7, R13, R6, R8 ;  /* 0x000000060d077223 */ /* 0x000fc60000010008 */
[----:B------:R-:W-:Y:S01]  /*14e10*/  FADD.FTZ R9, R9, -UR16 ;  /* 0x8000001009097e21 */ /* 0x000fe20008010000 */
[----:B------:R-:W-:-:S03]  /*14e20*/  FADD.FTZ R8, R6, R5 ;  /* 0x0000000506087221 */ /* 0x000fc60000010000 */
        /* <DEDUP_REMOVED lines=20> */
.L_x_1555:
[----:B-----5:R0:W-:Y:S04]  /*14f70*/  STL [R1+0x358], R0 ;  /* 0x0003580001007387 */ /* 0x0201e80000100800 */
[----:B------:R1:W-:Y:S04]  /*14f80*/  STL [R1+0x35c], R13 ;  /* 0x00035c0d01007387 */ /* 0x0003e80000100800 */
[----:B------:R-:W2:Y:S04]  /*14f90*/  LDL.S16 R6, [R1+0x342] ;  /* 0x0003420001067983 */ /* 0x000ea80000100600 */
[----:B0-----:R-:W3:Y:S04]  /*14fa0*/  LDL.LU R0, [R1+0x228] ;  /* 0x0002280001007983 */ /* 0x001ee80000300800 */
[----:B-1----:R-:W4:Y:S01]  /*14fb0*/  LDL.LU R13, [R1+0x234] ;  /* 0x00023400010d7983 */ /* 0x002f220000300800 */
[----:B------:R-:W-:-:S04]  /*14fc0*/  FMUL.FTZ R5, R12, R62 ;  /* 0x0000003e0c057220 */ /* 0x000fc80000410000 */
[----:B------:R-:W-:Y:S01]  /*14fd0*/  FFMA.FTZ R7, R10, R5, R7 ;  /* 0x000000050a077223 */ /* 0x000fe20000010007 */
[----:B------:R-:W-:Y:S02]  /*14fe0*/  FADD.FTZ R5, R8, R5 ;  /* 0x0000000508057221 */ /* 0x000fe40000010000 */
[----:B------:R-:W2:Y:S01]  /*14ff0*/  LDL.S16 R8, [R1+0x344] ;  /* 0x0003440001087983 */ /* 0x000ea20000100600 */
[----:B---3--:R-:W-:-:S03]  /*15000*/  FFMA.FTZ R3, R3, R2, R0 ;  /* 0x0000000203037223 */ /* 0x008fc60000010000 */
[----:B------:R0:W5:Y:S01]  /*15010*/  LDL.LU R0, [R1+0x358] ;  /* 0x0003580001007983 */ /* 0x0001620000300800 */
[----:B----4-:R-:W-:-:S03]  /*15020*/  FADD.FTZ R4, R13, R4 ;  /* 0x000000040d047221 */ /* 0x010fc60000010000 */
[----:B------:R1:W-:Y:S04]  /*15030*/  STL [R1+0x244], R3 ;  /* 0x0002440301007387 */ /* 0x0003e80000100800 */
[----:B------:R3:W-:Y:S04]  /*15040*/  STL [R1+0x248], R4 ;  /* 0x0002480401007387 */ /* 0x0007e80000100800 */
[----:B------:R0:W5:Y:S01]  /*15050*/  LDL.LU R13, [R1+0x35c] ;  /* 0x00035c00010d7983 */ /* 0x0001620000300800 */
[----:B-1----:R-:W-:-:S03]  /*15060*/  FMUL.FTZ R3, R11, R63 ;  /* 0x0000003f0b037220 */ /* 0x002fc60000410000 */
[----:B---3--:R-:W3:Y:S01]  /*15070*/  LDL.LU.S16 R4, [R1+0x340] ;  /* 0x0003400001047983 */ /* 0x008ee20000300600 */
[----:B------:R-:W-:-:S05]  /*15080*/  FFMA.FTZ R7, R9, R3, R7 ;  /* 0x0000000309077223 */ /* 0x000fca0000010007 */
[----:B------:R1:W-:Y:S04]  /*15090*/  STL [R1+0x224], R7 ;  /* 0x0002240701007387 */ /* 0x0003e80000100800 */
[----:B-1----:R-:W4:Y:S01]  /*150a0*/  LDL.LU.S16 R7, [R1+0x346] ;  /* 0x0003460001077983 */ /* 0x002f220000300600 */
[----:B------:R-:W-:-:S05]  /*150b0*/  FADD.FTZ R3, R3, R5 ;  /* 0x0000000503037221 */ /* 0x000fca0000010000 */
[----:B------:R0:W-:Y:S01]  /*150c0*/  STL [R1+0x228], R3 ;  /* 0x0002280301007387 */ /* 0x0001e20000100800 */
[----:B--2---:R-:W-:-:S05]  /*150d0*/  HADD2.F32 R6, -RZ, R6.H0_H0 ;  /* 0x20000006ff067230 */ /* 0x004fca0000004100 */
[----:B------:R-:W-:Y:S01]  /*150e0*/  FADD.FTZ R5, R6, -UR16 ;  /* 0x8000001006057e21 */ /* 0x000fe20008010000 */
[----:B------:R-:W-:-:S03]  /*150f0*/  HADD2.F32 R8, -RZ, R8.H0_H0 ;  /* 0x20000008ff087230 */ /* 0x000fc60000004100 */
[----:B------:R-:W-:Y:S01]  /*15100*/  FMUL.FTZ R5, R5, UR12 ;  /* 0x0000000c05057c20 */ /* 0x000fe20008410000 */
[----:B---3--:R-:W-:-:S05]  /*15110*/  HADD2.F32 R4, -RZ, R4.H0_H0 ;  /* 0x20000004ff047230 */ /* 0x008fca0000004100 */
[----:B------:R-:W-:-:S04]  /*15120*/  FADD.FTZ R4, R4, -UR16 ;  /* 0x8000001004047e21 */ /* 0x000fc80008010000 */
[----:B------:R-:W-:Y:S01]  /*15130*/  FMUL.FTZ R6, R4, UR12 ;  /* 0x0000000c04067c20 */ /* 0x000fe20008410000 */
[----:B----4-:R-:W-:Y:S01]  /*15140*/  HADD2.F32 R7, -RZ, R7.H0_H0 ;  /* 0x20000007ff077230 */ /* 0x010fe20000004100 */
        /* <DEDUP_REMOVED lines=19> */
.L_x_1556:
[----:B------:R0:W-:Y:S04]  /*15280*/  STL [R1+0x35c], R10 ;  /* 0x00035c0a01007387 */ /* 0x0001e80000100800 */
[----:B------:R1:W-:Y:S04]  /*15290*/  STL [R1+0x360], R11 ;  /* 0x0003600b01007387 */ /* 0x0003e80000100800 */
[----:B------:R-:W2:Y:S04]  /*152a0*/  LDL.S16 R4, [R1+0x34a] ;  /* 0x00034a0001047983 */ /* 0x000ea80000100600 */
[----:B0-----:R-:W3:Y:S04]  /*152b0*/  LDL.LU R10, [R1+0x22c] ;  /* 0x00022c00010a7983 */ /* 0x001ee80000300800 */
[----:B-1----:R-:W4:Y:S04]  /*152c0*/  LDL.LU R11, [R1+0x230] ;  /* 0x00023000010b7983 */ /* 0x002f280000300800 */
[----:B------:R0:W-:Y:S04]  /*152d0*/  STL [R1+0x358], R9 ;  /* 0x0003580901007387 */ /* 0x0001e80000100800 */
[----:B0-----:R-:W4:Y:S01]  /*152e0*/  LDL.LU R9, [R1+0x224] ;  /* 0x0002240001097983 */ /* 0x001f220000300800 */
[----:B---3-5:R-:W-:Y:S01]  /*152f0*/  FFMA.FTZ R0, R0, R125, R10 ;  /* 0x0000007d00007223 */ /* 0x028fe2000001000a */
[----:B------:R-:W-:Y:S01]  /*15300*/  FMUL.FTZ R3, R8, R62 ;  /* 0x0000003e08037220 */ /* 0x000fe20000410000 */
[----:B--2---:R-:W-:Y:S01]  /*15310*/  HADD2.F32 R4, -RZ, R4.H0_H0 ;  /* 0x20000004ff047230 */ /* 0x004fe20000004100 */
[----:B------:R0:W5:Y:S04]  /*15320*/  LDL.LU R10, [R1+0x35c] ;  /* 0x00035c00010a7983 */ /* 0x0001680000300800 */
[----:B------:R1:W-:Y:S04]  /*15330*/  STL [R1+0x23c], R0 ;  /* 0x00023c0001007387 */ /* 0x0003e80000100800 */
[----:B-1----:R-:W2:Y:S01]  /*15340*/  LDL.LU R0, [R1+0x228] ;  /* 0x0002280001007983 */ /* 0x002ea20000300800 */
[----:B----4-:R-:W-:Y:S01]  /*15350*/  FADD.FTZ R2, R11, R2 ;  /* 0x000000020b027221 */ /* 0x010fe20000010000 */
[----:B------:R-:W-:-:S02]  /*15360*/  FFMA.FTZ R9, R6, R3, R9 ;  /* 0x0000000306097223 */ /* 0x000fc40000010009 */
[----:B------:R0:W5:Y:S04]  /*15370*/  LDL.LU R11, [R1+0x360] ;  /* 0x00036000010b7983 */ /* 0x0001680000300800 */
[----:B------:R1:W-:Y:S04]  /*15380*/  STL [R1+0x240], R2 ;  /* 0x0002400201007387 */ /* 0x0003e80000100800 */
[----:B-1----:R-:W3:Y:S01]  /*15390*/  LDL.LU.S16 R2, [R1+0x348] ;  /* 0x0003480001027983 */ /* 0x002ee20000300600 */
[----:B--2---:R-:W-:Y:S01]  /*153a0*/  FADD.FTZ R3, R0, R3 ;  /* 0x0000000300037221 */ /* 0x004fe20000010000 */
[----:B------:R-:W-:-:S04]  /*153b0*/  FMUL.FTZ R0, R7, R63 ;  /* 0x0000003f07007220 */ /* 0x000fc80000410000 */
[----:B------:R-:W-:Y:S01]  /*153c0*/  FFMA.FTZ R9, R5, R0, R9 ;  /* 0x0000000005097223 */ /* 0x000fe20000010009 */
[----:B------:R-:W-:Y:S02]  /*153d0*/  FADD.FTZ R0, R0, R3 ;  /* 0x0000000300007221 */ /* 0x000fe40000010000 */
[----:B------:R-:W2:Y:S04]  /*153e0*/  LDL.S16 R3, [R1+0x34e] ;  /* 0x00034e0001037983 */ /* 0x000ea80000100600 */
[----:B------:R1:W-:Y:S04]  /*153f0*/  STL [R1+0x230], R0 ;  /* 0x0002300001007387 */ /* 0x0003e80000100800 */
[----:B------:R4:W-:Y:S01]  /*15400*/  STL [R1+0x234], R9 ;  /* 0x0002340901007387 */ /* 0x0009e20000100800 */
[----:B-1----:R-:W-:-:S03]  /*15410*/  FADD.FTZ R0, R4, -UR16 ;  /* 0x8000001004007e21 */ /* 0x002fc60008010000 */
[----:B------:R-:W2:Y:S04]  /*15420*/  LDL.LU.S16 R4, [R1+0x34c] ;  /* 0x00034c0001047983 */ /* 0x000ea80000300600 */
[----:B----4-:R0:W5:Y:S01]  /*15430*/  LDL.LU R9, [R1+0x358] ;  /* 0x0003580001097983 */ /* 0x0101620000300800 */
[----:B---3--:R-:W-:Y:S02]  /*15440*/  HADD2.F32 R2, -RZ, R2.H0_H0 ;  /* 0x20000002ff027230 */ /* 0x008fe40000004100 */
[----:B------:R-:W-:-:S03]  /*15450*/  FMUL.FTZ R0, R0, UR12 ;  /* 0x0000000c00007c20 */ /* 0x000fc60008410000 */
[----:B------:R-:W-:-:S04]  /*15460*/  FADD.FTZ R2, R2, -UR16 ;  /* 0x8000001002027e21 */ /* 0x000fc80008010000 */
[----:B------:R-:W-:Y:S01]  /*15470*/  FMUL.FTZ R2, R2, UR12 ;  /* 0x0000000c02027c20 */ /* 0x000fe20008410000 */
[----:B--2---:R-:W-:Y:S02]  /*15480*/  HADD2.F32 R3, -RZ, R3.H0_H0 ;  /* 0x20000003ff037230 */ /* 0x004fe40000004100 */
[----:B------:R-:W-:Y:S01]  /*15490*/  HADD2.F32 R4, -RZ, R4.H0_H0 ;  /* 0x20000004ff047230 */ /* 0x000fe20000004100 */
[----:B0-----:R-:W-:Y:S06]  /*154a0*/  @!P2 BRA `(.L_x_1557) ;  /* 0x000000000060a947 */ /* 0x001fec0003800000 */
[----:B------:R0:W-:Y:S04]  /*154b0*/  STL [R1+0x360], R7 ;  /* 0x0003600701007387 */ /* 0x0001e80000100800 */
[----:B------:R1:W-:Y:S04]  /*154c0*/  STL [R1+0x35c], R6 ;  /* 0x00035c0601007387 */ /* 0x0003e80000100800 */
[----:B------:R2:W-:Y:S01]  /*154d0*/  STL [R1+0x358], R5 ;  /* 0x0003580501007387 */ /* 0x0005e20000100800 */
[----:B0-----:R-:W-:-:S04]  /*154e0*/  FFMA.FTZ R7, R2, R62, R60 ;  /* 0x0000003e02077223 */ /* 0x001fc8000001003c */
[----:B-1----:R-:W-:-:S04]  /*154f0*/  FMUL.FTZ R6, R7, -1.4426950216293334961 ;  /* 0xbfb8aa3b07067820 */ /* 0x002fc80000410000 */
[----:B--2---:R-:W0:Y:S02]  /*15500*/  MUFU.EX2 R5, R6 ;  /* 0x0000000600057308 */ /* 0x004e240000000800 */
[----:B0-----:R-:W-:-:S06]  /*15510*/  FADD.FTZ R5, R5, 1 ;  /* 0x3f80000005057421 */ /* 0x001fcc0000010000 */
[----:B------:R-:W0:Y:S02]  /*15520*/  MUFU.RCP R6, R5 ;  /* 0x0000000500067308 */ /* 0x000e240000001000 */
[----:B0-----:R-:W-:Y:S01]  /*15530*/  FMUL.FTZ R5, R4, R6 ;  /* 0x0000000604057220 */ /* 0x001fe20000410000 */
[----:B------:R-:W-:Y:S01]  /*15540*/  FADD.FTZ R4, -R6, 1 ;  /* 0x3f80000006047421 */ /* 0x000fe20000010100 */
[----:B------:R-:W-:-:S03]  /*15550*/  FFMA.FTZ R6, R0, R63, R61 ;  /* 0x0000003f00067223 */ /* 0x000fc6000001003d */
[----:B------:R-:W-:-:S04]  /*15560*/  FFMA.FTZ R4, R7, R4, 1 ;  /* 0x3f80000007047423 */ /* 0x000fc80000010004 */
[----:B------:R-:W-:Y:S01]  /*15570*/  FMUL.FTZ R4, R5, R4 ;  /* 0x0000000405047220 */ /* 0x000fe20000410000 */
[----:B------:R-:W-:-:S06]  /*15580*/  FMUL.FTZ R5, R6, -1.4426950216293334961 ;  /* 0xbfb8aa3b06057820 */ /* 0x000fcc0000410000 */
[----:B------:R-:W0:Y:S02]  /*15590*/  MUFU.EX2 R5, R5 ;  /* 0x0000000500057308 */ /* 0x000e240000000800 */
[----:B0-----:R-:W-:-:S06]  /*155a0*/  FADD.FTZ R5, R5, 1 ;  /* 0x3f80000005057421 */ /* 0x001fcc0000010000 */
[----:B------:R-:W0:Y:S02]  /*155b0*/  MUFU.RCP R7, R5 ;  /* 0x0000000500077308 */ /* 0x000e240000001000 */
[----:B0-----:R-:W-:Y:S01]  /*155c0*/  FMUL.FTZ R5, R3, R7 ;  /* 0x0000000703057220 */ /* 0x001fe20000410000 */
[----:B------:R-:W-:Y:S02]  /*155d0*/  FADD.FTZ R3, -R7, 1 ;  /* 0x3f80000007037421 */ /* 0x000fe40000010100 */
[----:B------:R0:W5:Y:S02]  /*155e0*/  LDL.LU R7, [R1+0x360] ;  /* 0x0003600001077983 */ /* 0x0001640000300800 */
[----:B------:R-:W-:Y:S02]  /*155f0*/  FFMA.FTZ R3, R6, R3, 1 ;  /* 0x3f80000006037423 */ /* 0x000fe40000010003 */
[----:B------:R0:W5:Y:S02]  /*15600*/  LDL.LU R6, [R1+0x35c] ;  /* 0x00035c0001067983 */ /* 0x0001640000300800 */
[----:B------:R-:W-:-:S02]  /*15610*/  FMUL.FTZ R3, R5, R3 ;  /* 0x0000000305037220 */ /* 0x000fc40000410000 */
[----:B------:R0:W5:Y:S05]  /*15620*/  LDL.LU R5, [R1+0x358] ;  /* 0x0003580001057983 */ /* 0x00016a0000300800 */
.L_x_1557:
[----:B------:R1:W-:Y:S04]  /*15630*/  STL [R1+0x358], R60 ;  /* 0x0003583c01007387 */ /* 0x0003e80000100800 */
[----:B------:R2:W-:Y:S04]  /*15640*/  STL [R1+0x370], R123 ;  /* 0x0003707b01007387 */ /* 0x0005e80000100800 */
[----:B------:R3:W-:Y:S04]  /*15650*/  STL [R1+0x368], R66 ;  /* 0x0003684201007387 */ /* 0x0007e80000100800 */
[----:B-1----:R-:W4:Y:S04]  /*15660*/  LDL.LU R60, [R1+0x248] ;  /* 0x00024800013c7983 */ /* 0x002f280000300800 */
[----:B--2---:R-:W2:Y:S04]  /*15670*/  LDL.LU R123, [R1+0x24c] ;  /* 0x00024c00017b7983 */ /* 0x004ea80000300800 */
[----:B---3--:R-:W2:Y:S04]  /*15680*/  LDL.LU R66, [R1+0x23c] ;  /* 0x00023c0001427983 */ /* 0x008ea80000300800 */
[----:B-----5:R1:W-:Y:S04]  /*15690*/  STL [R1+0x374], R7 ;  /* 0x0003740701007387 */ /* 0x0203e80000100800 */
[----:B------:R3:W-:Y:S04]  /*156a0*/  STL [R1+0x35c], R61 ;  /* 0x00035c3d01007387 */ /* 0x0007e80000100800 */
[----:B------:R0:W-:Y:S04]  /*156b0*/  STL [R1+0x37c], R8 ;  /* 0x00037c0801007387 */ /* 0x0001e80000100800 */
[----:B-1----:R-:W2:Y:S04]  /*156c0*/  LDL.LU R7, [R1+0x244] ;  /* 0x0002440001077983 */ /* 0x002ea80000300800 */
[----:B---3--:R-:W3:Y:S04]  /*156d0*/  LDL.LU R61, [R1+0x240] ;  /* 0x00024000013d7983 */ /* 0x008ee80000300800 */
[----:B------:R1:W-:Y:S04]  /*156e0*/  STL [R1+0x36c], R67 ;  /* 0x00036c4301007387 */ /* 0x0003e80000100800 */
[----:B------:R1:W-:Y:S04]  /*156f0*/  STL [R1+0x364], R65 ;  /* 0x0003644101007387 */ /* 0x0003e80000100800 */
[----:B0-----:R-:W3:Y:S04]  /*15700*/  LDL.LU R8, [R1+0x234] ;  /* 0x0002340001087983 */ /* 0x001ee80000300800 */
[----:B-1----:R-:W3:Y:S04]  /*15710*/  LDL.LU R67, [R1+0x254] ;  /* 0x0002540001437983 */ /* 0x002ee80000300800 */
[----:B------:R-:W3:Y:S04]  /*15720*/  LDL.LU R65, [R1+0x218] ;  /* 0x0002180001417983 */ /* 0x000ee80000300800 */
[----:B------:R0:W-:Y:S01]  /*15730*/  STL [R1+0x380], R6 ;  /* 0x0003800601007387 */ /* 0x0001e20000100800 */
[----:B----4-:R-:W-:Y:S01]  /*15740*/  FADD.FTZ R60, R60, R125 ;  /* 0x0000007d3c3c7221 */ /* 0x010fe20000010000 */
[----:B--2---:R-:W-:-:S03]  /*15750*/  FFMA.FTZ R123, R123, R121, R66 ;  /* 0x000000797b7b7223 */ /* 0x004fc60000010042 */
[----:B------:R-:W-:Y:S02]  /*15760*/  FADD.FTZ R66, R60, R121 ;  /* 0x000000793c427221 */ /* 0x000fe40000010000 */
[----:B------:R-:W2:Y:S01]  /*15770*/  LDL.LU R121, [R1+0x220] ;  /* 0x0002200001797983 */ /* 0x000ea20000300800 */
[----:B------:R-:W-:Y:S01]  /*15780*/  FFMA.FTZ R7, R124, R122, R7 ;  /* 0x0000007a7c077223 */ /* 0x000fe20000010007 */
[----:B---3--:R-:W-:-:S04]  /*15790*/  FADD.FTZ R122, R61, R122 ;  /* 0x0000007a3d7a7221 */ /* 0x008fc80000010000 */
[----:B------:R-:W-:Y:S01]  /*157a0*/  FADD.FTZ R122, R122, R120 ;  /* 0x000000787a7a7221 */ /* 0x000fe20000010000 */
[----:B--2---:R-:W-:Y:S02]  /*157b0*/  FFMA.FTZ R121, R121, R120, R7 ;  /* 0x0000007879797223 */ /* 0x004fe40000010007 */
[----:B------:R-:W2:Y:S04]  /*157c0*/  LDL.LU R120, [R1+0x21c] ;  /* 0x00021c0001787983 */ /* 0x000ea80000300800 */
[----:B------:R1:W-:Y:S01]  /*157d0*/  STL [R1+0x378], R5 ;  /* 0x0003780501007387 */ /* 0x0003e20000100800 */
[----:B------:R-:W-:Y:S01]  /*157e0*/  FFMA.FTZ R67, R67, R119, R123 ;  /* 0x0000007743437223 */ /* 0x000fe2000001007b */
[----:B------:R-:W-:Y:S01]  /*157f0*/  FADD.FTZ R66, R66, R119 ;  /* 0x0000007742427221 */ /* 0x000fe20000010000 */
[----:B------:R-:W-:Y:S01]  /*15800*/  FADD.FTZ R119, R122, R118 ;  /* 0x000000767a777221 */ /* 0x000fe20000010000 */
[----:B------:R3:W-:Y:S01]  /*15810*/  STL [R1+0x360], R64 ;  /* 0x0003604001007387 */ /* 0x0007e20000100800 */
[----:B0-----:R-:W-:Y:S01]  /*15820*/  FMUL.FTZ R6, R4, R62 ;  /* 0x0000003e04067220 */ /* 0x001fe20000410000 */
[----:B------:R-:W-:-:S02]  /*15830*/  FMUL.FTZ R125, R3, R63 ;  /* 0x0000003f037d7220 */ /* 0x000fc40000410000 */
[----:B------:R-:W4:Y:S04]  /*15840*/  LDL.LU R7, [R1+0x374] ;  /* 0x0003740001077983 */ /* 0x000f280000300800 */
[----:B-1----:R-:W4:Y:S04]  /*15850*/  LDL.LU R5, [R1+0x230] ;  /* 0x0002300001057983 */ /* 0x002f280000300800 */
[----:B---3--:R-:W3:Y:S01]  /*15860*/  LDL.LU R64, [R1+0x214] ;  /* 0x0002140001407983 */ /* 0x008ee20000300800 */
[----:B------:R-:W-:Y:S01]  /*15870*/  FADD.FTZ R119, R119, R116 ;  /* 0x0000007477777221 */ /* 0x000fe20000010000 */
[----:B--2---:R-:W-:-:S02]  /*15880*/  FFMA.FTZ R120, R120, R118, R121 ;  /* 0x0000007678787223 */ /* 0x004fc40000010079 */
[----:B------:R0:W5:Y:S04]  /*15890*/  LDL.LU R123, [R1+0x370] ;  /* 0x00037000017b7983 */ /* 0x0001680000300800 */
[----:B------:R-:W2:Y:S04]  /*158a0*/  LDL.LU R118, [R1+0x250] ;  /* 0x0002500001767983 */ /* 0x000ea80000300800 */
[----:B------:R-:W3:Y:S01]  /*158b0*/  LDL.LU R121, [R1+0x210] ;  /* 0x0002100001797983 */ /* 0x000ee20000300800 */
[----:B------:R-:W-:-:S03]  /*158c0*/  FFMA.FTZ R120, R65, R116, R120 ;  /* 0x0000007441787223 */ /* 0x000fc60000010078 */
[----:B------:R-:W3:Y:S01]  /*158d0*/  LDL.LU R116, [R1+0x238] ;  /* 0x0002380001747983 */ /* 0x000ee20000300800 */
[----:B------:R-:W1:Y:S01]  /*158e0*/  S2R R122, SR_LANEID ;  /* 0x00000000007a7919 */ /* 0x000e620000000000 */
[----:B------:R-:W-:Y:S01]  /*158f0*/  FFMA.FTZ R8, R2, R6, R8 ;  /* 0x0000000602087223 */ /* 0x000fe20000010008 */
[----:B----4-:R-:W-:Y:S02]  /*15900*/  FADD.FTZ R5, R5, R6 ;  /* 0x0000000605057221 */ /* 0x010fe40000010000 */
[----:B------:R-:W4:Y:S01]  /*15910*/  LDL.LU R6, [R1+0x380] ;  /* 0x0003800001067983 */ /* 0x000f220000300800 */
[----:B------:R-:W-:Y:S01]  /*15920*/  FFMA.FTZ R124, R0, R125, R8 ;  /* 0x0000007d007c7223 */ /* 0x000fe20000010008 */
[----:B------:R-:W-:Y:S02]  /*15930*/  FADD.FTZ R125, R125, R5 ;  /* 0x000000057d7d7221 */ /* 0x000fe40000010000 */
[----:B------:R-:W4:Y:S04]  /*15940*/  LDL.LU R8, [R1+0x37c] ;  /* 0x00037c0001087983 */ /* 0x000f280000300800 */
[----:B------:R-:W0:Y:S04]  /*15950*/  SHFL.DOWN PT, R61, R124, 0x1, 0x1f ;  /* 0x08201f007c3d7f89 */ /* 0x000e2800000e0000 */
[----:B------:R-:W0:Y:S04]  /*15960*/  SHFL.DOWN PT, R60, R125, 0x1, 0x1f ;  /* 0x08201f007d3c7f89 */ /* 0x000e2800000e0000 */
[----:B------:R-:W4:Y:S04]  /*15970*/  LDL.LU R5, [R1+0x378] ;  /* 0x0003780001057983 */ /* 0x000f280000300800 */
[----:B------:R0:W5:Y:S01]  /*15980*/  LDL.LU R65, [R1+0x364] ;  /* 0x0003640001417983 */ /* 0x0001620000300800 */
[----:B-1----:R-:W-:-:S13]  /*15990*/  ISETP.GT.AND P0, PT, R122, 0x1e, PT ;  /* 0x0000001e7a00780c */ /* 0x002fda0003f04270 */
[----:B0-----:R-:W-:Y:S01]  /*159a0*/  @!P0 FADD.FTZ R124, R124, R61 ;  /* 0x0000003d7c7c8221 */ /* 0x001fe20000010000 */
[----:B------:R-:W-:Y:S01]  /*159b0*/  @!P0 FADD.FTZ R125, R125, R60 ;  /* 0x0000003c7d7d8221 */ /* 0x000fe20000010000 */
[----:B------:R0:W5:Y:S04]  /*159c0*/  LDL.LU R61, [R1+0x35c] ;  /* 0x00035c00013d7983 */ /* 0x0001680000300800 */
[----:B------:R0:W5:Y:S01]  /*159d0*/  LDL.LU R60, [R1+0x358] ;  /* 0x00035800013c7983 */ /* 0x0001620000300800 */
[----:B------:R-:W-:Y:S01]  /*159e0*/  FADD.FTZ R119, R119, R114 ;  /* 0x0000007277777221 */ /* 0x000fe20000010000 */
[----:B------:R-:W-:-:S03]  /*159f0*/  ISETP.GT.AND P0, PT, R122, 0x1d, PT ;  /* 0x0000001d7a00780c */ /* 0x000fc60003f04270 */
[----:B------:R-:W-:-:S04]  /*15a00*/  FADD.FTZ R119, R119, R112 ;  /* 0x0000007077777221 */ /* 0x000fc80000010000 */
[----:B------:R-:W-:-:S04]  /*15a10*/  FADD.FTZ R119, R119, R108 ;  /* 0x0000006c77777221 */ /* 0x000fc80000010000 */
[----:B------:R-:W-:Y:S01]  /*15a20*/  FADD.FTZ R119, R119, R104 ;  /* 0x0000006877777221 */ /* 0x000fe20000010000 */
[----:B--2---:R-:W-:Y:S01]  /*15a30*/  FFMA.FTZ R118, R118, R117, R67 ;  /* 0x0000007576767223 */ /* 0x004fe20000010043 */
[----:B------:R-:W-:Y:S01]  /*15a40*/  FADD.FTZ R117, R66, R117 ;  /* 0x0000007542757221 */ /* 0x000fe20000010000 */
[----:B------:R0:W5:Y:S02]  /*15a50*/  LDL.LU R67, [R1+0x36c] ;  /* 0x00036c0001437983 */ /* 0x0001640000300800 */
[----:B---3--:R-:W-:Y:S02]  /*15a60*/  FFMA.FTZ R118, R64, R115, R118 ;  /* 0x0000007340767223 */ /* 0x008fe40000010076 */
[----:B------:R0:W5:Y:S02]  /*15a70*/  LDL.LU R66, [R1+0x368] ;  /* 0x0003680001427983 */ /* 0x0001640000300800 */
[----:B------:R-:W-:Y:S02]  /*15a80*/  FFMA.FTZ R118, R121, R113, R118 ;  /* 0x0000007179767223 */ /* 0x000fe40000010076 */
[----:B------:R-:W2:Y:S02]  /*15a90*/  LDL R121, [R1+0x2c8] ;  /* 0x0002c80001797983 */ /* 0x000ea40000100800 */
[----:B------:R-:W-:-:S02]  /*15aa0*/  FFMA.FTZ R118, R109, R111, R118 ;  /* 0x0000006f6d767223 */ /* 0x000fc40000010076 */
[----:B------:R-:W3:Y:S04]  /*15ab0*/  LDL R109, [R1+0x354] ;  /* 0x00035400016d7983 */ /* 0x000ee80000100800 */
[----:B------:R0:W5:Y:S01]  /*15ac0*/  LDL.LU R64, [R1+0x360] ;  /* 0x0003600001407983 */ /* 0x0001620000300800 */
[----:B------:R-:W-:Y:S01]  /*15ad0*/  FADD.FTZ R117, R117, R115 ;  /* 0x0000007375757221 */ /* 0x000fe20000010000 */
[----:B------:R-:W-:Y:S01]  /*15ae0*/  FFMA.FTZ R120, R116, R114, R120 ;  /* 0x0000007274787223 */ /* 0x000fe20000010078 */
[----:B------:R-:W-:Y:S02]  /*15af0*/  FFMA.FTZ R118, R105, R107, R118 ;  /* 0x0000006b69767223 */ /* 0x000fe40000010076 */
[----:B------:R-:W-:Y:S01]  /*15b00*/  FADD.FTZ R114, R117, R113 ;  /* 0x0000007175727221 */ /* 0x000fe20000010000 */
[----:B------:R-:W-:Y:S01]  /*15b10*/  FFMA.FTZ R113, R110, R112, R120 ;  /* 0x000000706e717223 */ /* 0x000fe20000010078 */
[----:B------:R-:W1:Y:S03]  /*15b20*/  SHFL.DOWN PT, R105, R124, 0x2, 0x1f ;  /* 0x08401f007c697f89 */ /* 0x000e6600000e0000 */
[----:B------:R-:W-:-:S02]  /*15b30*/  FFMA.FTZ R113, R106, R108, R113 ;  /* 0x0000006c6a717223 */ /* 0x000fc40000010071 */
[----:B------:R-:W0:Y:S01]  /*15b40*/  SHFL.DOWN PT, R106, R125, 0x2, 0x1f ;  /* 0x08401f007d6a7f89 */ /* 0x000e2200000e0000 */
[----:B------:R-:W-:Y:S01]  /*15b50*/  FFMA.FTZ R118, R101, R103, R118 ;  /* 0x0000006765767223 */ /* 0x000fe20000010076 */
[----:B------:R-:W-:-:S03]  /*15b60*/  FFMA.FTZ R113, R102, R104, R113 ;  /* 0x0000006866717223 */ /* 0x000fc60000010071 */
[----:B------:R-:W-:Y:S01]  /*15b70*/  FFMA.FTZ R118, R97, R99, R118 ;  /* 0x0000006361767223 */ /* 0x000fe20000010076 */
[----:B------:R-:W-:-:S03]  /*15b80*/  FFMA.FTZ R113, R98, R100, R113 ;  /* 0x0000006462717223 */ /* 0x000fc60000010071 */
[----:B------:R-:W-:Y:S01]  /*15b90*/  FFMA.FTZ R118, R93, R95, R118 ;  /* 0x0000005f5d767223 */ /* 0x000fe20000010076 */
[----:B------:R-:W-:Y:S01]  /*15ba0*/  FFMA.FTZ R113, R94, R96, R113 ;  /* 0x000000605e717223 */ /* 0x000fe20000010071 */
[----:B------:R-:W-:Y:S02]  /*15bb0*/  FADD.FTZ R114, R114, R111 ;  /* 0x0000006f72727221 */ /* 0x000fe40000010000 */
[----:B------:R-:W-:Y:S01]  /*15bc0*/  FFMA.FTZ R118, R89, R91, R118 ;  /* 0x0000005b59767223 */ /* 0x000fe20000010076 */
[----:B------:R-:W-:Y:S01]  /*15bd0*/  FFMA.FTZ R113, R90, R92, R113 ;  /* 0x0000005c5a717223 */ /* 0x000fe20000010071 */
[----:B------:R-:W-:Y:S02]  /*15be0*/  FADD.FTZ R114, R114, R107 ;  /* 0x0000006b72727221 */ /* 0x000fe40000010000 */
[----:B------:R-:W-:Y:S01]  /*15bf0*/  FFMA.FTZ R118, R85, R87, R118 ;  /* 0x0000005755767223 */ /* 0x000fe20000010076 */
[----:B-1----:R-:W-:Y:S01]  /*15c00*/  @!P0 FADD.FTZ R124, R124, R105 ;  /* 0x000000697c7c8221 */ /* 0x002fe20000010000 */
[----:B------:R-:W-:-:S02]  /*15c10*/  FFMA.FTZ R113, R86, R88, R113 ;  /* 0x0000005856717223 */ /* 0x000fc40000010071 */
[----:B------:R-:W-:Y:S01]  /*15c20*/  FFMA.FTZ R118, R81, R83, R118 ;  /* 0x0000005351767223 */ /* 0x000fe20000010076 */
[----:B0-----:R-:W-:Y:S01]  /*15c30*/  @!P0 FADD.FTZ R125, R125, R106 ;  /* 0x0000006a7d7d8221 */ /* 0x001fe20000010000 */
[----:B------:R-:W0:Y:S01]  /*15c40*/  SHFL.DOWN PT, R81, R124, 0x4, 0x1f ;  /* 0x08801f007c517f89 */ /* 0x000e2200000e0000 */
[----:B------:R-:W-:Y:S01]  /*15c50*/  FADD.FTZ R114, R114, R103 ;  /* 0x0000006772727221 */ /* 0x000fe20000010000 */
[----:B------:R-:W-:Y:S02]  /*15c60*/  FFMA.FTZ R113, R82, R84, R113 ;  /* 0x0000005452717223 */ /* 0x000fe40000010071 */
[----:B------:R-:W1:Y:S01]  /*15c70*/  SHFL.DOWN PT, R82, R125, 0x4, 0x1f ;  /* 0x08801f007d527f89 */ /* 0x000e6200000e0000 */
[----:B------:R-:W-:Y:S01]  /*15c80*/  FADD.FTZ R119, R119, R100 ;  /* 0x0000006477777221 */ /* 0x000fe20000010000 */
[----:B------:R-:W-:Y:S01]  /*15c90*/  FADD.FTZ R114, R114, R99 ;  /* 0x0000006372727221 */ /* 0x000fe20000010000 */
[----:B------:R-:W-:Y:S02]  /*15ca0*/  FFMA.FTZ R118, R77, R79, R118 ;  /* 0x0000004f4d767223 */ /* 0x000fe40000010076 */
[----:B------:R-:W-:Y:S01]  /*15cb0*/  FADD.FTZ R119, R119, R96 ;  /* 0x0000006077777221 */ /* 0x000fe20000010000 */
[----:B------:R-:W-:Y:S01]  /*15cc0*/  FADD.FTZ R114, R114, R95 ;  /* 0x0000005f72727221 */ /* 0x000fe20000010000 */
[----:B------:R-:W-:Y:S01]  /*15cd0*/  FFMA.FTZ R113, R78, R80, R113 ;  /* 0x000000504e717223 */ /* 0x000fe20000010071 */
[----:B------:R-:W-:Y:S01]  /*15ce0*/  ISETP.GT.AND P0, PT, R122, 0x1b, PT ;  /* 0x0000001b7a00780c */ /* 0x000fe20003f04270 */
        /* <DEDUP_REMOVED lines=13> */
[----:B0-----:R-:W-:Y:S01]  /*15dc0*/  @!P0 FADD.FTZ R124, R124, R81 ;  /* 0x000000517c7c8221 */ /* 0x001fe20000010000 */
[----:B------:R-:W-:Y:S01]  /*15dd0*/  FADD.FTZ R119, R119, R80 ;  /* 0x0000005077777221 */ /* 0x000fe20000010000 */
[----:B------:R-:W-:Y:S01]  /*15de0*/  FADD.FTZ R114, R114, R79 ;  /* 0x0000004f72727221 */ /* 0x000fe20000010000 */
[----:B------:R-:W-:Y:S01]  /*15df0*/  FFMA.FTZ R113, R54, R56, R113 ;  /* 0x0000003836717223 */ /* 0x000fe20000010071 */
[----:B-1----:R-:W-:Y:S01]  /*15e00*/  @!P0 FADD.FTZ R125, R125, R82 ;  /* 0x000000527d7d8221 */ /* 0x002fe20000010000 */
[----:B------:R-:W-:Y:S01]  /*15e10*/  FFMA.FTZ R118, R49, R51, R118 ;  /* 0x0000003331767223 */ /* 0x000fe20000010076 */
[----:B------:R-:W-:Y:S01]  /*15e20*/  FADD.FTZ R119, R119, R76 ;  /* 0x0000004c77777221 */ /* 0x000fe20000010000 */
[----:B------:R-:W-:Y:S01]  /*15e30*/  FADD.FTZ R114, R114, R75 ;  /* 0x0000004b72727221 */ /* 0x000fe20000010000 */
[----:B------:R-:W0:Y:S01]  /*15e40*/  SHFL.DOWN PT, R49, R124, 0x8, 0x1f ;  /* 0x09001f007c317f89 */ /* 0x000e2200000e0000 */
[----:B------:R-:W-:Y:S01]  /*15e50*/  FFMA.FTZ R113, R50, R52, R113 ;  /* 0x0000003432717223 */ /* 0x000fe20000010071 */
[----:B------:R-:W-:Y:S01]  /*15e60*/  FADD.FTZ R119, R119, R72 ;  /* 0x0000004877777221 */ /* 0x000fe20000010000 */
[----:B------:R-:W-:Y:S01]  /*15e70*/  FADD.FTZ R114, R114, R71 ;  /* 0x0000004772727221 */ /* 0x000fe20000010000 */
[----:B------:R-:W1:Y:S01]  /*15e80*/  SHFL.DOWN PT, R50, R125, 0x8, 0x1f ;  /* 0x09001f007d327f89 */ /* 0x000e6200000e0000 */
[----:B------:R-:W-:Y:S01]  /*15e90*/  FFMA.FTZ R118, R45, R47, R118 ;  /* 0x0000002f2d767223 */ /* 0x000fe20000010076 */
[----:B------:R-:W-:Y:S01]  /*15ea0*/  FADD.FTZ R119, R119, R68 ;  /* 0x0000004477777221 */ /* 0x000fe20000010000 */
[----:B------:R-:W-:Y:S01]  /*15eb0*/  FADD.FTZ R114, R114, R59 ;  /* 0x0000003b72727221 */ /* 0x000fe20000010000 */
[----:B------:R-:W-:Y:S01]  /*15ec0*/  FFMA.FTZ R113, R46, R48, R113 ;  /* 0x000000302e717223 */ /* 0x000fe20000010071 */
[----:B------:R-:W-:Y:S01]  /*15ed0*/  ISETP.GT.AND P0, PT, R122, 0x17, PT ;  /* 0x000000177a00780c */ /* 0x000fe20003f04270 */
        /* <DEDUP_REMOVED lines=15> */
[----:B0-----:R-:W-:Y:S01]  /*15fd0*/  @!P0 FADD.FTZ R124, R124, R49 ;  /* 0x000000317c7c8221 */ /* 0x001fe20000010000 */
[----:B------:R-:W-:Y:S01]  /*15fe0*/  FFMA.FTZ R113, R30, R32, R113 ;  /* 0x000000201e717223 */ /* 0x000fe20000010071 */
[----:B------:R-:W-:Y:S01]  /*15ff0*/  FADD.FTZ R119, R119, R40 ;  /* 0x0000002877777221 */ /* 0x000fe20000010000 */
[----:B-1----:R-:W-:Y:S01]  /*16000*/  @!P0 FADD.FTZ R125, R125, R50 ;  /* 0x000000327d7d8221 */ /* 0x002fe20000010000 */
[----:B------:R-:W-:Y:S01]  /*16010*/  FADD.FTZ R114, R114, R39 ;  /* 0x0000002772727221 */ /* 0x000fe20000010000 */
[----:B------:R-:W-:-:S02]  /*16020*/  FFMA.FTZ R118, R25, R27, R118 ;  /* 0x0000001b19767223 */ /* 0x000fc40000010076 */
[----:B------:R-:W0:Y:S01]  /*16030*/  SHFL.DOWN PT, R25, R124, 0x10, 0x1f ;  /* 0x0a001f007c197f89 */ /* 0x000e2200000e0000 */
[----:B------:R-:W-:Y:S01]  /*16040*/  FFMA.FTZ R113, R26, R28, R113 ;  /* 0x0000001c1a717223 */ /* 0x000fe20000010071 */
[----:B------:R-:W-:Y:S01]  /*16050*/  FADD.FTZ R119, R119, R36 ;  /* 0x0000002477777221 */ /* 0x000fe20000010000 */
[----:B------:R-:W-:Y:S01]  /*16060*/  FADD.FTZ R114, R114, R35 ;  /* 0x0000002372727221 */ /* 0x000fe20000010000 */
[----:B------:R-:W1:Y:S01]  /*16070*/  SHFL.DOWN PT, R26, R125, 0x10, 0x1f ;  /* 0x0a001f007d1a7f89 */ /* 0x000e6200000e0000 */
[----:B------:R-:W4:Y:S01]  /*16080*/  S2UR UR8, SR_CgaCtaId ;  /* 0x00000000000879c3 */ /* 0x000f220000008800 */
[----:B------:R-:W-:Y:S01]  /*16090*/  FADD.FTZ R119, R119, R32 ;  /* 0x0000002077777221 */ /* 0x000fe20000010000 */
[----:B------:R-:W-:Y:S01]  /*160a0*/  FADD.FTZ R114, R114, R31 ;  /* 0x0000001f72727221 */ /* 0x000fe20000010000 */
[----:B------:R-:W-:Y:S02]  /*160b0*/  ISETP.GT.AND P0, PT, R122, 0xf, PT ;  /* 0x0000000f7a00780c */ /* 0x000fe40003f04270 */
        /* <DEDUP_REMOVED lines=14> */
[----:B------:R-:W-:Y:S01]  /*161a0*/  UMOV UR7, 0x400 ;  /* 0x0000040000077882 */ /* 0x000fe20000000000 */
[----:B0-----:R-:W-:Y:S01]  /*161b0*/  @!P0 FADD.FTZ R124, R124, R25 ;  /* 0x000000197c7c8221 */ /* 0x001fe20000010000 */
[----:B------:R-:W-:Y:S01]  /*161c0*/  UIADD3 UR6, UR7, 0x90, URZ ;  /* 0x0000009007067890 */ /* 0x000fe2000fffe03f */
[----:B------:R-:W0:Y:S01]  /*161d0*/  LDC.64 R24, c[0x0][0x268] ;  /* 0x00009a00ff187b82 */ /* 0x000e220000000a00 */
[----:B------:R-:W-:Y:S01]  /*161e0*/  FFMA.FTZ R113, R10, R12, R113 ;  /* 0x0000000c0a717223 */ /* 0x000fe20000010071 */
[----:B------:R-:W-:Y:S01]  /*161f0*/  FADD.FTZ R119, R119, R12 ;  /* 0x0000000c77777221 */ /* 0x000fe20000010000 */
[----:B------:R-:W-:Y:S01]  /*16200*/  FFMA.FTZ R118, R9, R11, R118 ;  /* 0x0000000b09767223 */ /* 0x000fe20000010076 */
[----:B------:R-:W-:Y:S01]  /*16210*/  FADD.FTZ R114, R114, R11 ;  /* 0x0000000b72727221 */ /* 0x000fe20000010000 */
[----:B-1----:R-:W-:Y:S01]  /*16220*/  @!P0 FADD.FTZ R125, R125, R26 ;  /* 0x0000001a7d7d8221 */ /* 0x002fe20000010000 */
[----:B------:R-:W-:Y:S01]  /*16230*/  ISETP.NE.AND P0, PT, R122, RZ, PT ;  /* 0x000000ff7a00720c */ /* 0x000fe20003f05270 */
[----:B----4-:R-:W-:Y:S01]  /*16240*/  ULEA UR6, UR8, UR6, 0x18 ;  /* 0x0000000608067291 */ /* 0x010fe2000f8ec03f */
        /* <DEDUP_REMOVED lines=8> */
[----:B------:R-:W-:Y:S01]  /*162d0*/  MOV R27, UR9 ;  /* 0x00000009001b7c02 */ /* 0x000fe20008000f00 */
[----:B------:R-:W-:Y:S01]  /*162e0*/  BSSY B0, `(.L_x_1558) ;  /* 0x000002b000007945 */ /* 0x000fe20003800000 */
[----:B--2---:R-:W-:-:S02]  /*162f0*/  ISETP.NE.AND P2, PT, R121, RZ, PT ;  /* 0x000000ff7900720c */ /* 0x004fc40003f45270 */
[----:B------:R-:W-:-:S05]  /*16300*/  LEA R26, R121, UR6, 0x4 ;  /* 0x00000006791a7c11 */ /* 0x000fca000f8e20ff */
[----:B------:R1:W-:Y:S04]  /*16310*/  STS.128 [R26], R8 ;  /* 0x000000081a007388 */ /* 0x0003e80000000c00 */
[----:B---3--:R1:W-:Y:S01]  /*16320*/  @!P0 STS.64 [R109+0x10], R124 ;  /* 0x0000107c6d008388 */ /* 0x0083e20000000a00 */
[----:B------:R-:W-:Y:S01]  /*16330*/  BAR.SYNC.DEFER_BLOCKING 0x0 ;  /* 0x0000000000007b1d */ /* 0x000fe20000010000 */
[----:B------:R-:W-:Y:S01]  /*16340*/  ISETP.GT.U32.AND P3, PT, R121, 0x37, PT ;  /* 0x000000377900780c */ /* 0x000fe20003f64070 */
[----:B------:R-:W-:-:S04]  /*16350*/  IMAD R27, R27, 0x38, R121 ;  /* 0x000000381b1b7824 */ /* 0x000fc800078e0279 */
[----:B0-----:R-:W-:Y:S08]  /*16360*/  @P2 BRA `(.L_x_1559) ;  /* 0x0000000000882947 */ /* 0x001ff00003800000 */
[----:B------:R-:W-:-:S09]  /*16370*/  ULEA UR6, UR8, UR7, 0x18 ;  /* 0x0000000708067291 */ /* 0x000fd2000f8ec03f */
[----:B------:R-:W0:Y:S04]  /*16380*/  LDS.64 R2, [UR6+0x18] ;  /* 0x00001806ff027984 */ /* 0x000e280008000a00 */
[----:B------:R-:W2:Y:S04]  /*16390*/  LDS.128 R28, [UR6+0x20] ;  /* 0x00002006ff1c7984 */ /* 0x000ea80008000c00 */
[----:B------:R-:W3:Y:S04]  /*163a0*/  LDS.128 R32, [UR6+0x30] ;  /* 0x00003006ff207984 */ /* 0x000ee80008000c00 */
[----:B------:R-:W4:Y:S04]  /*163b0*/  LDS.128 R16, [UR6+0x40] ;  /* 0x00004006ff107984 */ /* 0x000f280008000c00 */
[----:B------:R-:W1:Y:S04]  /*163c0*/  LDS.128 R12, [UR6+0x50] ;  /* 0x00005006ff0c7984 */ /* 0x000e680008000c00 */
[----:B------:R-:W1:Y:S01]  /*163d0*/  LDS.128 R4, [UR6+0x60] ;  /* 0x00006006ff047984 */ /* 0x000e620008000c00 */
[----:B0-----:R-:W-:Y:S01]  /*163e0*/  FADD.FTZ R21, R124, R2 ;  /* 0x000000027c157221 */ /* 0x001fe20000010000 */
[----:B------:R-:W-:-:S03]  /*163f0*/  FADD.FTZ R0, R125, R3 ;  /* 0x000000037d007221 */ /* 0x000fc60000010000 */
[----:B--2---:R-:W-:Y:S01]  /*16400*/  FADD.FTZ R3, R21, R28 ;  /* 0x0000001c15037221 */ /* 0x004fe20000010000 */
[----:B------:R-:W-:Y:S01]  /*16410*/  FADD.FTZ R0, R0, R29 ;  /* 0x0000001d00007221 */ /* 0x000fe20000010000 */
[----:B------:R-:W0:Y:S02]  /*16420*/  LDS.128 R20, [UR6+0x70] ;  /* 0x00007006ff147984 */ /* 0x000e240008000c00 */
        /* <DEDUP_REMOVED lines=10> */
[----:B-1----:R-:W-:Y:S01]  /*164d0*/  FADD.FTZ R3, R3, R12 ;  /* 0x0000000c03037221 */ /* 0x002fe20000010000 */
[----:B------:R-:W-:-:S03]  /*164e0*/  FADD.FTZ R0, R0, R13 ;  /* 0x0000000d00007221 */ /* 0x000fc60000010000 */
[----:B------:R-:W-:Y:S01]  /*164f0*/  FADD.FTZ R3, R3, R14 ;  /* 0x0000000e03037221 */ /* 0x000fe20000010000 */
[----:B------:R-:W-:-:S03]  /*16500*/  FADD.FTZ R0, R0, R15 ;  /* 0x0000000f00007221 */ /* 0x000fc60000010000 */
[----:B------:R-:W-:Y:S01]  /*16510*/  FADD.FTZ R3, R3, R4 ;  /* 0x0000000403037221 */ /* 0x000fe20000010000 */
[----:B------:R-:W-:-:S03]  /*16520*/  FADD.FTZ R0, R0, R5 ;  /* 0x0000000500007221 */ /* 0x000fc60000010000 */
[----:B------:R-:W-:Y:S01]  /*16530*/  FADD.FTZ R3, R3, R6 ;  /* 0x0000000603037221 */ /* 0x000fe20000010000 */
[----:B------:R-:W-:-:S03]  /*16540*/  FADD.FTZ R0, R0, R7 ;  /* 0x0000000700007221 */ /* 0x000fc60000010000 */
[----:B0-----:R-:W-:Y:S01]  /*16550*/  FADD.FTZ R3, R3, R20 ;  /* 0x0000001403037221 */ /* 0x001fe20000010000 */
[----:B------:R-:W-:-:S03]  /*16560*/  FADD.FTZ R0, R0, R21 ;  /* 0x0000001500007221 */ /* 0x000fc60000010000 */
[----:B------:R-:W-:Y:S01]  /*16570*/  FADD.FTZ R124, R3, R22 ;  /* 0x00000016037c7221 */ /* 0x000fe20000010000 */
[----:B------:R-:W-:-:S07]  /*16580*/  FADD.FTZ R125, R0, R23 ;  /* 0x00000017007d7221 */ /* 0x000fce0000010000 */
.L_x_1559:
[----:B------:R-:W-:Y:S05]  /*16590*/  BSYNC B0 ;  /* 0x0000000000007941 */ /* 0x000fea0003800000 */
.L_x_1558:
[----:B------:R-:W-:Y:S06]  /*165a0*/  BAR.SYNC.DEFER_BLOCKING 0x0 ;  /* 0x0000000000007b1d */ /* 0x000fec0000010000 */
[----:B------:R-:W-:Y:S04]  /*165b0*/  BSSY B0, `(.L_x_1560) ;  /* 0x0000025000007945 */ /* 0x000fe80003800000 */
[----:B------:R-:W-:Y:S05]  /*165c0*/  @P3 BRA `(.L_x_1561) ;  /* 0x00000000008c3947 */ /* 0x000fea0003800000 */
[----:B------:R-:W0:Y:S04]  /*165d0*/  LDS.128 R32, [R26+0x380] ;  /* 0x000380001a207984 */ /* 0x000e280000000c00 */
[----:B------:R-:W2:Y:S04]  /*165e0*/  LDS.128 R36, [R26+0x700] ;  /* 0x000700001a247984 */ /* 0x000ea80000000c00 */
[----:B------:R-:W3:Y:S04]  /*165f0*/  LDS.128 R28, [R26+0xa80] ;  /* 0x000a80001a1c7984 */ /* 0x000ee80000000c00 */
[----:B------:R-:W4:Y:S04]  /*16600*/  LDS.128 R20, [R26+0xe00] ;  /* 0x000e00001a147984 */ /* 0x000f280000000c00 */
[----:B------:R-:W4:Y:S04]  /*16610*/  LDS.128 R16, [R26+0x1180] ;  /* 0x001180001a107984 */ /* 0x000f280000000c00 */
[----:B------:R-:W4:Y:S04]  /*16620*/  LDS.128 R12, [R26+0x1500] ;  /* 0x001500001a0c7984 */ /* 0x000f280000000c00 */
[----:B------:R-:W4:Y:S01]  /*16630*/  LDS.128 R4, [R26+0x1880] ;  /* 0x001880001a047984 */ /* 0x000f220000000c00 */
[----:B0-----:R-:W-:Y:S01]  /*16640*/  FADD.FTZ R0, R9, R33 ;  /* 0x0000002109007221 */ /* 0x001fe20000010000 */
[----:B-1----:R-:W-:Y:S01]  /*16650*/  FADD.FTZ R9, R10, R34 ;  /* 0x000000220a097221 */ /* 0x002fe20000010000 */
        /* <DEDUP_REMOVED lines=26> */
.L_x_1561:
[----:B------:R-:W-:Y:S05]  /*16800*/  BSYNC B0 ;  /* 0x0000000000007941 */ /* 0x000fea0003800000 */
.L_x_1560:
[----:B------:R-:W-:Y:S01]  /*16810*/  ULDC UR7, c[0x0][0xc] ;  /* 0x0000030000077ab9 */ /* 0x000fe20000000800 */
[----:B------:R-:W-:Y:S01]  /*16820*/  BSSY B0, `(.L_x_1562) ;  /* 0x000001c000007945 */ /* 0x000fe20003800000 */
[----:B------:R-:W-:-:S03]  /*16830*/  IMAD.WIDE R24, R27, 0x4, R24 ;  /* 0x000000041b187825 */ /* 0x000fc600078e0218 */
[----:B------:R-:W-:Y:S05]  /*16840*/  @P3 BRA `(.L_x_1563) ;  /* 0x0000000000643947 */ /* 0x000fea0003800000 */
[----:B------:R-:W0:Y:S01]  /*16850*/  LDC.64 R4, c[0x0][0x288] ;  /* 0x0000a200ff047b82 */ /* 0x000e220000000a00 */
[----:B------:R2:W-:Y:S07]  /*16860*/  REDG.E.ADD.F32.FTZ.RN.STRONG.GPU desc[UR10][R24.64], R8 ;  /* 0x00000008180079a6 */ /* 0x0005ee000c10f38a */
[----:B------:R-:W3:Y:S01]  /*16870*/  LDC.64 R6, c[0x0][0x288] ;  /* 0x0000a200ff067b82 */ /* 0x000ee20000000a00 */
[----:B0-----:R-:W-:Y:S01]  /*16880*/  IMAD.WIDE.U32 R2, R4, 0x3, RZ ;  /* 0x0000000304027825 */ /* 0x001fe200078e00ff */
[----:B------:R-:W-:-:S02]  /*16890*/  LEA R13, R5, R5, 0x1 ;  /* 0x00000005050d7211 */ /* 0x000fc400078e08ff */
[----:B------:R-:W-:Y:S02]  /*168a0*/  LEA.HI R4, P3, R5, R4, RZ, 0x1 ;  /* 0x0000000405047211 */ /* 0x000fe400078708ff */
[----:B------:R-:W-:Y:S02]  /*168b0*/  IADD3 R13, R3, R13, RZ ;  /* 0x0000000d030d7210 */ /* 0x000fe40007ffe0ff */
[----:B------:R-:W-:Y:S02]  /*168c0*/  IADD3.X R5, RZ, R5, RZ, P3, !PT ;  /* 0x00000005ff057210 */ /* 0x000fe40001ffe4ff */
[----:B------:R-:W-:Y:S02]  /*168d0*/  LEA.HI R2, P0, R13, R2, RZ, 0x1 ;  /* 0x000000020d027211 */ /* 0x000fe400078108ff */
[----:B------:R-:W-:Y:S02]  /*168e0*/  SHF.R.S64 R15, R4, 0x1, R5 ;  /* 0x00000001040f7819 */ /* 0x000fe40000001005 */
[----:B------:R-:W-:-:S02]  /*168f0*/  IADD3.X R13, RZ, R13, RZ, P0, !PT ;  /* 0x0000000dff0d7210 */ /* 0x000fc400007fe4ff */
[----:B------:R-:W-:Y:S02]  /*16900*/  SHF.R.S32.HI R12, RZ, 0x1, R5 ;  /* 0x00000001ff0c7819 */ /* 0x000fe40000011405 */
[-C--:B---3--:R-:W-:Y:S02]  /*16910*/  LEA R4, P3, R6, R24.reuse, 0x2 ;  /* 0x0000001806047211 */ /* 0x088fe400078610ff */
[--C-:B------:R-:W-:Y:S02]  /*16920*/  SHF.R.S64 R3, R2, 0x1, R13.reuse ;  /* 0x0000000102037819 */ /* 0x100fe4000000100d */
[----:B------:R-:W-:Y:S02]  /*16930*/  SHF.R.S32.HI R0, RZ, 0x1, R13 ;  /* 0x00000001ff007819 */ /* 0x000fe4000001140d */
[C---:B------:R-:W-:Y:S02]  /*16940*/  SHF.L.U64.HI R13, R15.reuse, 0x2, R12 ;  /* 0x000000020f0d7819 */ /* 0x040fe4000001020c */
[----:B------:R-:W-:-:S02]  /*16950*/  LEA R2, P0, R15, R24, 0x2 ;  /* 0x000000180f027211 */ /* 0x000fc400078010ff */
[----:B------:R-:W-:Y:S02]  /*16960*/  LEA.HI.X R5, R6, R25, R7, 0x2, P3 ;  /* 0x0000001906057211 */ /* 0x000fe400018f1407 */
[C---:B------:R-:W-:Y:S02]  /*16970*/  SHF.L.U64.HI R7, R3.reuse, 0x2, R0 ;  /* 0x0000000203077819 */ /* 0x040fe40000010200 */
[----:B------:R-:W-:Y:S02]  /*16980*/  LEA R6, P3, R3, R24, 0x2 ;  /* 0x0000001803067211 */ /* 0x000fe400078610ff */
[C---:B------:R-:W-:Y:S02]  /*16990*/  IADD3.X R3, R25.reuse, R13, RZ, P0, !PT ;  /* 0x0000000d19037210 */ /* 0x040fe400007fe4ff */
[----:B------:R-:W-:-:S03]  /*169a0*/  IADD3.X R7, R25, R7, RZ, P3, !PT ;  /* 0x0000000719077210 */ /* 0x000fc60001ffe4ff */
[----:B------:R2:W-:Y:S04]  /*169b0*/  REDG.E.ADD.F32.FTZ.RN.STRONG.GPU desc[UR10][R2.64], R9 ;  /* 0x00000009020079a6 */ /* 0x0005e8000c10f38a */
[----:B------:R2:W-:Y:S04]  /*169c0*/  REDG.E.ADD.F32.FTZ.RN.STRONG.GPU desc[UR10][R4.64], R10 ;  /* 0x0000000a040079a6 */ /* 0x0005e8000c10f38a */
[----:B------:R2:W-:Y:S02]  /*169d0*/  REDG.E.ADD.F32.FTZ.RN.STRONG.GPU desc[UR10][R6.64], R11 ;  /* 0x0000000b060079a6 */ /* 0x0005e4000c10f38a */
.L_x_1563:
[----:B------:R-:W-:Y:S05]  /*169e0*/  BSYNC B0 ;  /* 0x0000000000007941 */ /* 0x000fea0003800000 */
.L_x_1562:
[----:B------:R-:W-:-:S06]  /*169f0*/  UISETP.GE.U32.AND UP0, UPT, UR7, 0x2, UPT ;  /* 0x000000020700788c */ /* 0x000fcc000bf06070 */
[----:B------:R-:W-:-:S13]  /*16a00*/  PLOP3.LUT P0, PT, PT, PT, UP0, 0x80, 0x0 ;  /* 0x000000000000781c */ /* 0x000fda0003f0f008 */
[----:B------:R-:W-:Y:S05]  /*16a10*/  @!P0 BRA `(.L_x_1564) ;  /* 0x0000001000b48947 */ /* 0x000fea0003800000 */
[----:B--2---:R-:W0:Y:S01]  /*16a20*/  LDC R4, c[0x0][0x10] ;  /* 0x00000400ff047b82 */ /* 0x004e220000000800 */
[----:B------:R-:W2:Y:S01]  /*16a30*/  S2R R5, SR_CTAID.Y ;  /* 0x0000000000057919 */ /* 0x000ea20000002600 */
[----:B------:R-:W-:Y:S01]  /*16a40*/  ULOP3.LUT UR6, UR4, 0x1, URZ, 0xc0, !UPT ;  /* 0x0000000104067892 */ /* 0x000fe2000f8ec03f */
[----:B------:R-:W-:Y:S05]  /*16a50*/  BSSY B0, `(.L_x_1565) ;  /* 0x0000027000007945 */ /* 0x000fea0003800000 */
[----:B------:R-:W3:Y:S08]  /*16a60*/  LDC.64 R2, c[0x0][0x258] ;  /* 0x00009600ff027b82 */ /* 0x000ef00000000a00 */
[----:B------:R-:W4:Y:S01]  /*16a70*/  LDC.64 R6, c[0x0][0x260] ;  /* 0x00009800ff067b82 */ /* 0x000f220000000a00 */
[----:B0-----:R-:W-:-:S04]  /*16a80*/  IMAD R0, R4, UR6, RZ ;  /* 0x0000000604007c24 */ /* 0x001fc8000f8e02ff */
[C---:B-1----:R-:W-:Y:S01]  /*16a90*/  IMAD R8, R0.reuse, UR7, RZ ;  /* 0x0000000700087c24 */ /* 0x042fe2000f8e02ff */
[----:B--2---:R-:W-:-:S04]  /*16aa0*/  IADD3 R9, R0, R5, RZ ;  /* 0x0000000500097210 */ /* 0x004fc80007ffe0ff */
[----:B------:R-:W-:Y:S01]  /*16ab0*/  SHF.L.U32 R11, R8, 0x1, RZ ;  /* 0x00000001080b7819 */ /* 0x000fe200000006ff */
[----:B---3--:R-:W-:-:S04]  /*16ac0*/  IMAD.WIDE.U32 R8, R9, 0x4, R2 ;  /* 0x0000000409087825 */ /* 0x008fc800078e0002 */
[----:B----4-:R-:W-:Y:S01]  /*16ad0*/  IMAD.WIDE R2, R11, 0x4, R6 ;  /* 0x000000040b027825 */ /* 0x010fe200078e0206 */
        /* <DEDUP_REMOVED lines=25> */
.L_x_1567:
[----:B------:R-:W2:Y:S04]  /*16c70*/  LDG.E.STRONG.GPU R0, desc[UR10][R8.64] ;  /* 0x0000000a08007981 */ /* 0x000ea8000c1ef900 */
[----:B--2---:R-:W-:Y:S04]  /*16c80*/  CCTL.IVALL ;  /* 0x00000000ff00798f */ /* 0x004fe80002000000 */
[----:B------:R0:W-:Y:S01]  /*16c90*/  STL [R1], R0 ;  /* 0x0000000001007387 */ /* 0x0001e20000100800 */
[----:B------:R-:W-:-:S13]  /*16ca0*/  ISETP.NE.AND P0, PT, R0, UR6, PT ;  /* 0x0000000600007c0c */ /* 0x000fda000bf05270 */
[----:B0-----:R-:W-:Y:S05]  /*16cb0*/  @P0 BRA `(.L_x_1567) ;  /* 0xfffffffc00ec0947 */ /* 0x001fea000383ffff */
.L_x_1566:
[----:B------:R-:W-:Y:S05]  /*16cc0*/  BSYNC B0 ;  /* 0x0000000000007941 */ /* 0x000fea0003800000 */
.L_x_1565:
        /* <DEDUP_REMOVED lines=18> */
.L_x_1571:
        /* <DEDUP_REMOVED lines=115> */
.L_x_1570:
        /* <DEDUP_REMOVED lines=61> */
.L_x_1572:
[----:B------:R-:W-:-:S13]  /*178f0*/  ISETP.NE.OR P0, PT, R0, RZ, P0 ;  /* 0x000000ff0000720c */ /* 0x000fda0000705670 */
[----:B------:R-:W-:Y:S05]  /*17900*/  @!P0 BRA `(.L_x_1568) ;  /* 0x00000000007c8947 */ /* 0x000fea0003800000 */
.L_x_1569:
        /* <DEDUP_REMOVED lines=31> */
.L_x_1568:
        /* <DEDUP_REMOVED lines=11> */
.L_x_1574:
[----:B------:R-:W-:Y:S05]  /*17bb0*/  BSYNC B0 ;  /* 0x0000000000007941 */ /* 0x000fea0003800000 */
.L_x_1573:
        /* <DEDUP_REMOVED lines=19> */
.L_x_1564:
[----:B------:R-:W0:Y:S01]  /*17cf0*/  S2UR UR7, SR_CgaCtaId ;  /* 0x00000000000779c3 */ /* 0x000e220000008800 */
[----:B------:R-:W-:Y:S01]  /*17d00*/  UMOV UR6, 0x400 ;  /* 0x0000040000067882 */ /* 0x000fe20000000000 */
[----:B--2---:R-:W-:Y:S01]  /*17d10*/  HFMA2.MMA R6, -RZ, RZ, 0, 0 ;  /* 0x00000000ff067435 */ /* 0x004fe200000001ff */
        /* <DEDUP_REMOVED lines=11> */
.L_x_1577:
[----:B-1----:R-:W-:-:S05]  /*17dd0*/  LEA R8, R6, UR14, 0x2 ;  /* 0x0000000e06087c11 */ /* 0x002fca000f8e10ff */
[----:B------:R-:W2:Y:S04]  /*17de0*/  LDL R2, [R8+0x10] ;  /* 0x0000100008027983 */ /* 0x000ea80000100800 */
[----:B------:R-:W3:Y:S04]  /*17df0*/  LDL R10, [R8+0x14] ;  /* 0x00001400080a7983 */ /* 0x000ee80000100800 */
[----:B0-----:R-:W4:Y:S04]  /*17e00*/  LDL R4, [R8+0x110] ;  /* 0x0001100008047983 */ /* 0x001f280000100800 */
[----:B------:R0:W4:Y:S01]  /*17e10*/  LDL R12, [R8+0x114] ;  /* 0x00011400080c7983 */ /* 0x0001220000100800 */
[C---:B-----5:R-:W-:Y:S01]  /*17e20*/  LEA R19, R6.reuse, R123, 0x3 ;  /* 0x0000007b06137211 */ /* 0x060fe200078e18ff */
[----:B------:R-:W-:Y:S01]  /*17e30*/  BSSY B0, `(.L_x_1575) ;  /* 0x0000061000007945 */ /* 0x000fe20003800000 */
[----:B------:R-:W-:-:S02]  /*17e40*/  IADD3 R6, R6, 0x2, RZ ;  /* 0x0000000206067810 */ /* 0x000fc40007ffe0ff */
[----:B------:R-:W-:Y:S02]  /*17e50*/  ISETP.GE.U32.AND P0, PT, R19, UR6, PT ;  /* 0x0000000613007c0c */ /* 0x000fe4000bf06070 */
[----:B------:R-:W-:-:S04]  /*17e60*/  SHF.R.S32.HI R23, RZ, 0x1f, R19 ;  /* 0x0000001fff177819 */ /* 0x000fc80000011413 */
[----:B------:R-:W-:-:S13]  /*17e70*/  ISETP.GE.OR.EX P0, PT, R23, UR7, P1, P0 ;  /* 0x0000000717007c0c */ /* 0x000fda0008f06700 */
[----:B------:R-:W1:Y:S08]  /*17e80*/  @!P0 LDC.64 R26, c[0x0][0x288] ;  /* 0x0000a200ff1a8b82 */ /* 0x000e700000000a00 */
[----:B------:R-:W4:Y:S01]  /*17e90*/  @!P0 LDC.64 R20, c[0x0][0x210] ;  /* 0x00008400ff148b82 */ /* 0x000f220000000a00 */
[----:B-1----:R-:W-:Y:S02]  /*17ea0*/  @!P0 IMAD R18, R23, R26, RZ ;  /* 0x0000001a17128224 */ /* 0x002fe400078e02ff */
[----:B--2---:R-:W-:-:S02]  /*17eb0*/  HADD2.F32 R3, -RZ, R2.H0_H0 ;  /* 0x20000002ff037230 */ /* 0x004fc40000004100 */
[----:B------:R-:W-:Y:S02]  /*17ec0*/  HADD2.F32 R2, -RZ, R2.H1_H1 ;  /* 0x30000002ff027230 */ /* 0x000fe40000004100 */
[--C-:B---3--:R-:W-:Y:S02]  /*17ed0*/  HADD2.F32 R11, -RZ, R10.reuse.H0_H0 ;  /* 0x2000000aff0b7230 */ /* 0x108fe40000004100 */
[----:B------:R-:W-:Y:S01]  /*17ee0*/  FADD.FTZ R3, R3, -UR16 ;  /* 0x8000001003037e21 */ /* 0x000fe20008010000 */
[----:B------:R-:W-:Y:S02]  /*17ef0*/  HADD2.F32 R10, -RZ, R10.H1_H1 ;  /* 0x3000000aff0a7230 */ /* 0x000fe40000004100 */
[----:B------:R-:W-:Y:S01]  /*17f00*/  FADD.FTZ R2, R2, -UR16 ;  /* 0x8000001002027e21 */ /* 0x000fe20008010000 */
[----:B------:R-:W-:Y:S01]  /*17f10*/  FMUL.FTZ R17, R3, UR12 ;  /* 0x0000000c03117c20 */ /* 0x000fe20008410000 */
[----:B------:R-:W-:Y:S02]  /*17f20*/  FADD.FTZ R11, R11, -UR16 ;  /* 0x800000100b0b7e21 */ /* 0x000fe40008010000 */
[----:B------:R-:W-:Y:S01]  /*17f30*/  FMUL.FTZ R22, R2, UR12 ;  /* 0x0000000c02167c20 */ /* 0x000fe20008410000 */
[----:B------:R-:W-:Y:S01]  /*17f40*/  FADD.FTZ R10, R10, -UR16 ;  /* 0x800000100a0a7e21 */ /* 0x000fe20008010000 */
[-CC-:B------:R-:W-:Y:S01]  /*17f50*/  @P2 FFMA.FTZ R3, R17, R62.reuse, R60.reuse ;  /* 0x0000003e11032223 */ /* 0x180fe2000001003c */
[----:B------:R-:W-:Y:S01]  /*17f60*/  FMUL.FTZ R25, R11, UR12 ;  /* 0x0000000c0b197c20 */ /* 0x000fe20008410000 */
[-CC-:B------:R-:W-:Y:S01]  /*17f70*/  @P2 FFMA.FTZ R2, R22, R63.reuse, R61.reuse ;  /* 0x0000003f16022223 */ /* 0x180fe2000001003d */
[----:B------:R-:W-:Y:S01]  /*17f80*/  FMUL.FTZ R24, R10, UR12 ;  /* 0x0000000c0a187c20 */ /* 0x000fe20008410000 */
[----:B------:R-:W-:Y:S01]  /*17f90*/  @P2 FMUL.FTZ R5, R3, -1.4426950216293334961 ;  /* 0xbfb8aa3b03052820 */ /* 0x000fe20000410000 */
[----:B------:R-:W-:Y:S01]  /*17fa0*/  @P2 FFMA.FTZ R13, R25, R62, R60 ;  /* 0x0000003e190d2223 */ /* 0x000fe2000001003c */
[----:B------:R-:W-:Y:S01]  /*17fb0*/  @P2 FMUL.FTZ R9, R2, -1.4426950216293334961 ;  /* 0xbfb8aa3b02092820 */ /* 0x000fe20000410000 */
[----:B------:R-:W-:-:S02]  /*17fc0*/  @P2 FFMA.FTZ R14, R24, R63, R61 ;  /* 0x0000003f180e2223 */ /* 0x000fc4000001003d */
[----:B------:R-:W-:Y:S01]  /*17fd0*/  @P2 FMUL.FTZ R15, R13, -1.4426950216293334961 ;  /* 0xbfb8aa3b0d0f2820 */ /* 0x000fe20000410000 */
[----:B------:R-:W0:Y:S01]  /*17fe0*/  @P2 MUFU.EX2 R5, R5 ;  /* 0x0000000500052308 */ /* 0x000e220000000800 */
[----:B------:R-:W-:-:S07]  /*17ff0*/  @P2 FMUL.FTZ R16, R14, -1.4426950216293334961 ;  /* 0xbfb8aa3b0e102820 */ /* 0x000fce0000410000 */
[----:B------:R-:W1:Y:S08]  /*18000*/  @P2 MUFU.EX2 R9, R9 ;  /* 0x0000000900092308 */ /* 0x000e700000000800 */
[----:B------:R-:W2:Y:S01]  /*18010*/  @P2 MUFU.EX2 R16, R16 ;  /* 0x0000001000102308 */ /* 0x000ea20000000800 */
[----:B0-----:R-:W-:Y:S01]  /*18020*/  @P2 FADD.FTZ R8, R5, 1 ;  /* 0x3f80000005082421 */ /* 0x001fe20000010000 */
[----:B----4-:R-:W-:-:S02]  /*18030*/  HADD2.F32 R5, -RZ, R4.H0_H0 ;  /* 0x20000004ff057230 */ /* 0x010fc40000004100 */
[----:B------:R-:W-:-:S04]  /*18040*/  HADD2.F32 R4, -RZ, R4.H1_H1 ;  /* 0x30000004ff047230 */ /* 0x000fc80000004100 */
[----:B------:R-:W0:Y:S01]  /*18050*/  @P2 MUFU.RCP R8, R8 ;  /* 0x0000000800082308 */ /* 0x000e220000001000 */
[----:B-1----:R-:W-:-:S07]  /*18060*/  @P2 FADD.FTZ R9, R9, 1 ;  /* 0x3f80000009092421 */ /* 0x002fce0000010000 */
[----:B------:R-:W1:Y:S01]  /*18070*/  @P2 MUFU.RCP R9, R9 ;  /* 0x0000000900092308 */ /* 0x000e620000001000 */
[----:B--2---:R-:W-:-:S07]  /*18080*/  @P2 FADD.FTZ R16, R16, 1 ;  /* 0x3f80000010102421 */ /* 0x004fce0000010000 */
[----:B------:R-:W2:Y:S01]  /*18090*/  @P2 MUFU.EX2 R15, R15 ;  /* 0x0000000f000f2308 */ /* 0x000ea20000000800 */
[----:B0-----:R-:W-:Y:S01]  /*180a0*/  @P2 FADD.FTZ R10, -R8, 1 ;  /* 0x3f800000080a2421 */ /* 0x001fe20000010100 */
[----:B------:R-:W-:-:S03]  /*180b0*/  @P2 FMUL.FTZ R8, R5, R8 ;  /* 0x0000000805082220 */ /* 0x000fc60000410000 */
[----:B------:R-:W-:Y:S01]  /*180c0*/  @P2 FFMA.FTZ R3, R3, R10, 1 ;  /* 0x3f80000003032423 */ /* 0x000fe2000001000a */
[----:B-1----:R-:W-:Y:S01]  /*180d0*/  @P2 FADD.FTZ R11, -R9, 1 ;  /* 0x3f800000090b2421 */ /* 0x002fe20000010100 */
[----:B------:R-:W-:Y:S02]  /*180e0*/  @P2 FMUL.FTZ R9, R4, R9 ;  /* 0x0000000904092220 */ /* 0x000fe40000410000 */
[----:B------:R-:W-:Y:S01]  /*180f0*/  @P2 FMUL.FTZ R5, R8, R3 ;  /* 0x0000000308052220 */ /* 0x000fe20000410000 */
[----:B------:R-:W-:Y:S01]  /*18100*/  @!P0 MOV R3, R65 ;  /* 0x0000004100038202 */ /* 0x000fe20000000f00 */
[----:B------:R-:W-:Y:S01]  /*18110*/  @P2 FFMA.FTZ R2, R2, R11, 1 ;  /* 0x3f80000002022423 */ /* 0x000fe2000001000b */
[C-C-:B------:R-:W-:Y:S01]  /*18120*/  FFMA.FTZ R8, R0.reuse, R17, R7.reuse ;  /* 0x0000001100087223 */ /* 0x140fe20000010007 */
[----:B------:R-:W0:Y:S01]  /*18130*/  @P2 MUFU.RCP R11, R16 ;  /* 0x00000010000b2308 */ /* 0x000e220000001000 */
[----:B------:R-:W-:Y:S02]  /*18140*/  @!P0 IMAD R17, R19, R27, R18 ;  /* 0x0000001b13118224 */ /* 0x000fe400078e0212 */
[----:B------:R-:W-:Y:S01]  /*18150*/  @P2 FMUL.FTZ R4, R9, R2 ;  /* 0x0000000209042220 */ /* 0x000fe20000410000 */
[----:B------:R-:W-:Y:S01]  /*18160*/  @!P0 MOV R2, R66 ;  /* 0x0000004200028202 */ /* 0x000fe20000000f00 */
[----:B------:R-:W-:Y:S01]  /*18170*/  FFMA.FTZ R9, R0, R22, R7 ;  /* 0x0000001600097223 */ /* 0x000fe20000010007 */
[----:B------:R-:W-:Y:S01]  /*18180*/  FFMA.FTZ R8, R5, R62, -R8 ;  /* 0x0000003e05087223 */ /* 0x000fe20000010808 */
[----:B--2---:R-:W-:-:S02]  /*18190*/  @P2 FADD.FTZ R15, R15, 1 ;  /* 0x3f8000000f0f2421 */ /* 0x004fc40000010000 */
[----:B------:R-:W-:-:S04]  /*181a0*/  @!P0 IMAD.WIDE.U32 R2, R19, R26, R2 ;  /* 0x0000001a13028225 */ /* 0x000fc800078e0002 */
[----:B------:R-:W-:Y:S01]  /*181b0*/  FFMA.FTZ R9, R4, R63, -R9 ;  /* 0x0000003f04097223 */ /* 0x000fe20000010809 */
[----:B------:R-:W-:Y:S01]  /*181c0*/  FMUL.FTZ R8, R8, UR12 ;  /* 0x0000000c08087c20 */ /* 0x000fe20008410000 */
[----:B------:R1:W2:Y:S01]  /*181d0*/  @P2 MUFU.RCP R10, R15 ;  /* 0x0000000f000a2308 */ /* 0x0002a20000001000 */
[----:B------:R-:W-:Y:S02]  /*181e0*/  IADD3 R19, R19, 0x8, RZ ;  /* 0x0000000813137810 */ /* 0x000fe40007ffe0ff */
[----:B------:R-:W-:Y:S01]  /*181f0*/  @!P0 IADD3 R5, R3, R17, RZ ;  /* 0x0000001103058210 */ /* 0x000fe20007ffe0ff */
[----:B------:R-:W-:Y:S01]  /*18200*/  @!P0 FMUL.FTZ R3, R9, UR12 ;  /* 0x0000000c09038c20 */ /* 0x000fe20008410000 */
[----:B------:R-:W-:Y:S01]  /*18210*/  @!P0 LEA R4, P3, R2, R20, 0x1 ;  /* 0x0000001402048211 */ /* 0x000fe200078608ff */
[----:B0-----:R-:W-:-:S03]  /*18220*/  @P2 FADD.FTZ R9, -R11, 1 ;  /* 0x3f8000000b092421 */ /* 0x001fc60000010100 */
[----:B------:R-:W-:Y:S01]  /*18230*/  @!P0 LEA.HI.X R5, R2, R21, R5, 0x1, P3 ;  /* 0x0000001502058211 */ /* 0x000fe200018f0c05 */
[----:B------:R-:W-:Y:S01]  /*18240*/  @P2 FFMA.FTZ R14, R14, R9, 1 ;  /* 0x3f8000000e0e2423 */ /* 0x000fe20000010009 */
[----:B-1----:R-:W-:Y:S01]  /*18250*/  @!P0 F2FP.F16.F32.PACK_AB R15, R3, R8 ;  /* 0x00000008030f823e */ /* 0x002fe200000000ff */
[--C-:B------:R-:W-:Y:S01]  /*18260*/  HADD2.F32 R3, -RZ, R12.reuse.H0_H0 ;  /* 0x2000000cff037230 */ /* 0x100fe20000004100 */
[----:B------:R-:W-:Y:S01]  /*18270*/  SHF.R.S32.HI R9, RZ, 0x1f, R19 ;  /* 0x0000001fff097819 */ /* 0x000fe20000011413 */
[----:B------:R-:W-:Y:S01]  /*18280*/  HADD2.F32 R12, -RZ, R12.H1_H1 ;  /* 0x3000000cff0c7230 */ /* 0x000fe20000004100 */
[----:B------:R-:W-:Y:S01]  /*18290*/  ISETP.NE.AND P3, PT, R6, 0x40, PT ;  /* 0x000000400600780c */ /* 0x000fe20003f65270 */
[----:B------:R0:W-:Y:S01]  /*182a0*/  @!P0 STG.E desc[UR10][R4.64], R15 ;  /* 0x0000000f04008986 */ /* 0x0001e2000c10190a */
[----:B------:R-:W-:Y:S01]  /*182b0*/  ISETP.GE.U32.AND P0, PT, R19, UR6, PT ;  /* 0x0000000613007c0c */ /* 0x000fe2000bf06070 */
[----:B--2---:R-:W-:Y:S01]  /*182c0*/  @P2 FADD.FTZ R2, -R10, 1 ;  /* 0x3f8000000a022421 */ /* 0x004fe20000010100 */
[----:B------:R-:W-:Y:S01]  /*182d0*/  @P2 FMUL.FTZ R10, R3, R10 ;  /* 0x0000000a030a2220 */ /* 0x000fe20000410000 */
[----:B------:R-:W-:Y:S01]  /*182e0*/  @P2 FMUL.FTZ R11, R12, R11 ;  /* 0x0000000b0c0b2220 */ /* 0x000fe20000410000 */
[----:B------:R-:W-:Y:S01]  /*182f0*/  ISETP.GE.OR.EX P0, PT, R9, UR7, P1, P0 ;  /* 0x0000000709007c0c */ /* 0x000fe20008f06700 */
[----:B------:R-:W-:Y:S01]  /*18300*/  @P2 FFMA.FTZ R13, R13, R2, 1 ;  /* 0x3f8000000d0d2423 */ /* 0x000fe20000010002 */
[----:B------:R-:W-:Y:S01]  /*18310*/  FFMA.FTZ R2, R0, R25, R7 ;  /* 0x0000001900027223 */ /* 0x000fe20000010007 */
[----:B------:R-:W-:-:S02]  /*18320*/  @P2 FMUL.FTZ R12, R11, R14 ;  /* 0x0000000e0b0c2220 */ /* 0x000fc40000410000 */
[----:B------:R-:W-:Y:S01]  /*18330*/  @P2 FMUL.FTZ R3, R10, R13 ;  /* 0x0000000d0a032220 */ /* 0x000fe20000410000 */
[----:B0-----:R-:W-:-:S03]  /*18340*/  FFMA.FTZ R5, R0, R24, R7 ;  /* 0x0000001800057223 */ /* 0x001fc60000010007 */
[----:B------:R-:W-:Y:S01]  /*18350*/  FFMA.FTZ R4, R3, R62, -R2 ;  /* 0x0000003e03047223 */ /* 0x000fe20000010802 */
        /* <DEDUP_REMOVED lines=12> */
[----:B------:R-:W-:-:S05]  /*18420*/  F2FP.F16.F32.PACK_AB R3, R8, R9 ;  /* 0x000000090803723e */ /* 0x000fca00000000ff */
[----:B------:R0:W-:Y:S02]  /*18430*/  STG.E desc[UR10][R4.64], R3 ;  /* 0x0000000304007986 */ /* 0x0001e4000c10190a */
.L_x_1576:
[----:B------:R-:W-:Y:S05]  /*18440*/  BSYNC B0 ;  /* 0x0000000000007941 */ /* 0x000fea0003800000 */
.L_x_1575:
        /* <DEDUP_REMOVED lines=10> */
.L_x_1491:
[----:B------:R-:W2:Y:S01]  /*184f0*/  LDL R8, [R1+0x2c8] ;  /* 0x0002c80001087983 */ /* 0x000ea20000100800 */
[----:B------:R-:W1:Y:S01]  /*18500*/  LDC R6, c[0x0][0xc] ;  /* 0x00000300ff067b82 */ /* 0x000e620000000800 */
[----:B------:R-:W-:Y:S01]  /*18510*/  BSSY B0, `(.L_x_1579) ;  /* 0x0000017000007945 */ /* 0x000fe20003800000 */
[----:B0-----:R-:W0:Y:S06]  /*18520*/  S2R R5, SR_CTAID.Y ;  /* 0x0000000000057919 */ /* 0x001e2c0000002600 */
[----:B------:R-:W3:Y:S08]  /*18530*/  LDC R7, c[0x0][0x10] ;  /* 0x00000400ff077b82 */ /* 0x000ef00000000800 */
[----:B------:R-:W4:Y:S01]  /*18540*/  LDC.64 R2, c[0x0][0x258] ;  /* 0x00009600ff027b82 */ /* 0x000f220000000a00 */
[----:B-1----:R-:W-:-:S02]  /*18550*/  IADD3 R0, R6, -0x1, RZ ;  /* 0xffffffff06007810 */ /* 0x002fc40007ffe0ff */
[----:B------:R-:W-:Y:S02]  /*18560*/  ISETP.NE.AND P1, PT, R6, 0x1, PT ;  /* 0x000000010600780c */ /* 0x000fe40003f25270 */
[----:B------:R-:W-:Y:S02]  /*18570*/  ISETP.NE.AND P0, PT, R0, UR13, PT ;  /* 0x0000000d00007c0c */ /* 0x000fe4000bf05270 */
[C---:B---3--:R-:W-:Y:S02]  /*18580*/  IADD3 R4, R7.reuse, -0x1, RZ ;  /* 0xffffffff07047810 */ /* 0x048fe40007ffe0ff */
[----:B------:R-:W-:Y:S02]  /*18590*/  SHF.L.U32 R0, R7, 0x1, RZ ;  /* 0x0000000107007819 */ /* 0x000fe400000006ff */
[----:B0-----:R-:W-:Y:S02]  /*185a0*/  ISETP.NE.OR P0, PT, R5, R4, P0 ;  /* 0x000000040500720c */ /* 0x001fe40000705670 */
        /* <DEDUP_REMOVED lines=13> */
.L_x_1580:
[----:B------:R-:W-:Y:S05]  /*18680*/  BSYNC B0 ;  /* 0x0000000000007941 */ /* 0x000fea0003800000 */
.L_x_1579:
[----:B------:R-:W-:Y:S05]  /*18690*/  @P0 EXIT ;  /* 0x000000000000094d */ /* 0x000fea0003800000 */
[----:B------:R-:W-:Y:S05]  /*186a0*/  @P2 BRA `(.L_x_1581) ;  /* 0x0000000000202947 */ /* 0x000fea0003800000 */
[----:B------:R-:W-:-:S05]  /*186b0*/  IMAD R0, R6, R7, RZ ;  /* 0x0000000706007224 */ /* 0x000fca00078e02ff */
[----:B------:R-:W-:-:S13]  /*186c0*/  ISETP.NE.AND P0, PT, R0, -0x1, PT ;  /* 0xffffffff0000780c */ /* 0x000fda0003f05270 */
[----:B------:R-:W-:Y:S05]  /*186d0*/  @!P0 BRA `(.L_x_1581) ;  /* 0x0000000000148947 */ /* 0x000fea0003800000 */
.L_x_1582:
[----:B0-----:R-:W2:Y:S04]  /*186e0*/  LDG.E.STRONG.GPU R5, desc[UR10][R2.64] ;  /* 0x0000000a02057981 */ /* 0x001ea8000c1ef900 */
[----:B--2---:R-:W-:Y:S01]  /*186f0*/  CCTL.IVALL ;  /* 0x00000000ff00798f */ /* 0x004fe20002000000 */
[----:B------:R-:W-:Y:S05]  /*18700*/  YIELD ;  /* 0x0000000000007946 */ /* 0x000fea0003800000 */
[----:B------:R-:W-:-:S13]  /*18710*/  ISETP.NE.AND P0, PT, R5, R0, PT ;  /* 0x000000000500720c */ /* 0x000fda0003f05270 */
[----:B------:R-:W-:Y:S05]  /*18720*/  @P0 BRA `(.L_x_1582) ;  /* 0xfffffffc00ec0947 */ /* 0x000fea000383ffff */
.L_x_1581:
        /* <DEDUP_REMOVED lines=21> */
[----:B------:R-:W-:-:S02]  /*18880*/  MOV R0, R4 ;  /* 0x0000000400007202 */ /* 0x000fc40000000f00 */
[----:B------:R-:W-:Y:S02]  /*18890*/  IADD3.X R5, RZ, R5, RZ, P0, !PT ;  /* 0x00000005ff057210 */ /* 0x000fe400007fe4ff */
[----:B------:R-:W-:Y:S02]  /*188a0*/  SHF.L.U64.HI R31, R25, 0x2, R24 ;  /* 0x00000002191f7819 */ /* 0x000fe40000010218 */
[--C-:B------:R-:W-:Y:S02]  /*188b0*/  SHF.R.S64 R27, R2, 0x1, R5.reuse ;  /* 0x00000001021b7819 */ /* 0x100fe40000001005 */
[----:B------:R-:W-:-:S04]  /*188c0*/  SHF.R.S32.HI R2, RZ, 0x1, R5 ;  /* 0x00000001ff027819 */ /* 0x000fc80000011405 */
[----:B------:R-:W-:-:S07]  /*188d0*/  SHF.L.U64.HI R29, R27, 0x2, R2 ;  /* 0x000000021b1d7819 */ /* 0x000fce0000010202 */
.L_x_1583:
        /* <DEDUP_REMOVED lines=25> */
.L_x_1584:
        /* <DEDUP_REMOVED lines=9> */
.L_x_5609:


//--------------------- .text._Z35group_norm_nhwc_bwd_one_pass_kernelI11Fp16IOBf16WLi64ELi112ELi448EEv26Group_norm_nhwc_bwd_params --------------------------
	.section	.text._Z35group_norm_nhwc_bwd_one_pass_kernelI11Fp16IOBf16WLi64ELi112ELi448EEv26Group_norm_nhwc_bwd_params,"ax",@progbits
	.align	128
        .global         _Z35group_norm_nhwc_bwd_one_pass_kernelI11Fp16IOBf16WLi64ELi112ELi448EEv26Group_norm_nhwc_bwd_params
        .type           _Z35group_norm_nhwc_bwd_one_pass_kernelI11Fp16IOBf16WLi64ELi112ELi448EEv26Group_norm_nhwc_bwd_params,@function
        .size           _Z35group_norm_nhwc_bwd_one_pass_kernelI11Fp16IOBf16WLi64ELi112ELi448EEv26Group_norm_nhwc_bwd_params,(.L_x_5610 - _Z35group_norm_nhwc_bwd_one_pass_kernelI11Fp16IOBf16WLi64ELi112ELi448EEv26Group_norm_nhwc_bwd_params)
        .other          _Z35group_norm_nhwc_bwd_one_pass_kernelI11Fp16IOBf16WLi64ELi112ELi448EEv26Group_norm_nhwc_bwd_params,@"STO_CUDA_ENTRY STV_DEFAULT"
_Z35group_norm_nhwc_bwd_one_pass_kernelI11Fp16IOBf16WLi64ELi112ELi448EEv26Group_norm_nhwc_bwd_params:
.text._Z35group_norm_nhwc_bwd_one_pass_kernelI11Fp16IOBf16WLi64ELi112ELi448EEv26Group_norm_nhwc_bwd_params:
        /* <DEDUP_REMOVED lines=16> */
[--C-:B------:R-:W-:Y:S01]  /*0100*/  SHF.R.S32.HI R6, RZ, 0x1f, R51.reuse ;  /* 0x0000001fff067819 */ /* 0x100fe20000011433 */
[----:B------:R-:W0:Y:S01]  /*0110*/  LDC R49, c[0x0][0x2ac] ;  /* 0x0000ab00ff317b82 */ /* 0x000e220000000800 */
[----:B------:R-:W-:Y:S01]  /*0120*/  HFMA2.MMA R43, -RZ, RZ, 0, 0 ;  /* 0x00000000ff2b7435 */ /* 0x000fe200000001ff */
[----:B------:R-:W-:Y:S01]  /*0130*/  IMAD R52, R3, -0x38, R51 ;  /* 0xffffffc803347824 */ /* 0x000fe200078e0233 */
[----:B------:R-:W-:-:S04]  /*0140*/  LEA.HI R6, R6, R51, RZ, 0x5 ;  /* 0x0000003306067211 */ /* 0x000fc800078f28ff */
        /* <DEDUP_REMOVED lines=20> */
[----:B------:R-:W-:Y:S02]  /*0290*/  ISETP.LT.U32.AND P4, PT, R4, UR10, PT ;  /* 0x0000000a04007c0c */ /* 0x000fe4000bf81070 */
[----:B------:R-:W-:Y:S02]  /*02a0*/  SHF.R.S32.HI R4, RZ, 0x1f, R4 ;  /* 0x0000001fff047819 */ /* 0x000fe40000011404 */
[----:B------:R-:W-:Y:S02]  /*02b0*/  IADD3.X R9, RZ, R9, RZ, P0, !PT ;  /* 0x00000009ff097210 */ /* 0x000fe400007fe4ff */
[C---:B------:R-:W-:Y:S02]  /*02c0*/  IADD3 R48, R49.reuse, 0x18, RZ ;  /* 0x0000001831307810 */ /* 0x040fe40007ffe0ff */
[----:B------:R-:W-:Y:S02]  /*02d0*/  IADD3 R47, R49, 0x20, RZ ;  /* 0x00000020312f7810 */ /* 0x000fe40007ffe0ff */
[----:B------:R-:W-:-:S02]  /*02e0*/  IADD3.X R10, RZ, R3, RZ, P2, !PT ;  /* 0x00000003ff0a7210 */ /* 0x000fc400017fe4ff */
[----:B------:R-:W-:Y:S02]  /*02f0*/  IADD3 R46, R49, 0x28, RZ ;  /* 0x00000028312e7810 */ /* 0x000fe40007ffe0ff */
[----:B------:R-:W-:Y:S02]  /*0300*/  SHF.R.S32.HI R5, RZ, 0x5, R6 ;  /* 0x00000005ff057819 */ /* 0x000fe40000011406 */
[----:B------:R-:W-:Y:S02]  /*0310*/  ISETP.LT.AND.EX P4, PT, R4, UR11, !P1, P4 ;  /* 0x0000000b04007c0c */ /* 0x000fe4000cf81340 */
[----:B------:R-:W-:Y:S02]  /*0320*/  ISETP.LT.U32.AND P3, PT, R48, UR10, PT ;  /* 0x0000000a30007c0c */ /* 0x000fe4000bf61070 */
[----:B------:R-:W-:Y:S02]  /*0330*/  ISETP.LT.U32.AND P2, PT, R47, UR10, PT ;  /* 0x0000000a2f007c0c */ /* 0x000fe4000bf41070 */
[----:B------:R-:W-:-:S02]  /*0340*/  SHF.R.S32.HI R2, RZ, 0x1f, R48 ;  /* 0x0000001fff027819 */ /* 0x000fc40000011430 */
[----:B------:R-:W-:Y:S02]  /*0350*/  SHF.R.S32.HI R3, RZ, 0x1f, R47 ;  /* 0x0000001fff037819 */ /* 0x000fe4000001142f */
[----:B------:R-:W-:Y:S02]  /*0360*/  SHF.R.S64 R6, R8, 0x1, R9 ;  /* 0x0000000108067819 */ /* 0x000fe40000001009 */
[----:B------:R-:W-:Y:S02]  /*0370*/  SHF.R.S64 R7, R7, 0x1, R10 ;  /* 0x0000000107077819 */ /* 0x000fe4000000100a */
[----:B------:R-:W-:Y:S01]  /*0380*/  ISETP.LT.U32.AND P0, PT, R46, UR10, PT ;  /* 0x0000000a2e007c0c */ /* 0x000fe2000bf01070 */
[----:B------:R-:W-:Y:S01]  /*0390*/  ULDC.U8 UR10, c[0x0][0x2a4] ;  /* 0x0000a900000a7ab9 */ /* 0x000fe20000000000 */
[----:B------:R-:W-:Y:S02]  /*03a0*/  SHF.R.S32.HI R4, RZ, 0x1f, R46 ;  /* 0x0000001fff047819 */ /* 0x000fe4000001142e */
[----:B------:R-:W-:-:S02]  /*03b0*/  IADD3 R45, R49, 0x30, RZ ;  /* 0x00000030312d7810 */ /* 0x000fc40007ffe0ff */
[----:B------:R-:W-:Y:S02]  /*03c0*/  SHF.R.S32.HI R9, RZ, 0x1, R9 ;  /* 0x00000001ff097819 */ /* 0x000fe40000011409 */
[----:B------:R-:W-:Y:S02]  /*03d0*/  SHF.R.S32.HI R10, RZ, 0x1, R10 ;  /* 0x00000001ff0a7819 */ /* 0x000fe4000001140a */
[----:B------:R-:W-:Y:S02]  /*03e0*/  ISETP.LT.AND.EX P3, PT, R2, UR11, !P1, P3 ;  /* 0x0000000b02007c0c */ /* 0x000fe4000cf61330 */
[----:B------:R-:W-:Y:S02]  /*03f0*/  ISETP.LT.AND.EX P2, PT, R3, UR11, !P1, P2 ;  /* 0x0000000b03007c0c */ /* 0x000fe4000cf41320 */
[----:B------:R-:W-:Y:S02]  /*0400*/  ISETP.LT.AND.EX P1, PT, R4, UR11, !P1, P0 ;  /* 0x0000000b04007c0c */ /* 0x000fe4000cf21300 */
[----:B------:R-:W-:-:S02]  /*0410*/  LEA R5, R5, UR5, 0x3 ;  /* 0x0000000505057c11 */ /* 0x000fc4000f8e18ff */
[----:B------:R-:W-:Y:S02]  /*0420*/  IADD3 R44, R49, 0x38, RZ ;  /* 0x00000038312c7810 */ /* 0x000fe40007ffe0ff */
[----:B------:R-:W-:Y:S02]  /*0430*/  SHF.R.S32.HI R8, RZ, 0x1f, R45 ;  /* 0x0000001fff087819 */ /* 0x000fe4000001142d */
[----:B------:R-:W-:Y:S02]  /*0440*/  SHF.L.U64.HI R9, R6, 0x2, R9 ;  /* 0x0000000206097819 */ /* 0x000fe40000010209 */
[----:B0-----:R-:W-:-:S07]  /*0450*/  SHF.L.U64.HI R10, R7, 0x2, R10 ;  /* 0x00000002070a7819 */ /* 0x001fce000001020a */
.L_x_1636:
[----:B------:R-:W0:Y:S01]  /*0460*/  LDC R17, c[0x0][0x2a0] ;  /* 0x0000a800ff117b82 */ /* 0x000e220000000800 */
[----:B------:R-:W-:Y:S01]  /*0470*/  IABS R16, R50 ;  /* 0x0000003200107213 */ /* 0x000fe20000000000 */
[----:B------:R-:W-:Y:S01]  /*0480*/  ULDC.64 UR12, c[0x0][0x298] ;  /* 0x0000a600000c7ab9 */ /* 0x000fe20000000a00 */
[----:B------:R-:W-:Y:S02]  /*0490*/  LOP3.LUT P6, RZ, R53, 0x2, RZ, 0xc0, !PT ;  /* 0x0000000235ff7812 */ /* 0x000fe400078cc0ff */
[C---:B------:R-:W-:Y:S02]  /*04a0*/  IADD3 R25, R49.reuse, 0x8, RZ ;  /* 0x0000000831197810 */ /* 0x040fe40007ffe0ff */
[----:B------:R-:W-:Y:S01]  /*04b0*/  IADD3 R23, R49, 0x10, RZ ;  /* 0x0000001031177810 */ /* 0x000fe20007ffe0ff */
[----:B------:R-:W1:Y:S01]  /*04c0*/  @P5 LDC.64 R38, c[0x0][0x230] ;  /* 0x00008c00ff265b82 */ /* 0x000e620000000a00 */
[----:B------:R-:W-:-:S07]  /*04d0*/  SHF.R.S32.HI R19, RZ, 0x1f, R25 ;  /* 0x0000001fff137819 */ /* 0x000fce0000011419 */
        /* <DEDUP_REMOVED lines=45> */
[C---:B------:R-:W-:Y:S01]  /*07b0*/  IMAD R63, R11.reuse, UR13, R16 ;  /* 0x0000000d0b3f7c24 */ /* 0x040fe2000f8e0210 */
[----:B------:R-:W-:Y:S01]  /*07c0*/  SHF.R.S32.HI R17, RZ, 0x1f, R49 ;  /* 0x0000001fff117819 */ /* 0x000fe20000011431 */
[----:B------:R-:W-:Y:S01]  /*07d0*/  IMAD.WIDE.U32 R58, R11, UR12, R58 ;  /* 0x0000000c0b3a7c25 */ /* 0x000fe2000f8e003a */
[----:B------:R-:W-:-:S03]  /*07e0*/  ULDC.64 UR12, c[0x0][0x290] ;  /* 0x0000a400000c7ab9 */ /* 0x000fc60000000a00 */
[----:B-1----:R-:W-:Y:S01]  /*07f0*/  @P6 IMAD R16, R17, R12, RZ ;  /* 0x0000000c11106224 */ /* 0x002fe200078e02ff */
[----:B------:R-:W-:Y:S02]  /*0800*/  IADD3 R63, R59, R63, RZ ;  /* 0x0000003f3b3f7210 */ /* 0x000fe40007ffe0ff */
[----:B------:R-:W-:Y:S01]  /*0810*/  @P6 MOV R62, R58 ;  /* 0x0000003a003e6202 */ /* 0x000fe20000000f00 */
[----:B------:R-:W-:Y:S02]  /*0820*/  @P6 IMAD R11, R49, R13, R16 ;  /* 0x0000000d310b6224 */ /* 0x000fe400078e0210 */
[----:B------:R-:W1:Y:S01]  /*0830*/  @P4 LDC.64 R16, c[0x0][0x288] ;  /* 0x0000a200ff104b82 */ /* 0x000e620000000a00 */
[----:B---3--:R-:W-:Y:S01]  /*0840*/  @P5 IMAD R18, R19, R14, RZ ;  /* 0x0000000e13125224 */ /* 0x008fe200078e02ff */
[----:B------:R-:W-:Y:S01]  /*0850*/  @P5 MOV R19, R63 ;  /* 0x0000003f00135202 */ /* 0x000fe20000000f00 */
[----:B------:R-:W-:-:S04]  /*0860*/  @P6 IMAD.WIDE.U32 R12, R49, R12, R62 ;  /* 0x0000000c310c6225 */ /* 0x000fc800078e003e */
        /* <DEDUP_REMOVED lines=37> */
[C---:B------:R-:W-:Y:S01]  /*0ac0*/  @P4 IADD3.X R35, R18.reuse, R35, RZ, P0, !PT ;  /* 0x0000002312234210 */ /* 0x040fe200007fe4ff */
[----:B------:R-:W4:Y:S01]  /*0ad0*/  @P1 LDC.64 R12, c[0x0][0x288] ;  /* 0x0000a200ff0c1b82 */ /* 0x000f220000000a00 */
[----:B------:R-:W-:Y:S02]  /*0ae0*/  @P4 IADD3 R32, P0, R11, R32, RZ ;  /* 0x000000200b204210 */ /* 0x000fe40007f1e0ff */
[----:B------:R-:W-:Y:S02]  /*0af0*/  @P3 IADD3 R17, R17, R19, RZ ;  /* 0x0000001311113210 */ /* 0x000fe40007ffe0ff */
[----:B------:R-:W-:Y:S02]  /*0b00*/  @P4 IADD3.X R33, R18, R33, RZ, P0, !PT ;  /* 0x0000002112214210 */ /* 0x000fe400007fe4ff */
[C---:B------:R-:W-:Y:S02]  /*0b10*/  @P3 SHF.L.U32 R11, R16.reuse, 0x1, RZ ;  /* 0x00000001100b3819 */ /* 0x040fe400000006ff */
[----:B------:R-:W-:Y:S01]  /*0b20*/  @P3 SHF.L.U64.HI R18, R16, 0x1, R17 ;  /* 0x0000000110123819 */ /* 0x000fe20000010211 */
[----:B-1----:R-:W-:Y:S01]  /*0b30*/  @P2 IMAD R16, R3, R14, RZ ;  /* 0x0000000e03102224 */ /* 0x002fe200078e02ff */
[----:B------:R-:W-:-:S02]  /*0b40*/  @P3 IADD3 R26, P0, R11, R26, RZ ;  /* 0x0000001a0b1a3210 */ /* 0x000fc40007f1e0ff */
[----:B------:R-:W-:Y:S01]  /*0b50*/  @P2 MOV R17, R63 ;  /* 0x0000003f00112202 */ /* 0x000fe20000000f00 */
[----:B------:R-:W-:Y:S01]  /*0b60*/  @P2 IMAD R15, R47, R15, R16 ;  /* 0x0000000f2f0f2224 */ /* 0x000fe200078e0210 */
[----:B------:R-:W-:Y:S02]  /*0b70*/  @P2 MOV R16, R58 ;  /* 0x0000003a00102202 */ /* 0x000fe40000000f00 */
[C---:B------:R-:W-:Y:S02]  /*0b80*/  @P3 IADD3.X R27, R18.reuse, R27, RZ, P0, !PT ;  /* 0x0000001b121b3210 */ /* 0x040fe400007fe4ff */
[----:B---3--:R-:W-:Y:S01]  /*0b90*/  @P3 IADD3 R24, P0, R11, R24, RZ ;  /* 0x000000180b183210 */ /* 0x008fe20007f1e0ff */
[----:B------:R-:W-:Y:S01]  /*0ba0*/  @P2 IMAD.WIDE.U32 R16, R47, R14, R16 ;  /* 0x0000000e2f102225 */ /* 0x000fe200078e0010 */
[----:B------:R-:W1:Y:S02]  /*0bb0*/  LDC R11, c[0x0][0x2ac] ;  /* 0x0000ab00ff0b7b82 */ /* 0x000e640000000800 */
[----:B------:R-:W-:Y:S01]  /*0bc0*/  @P3 IADD3.X R25, R18, R25, RZ, P0, !PT ;  /* 0x0000001912193210 */ /* 0x000fe200007fe4ff */
[----:B----4-:R-:W-:Y:S01]  /*0bd0*/  @P1 IMAD R14, R4, R12, RZ ;  /* 0x0000000c040e1224 */ /* 0x010fe200078e02ff */
[----:B------:R-:W-:-:S02]  /*0be0*/  @P2 IADD3 R15, R17, R15, RZ ;  /* 0x0000000f110f2210 */ /* 0x000fc40007ffe0ff */
[----:B------:R-:W-:Y:S01]  /*0bf0*/  @P2 SHF.L.U32 R29, R16, 0x1, RZ ;  /* 0x00000001101d2819 */ /* 0x000fe200000006ff */
[----:B------:R-:W-:Y:S01]  /*0c00*/  @P1 IMAD R31, R46, R13, R14 ;  /* 0x0000000d2e1f1224 */ /* 0x000fe200078e020e */
[----:B------:R-:W3:Y:S01]  /*0c10*/  @P1 LDC.64 R18, c[0x0][0x230] ;  /* 0x00008c00ff121b82 */ /* 0x000ee20000000a00 */
[----:B------:R-:W-:Y:S02]  /*0c20*/  @P2 SHF.L.U64.HI R28, R16, 0x1, R15 ;  /* 0x00000001101c2819 */ /* 0x000fe4000001020f */
[----:B------:R-:W-:Y:S02]  /*0c30*/  @P1 MOV R14, R58 ;  /* 0x0000003a000e1202 */ /* 0x000fe40000000f00 */
[----:B------:R-:W-:Y:S02]  /*0c40*/  @P1 MOV R15, R63 ;  /* 0x0000003f000f1202 */ /* 0x000fe40000000f00 */
[----:B--2---:R-:W-:Y:S01]  /*0c50*/  @P2 IADD3 R22, P0, R29, R22, RZ ;  /* 0x000000161d162210 */ /* 0x004fe20007f1e0ff */
[----:B------:R-:W2:Y:S01]  /*0c60*/  @P1 LDC.64 R16, c[0x0][0x228] ;  /* 0x00008a00ff101b82 */ /* 0x000ea20000000a00 */
[----:B------:R-:W-:-:S02]  /*0c70*/  @P1 IMAD.WIDE.U32 R12, R46, R12, R14 ;  /* 0x0000000c2e0c1225 */ /* 0x000fc400078e000e */
[----:B------:R-:W-:Y:S02]  /*0c80*/  @P2 IADD3.X R23, R28, R23, RZ, P0, !PT ;  /* 0x000000171c172210 */ /* 0x000fe400007fe4ff */
[----:B0-----:R-:W-:Y:S02]  /*0c90*/  @P2 IADD3 R20, P0, R29, R20, RZ ;  /* 0x000000141d142210 */ /* 0x001fe40007f1e0ff */
[----:B------:R-:W-:Y:S02]  /*0ca0*/  @P1 IADD3 R15, R13, R31, RZ ;  /* 0x0000001f0d0f1210 */ /* 0x000fe40007ffe0ff */
[----:B------:R-:W-:Y:S02]  /*0cb0*/  SHF.R.U32.HI R13, RZ, 0x3, R51 ;  /* 0x00000003ff0d7819 */ /* 0x000fe40000011633 */
[C---:B------:R-:W-:Y:S02]  /*0cc0*/  @P1 SHF.L.U64.HI R14, R12.reuse, 0x1, R15 ;  /* 0x000000010c0e1819 */ /* 0x040fe4000001020f */
[----:B------:R-:W-:Y:S01]  /*0cd0*/  @P1 SHF.L.U32 R15, R12, 0x1, RZ ;  /* 0x000000010c0f1819 */ /* 0x000fe200000006ff */
[----:B------:R-:W-:Y:S01]  /*0ce0*/  IMAD.WIDE.U32 R12, R13, 0x24924925, RZ ;  /* 0x249249250d0c7825 */ /* 0x000fe200078e00ff */
[----:B------:R-:W-:-:S02]  /*0cf0*/  @P2 IADD3.X R21, R28, R21, RZ, P0, !PT ;  /* 0x000000151c152210 */ /* 0x000fc400007fe4ff */
[----:B---3--:R-:W-:Y:S01]  /*0d00*/  @P1 IADD3 R18, P0, R15, R18, RZ ;  /* 0x000000120f121210 */ /* 0x008fe20007f1e0ff */
[----:B-1----:R-:W-:-:S03]  /*0d10*/  IMAD R11, R11, UR7, R13 ;  /* 0x000000070b0b7c24 */ /* 0x002fc6000f8e020d */
[----:B------:R-:W-:Y:S02]  /*0d20*/  @P1 IADD3.X R19, R14, R19, RZ, P0, !PT ;  /* 0x000000130e131210 */ /* 0x000fe400007fe4ff */
[----:B------:R-:W-:Y:S02]  /*0d30*/  IADD3 R11, R11, 0x30, RZ ;  /* 0x000000300b0b7810 */ /* 0x000fe40007ffe0ff */
        /* <DEDUP_REMOVED lines=17> */
[----:B-1----:R-:W-:-:S02]  /*0e50*/  @P0 IADD3 R14, P6, R29, R14, RZ ;  /* 0x0000000e1d0e0210 */ /* 0x002fc40007fde0ff */
[----:B------:R-:W-:Y:S02]  /*0e60*/  MOV R11, RZ ;  /* 0x000000ff000b7202 */ /* 0x000fe40000000f00 */
[----:B------:R-:W-:-:S05]  /*0e70*/  @P0 IADD3.X R15, R40, R15, RZ, P6, !PT ;  /* 0x0000000f280f0210 */ /* 0x000fca00037fe4ff */
[----:B------:R1:W5:Y:S01]  /*0e80*/  @P0 LDG.E R11, desc[UR8][R14.64] ;  /* 0x000000080e0b0981 */ /* 0x000362000c1e1900 */
[----:B0-----:R-:W-:Y:S02]  /*0e90*/  @P0 IADD3 R28, P6, R29, R12, RZ ;  /* 0x0000000c1d1c0210 */ /* 0x001fe40007fde0ff */
[----:B------:R-:W-:Y:S02]  /*0ea0*/  MOV R12, RZ ;  /* 0x000000ff000c7202 */ /* 0x000fe40000000f00 */
[----:B------:R-:W-:Y:S02]  /*0eb0*/  @P0 IADD3.X R29, R40, R13, RZ, P6, !PT ;  /* 0x0000000d281d0210 */ /* 0x000fe400037fe4ff */
[----:B------:R-:W-:-:S03]  /*0ec0*/  SHF.R.S32.HI R13, RZ, 0x1f, R44 ;  /* 0x0000001fff0d7819 */ /* 0x000fc6000001142c */
[----:B------:R0:W5:Y:S01]  /*0ed0*/  @P0 LDG.E R12, desc[UR8][R28.64] ;  /* 0x000000081c0c0981 */ /* 0x000162000c1e1900 */
[----:B------:R-:W-:-:S04]  /*0ee0*/  ISETP.GE.U32.AND P0, PT, R44, UR12, PT ;  /* 0x0000000c2c007c0c */ /* 0x000fc8000bf06070 */
[----:B------:R-:W-:-:S04]  /*0ef0*/  ISETP.GE.AND.EX P0, PT, R13, UR13, PT, P0 ;  /* 0x0000000d0d007c0c */ /* 0x000fc8000bf06300 */
[----:B------:R-:W-:-:S13]  /*0f00*/  ISETP.GT.U32.OR P0, PT, R51, 0x1bf, P0 ;  /* 0x000001bf3300780c */ /* 0x000fda0000704470 */
[----:B-1----:R-:W1:Y:S01]  /*0f10*/  @!P0 LDC.64 R14, c[0x0][0x288] ;  /* 0x0000a200ff0e8b82 */ /* 0x002e620000000a00 */
[----:B------:R-:W-:Y:S02]  /*0f20*/  @!P0 MOV R40, R58 ;  /* 0x0000003a00288202 */ /* 0x000fe40000000f00 */
[----:B------:R-:W-:-:S05]  /*0f30*/  @!P0 MOV R41, R63 ;  /* 0x0000003f00298202 */ /* 0x000fca0000000f00 */
[----:B0-----:R-:W0:Y:S01]  /*0f40*/  @!P0 LDC.64 R28, c[0x0][0x230] ;  /* 0x00008c00ff1c8b82 */ /* 0x001e220000000a00 */
[-C--:B-1----:R-:W-:Y:S02]  /*0f50*/  @!P0 IMAD R13, R13, R14.reuse, RZ ;  /* 0x0000000e0d0d8224 */ /* 0x082fe400078e02ff */
[----:B------:R-:W-:-:S04]  /*0f60*/  @!P0 IMAD.WIDE.U32 R40, R44, R14, R40 ;  /* 0x0000000e2c288225 */ /* 0x000fc800078e0028 */
[----:B------:R-:W-:Y:S02]  /*0f70*/  @!P0 IMAD R13, R44, R15, R13 ;  /* 0x0000000f2c0d8224 */ /* 0x000fe400078e020d */
[----:B------:R-:W1:Y:S01]  /*0f80*/  @!P0 LDC.64 R14, c[0x0][0x228] ;  /* 0x00008a00ff0e8b82 */ /* 0x000e620000000a00 */
[C---:B------:R-:W-:Y:S02]  /*0f90*/  @!P0 SHF.L.U32 R67, R40.reuse, 0x1, RZ ;  /* 0x0000000128438819 */ /* 0x040fe400000006ff */
[----:B------:R-:W-:Y:S02]  /*0fa0*/  @!P0 IADD3 R13, R41, R13, RZ ;  /* 0x0000000d290d8210 */ /* 0x000fe40007ffe0ff */
[----:B0-----:R-:W-:Y:S02]  /*0fb0*/  @!P0 IADD3 R64, P6, R67, R28, RZ ;  /* 0x0000001c43408210 */ /* 0x001fe40007fde0ff */
[----:B------:R-:W-:-:S04]  /*0fc0*/  @!P0 SHF.L.U64.HI R40, R40, 0x1, R13 ;  /* 0x0000000128288819 */ /* 0x000fc8000001020d */
[----:B------:R-:W-:Y:S02]  /*0fd0*/  @!P0 IADD3.X R65, R40, R29, RZ, P6, !PT ;  /* 0x0000001d28418210 */ /* 0x000fe400037fe4ff */
[----:B-1----:R-:W-:-:S04]  /*0fe0*/  @!P0 IADD3 R66, P6, R67, R14, RZ ;  /* 0x0000000e43428210 */ /* 0x002fc80007fde0ff */
[----:B------:R-:W-:Y:S02]  /*0ff0*/  @!P0 IADD3.X R67, R40, R15, RZ, P6, !PT ;  /* 0x0000000f28438210 */ /* 0x000fe400037fe4ff */
[----:B------:R-:W0:Y:S02]  /*1000*/  LDC.64 R14, c[0x0][0x248] ;  /* 0x00009200ff0e7b82 */ /* 0x000e240000000a00 */
[----:B0-----:R-:W-:-:S06]  /*1010*/  IMAD.WIDE R14, R50, 0x8, R14 ;  /* 0x00000008320e7825 */ /* 0x001fcc00078e020e */
[----:B------:R-:W2:Y:S01]  /*1020*/  LDG.E.64 R14, desc[UR8][R14.64] ;  /* 0x000000080e0e7981 */ /* 0x000ea2000c1e1b00 */
[----:B------:R-:W-:-:S06]  /*1030*/  MOV R42, RZ ;  /* 0x000000ff002a7202 */ /* 0x000fcc0000000f00 */
[----:B------:R0:W5:Y:S02]  /*1040*/  @P5 LDG.E R42, desc[UR8][R38.64] ;  /* 0x00000008262a5981 */ /* 0x000164000c1e1900 */
[----:B0-----:R-:W-:-:S06]  /*1050*/  CS2R R38, SRZ ;  /* 0x0000000000267805 */ /* 0x001fcc000001ff00 */
[----:B------:R0:W5:Y:S01]  /*1060*/  @P5 LDG.E R39, desc[UR8][R36.64] ;  /* 0x0000000824275981 */ /* 0x000162000c1e1900 */
[----:B------:R-:W-:-:S03]  /*1070*/  CS2R R28, SRZ ;  /* 0x00000000001c7805 */ /* 0x000fc6000001ff00 */
[----:B------:R-:W5:Y:S04]  /*1080*/  @P3 LDG.E R38, desc[UR8][R26.64] ;  /* 0x000000081a263981 */ /* 0x000f68000c1e1900 */
[----:B------:R-:W5:Y:S01]  /*1090*/  @P1 LDG.E R29, desc[UR8][R16.64] ;  /* 0x00000008101d1981 */ /* 0x000f62000c1e1900 */
[----:B0-----:R-:W-:Y:S02]  /*10a0*/  CS2R R36, SRZ ;  /* 0x0000000000247805 */ /* 0x001fe4000001ff00 */
[----:B------:R-:W-:Y:S01]  /*10b0*/  MOV R13, RZ ;  /* 0x000000ff000d7202 */ /* 0x000fe20000000f00 */
[----:B------:R-:W5:Y:S04]  /*10c0*/  @!P0 LDG.E R28, desc[UR8][R64.64] ;  /* 0x00000008401c8981 */ /* 0x000f68000c1e1900 */
[----:B------:R0:W5:Y:S04]  /*10d0*/  @P4 LDG.E R37, desc[UR8][R34.64] ;  /* 0x0000000822254981 */ /* 0x000168000c1e1900 */
[----:B------:R1:W5:Y:S04]  /*10e0*/  @P4 LDG.E R36, desc[UR8][R32.64] ;  /* 0x0000000820244981 */ /* 0x000368000c1e1900 */
[----:B------:R-:W5:Y:S01]  /*10f0*/  @!P0 LDG.E R13, desc[UR8][R66.64] ;  /* 0x00000008420d8981 */ /* 0x000f62000c1e1900 */
[----:B0-----:R-:W-:-:S02]  /*1100*/  CS2R R34, SRZ ;  /* 0x0000000000227805 */ /* 0x001fc4000001ff00 */
[----:B-1----:R-:W-:-:S04]  /*1110*/  CS2R R32, SRZ ;  /* 0x0000000000207805 */ /* 0x002fc8000001ff00 */
[----:B------:R-:W5:Y:S04]  /*1120*/  @P1 LDG.E R34, desc[UR8][R18.64] ;  /* 0x0000000812221981 */ /* 0x000f68000c1e1900 */
[----:B------:R-:W5:Y:S04]  /*1130*/  @P2 LDG.E R33, desc[UR8][R22.64] ;  /* 0x0000000816212981 */ /* 0x000f68000c1e1900 */
[----:B------:R-:W5:Y:S01]  /*1140*/  @P3 LDG.E R35, desc[UR8][R24.64] ;  /* 0x0000000818233981 */ /* 0x000f62000c1e1900 */
[----:B------:R-:W-:Y:S02]  /*1150*/  LOP3.LUT P6, RZ, R53, 0x2, RZ, 0xc0, !PT ;  /* 0x0000000235ff7812 */ /* 0x000fe400078cc0ff */
[----:B------:R-:W-:Y:S01]  /*1160*/  CS2R R40, SRZ ;  /* 0x0000000000287805 */ /* 0x000fe2000001ff00 */
[----:B------:R-:W5:Y:S10]  /*1170*/  @P2 LDG.E R32, desc[UR8][R20.64] ;  /* 0x0000000814202981 */ /* 0x000f74000c1e1900 */
[----:B------:R0:W5:Y:S01]  /*1180*/  @P6 LDG.E R40, desc[UR8][R54.64] ;  /* 0x0000000836286981 */ /* 0x000162000c1e1900 */
[----:B------:R-:W-:Y:S03]  /*1190*/  BSSY B0, `(.L_x_1586) ;  /* 0x000001d000007945 */ /* 0x000fe60003800000 */
[----:B------:R1:W5:Y:S01]  /*11a0*/  @P6 LDG.E R41, desc[UR8][R56.64] ;  /* 0x0000000838296981 */ /* 0x000362000c1e1900 */
[----:B0-----:R-:W-:-:S02]  /*11b0*/  MOV R55, 0x3f800000 ;  /* 0x3f80000000377802 */ /* 0x001fc40000000f00 */
[----:B------:R-:W-:Y:S02]  /*11c0*/  MOV R54, RZ ;  /* 0x000000ff00367202 */ /* 0x000fe40000000f00 */
[----:B-1----:R-:W-:Y:S01]  /*11d0*/  CS2R R56, SRZ ;  /* 0x0000000000387805 */ /* 0x002fe2000001ff00 */
[----:B--2---:R-:W-:-:S05]  /*11e0*/  FFMA.FTZ R24, -R14, R14, R15 ;  /* 0x0000000e0e187223 */ /* 0x004fca000001010f */
[----:B------:R-:W-:-:S13]  /*11f0*/  FSETP.GTU.FTZ.AND P0, PT, R24, RZ, PT ;  /* 0x000000ff1800720b */ /* 0x000fda0003f1c000 */
[----:B------:R-:W0:Y:S02]  /*1200*/  @P0 LDC R15, c[0x0][0x250] ;  /* 0x00009400ff0f0b82 */ /* 0x000e240000000800 */
[----:B0-----:R-:W-:-:S04]  /*1210*/  @P0 FADD.FTZ R20, R24, R15 ;  /* 0x0000000f18140221 */ /* 0x001fc80000010000 */
[----:B------:R0:W1:Y:S01]  /*1220*/  @P0 MUFU.RSQ R55, R20 ;  /* 0x0000001400370308 */ /* 0x0000620000001400 */
[----:B------:R-:W-:Y:S02]  /*1230*/  ISETP.GT.U32.AND P0, PT, R51, 0x1bf, PT ;  /* 0x000001bf3300780c */ /* 0x000fe40003f04070 */
[----:B------:R-:W-:-:S11]  /*1240*/  MOV R15, RZ ;  /* 0x000000ff000f7202 */ /* 0x000fd60000000f00 */
        /* <DEDUP_REMOVED lines=8> */
[----:B------:R-:W2:Y:S01]  /*12d0*/  @P0 LDG.E.U16 R20, desc[UR8][R16.64+0x2] ;  /* 0x0000020810140981 */ /* 0x000ea2000c1e1500 */
[----:B0-----:R-:W-:-:S03]  /*12e0*/  IMAD.WIDE R18, R21, 0x2, R18 ;  /* 0x0000000215127825 */ /* 0x001fc600078e0212 */
[----:B------:R-:W3:Y:S04]  /*12f0*/  @P0 LDG.E.U16 R21, desc[UR8][R16.64] ;  /* 0x0000000810150981 */ /* 0x000ee8000c1e1500 */
[----:B------:R-:W4:Y:S04]  /*1300*/  LDG.E.U16 R57, desc[UR8][R18.64] ;  /* 0x0000000812397981 */ /* 0x000f28000c1e1500 */
[----:B------:R-:W4:Y:S01]  /*1310*/  LDG.E.U16 R56, desc[UR8][R18.64+0x2] ;  /* 0x0000020812387981 */ /* 0x000f22000c1e1500 */
[----:B--2---:R-:W-:Y:S02]  /*1320*/  @P0 SHF.L.U32 R15, R20, 0x10, RZ ;  /* 0x00000010140f0819 */ /* 0x004fe400000006ff */
[----:B---3--:R-:W-:-:S02]  /*1330*/  @P0 SHF.L.U32 R54, R21, 0x10, RZ ;  /* 0x0000001015360819 */ /* 0x008fc400000006ff */
[----:B----4-:R-:W-:Y:S02]  /*1340*/  SHF.L.U32 R57, R57, 0x10, RZ ;  /* 0x0000001039397819 */ /* 0x010fe400000006ff */
[----:B------:R-:W-:-:S07]  /*1350*/  SHF.L.U32 R56, R56, 0x10, RZ ;  /* 0x0000001038387819 */ /* 0x000fce00000006ff */
.L_x_1587:
[----:B------:R-:W-:Y:S05]  /*1360*/  BSYNC B0 ;  /* 0x0000000000007941 */ /* 0x000fea0003800000 */
.L_x_1586:
[----:B------:R-:W-:Y:S01]  /*1370*/  ISETP.NE.AND P0, PT, RZ, UR10, PT ;  /* 0x0000000aff007c0c */ /* 0x000fe2000bf05270 */
[--C-:B-----5:R-:W-:Y:S01]  /*1380*/  HADD2.F32 R17, -RZ, R41.reuse.H0_H0 ;  /* 0x20000029ff117230 */ /* 0x120fe20000004100 */
[----:B------:R-:W-:Y:S01]  /*1390*/  LOP3.LUT R53, R53, 0xfffffffb, RZ, 0xc0, !PT ;  /* 0xfffffffb35357812 */ /* 0x000fe200078ec0ff */
[----:B------:R-:W-:Y:S02]  /*13a0*/  HADD2.F32 R19, -RZ, R41.H1_H1 ;  /* 0x30000029ff137230 */ /* 0x000fe40000004100 */
[--C-:B------:R-:W-:Y:S02]  /*13b0*/  HADD2.F32 R18, -RZ, R40.reuse.H0_H0 ;  /* 0x20000028ff127230 */ /* 0x100fe40000004100 */
[C---:B------:R-:W-:Y:S01]  /*13c0*/  FADD.FTZ R16, -R14.reuse, R17 ;  /* 0x000000110e107221 */ /* 0x040fe20000010100 */
[----:B------:R-:W-:Y:S01]  /*13d0*/  FADD.FTZ R20, -R14, R19 ;  /* 0x000000130e147221 */ /* 0x000fe20000010100 */
[----:B------:R-:W-:Y:S02]  /*13e0*/  HADD2.F32 R19, -RZ, R40.H1_H1 ;  /* 0x30000028ff137230 */ /* 0x000fe40000004100 */
        /* <DEDUP_REMOVED lines=22> */
.L_x_1588:
[----:B------:R-:W-:Y:S01]  /*1550*/  FMUL.FTZ R20, R18, R57 ;  /* 0x0000003912147220 */ /* 0x000fe20000410000 */
[--C-:B------:R-:W-:Y:S02]  /*1560*/  HADD2.F32 R25, -RZ, R42.reuse.H0_H0 ;  /* 0x2000002aff197230 */ /* 0x100fe40000004100 */
[----:B------:R-:W-:Y:S01]  /*1570*/  FMUL.FTZ R22, R19, R56 ;  /* 0x0000003813167220 */ /* 0x000fe20000410000 */
[----:B------:R-:W-:Y:S02]  /*1580*/  HADD2.F32 R27, -RZ, R42.H1_H1 ;  /* 0x3000002aff1b7230 */ /* 0x000fe40000004100 */
[C---:B------:R-:W-:Y:S01]  /*1590*/  FFMA.FTZ R21, R17.reuse, R20, RZ ;  /* 0x0000001411157223 */ /* 0x040fe200000100ff */
[----:B------:R-:W-:Y:S01]  /*15a0*/  FADD.FTZ R23, RZ, R20 ;  /* 0x00000014ff177221 */ /* 0x000fe20000010000 */
[C---:B------:R-:W-:Y:S01]  /*15b0*/  FADD.FTZ R24, -R14.reuse, R25 ;  /* 0x000000190e187221 */ /* 0x040fe20000010100 */
[----:B------:R-:W-:Y:S01]  /*15c0*/  FADD.FTZ R26, -R14, R27 ;  /* 0x0000001b0e1a7221 */ /* 0x000fe20000010100 */
[----:B------:R-:W-:Y:S01]  /*15d0*/  FFMA.FTZ R20, R16, R22, R21 ;  /* 0x0000001610147223 */ /* 0x000fe20000010015 */
[----:B------:R-:W-:Y:S01]  /*15e0*/  FADD.FTZ R21, R22, R23 ;  /* 0x0000001716157221 */ /* 0x000fe20000010000 */
[-C--:B------:R-:W-:Y:S01]  /*15f0*/  FMUL.FTZ R23, R24, R55.reuse ;  /* 0x0000003718177220 */ /* 0x080fe20000410000 */
[----:B------:R-:W-:Y:S01]  /*1600*/  FMUL.FTZ R22, R26, R55 ;  /* 0x000000371a167220 */ /* 0x000fe20000410000 */
[----:B------:R-:W-:Y:S01]  /*1610*/  FFMA.FTZ R24, R17, R18, RZ ;  /* 0x0000001211187223 */ /* 0x000fe200000100ff */
        /* <DEDUP_REMOVED lines=21> */
.L_x_1589:
[----:B------:R-:W-:Y:S01]  /*1770*/  FADD.FTZ R25, RZ, R18 ;  /* 0x00000012ff197221 */ /* 0x000fe20000010000 */
[----:B------:R-:W-:Y:S01]  /*1780*/  FMUL.FTZ R27, R26, R57 ;  /* 0x000000391a1b7220 */ /* 0x000fe20000410000 */
[----:B------:R-:W-:Y:S01]  /*1790*/  FFMA.FTZ R24, R23, R26, R24 ;  /* 0x0000001a17187223 */ /* 0x000fe20000010018 */
[----:B------:R-:W-:Y:S01]  /*17a0*/  FADD.FTZ R18, RZ, R19 ;  /* 0x00000013ff127221 */ /* 0x000fe20000010000 */
[----:B------:R-:W-:Y:S01]  /*17b0*/  FADD.FTZ R26, R25, R26 ;  /* 0x0000001a191a7221 */ /* 0x000fe20000010000 */
[----:B------:R-:W-:Y:S01]  /*17c0*/  FFMA.FTZ R23, R23, R27, R20 ;  /* 0x0000001b17177223 */ /* 0x000fe20000010014 */
[----:B------:R-:W-:Y:S01]  /*17d0*/  FFMA.FTZ R25, R16, R19, RZ ;  /* 0x0000001310197223 */ /* 0x000fe200000100ff */
[----:B------:R-:W-:Y:S01]  /*17e0*/  FADD.FTZ R20, R21, R27 ;  /* 0x0000001b15147221 */ /* 0x000fe20000010000 */
[--C-:B------:R-:W-:Y:S02]  /*17f0*/  HADD2.F32 R19, -RZ, R37.reuse.H0_H0 ;  /* 0x20000025ff137230 */ /* 0x100fe40000004100 */
[----:B------:R-:W-:Y:S01]  /*1800*/  FADD.FTZ R18, R18, R17 ;  /* 0x0000001112127221 */ /* 0x000fe20000010000 */
[----:B------:R-:W-:-:S02]  /*1810*/  HADD2.F32 R21, -RZ, R37.H1_H1 ;  /* 0x30000025ff157230 */ /* 0x000fc40000004100 */
[----:B------:R-:W-:Y:S01]  /*1820*/  FFMA.FTZ R16, R22, R17, R25 ;  /* 0x0000001116107223 */ /* 0x000fe20000010019 */
[----:B------:R-:W-:Y:S01]  /*1830*/  FMUL.FTZ R17, R17, R56 ;  /* 0x0000003811117220 */ /* 0x000fe20000410000 */
[C---:B------:R-:W-:Y:S01]  /*1840*/  FADD.FTZ R30, -R14.reuse, R19 ;  /* 0x000000130e1e7221 */ /* 0x040fe20000010100 */
[----:B------:R-:W-:Y:S02]  /*1850*/  FADD.FTZ R64, -R14, R21 ;  /* 0x000000150e407221 */ /* 0x000fe40000010100 */
        /* <DEDUP_REMOVED lines=25> */
.L_x_1590:
[----:B------:R-:W-:Y:S01]  /*19f0*/  FMUL.FTZ R25, R20, R57 ;  /* 0x0000003914197220 */ /* 0x000fe20000410000 */
[----:B------:R-:W-:Y:S01]  /*1a00*/  FADD.FTZ R26, R26, R20 ;  /* 0x000000141a1a7221 */ /* 0x000fe20000010000 */
[C---:B------:R-:W-:Y:S01]  /*1a10*/  FFMA.FTZ R24, R23.reuse, R20, R24 ;  /* 0x0000001417187223 */ /* 0x040fe20000010018 */
[----:B------:R-:W-:Y:S01]  /*1a20*/  FADD.FTZ R18, R18, R21 ;  /* 0x0000001512127221 */ /* 0x000fe20000010000 */
[----:B------:R-:W-:Y:S01]  /*1a30*/  FFMA.FTZ R22, R23, R25, R22 ;  /* 0x0000001917167223 */ /* 0x000fe20000010016 */
[----:B------:R-:W-:Y:S01]  /*1a40*/  FFMA.FTZ R16, R19, R21, R16 ;  /* 0x0000001513107223 */ /* 0x000fe20000010010 */
[----:B------:R-:W-:Y:S01]  /*1a50*/  FADD.FTZ R20, R17, R25 ;  /* 0x0000001911147221 */ /* 0x000fe20000010000 */
[----:B------:R-:W-:Y:S01]  /*1a60*/  FMUL.FTZ R21, R21, R56 ;  /* 0x0000003815157220 */ /* 0x000fe20000410000 */
[--C-:B------:R-:W-:Y:S02]  /*1a70*/  HADD2.F32 R17, -RZ, R38.reuse.H0_H0 ;  /* 0x20000026ff117230 */ /* 0x100fe40000004100 */
[----:B------:R-:W-:-:S02]  /*1a80*/  HADD2.F32 R23, -RZ, R38.H1_H1 ;  /* 0x30000026ff177230 */ /* 0x000fc40000004100 */
[----:B------:R-:W-:Y:S01]  /*1a90*/  FFMA.FTZ R19, R19, R21, R22 ;  /* 0x0000001513137223 */ /* 0x000fe20000010016 */
[C---:B------:R-:W-:Y:S01]  /*1aa0*/  FADD.FTZ R22, -R14.reuse, R17 ;  /* 0x000000110e167221 */ /* 0x040fe20000010100 */
[----:B------:R-:W-:Y:S01]  /*1ab0*/  FADD.FTZ R17, R21, R20 ;  /* 0x0000001415117221 */ /* 0x000fe20000010000 */
[----:B------:R-:W-:Y:S01]  /*1ac0*/  FADD.FTZ R30, -R14, R23 ;  /* 0x000000170e1e7221 */ /* 0x000fe20000010100 */
[--C-:B------:R-:W-:Y:S02]  /*1ad0*/  HADD2.F32 R20, -RZ, R35.reuse.H0_H0 ;  /* 0x20000023ff147230 */ /* 0x100fe40000004100 */
        /* <DEDUP_REMOVED lines=22> */
.L_x_1591:
        /* <DEDUP_REMOVED lines=37> */
.L_x_1592:
        /* <DEDUP_REMOVED lines=37> */
.L_x_1593:
        /* <DEDUP_REMOVED lines=37> */
.L_x_1594:
        /* <DEDUP_REMOVED lines=37> */
.L_x_1595:
[----:B------:R-:W-:Y:S01]  /*2580*/  FMUL.FTZ R26, R17, R57 ;  /* 0x00000039111a7220 */ /* 0x000fe20000410000 */
[----:B------:R-:W-:Y:S01]  /*2590*/  FMUL.FTZ R31, R23, R56 ;  /* 0x00000038171f7220 */ /* 0x000fe20000410000 */
[----:B------:R-:W-:Y:S01]  /*25a0*/  ISETP.GT.AND P0, PT, R0, 0x1e, PT ;  /* 0x0000001e0000780c */ /* 0x000fe20003f04270 */
[----:B------:R-:W0:Y:S01]  /*25b0*/  S2UR UR11, SR_CgaCtaId ;  /* 0x00000000000b79c3 */ /* 0x000e220000008800 */
[----:B------:R-:W-:Y:S01]  /*25c0*/  FFMA.FTZ R19, R21, R26, R19 ;  /* 0x0000001a15137223 */ /* 0x000fe20000010013 */
[----:B------:R-:W-:Y:S01]  /*25d0*/  FADD.FTZ R26, R25, R26 ;  /* 0x0000001a191a7221 */ /* 0x000fe20000010000 */
[----:B------:R-:W-:Y:S01]  /*25e0*/  UMOV UR6, 0x400 ;  /* 0x0000040000067882 */ /* 0x000fe20000000000 */
[----:B------:R-:W-:Y:S01]  /*25f0*/  FFMA.FTZ R20, R21, R17, R20 ;  /* 0x0000001115147223 */ /* 0x000fe20000010014 */
[C---:B------:R-:W-:Y:S01]  /*2600*/  FFMA.FTZ R30, R24.reuse, R31, R19 ;  /* 0x0000001f181e7223 */ /* 0x040fe20000010013 */
[----:B------:R-:W-:Y:S01]  /*2610*/  FADD.FTZ R31, R31, R26 ;  /* 0x0000001a1f1f7221 */ /* 0x000fe20000010000 */
[----:B------:R-:W-:Y:S01]  /*2620*/  UIADD3 UR5, UR6, 0x90, URZ ;  /* 0x0000009006057890 */ /* 0x000fe2000fffe03f */
[----:B------:R-:W-:Y:S01]  /*2630*/  FFMA.FTZ R21, R24, R23, R16 ;  /* 0x0000001718157223 */ /* 0x000fe20000010010 */
[----:B------:R-:W-:Y:S01]  /*2640*/  FADD.FTZ R22, R22, R17 ;  /* 0x0000001116167221 */ /* 0x000fe20000010000 */
[----:B------:R-:W1:Y:S01]  /*2650*/  SHFL.DOWN PT, R19, R30, 0x1, 0x1f ;  /* 0x08201f001e137f89 */ /* 0x000e6200000e0000 */
[----:B------:R-:W-:Y:S01]  /*2660*/  FADD.FTZ R23, R18, R23 ;  /* 0x0000001712177221 */ /* 0x000fe20000010000 */
[----:B------:R-:W-:Y:S02]  /*2670*/  BSSY B0, `(.L_x_1596) ;  /* 0x0000042000007945 */ /* 0x000fe40003800000 */
[----:B------:R-:W2:Y:S01]  /*2680*/  SHFL.DOWN PT, R26, R31, 0x1, 0x1f ;  /* 0x08201f001f1a7f89 */ /* 0x000ea200000e0000 */
[----:B0-----:R-:W-:-:S06]  /*2690*/  ULEA UR5, UR11, UR5, 0x18 ;  /* 0x000000050b057291 */ /* 0x001fcc000f8ec03f */
[----:B------:R-:W-:Y:S01]  /*26a0*/  LEA R61, R51, UR5, 0x4 ;  /* 0x00000005333d7c11 */ /* 0x000fe2000f8e20ff */
[----:B-1----:R-:W-:-:S04]  /*26b0*/  @!P0 FADD.FTZ R30, R30, R19 ;  /* 0x000000131e1e8221 */ /* 0x002fc80000010000 */
[----:B------:R-:W-:Y:S01]  /*26c0*/  STS.128 [R61], R20 ;  /* 0x000000143d007388 */ /* 0x000fe20000000c00 */
[----:B--2---:R-:W-:-:S03]  /*26d0*/  @!P0 FADD.FTZ R31, R31, R26 ;  /* 0x0000001a1f1f8221 */ /* 0x004fc60000010000 */
        /* <DEDUP_REMOVED lines=59> */
.L_x_1597:
[----:B------:R-:W-:Y:S05]  /*2a90*/  BSYNC B0 ;  /* 0x0000000000007941 */ /* 0x000fea0003800000 */
.L_x_1596:
        /* <DEDUP_REMOVED lines=41> */
.L_x_1599:
[----:B------:R-:W-:Y:S05]  /*2d30*/  BSYNC B0 ;  /* 0x0000000000007941 */ /* 0x000fea0003800000 */
.L_x_1598:
        /* <DEDUP_REMOVED lines=12> */
[----:B--2---:R-:W-:-:S03]  /*2e00*/  LEA R24, P6, R7, R24, 0x2 ;  /* 0x0000001807187211 */ /* 0x004fc600078c10ff */
[----:B------:R0:W-:Y:S01]  /*2e10*/  REDG.E.ADD.F32.FTZ.RN.STRONG.GPU desc[UR8][R16.64], R21 ;  /* 0x00000015100079a6 */ /* 0x0001e2000c10f388 */
[----:B------:R-:W-:-:S03]  /*2e20*/  IADD3.X R25, R25, R10, RZ, P6, !PT ;  /* 0x0000000a19197210 */ /* 0x000fc600037fe4ff */
[----:B------:R0:W-:Y:S04]  /*2e30*/  REDG.E.ADD.F32.FTZ.RN.STRONG.GPU desc[UR8][R26.64], R22 ;  /* 0x000000161a0079a6 */ /* 0x0001e8000c10f388 */
[----:B------:R0:W-:Y:S02]  /*2e40*/  REDG.E.ADD.F32.FTZ.RN.STRONG.GPU desc[UR8][R24.64], R23 ;  /* 0x00000017180079a6 */ /* 0x0001e4000c10f388 */
.L_x_1601:
[----:B------:R-:W-:Y:S05]  /*2e50*/  BSYNC B0 ;  /* 0x0000000000007941 */ /* 0x000fea0003800000 */
.L_x_1600:
[----:B-1----:R-:W-:-:S13]  /*2e60*/  ISETP.GE.U32.AND P6, PT, R18, 0x2, PT ;  /* 0x000000021200780c */ /* 0x002fda0003fc6070 */
[----:B------:R-:W-:Y:S05]  /*2e70*/  @!P6 BRA `(.L_x_1602) ;  /* 0x0000001000b4e947 */ /* 0x000fea0003800000 */
[----:B------:R-:W1:Y:S01]  /*2e80*/  LDC R20, c[0x0][0x10] ;  /* 0x00000400ff147b82 */ /* 0x000e620000000800 */
[----:B------:R-:W2:Y:S01]  /*2e90*/  S2R R19, SR_CTAID.Y ;  /* 0x0000000000137919 */ /* 0x000ea20000002600 */
[----:B0-----:R-:W-:-:S06]  /*2ea0*/  LOP3.LUT R21, R43, 0x1, RZ, 0xc0, !PT ;  /* 0x000000012b157812 */ /* 0x001fcc00078ec0ff */
[----:B------:R-:W0:Y:S08]  /*2eb0*/  LDC.64 R16, c[0x0][0x258] ;  /* 0x00009600ff107b82 */ /* 0x000e300000000a00 */
[----:B------:R-:W3:Y:S01]  /*2ec0*/  LDC.64 R24, c[0x0][0x260] ;  /* 0x00009800ff187b82 */ /* 0x000ee20000000a00 */
[----:B-1----:R-:W-:-:S04]  /*2ed0*/  IMAD R21, R21, R20, RZ ;  /* 0x0000001415157224 */ /* 0x002fc800078e02ff */
[C---:B------:R-:W-:Y:S01]  /*2ee0*/  IMAD R22, R21.reuse, R18, RZ ;  /* 0x0000001215167224 */ /* 0x040fe200078e02ff */
[----:B--2---:R-:W-:-:S04]  /*2ef0*/  IADD3 R21, R21, R19, RZ ;  /* 0x0000001315157210 */ /* 0x004fc80007ffe0ff */
[----:B------:R-:W-:Y:S01]  /*2f00*/  SHF.L.U32 R23, R22, 0x1, RZ ;  /* 0x0000000116177819 */ /* 0x000fe200000006ff */
[----:B0-----:R-:W-:-:S04]  /*2f10*/  IMAD.WIDE.U32 R16, R21, 0x4, R16 ;  /* 0x0000000415107825 */ /* 0x001fc800078e0010 */
        /* <DEDUP_REMOVED lines=23> */
.L_x_1604:
[----:B------:R-:W2:Y:S04]  /*3090*/  LDG.E.STRONG.GPU R21, desc[UR8][R16.64] ;  /* 0x0000000810157981 */ /* 0x000ea8000c1ef900 */
[----:B--2---:R-:W-:Y:S01]  /*30a0*/  CCTL.IVALL ;  /* 0x00000000ff00798f */ /* 0x004fe20002000000 */
[----:B------:R-:W-:Y:S05]  /*30b0*/  YIELD ;  /* 0x0000000000007946 */ /* 0x000fea0003800000 */
[----:B------:R-:W-:-:S13]  /*30c0*/  ISETP.NE.AND P6, PT, R21, R26, PT ;  /* 0x0000001a1500720c */ /* 0x000fda0003fc5270 */
[----:B------:R-:W-:Y:S05]  /*30d0*/  @P6 BRA `(.L_x_1604) ;  /* 0xfffffffc00ec6947 */ /* 0x000fea000383ffff */
.L_x_1603:
        /* <DEDUP_REMOVED lines=23> */
.L_x_1608:
        /* <DEDUP_REMOVED lines=115> */
.L_x_1607:
        /* <DEDUP_REMOVED lines=63> */
.L_x_1609:
[----:B------:R-:W-:-:S04]  /*3d70*/  LOP3.LUT P6, RZ, R53, 0x1, RZ, 0xc0, !PT ;  /* 0x0000000135ff7812 */ /* 0x000fc800078cc0ff */
[----:B------:R-:W-:-:S13]  /*3d80*/  ISETP.NE.OR P6, PT, R21, RZ, P6 ;  /* 0x000000ff1500720c */ /* 0x000fda00037c5670 */
[----:B------:R-:W-:Y:S05]  /*3d90*/  @!P6 BRA `(.L_x_1605) ;  /* 0x00000000007ce947 */ /* 0x000fea0003800000 */
.L_x_1606:
        /* <DEDUP_REMOVED lines=31> */
.L_x_1605:
        /* <DEDUP_REMOVED lines=10> */
.L_x_1611:
[----:B------:R-:W-:Y:S05]  /*4030*/  BSYNC B0 ;  /* 0x0000000000007941 */ /* 0x000fea0003800000 */
.L_x_1610:
        /* <DEDUP_REMOVED lines=17> */
.L_x_1602:
[----:B------:R-:W1:Y:S01]  /*4150*/  S2UR UR6, SR_CgaCtaId ;  /* 0x00000000000679c3 */ /* 0x000e620000008800 */
[----:B------:R-:W-:Y:S01]  /*4160*/  UMOV UR5, 0x400 ;  /* 0x0000040000057882 */ /* 0x000fe20000000000 */
[----:B------:R-:W-:Y:S01]  /*4170*/  ISETP.NE.AND P6, PT, RZ, UR10, PT ;  /* 0x0000000aff007c0c */ /* 0x000fe2000bfc5270 */
[--C-:B------:R-:W-:Y:S02]  /*4180*/  HADD2.F32 R19, -RZ, R41.reuse.H0_H0 ;  /* 0x20000029ff137230 */ /* 0x100fe40000004100 */
[----:B------:R-:W-:Y:S02]  /*4190*/  HADD2.F32 R41, -RZ, R41.H1_H1 ;  /* 0x30000029ff297230 */ /* 0x000fe40000004100 */
[--C-:B0-----:R-:W-:Y:S01]  /*41a0*/  HADD2.F32 R24, -RZ, R40.reuse.H0_H0 ;  /* 0x20000028ff187230 */ /* 0x101fe20000004100 */
[----:B------:R-:W0:Y:S01]  /*41b0*/  LDC R20, c[0x0][0x2ac] ;  /* 0x0000ab00ff147b82 */ /* 0x000e220000000800 */
[----:B------:R-:W-:Y:S02]  /*41c0*/  HADD2.F32 R27, -RZ, R40.H1_H1 ;  /* 0x30000028ff1b7230 */ /* 0x000fe40000004100 */
[----:B------:R-:W-:Y:S01]  /*41d0*/  FADD.FTZ R26, -R14, R41 ;  /* 0x000000290e1a7221 */ /* 0x000fe20000010100 */
[----:B------:R-:W-:-:S02]  /*41e0*/  HADD2.F32 R23, -RZ, R42.H0_H0 ;  /* 0x2000002aff177230 */ /* 0x000fc40000004100 */
[----:B------:R-:W-:Y:S02]  /*41f0*/  HADD2.F32 R25, -RZ, R42.H1_H1 ;  /* 0x3000002aff197230 */ /* 0x000fe40000004100 */
[----:B------:R-:W-:Y:S01]  /*4200*/  FMUL.FTZ R26, R26, R55 ;  /* 0x000000371a1a7220 */ /* 0x000fe20000410000 */
[----:B-1----:R-:W-:-:S09]  /*4210*/  ULEA UR5, UR6, UR5, 0x18 ;  /* 0x0000000506057291 */ /* 0x002fd2000f8ec03f */
[----:B------:R-:W-:Y:S01]  /*4220*/  @!P0 STS.64 [UR5+0x88], R30 ;  /* 0x0000881eff008988 */ /* 0x000fe20008000a05 */
[----:B------:R-:W-:Y:S06]  /*4230*/  BAR.SYNC.DEFER_BLOCKING 0x0 ;  /* 0x0000000000007b1d */ /* 0x000fec0000010000 */
[----:B------:R-:W1:Y:S01]  /*4240*/  LDS.64 R16, [UR5+0x88] ;  /* 0x00008805ff107984 */ /* 0x000e620008000a00 */
[----:B------:R-:W-:Y:S02]  /*4250*/  ULDC UR5, c[0x0][0x2bc] ;  /* 0x0000af0000057ab9 */ /* 0x000fe40000000800 */
[----:B-1----:R-:W-:Y:S01]  /*4260*/  FMUL.FTZ R21, R16, UR5 ;  /* 0x0000000510157c20 */ /* 0x002fe20008410000 */
[----:B------:R-:W-:Y:S01]  /*4270*/  FADD.FTZ R16, -R14, R19 ;  /* 0x000000130e107221 */ /* 0x000fe20000010100 */
[----:B------:R-:W-:-:S03]  /*4280*/  FMUL.FTZ R22, R17, UR5 ;  /* 0x0000000511167c20 */ /* 0x000fc60008410000 */
[----:B------:R-:W-:Y:S01]  /*4290*/  FMUL.FTZ R31, R16, R55 ;  /* 0x00000037101f7220 */ /* 0x000fe20000410000 */
[----:B0-----:R-:W-:Y:S06]  /*42a0*/  @!P6 BRA `(.L_x_1612) ;  /* 0x000000000048e947 */ /* 0x001fec0003800000 */
        /* <DEDUP_REMOVED lines=18> */
.L_x_1612:
[----:B------:R-:W-:Y:S01]  /*43d0*/  LOP3.LUT P0, RZ, R53, 0x2, RZ, 0xc0, !PT ;  /* 0x0000000235ff7812 */ /* 0x000fe2000780c0ff */
[----:B------:R-:W-:-:S12]  /*43e0*/  BSSY B0, `(.L_x_1613) ;  /* 0x0000015000007945 */ /* 0x000fd80003800000 */
[----:B------:R-:W-:Y:S05]  /*43f0*/  @!P0 BRA `(.L_x_1614) ;  /* 0x00000000004c8947 */ /* 0x000fea0003800000 */
[----:B------:R-:W-:Y:S01]  /*4400*/  SHF.R.S32.HI R18, RZ, 0x1f, R49 ;  /* 0x0000001fff127819 */ /* 0x000fe20000011431 */
[----:B------:R-:W-:Y:S01]  /*4410*/  ULDC.64 UR12, c[0x0][0x288] ;  /* 0x0000a200000c7ab9 */ /* 0x000fe20000000a00 */
[----:B------:R-:W-:Y:S01]  /*4420*/  MOV R16, R58 ;  /* 0x0000003a00107202 */ /* 0x000fe20000000f00 */
[C-C-:B------:R-:W-:Y:S01]  /*4430*/  FFMA.FTZ R31, R21.reuse, R31, R22.reuse ;  /* 0x0000001f151f7223 */ /* 0x140fe20000010016 */
[----:B------:R-:W-:Y:S01]  /*4440*/  MOV R17, R63 ;  /* 0x0000003f00117202 */ /* 0x000fe20000000f00 */
[----:B------:R-:W-:Y:S02]  /*4450*/  IMAD R18, R18, UR12, RZ ;  /* 0x0000000c12127c24 */ /* 0x000fe4000f8e02ff */
[----:B------:R-:W-:Y:S01]  /*4460*/  FFMA.FTZ R26, R21, R26, R22 ;  /* 0x0000001a151a7223 */ /* 0x000fe20000010016 */
[----:B------:R-:W-:Y:S01]  /*4470*/  FFMA.FTZ R24, R24, R57, -R31 ;  /* 0x0000003918187223 */ /* 0x000fe2000001081f */
[----:B------:R-:W-:-:S04]  /*4480*/  IMAD.WIDE.U32 R16, R49, UR12, R16 ;  /* 0x0000000c31107c25 */ /* 0x000fc8000f8e0010 */
[----:B------:R-:W-:Y:S01]  /*4490*/  IMAD R19, R49, UR13, R18 ;  /* 0x0000000d31137c24 */ /* 0x000fe2000f8e0212 */
[----:B------:R-:W-:Y:S02]  /*44a0*/  ULDC.64 UR12, c[0x0][0x210] ;  /* 0x00008400000c7ab9 */ /* 0x000fe40000000a00 */
[----:B------:R-:W-:Y:S02]  /*44b0*/  LEA R18, P0, R16, UR12, 0x1 ;  /* 0x0000000c10127c11 */ /* 0x000fe4000f8008ff */
[----:B------:R-:W-:Y:S01]  /*44c0*/  IADD3 R19, R17, R19, RZ ;  /* 0x0000001311137210 */ /* 0x000fe20007ffe0ff */
[----:B------:R-:W-:-:S03]  /*44d0*/  FMUL.FTZ R17, R24, R55 ;  /* 0x0000003718117220 */ /* 0x000fc60000410000 */
[----:B------:R-:W-:Y:S01]  /*44e0*/  LEA.HI.X R19, R16, UR13, R19, 0x1, P0 ;  /* 0x0000000d10137c11 */ /* 0x000fe200080f0c13 */
[----:B------:R-:W-:-:S04]  /*44f0*/  FFMA.FTZ R16, R27, R56, -R26 ;  /* 0x000000381b107223 */ /* 0x000fc8000001081a */
[----:B------:R-:W-:-:S05]  /*4500*/  FMUL.FTZ R16, R16, R55 ;  /* 0x0000003710107220 */ /* 0x000fca0000410000 */
[----:B------:R-:W-:-:S05]  /*4510*/  F2FP.F16.F32.PACK_AB R17, R16, R17 ;  /* 0x000000111011723e */ /* 0x000fca00000000ff */
[----:B------:R0:W-:Y:S02]  /*4520*/  STG.E desc[UR8][R18.64], R17 ;  /* 0x0000001112007986 */ /* 0x0001e4000c101908 */
.L_x_1614:
[----:B------:R-:W-:Y:S05]  /*4530*/  BSYNC B0 ;  /* 0x0000000000007941 */ /* 0x000fea0003800000 */
.L_x_1613:
[----:B------:R-:W-:Y:S01]  /*4540*/  ISETP.NE.AND P6, PT, RZ, UR10, PT ;  /* 0x0000000aff007c0c */ /* 0x000fe2000bfc5270 */
[C---:B------:R-:W-:Y:S01]  /*4550*/  FADD.FTZ R16, -R14.reuse, R23 ;  /* 0x000000170e107221 */ /* 0x040fe20000010100 */
[----:B0-----:R-:W-:Y:S01]  /*4560*/  FADD.FTZ R18, -R14, R25 ;  /* 0x000000190e127221 */ /* 0x001fe20000010100 */
[----:B------:R-:W-:Y:S02]  /*4570*/  HADD2.F32 R24, -RZ, R39.H0_H0 ;  /* 0x20000027ff187230 */ /* 0x000fe40000004100 */
[----:B------:R-:W-:Y:S02]  /*4580*/  HADD2.F32 R23, -RZ, R37.H0_H0 ;  /* 0x20000025ff177230 */ /* 0x000fe40000004100 */
        /* <DEDUP_REMOVED lines=23> */
.L_x_1615:
        /* <DEDUP_REMOVED lines=11> */
[----:B------:R-:W-:Y:S01]  /*47b0*/  IMAD R19, R19, UR13, R18 ;  /* 0x0000000d13137c24 */ /* 0x000fe2000f8e0212 */
[----:B------:R-:W-:Y:S02]  /*47c0*/  ULDC.64 UR12, c[0x0][0x210] ;  /* 0x00008400000c7ab9 */ /* 0x000fe40000000a00 */
[----:B------:R-:W-:Y:S02]  /*47d0*/  LEA R18, P0, R16, UR12, 0x1 ;  /* 0x0000000c10127c11 */ /* 0x000fe4000f8008ff */
[----:B------:R-:W-:Y:S01]  /*47e0*/  IADD3 R19, R17, R19, RZ ;  /* 0x0000001311137210 */ /* 0x000fe20007ffe0ff */
[----:B------:R-:W-:-:S03]  /*47f0*/  FMUL.FTZ R17, R24, R55 ;  /* 0x0000003718117220 */ /* 0x000fc60000410000 */
[----:B------:R-:W-:Y:S01]  /*4800*/  LEA.HI.X R19, R16, UR13, R19, 0x1, P0 ;  /* 0x0000000d10137c11 */ /* 0x000fe200080f0c13 */
[----:B------:R-:W-:-:S04]  /*4810*/  FFMA.FTZ R16, R21, R25, R22 ;  /* 0x0000001915107223 */ /* 0x000fc80000010016 */
[----:B------:R-:W-:-:S04]  /*4820*/  FFMA.FTZ R16, R39, R56, -R16 ;  /* 0x0000003827107223 */ /* 0x000fc80000010810 */
[----:B------:R-:W-:-:S05]  /*4830*/  FMUL.FTZ R16, R16, R55 ;  /* 0x0000003710107220 */ /* 0x000fca0000410000 */
[----:B------:R-:W-:-:S05]  /*4840*/  F2FP.F16.F32.PACK_AB R17, R16, R17 ;  /* 0x000000111011723e */ /* 0x000fca00000000ff */
[----:B------:R0:W-:Y:S02]  /*4850*/  STG.E desc[UR8][R18.64], R17 ;  /* 0x0000001112007986 */ /* 0x0001e4000c101908 */
.L_x_1617:
[----:B------:R-:W-:Y:S05]  /*4860*/  BSYNC B0 ;  /* 0x0000000000007941 */ /* 0x000fea0003800000 */
.L_x_1616:
        /* <DEDUP_REMOVED lines=27> */
.L_x_1618:
[----:B------:R-:W-:Y:S04]  /*4a20*/  BSSY B0, `(.L_x_1619) ;  /* 0x0000016000007945 */ /* 0x000fe80003800000 */
[----:B------:R-:W-:Y:S05]  /*4a30*/  @!P4 BRA `(.L_x_1620) ;  /* 0x000000000050c947 */ /* 0x000fea0003800000 */
[----:B0-----:R-:W-:Y:S01]  /*4a40*/  IADD3 R19, R49, 0x10, RZ ;  /* 0x0000001031137810 */ /* 0x001fe20007ffe0ff */
[----:B------:R-:W-:Y:S01]  /*4a50*/  ULDC.64 UR12, c[0x0][0x288] ;  /* 0x0000a200000c7ab9 */ /* 0x000fe20000000a00 */
[----:B------:R-:W-:Y:S01]  /*4a60*/  MOV R16, R58 ;  /* 0x0000003a00107202 */ /* 0x000fe20000000f00 */
[C-C-:B------:R-:W-:Y:S01]  /*4a70*/  FFMA.FTZ R31, R21.reuse, R31, R22.reuse ;  /* 0x0000001f151f7223 */ /* 0x140fe20000010016 */
[----:B------:R-:W-:Y:S01]  /*4a80*/  SHF.R.S32.HI R18, RZ, 0x1f, R19 ;  /* 0x0000001fff127819 */ /* 0x000fe20000011413 */
[----:B------:R-:W-:Y:S01]  /*4a90*/  FFMA.FTZ R26, R21, R26, R22 ;  /* 0x0000001a151a7223 */ /* 0x000fe20000010016 */
        /* <DEDUP_REMOVED lines=14> */
.L_x_1620:
[----:B------:R-:W-:Y:S05]  /*4b80*/  BSYNC B0 ;  /* 0x0000000000007941 */ /* 0x000fea0003800000 */
.L_x_1619:
[C---:B------:R-:W-:Y:S01]  /*4b90*/  FADD.FTZ R16, -R14.reuse, R23 ;  /* 0x000000170e107221 */ /* 0x040fe20000010100 */
[----:B01----:R-:W-:Y:S01]  /*4ba0*/  FADD.FTZ R18, -R14, R27 ;  /* 0x0000001b0e127221 */ /* 0x003fe20000010100 */
        /* <DEDUP_REMOVED lines=24> */
.L_x_1621:
[----:B------:R-:W-:Y:S04]  /*4d30*/  BSSY B0, `(.L_x_1622) ;  /* 0x0000014000007945 */ /* 0x000fe80003800000 */
[----:B------:R-:W-:Y:S05]  /*4d40*/  @!P3 BRA `(.L_x_1623) ;  /* 0x000000000048b947 */ /* 0x000fea0003800000 */
[----:B------:R-:W-:Y:S01]  /*4d50*/  ULDC.64 UR12, c[0x0][0x288] ;  /* 0x0000a200000c7ab9 */ /* 0x000fe20000000a00 */
[----:B------:R-:W-:Y:S01]  /*4d60*/  MOV R16, R58 ;  /* 0x0000003a00107202 */ /* 0x000fe20000000f00 */
[----:B------:R-:W-:Y:S01]  /*4d70*/  IMAD R19, R2, UR12, RZ ;  /* 0x0000000c02137c24 */ /* 0x000fe2000f8e02ff */
[----:B------:R-:W-:Y:S01]  /*4d80*/  MOV R17, R63 ;  /* 0x0000003f00117202 */ /* 0x000fe20000000f00 */
[----:B------:R-:W-:Y:S02]  /*4d90*/  FFMA.FTZ R27, R21, R27, R22 ;  /* 0x0000001b151b7223 */ /* 0x000fe40000010016 */
        /* <DEDUP_REMOVED lines=8> */
[----:B------:R-:W-:-:S04]  /*4e20*/  FFMA.FTZ R16, R21, R25, R22 ;  /* 0x0000001915107223 */ /* 0x000fc80000010016 */
[----:B------:R-:W-:-:S04]  /*4e30*/  FFMA.FTZ R16, R35, R56, -R16 ;  /* 0x0000003823107223 */ /* 0x000fc80000010810 */
[----:B------:R-:W-:-:S05]  /*4e40*/  FMUL.FTZ R16, R16, R55 ;  /* 0x0000003710107220 */ /* 0x000fca0000410000 */
[----:B------:R-:W-:-:S05]  /*4e50*/  F2FP.F16.F32.PACK_AB R17, R16, R17 ;  /* 0x000000111011723e */ /* 0x000fca00000000ff */
[----:B------:R0:W-:Y:S02]  /*4e60*/  STG.E desc[UR8][R18.64], R17 ;  /* 0x0000001112007986 */ /* 0x0001e4000c101908 */
.L_x_1623:
[----:B------:R-:W-:Y:S05]  /*4e70*/  BSYNC B0 ;  /* 0x0000000000007941 */ /* 0x000fea0003800000 */
.L_x_1622:
[----:B------:R-:W-:Y:S01]  /*4e80*/  HADD2.F32 R33, -RZ, R33.H1_H1 ;  /* 0x30000021ff217230 */ /* 0x000fe20000004100 */
[----:B------:R-:W-:Y:S01]  /*4e90*/  SHF.R.U32.HI R16, RZ, 0x3, R51 ;  /* 0x00000003ff107819 */ /* 0x000fe20000011633 */
[C---:B0-----:R-:W-:Y:S01]  /*4ea0*/  FADD.FTZ R18, -R14.reuse, R23 ;  /* 0x000000170e127221 */ /* 0x041fe20000010100 */
        /* <DEDUP_REMOVED lines=27> */
.L_x_1624:
        /* <DEDUP_REMOVED lines=18> */
[----:B------:R-:W-:-:S05]  /*5180*/  F2FP.F16.F32.PACK_AB R19, R18, R19 ;  /* 0x000000131213723e */ /* 0x000fca00000000ff */
[----:B------:R0:W-:Y:S02]  /*5190*/  STG.E desc[UR8][R24.64], R19 ;  /* 0x0000001318007986 */ /* 0x0001e4000c101908 */
.L_x_1626:
[----:B------:R-:W-:Y:S05]  /*51a0*/  BSYNC B0 ;  /* 0x0000000000007941 */ /* 0x000fea0003800000 */
.L_x_1625:
        /* <DEDUP_REMOVED lines=27> */
.L_x_1627:
        /* <DEDUP_REMOVED lines=18> */
[----:B------:R-:W-:-:S05]  /*5480*/  F2FP.F16.F32.PACK_AB R17, R16, R17 ;  /* 0x000000111011723e */ /* 0x000fca00000000ff */
[----:B------:R0:W-:Y:S02]  /*5490*/  STG.E desc[UR8][R18.64], R17 ;  /* 0x0000001112007986 */ /* 0x0001e4000c101908 */
.L_x_1629:
[----:B------:R-:W-:Y:S05]  /*54a0*/  BSYNC B0 ;  /* 0x0000000000007941 */ /* 0x000fea0003800000 */
.L_x_1628:
[----:B------:R-:W-:Y:S01]  /*54b0*/  HADD2.F32 R11, -RZ, R11.H1_H1 ;  /* 0x3000000bff0b7230 */ /* 0x000fe20000004100 */
        /* <DEDUP_REMOVED lines=13> */
[----:B0-----:R-:W-:-:S05]  /*5590*/  FMUL.FTZ R18, R12, -1.4426950216293334961 ;  /* 0xbfb8aa3b0c127820 */ /* 0x001fca0000410000 */
        /* <DEDUP_REMOVED lines=14> */
.L_x_1630:
        /* <DEDUP_REMOVED lines=9> */
[----:B0-----:R-:W-:-:S03]  /*5710*/  MOV R17, R63 ;  /* 0x0000003f00117202 */ /* 0x001fc60000000f00 */
[----:B------:R-:W-:Y:S02]  /*5720*/  IMAD R19, R45, UR15, R12 ;  /* 0x0000000f2d137c24 */ /* 0x000fe4000f8e020c */
[----:B------:R-:W-:Y:S01]  /*5730*/  FFMA.FTZ R12, R21, R29, R22 ;  /* 0x0000001d150c7223 */ /* 0x000fe20000010016 */
[----:B------:R-:W-:Y:S01]  /*5740*/  IMAD.WIDE.U32 R16, R45, UR14, R16 ;  /* 0x0000000e2d107c25 */ /* 0x000fe2000f8e0010 */
[----:B------:R-:W-:-:S03]  /*5750*/  ULDC.64 UR14, c[0x0][0x210] ;  /* 0x00008400000e7ab9 */ /* 0x000fc60000000a00 */
[----:B------:R-:W-:Y:S01]  /*5760*/  FFMA.FTZ R12, R25, R56, -R12 ;  /* 0x00000038190c7223 */ /* 0x000fe2000001080c */
[----:B------:R-:W-:Y:S01]  /*5770*/  IADD3 R19, R17, R19, RZ ;  /* 0x0000001311137210 */ /* 0x000fe20007ffe0ff */
[----:B------:R-:W-:Y:S02]  /*5780*/  FFMA.FTZ R17, R21, R27, R22 ;  /* 0x0000001b15117223 */ /* 0x000fe40000010016 */
[----:B------:R-:W-:Y:S01]  /*5790*/  FMUL.FTZ R12, R12, R55 ;  /* 0x000000370c0c7220 */ /* 0x000fe20000410000 */
[----:B------:R-:W-:Y:S01]  /*57a0*/  LEA R18, P0, R16, UR14, 0x1 ;  /* 0x0000000e10127c11 */ /* 0x000fe2000f8008ff */
[----:B------:R-:W-:-:S03]  /*57b0*/  FFMA.FTZ R24, R24, R57, -R17 ;  /* 0x0000003918187223 */ /* 0x000fc60000010811 */
[----:B------:R-:W-:Y:S01]  /*57c0*/  LEA.HI.X R19, R16, UR15, R19, 0x1, P0 ;  /* 0x0000000f10137c11 */ /* 0x000fe200080f0c13 */
[----:B------:R-:W-:-:S05]  /*57d0*/  FMUL.FTZ R17, R24, R55 ;  /* 0x0000003718117220 */ /* 0x000fca0000410000 */
[----:B------:R-:W-:-:S05]  /*57e0*/  F2FP.F16.F32.PACK_AB R17, R12, R17 ;  /* 0x000000110c11723e */ /* 0x000fca00000000ff */
[----:B------:R1:W-:Y:S02]  /*57f0*/  STG.E desc[UR8][R18.64], R17 ;  /* 0x0000001112007986 */ /* 0x0003e4000c101908 */
.L_x_1632:
[----:B------:R-:W-:Y:S05]  /*5800*/  BSYNC B0 ;  /* 0x0000000000007941 */ /* 0x000fea0003800000 */
.L_x_1631:
[--C-:B01----:R-:W-:Y:S01]  /*5810*/  HADD2.F32 R17, -RZ, R28.reuse.H0_H0 ;  /* 0x2000001cff117230 */ /* 0x103fe20000004100 */
[----:B------:R-:W-:Y:S01]  /*5820*/  ISETP.GE.U32.AND P0, PT, R44, UR12, PT ;  /* 0x0000000c2c007c0c */ /* 0x000fe2000bf06070 */
[----:B------:R-:W-:Y:S02]  /*5830*/  HADD2.F32 R19, -RZ, R28.H1_H1 ;  /* 0x3000001cff137230 */ /* 0x000fe40000004100 */
[--C-:B------:R-:W-:Y:S02]  /*5840*/  HADD2.F32 R12, -RZ, R13.reuse.H0_H0 ;  /* 0x2000000dff0c7230 */ /* 0x100fe40000004100 */
[C---:B------:R-:W-:Y:S01]  /*5850*/  FADD.FTZ R16, -R14.reuse, R17 ;  /* 0x000000110e107221 */ /* 0x040fe20000010100 */
[----:B------:R-:W-:Y:S01]  /*5860*/  ISETP.GE.AND.EX P0, PT, R11, UR13, PT, P0 ;  /* 0x0000000d0b007c0c */ /* 0x000fe2000bf06300 */
[----:B------:R-:W-:Y:S01]  /*5870*/  FADD.FTZ R14, -R14, R19 ;  /* 0x000000130e0e7221 */ /* 0x000fe20000010100 */
[----:B------:R-:W-:Y:S02]  /*5880*/  HADD2.F32 R13, -RZ, R13.H1_H1 ;  /* 0x3000000dff0d7230 */ /* 0x000fe40000004100 */
[-C--:B------:R-:W-:Y:S01]  /*5890*/  FMUL.FTZ R25, R16, R55.reuse ;  /* 0x0000003710197220 */ /* 0x080fe20000410000 */
[----:B------:R-:W-:Y:S01]  /*58a0*/  ISETP.GT.U32.OR P0, PT, R51, 0x1bf, P0 ;  /* 0x000001bf3300780c */ /* 0x000fe20000704470 */
[----:B------:R-:W-:Y:S01]  /*58b0*/  FMUL.FTZ R26, R14, R55 ;  /* 0x000000370e1a7220 */ /* 0x000fe20000410000 */
[----:B------:R-:W-:Y:S11]  /*58c0*/  @!P6 BRA `(.L_x_1633) ;  /* 0x000000000048e947 */ /* 0x000ff60003800000 */
        /* <DEDUP_REMOVED lines=18> */
.L_x_1633:
        /* <DEDUP_REMOVED lines=19> */
.L_x_1635:
[----:B------:R-:W-:Y:S05]  /*5b20*/  BSYNC B0 ;  /* 0x0000000000007941 */ /* 0x000fea0003800000 */
.L_x_1634:
[----:B0-----:R-:W0:Y:S01]  /*5b30*/  LDC R11, c[0x0][0x10] ;  /* 0x00000400ff0b7b82 */ /* 0x001e220000000800 */
[----:B------:R-:W-:Y:S02]  /*5b40*/  IADD3 R43, R43, 0x1, RZ ;  /* 0x000000012b2b7810 */ /* 0x000fe40007ffe0ff */
[----:B0-----:R-:W-:-:S04]  /*5b50*/  IADD3 R50, R11, R50, RZ ;  /* 0x000000320b327210 */ /* 0x001fc80007ffe0ff */
[----:B------:R-:W-:-:S13]  /*5b60*/  ISETP.GE.AND P0, PT, R50, UR4, PT ;  /* 0x0000000432007c0c */ /* 0x000fda000bf06270 */
[----:B------:R-:W-:Y:S05]  /*5b70*/  @!P0 BRA `(.L_x_1636) ;  /* 0xffffffa800388947 */ /* 0x000fea000383ffff */
.L_x_1585:
        /* <DEDUP_REMOVED lines=19> */
.L_x_1638:
[----:B------:R-:W-:Y:S05]  /*5cb0*/  BSYNC B0 ;  /* 0x0000000000007941 */ /* 0x000fea0003800000 */
.L_x_1637:
        /* <DEDUP_REMOVED lines=11> */
.L_x_1640:
[----:B------:R-:W2:Y:S04]  /*5d70*/  LDG.E.STRONG.GPU R5, desc[UR8][R2.64] ;  /* 0x0000000802057981 */ /* 0x000ea8000c1ef900 */
[----:B--2---:R-:W-:Y:S01]  /*5d80*/  CCTL.IVALL ;  /* 0x00000000ff00798f */ /* 0x004fe20002000000 */
[----:B------:R-:W-:Y:S05]  /*5d90*/  YIELD ;  /* 0x0000000000007946 */ /* 0x000fea0003800000 */
[----:B------:R-:W-:-:S13]  /*5da0*/  ISETP.NE.AND P0, PT, R5, R0, PT ;  /* 0x000000000500720c */ /* 0x000fda0003f05270 */
[----:B------:R-:W-:Y:S05]  /*5db0*/  @P0 BRA `(.L_x_1640) ;  /* 0xfffffffc00ec0947 */ /* 0x000fea000383ffff */
.L_x_1639:
        /* <DEDUP_REMOVED lines=24> */
.L_x_1641:
        /* <DEDUP_REMOVED lines=25> */
.L_x_1642:
        /* <DEDUP_REMOVED lines=11> */
.L_x_5610:


//--------------------- .text._Z35group_norm_nhwc_bwd_one_pass_kernelI11Fp16IOBf16WLi128ELi112ELi448EEv26Group_norm_nhwc_bwd_params --------------------------
	.section	.text._Z35group_norm_nhwc_bwd_one_pass_kernelI11Fp16IOBf16WLi128ELi112ELi448EEv26Group_norm_nhwc_bwd_params,"ax",@progbits
	.align	128
        .global         _Z35group_norm_nhwc_bwd_one_pass_kernelI11Fp16IOBf16WLi128ELi112ELi448EEv26Group_norm_nhwc_bwd_params
        .type           _Z35group_norm_nhwc_bwd_one_pass_kernelI11Fp16IOBf16WLi128ELi112ELi448EEv26Group_norm_nhwc_bwd_params,@function
        .size           _Z35group_norm_nhwc_bwd_one_pass_kernelI11Fp16IOBf16WLi128ELi112ELi448EEv26Group_norm_nhwc_bwd_params,(.L_x_5611 - _Z35group_norm_nhwc_bwd_one_pass_kernelI11Fp16IOBf16WLi128ELi112ELi448EEv26Group_norm_nhwc_bwd_params)
        .other          _Z35group_norm_nhwc_bwd_one_pass_kernelI11Fp16IOBf16WLi128ELi112ELi448EEv26Group_norm_nhwc_bwd_params,@"STO_CUDA_ENTRY STV_DEFAULT"
_Z35group_norm_nhwc_bwd_one_pass_kernelI11Fp16IOBf16WLi128ELi112ELi448EEv26Group_norm_nhwc_bwd_params:
.text._Z35group_norm_nhwc_bwd_one_pass_kernelI11Fp16IOBf16WLi128ELi112ELi448EEv26Group_norm_nhwc_bwd_params:
        /* <DEDUP_REMOVED lines=104> */
[C---:B------:R-:W-:Y:S02]  /*0680*/  IADD3 R94, R3.reuse, 0x70, RZ ;  /* 0x00000070035e7810 */ /* 0x040fe40007ffe0ff */
[----:B------:R-:W-:Y:S02]  /*0690*/  IADD3 R93, R3, 0x78, RZ ;  /* 0x00000078035d7810 */ /* 0x000fe40007ffe0ff */
[----:B------:R-:W-:Y:S02]  /*06a0*/  SHF.R.S32.HI R16, RZ, 0x1, R16 ;  /* 0x00000001ff107819 */ /* 0x000fe40000011410 */
[----:B------:R-:W-:Y:S02]  /*06b0*/  LEA R9, R9, UR5, 0x3 ;  /* 0x0000000509097c11 */ /* 0x000fe4000f8e18ff */
[----:B------:R-:W-:Y:S02]  /*06c0*/  SHF.R.S32.HI R125, RZ, 0x1f, R96 ;  /* 0x0000001fff7d7819 */ /* 0x000fe40000011460 */
[----:B------:R-:W-:Y:S01]  /*06d0*/  SHF.R.S32.HI R124, RZ, 0x1f, R95 ;  /* 0x0000001fff7c7819 */ /* 0x000fe2000001145f */
[----:B0-----:R-:W-:Y:S01]  /*06e0*/  IMAD R12, R4, UR7, R0 ;  /* 0x00000007040c7c24 */ /* 0x001fe2000f8e0200 */
[----:B------:R-:W-:-:S02]  /*06f0*/  SHF.L.U64.HI R12, R10, 0x2, R13 ;  /* 0x000000020a0c7819 */ /* 0x000fc4000001020d */
[----:B------:R-:W-:Y:S02]  /*0700*/  SHF.R.S32.HI R123, RZ, 0x1f, R94 ;  /* 0x0000001fff7b7819 */ /* 0x000fe4000001145e */
[----:B------:R-:W-:Y:S02]  /*0710*/  SHF.R.S32.HI R122, RZ, 0x1f, R93 ;  /* 0x0000001fff7a7819 */ /* 0x000fe4000001145d */
[----:B------:R-:W-:Y:S02]  /*0720*/  SHF.L.U64.HI R13, R11, 0x2, R16 ;  /* 0x000000020b0d7819 */ /* 0x000fe40000010210 */
[----:B-12---:R-:W-:-:S07]  /*0730*/  LOP3.LUT R108, R5, 0x3, RZ, 0xc0, !PT ;  /* 0x00000003056c7812 */ /* 0x006fce00078ec0ff */
.L_x_1726:
        /* <DEDUP_REMOVED lines=359> */
[----:B------:R-:W5:Y:S04]  /*1db0*/  @P5 LDG.E R62, desc[UR8][R74.64] ;  /* 0x000000084a3e5981 */ /* 0x000f68000c1e1900 */
[----:B------:R0:W5:Y:S01]  /*1dc0*/  @P5 LDG.E R63, desc[UR8][R72.64] ;  /* 0x00000008483f5981 */ /* 0x000162000c1e1900 */
[----:B------:R-:W-:Y:S02]  /*1dd0*/  ISETP.NE.AND P5, PT, R83, RZ, PT ;  /* 0x000000ff5300720c */ /* 0x000fe40003fa5270 */
[----:B------:R-:W-:Y:S02]  /*1de0*/  MOV R23, 0x3f800000 ;  /* 0x3f80000000177802 */ /* 0x000fe40000000f00 */
[----:B0-----:R-:W-:-:S09]  /*1df0*/  CS2R R72, SRZ ;  /* 0x0000000000487805 */ /* 0x001fd2000001ff00 */
[----:B------:R0:W5:Y:S01]  /*1e00*/  @P5 LDG.E R72, desc[UR8][R54.64] ;  /* 0x0000000836485981 */ /* 0x000162000c1e1900 */
[----:B------:R-:W-:Y:S02]  /*1e10*/  CS2R R76, SRZ ;  /* 0x00000000004c7805 */ /* 0x000fe4000001ff00 */
[----:B------:R-:W-:Y:S02]  /*1e20*/  CS2R R78, SRZ ;  /* 0x00000000004e7805 */ /* 0x000fe4000001ff00 */
[----:B------:R-:W-:Y:S02]  /*1e30*/  CS2R R80, SRZ ;  /* 0x0000000000507805 */ /* 0x000fe4000001ff00 */
[----:B------:R-:W-:Y:S01]  /*1e40*/  CS2R R84, SRZ ;  /* 0x0000000000547805 */ /* 0x000fe2000001ff00 */
[----:B------:R0:W5:Y:S04]  /*1e50*/  @P6 LDG.E R77, desc[UR8][R48.64] ;  /* 0x00000008304d6981 */ /* 0x000168000c1e1900 */
[----:B------:R0:W5:Y:S04]  /*1e60*/  @P6 LDG.E R78, desc[UR8][R46.64] ;  /* 0x000000082e4e6981 */ /* 0x000168000c1e1900 */
[----:B------:R0:W5:Y:S04]  /*1e70*/  @P4 LDG.E R81, desc[UR8][R40.64] ;  /* 0x0000000828514981 */ /* 0x000168000c1e1900 */
[----:B------:R0:W5:Y:S04]  /*1e80*/  @P3 LDG.E R84, desc[UR8][R34.64] ;  /* 0x0000000822543981 */ /* 0x000168000c1e1900 */
[----:B------:R0:W5:Y:S01]  /*1e90*/  @P2 LDG.E R85, desc[UR8][R32.64] ;  /* 0x0000000820552981 */ /* 0x000162000c1e1900 */
[----:B--2---:R-:W-:-:S05]  /*1ea0*/  FFMA.FTZ R88, -R64, R64, R65 ;  /* 0x0000004040587223 */ /* 0x004fca0000010141 */
[----:B------:R-:W-:-:S13]  /*1eb0*/  FSETP.GTU.FTZ.AND P0, PT, R88, RZ, PT ;  /* 0x000000ff5800720b */ /* 0x000fda0003f1c000 */
[----:B------:R-:W1:Y:S01]  /*1ec0*/  @P0 LDC R87, c[0x0][0x250] ;  /* 0x00009400ff570b82 */ /* 0x000e620000000800 */
[----:B------:R-:W-:-:S06]  /*1ed0*/  MOV R65, RZ ;  /* 0x000000ff00417202 */ /* 0x000fcc0000000f00 */
[----:B------:R0:W5:Y:S01]  /*1ee0*/  @P5 LDG.E R65, desc[UR8][R70.64] ;  /* 0x0000000846415981 */ /* 0x000162000c1e1900 */
[----:B------:R-:W-:Y:S02]  /*1ef0*/  ISETP.NE.AND P5, PT, R82, RZ, PT ;  /* 0x000000ff5200720c */ /* 0x000fe40003fa5270 */
[----:B------:R-:W-:-:S06]  /*1f00*/  CS2R R82, SRZ ;  /* 0x0000000000527805 */ /* 0x000fcc000001ff00 */
[----:B------:R0:W5:Y:S04]  /*1f10*/  @P4 LDG.E R82, desc[UR8][R38.64] ;  /* 0x0000000826524981 */ /* 0x000168000c1e1900 */
[----:B------:R0:W5:Y:S04]  /*1f20*/  @P3 LDG.E R83, desc[UR8][R36.64] ;  /* 0x0000000824533981 */ /* 0x000168000c1e1900 */
[----:B------:R0:W5:Y:S01]  /*1f30*/  @P5 LDG.E R79, desc[UR8][R44.64] ;  /* 0x000000082c4f5981 */ /* 0x000162000c1e1900 */
[----:B-1----:R-:W-:Y:S01]  /*1f40*/  @P0 FADD.FTZ R87, R88, R87 ;  /* 0x0000005758570221 */ /* 0x002fe20000010000 */
[----:B------:R-:W-:-:S02]  /*1f50*/  CS2R R88, SRZ ;  /* 0x0000000000587805 */ /* 0x000fc4000001ff00 */
[----:B------:R0:W5:Y:S01]  /*1f60*/  @P5 LDG.E R80, desc[UR8][R42.64] ;  /* 0x000000082a505981 */ /* 0x000162000c1e1900 */
[----:B------:R1:W2:Y:S03]  /*1f70*/  @P0 MUFU.RSQ R23, R87 ;  /* 0x0000005700170308 */ /* 0x0002a60000001400 */
[----:B------:R0:W5:Y:S01]  /*1f80*/  @P1 LDG.E R88, desc[UR8][R28.64] ;  /* 0x000000081c581981 */ /* 0x000162000c1e1900 */
[----:B-1----:R-:W-:-:S06]  /*1f90*/  CS2R R86, SRZ ;  /* 0x0000000000567805 */ /* 0x002fcc000001ff00 */
[----:B------:R0:W5:Y:S04]  /*1fa0*/  @P2 LDG.E R86, desc[UR8][R24.64] ;  /* 0x0000000818562981 */ /* 0x000168000c1e1900 */
[----:B------:R0:W5:Y:S01]  /*1fb0*/  @P1 LDG.E R87, desc[UR8][R26.64] ;  /* 0x000000081a571981 */ /* 0x000162000c1e1900 */
[----:B------:R-:W-:-:S13]  /*1fc0*/  LOP3.LUT P0, RZ, R14, 0x4, RZ, 0xc0, !PT ;  /* 0x000000040eff7812 */ /* 0x000fda000780c0ff */
[----:B------:R0:W5:Y:S04]  /*1fd0*/  @P0 LDG.E R73, desc[UR8][R52.64] ;  /* 0x0000000834490981 */ /* 0x000168000c1e1900 */
[----:B------:R0:W5:Y:S01]  /*1fe0*/  @P0 LDG.E R76, desc[UR8][R50.64] ;  /* 0x00000008324c0981 */ /* 0x000162000c1e1900 */
[----:B------:R-:W-:Y:S01]  /*1ff0*/  ISETP.GT.U32.AND P0, PT, R2, 0x1bf, PT ;  /* 0x000001bf0200780c */ /* 0x000fe20003f04070 */
[----:B------:R-:W-:Y:S01]  /*2000*/  BSSY B0, `(.L_x_1644) ;  /* 0x0000014000007945 */ /* 0x000fe20003800000 */
[----:B------:R-:W-:Y:S02]  /*2010*/  CS2R R90, SRZ ;  /* 0x00000000005a7805 */ /* 0x000fe4000001ff00 */
[----:B------:R-:W-:-:S09]  /*2020*/  MOV R92, RZ ;  /* 0x000000ff005c7202 */ /* 0x000fd20000000f00 */
        /* <DEDUP_REMOVED lines=17> */
.L_x_1645:
[----:B------:R-:W-:Y:S05]  /*2140*/  BSYNC B0 ;  /* 0x0000000000007941 */ /* 0x000fea0003800000 */
.L_x_1644:
[----:B------:R-:W-:Y:S01]  /*2150*/  ISETP.NE.AND P0, PT, RZ, UR10, PT ;  /* 0x0000000aff007c0c */ /* 0x000fe2000bf05270 */
[--C-:B-----5:R-:W-:Y:S01]  /*2160*/  HADD2.F32 R25, -RZ, R56.reuse.H0_H0 ;  /* 0x20000038ff197230 */ /* 0x120fe20000004100 */
        /* <DEDUP_REMOVED lines=34> */
.L_x_1646:
[----:B------:R-:W-:Y:S01]  /*2390*/  FMUL.FTZ R25, R28, R89 ;  /* 0x000000591c197220 */ /* 0x000fe20000410000 */
[----:B------:R-:W-:Y:S01]  /*23a0*/  FFMA.FTZ R46, R27, R28, RZ ;  /* 0x0000001c1b2e7223 */ /* 0x000fe200000100ff */
        /* <DEDUP_REMOVED lines=24> */
.L_x_1647:
[----:B------:R-:W-:Y:S01]  /*2530*/  FFMA.FTZ R35, R24, R34, R27 ;  /* 0x0000002218237223 */ /* 0x000fe2000001001b */
[----:B------:R-:W-:Y:S01]  /*2540*/  FMUL.FTZ R36, R26, R89 ;  /* 0x000000591a247220 */ /* 0x000fe20000410000 */
[----:B------:R-:W-:Y:S01]  /*2550*/  FADD.FTZ R27, RZ, R28 ;  /* 0x0000001cff1b7221 */ /* 0x000fe20000010000 */
[----:B------:R-:W-:Y:S01]  /*2560*/  FADD.FTZ R37, R34, R25 ;  /* 0x0000001922257221 */ /* 0x000fe20000010000 */
[C---:B------:R-:W-:Y:S01]  /*2570*/  FFMA.FTZ R25, R33.reuse, R26, R46 ;  /* 0x0000001a21197223 */ /* 0x040fe2000001002e */
[----:B------:R-:W-:Y:S01]  /*2580*/  FFMA.FTZ R34, R33, R36, R35 ;  /* 0x0000002421227223 */ /* 0x000fe20000010023 */
[----:B------:R-:W-:Y:S01]  /*2590*/  FFMA.FTZ R35, R24, R31, RZ ;  /* 0x0000001f18237223 */ /* 0x000fe200000100ff */
[----:B------:R-:W-:Y:S01]  /*25a0*/  FADD.FTZ R26, R27, R26 ;  /* 0x0000001a1b1a7221 */ /* 0x000fe20000010000 */
[----:B------:R-:W-:Y:S01]  /*25b0*/  FADD.FTZ R28, RZ, R31 ;  /* 0x0000001fff1c7221 */ /* 0x000fe20000010000 */
[--C-:B------:R-:W-:Y:S02]  /*25c0*/  HADD2.F32 R33, -RZ, R60.reuse.H0_H0 ;  /* 0x2000003cff217230 */ /* 0x100fe40000004100 */
[----:B------:R-:W-:Y:S01]  /*25d0*/  FMUL.FTZ R27, R29, R92 ;  /* 0x0000005c1d1b7220 */ /* 0x000fe20000410000 */
[----:B------:R-:W-:-:S02]  /*25e0*/  HADD2.F32 R31, -RZ, R60.H1_H1 ;  /* 0x3000003cff1f7230 */ /* 0x000fc40000004100 */
[----:B------:R-:W-:Y:S01]  /*25f0*/  FFMA.FTZ R24, R32, R29, R35 ;  /* 0x0000001d20187223 */ /* 0x000fe20000010023 */
[----:B------:R-:W-:Y:S01]  /*2600*/  FADD.FTZ R29, R28, R29 ;  /* 0x0000001d1c1d7221 */ /* 0x000fe20000010000 */
[----:B------:R-:W-:Y:S01]  /*2610*/  FFMA.FTZ R28, R32, R27, R34 ;  /* 0x0000001b201c7223 */ /* 0x000fe20000010022 */
[C---:B------:R-:W-:Y:S01]  /*2620*/  FADD.FTZ R34, -R64.reuse, R33 ;  /* 0x0000002140227221 */ /* 0x040fe20000010100 */
[----:B------:R-:W-:Y:S01]  /*2630*/  FADD.FTZ R38, -R64, R31 ;  /* 0x0000001f40267221 */ /* 0x000fe20000010100 */
[----:B------:R-:W-:Y:S01]  /*2640*/  FADD.FTZ R36, R37, R36 ;  /* 0x0000002425247221 */ /* 0x000fe20000010000 */
        /* <DEDUP_REMOVED lines=23> */
.L_x_1648:
[----:B------:R-:W-:Y:S01]  /*27c0*/  FMUL.FTZ R33, R40, R89 ;  /* 0x0000005928217220 */ /* 0x000fe20000410000 */
[----:B------:R-:W-:Y:S01]  /*27d0*/  FADD.FTZ R36, R27, R36 ;  /* 0x000000241b247221 */ /* 0x000fe20000010000 */
        /* <DEDUP_REMOVED lines=9> */
[----:B------:R-:W-:Y:S01]  /*2870*/  FFMA.FTZ R25, R43, R40, R25 ;  /* 0x000000282b197223 */ /* 0x000fe20000010019 */
[----:B------:R-:W-:Y:S01]  /*2880*/  FFMA.FTZ R32, R31, R28, R27 ;  /* 0x0000001c1f207223 */ /* 0x000fe2000001001b */
        /* <DEDUP_REMOVED lines=24> */
.L_x_1649:
[----:B------:R-:W-:Y:S01]  /*2a10*/  FMUL.FTZ R35, R38, R89 ;  /* 0x0000005926237220 */ /* 0x000fe20000410000 */
[----:B------:R-:W-:Y:S01]  /*2a20*/  FADD.FTZ R34, R28, R33 ;  /* 0x000000211c227221 */ /* 0x000fe20000010000 */
[--C-:B------:R-:W-:Y:S02]  /*2a30*/  HADD2.F32 R37, -RZ, R65.reuse.H0_H0 ;  /* 0x20000041ff257230 */ /* 0x100fe40000004100 */
[----:B------:R-:W-:Y:S01]  /*2a40*/  FMUL.FTZ R28, R31, R92 ;  /* 0x0000005c1f1c7220 */ /* 0x000fe20000410000 */
[----:B------:R-:W-:Y:S02]  /*2a50*/  HADD2.F32 R39, -RZ, R65.H1_H1 ;  /* 0x30000041ff277230 */ /* 0x000fe40000004100 */
[C---:B------:R-:W-:Y:S01]  /*2a60*/  FFMA.FTZ R33, R43.reuse, R35, R32 ;  /* 0x000000232b217223 */ /* 0x040fe20000010020 */
[----:B------:R-:W-:Y:S01]  /*2a70*/  FADD.FTZ R35, R34, R35 ;  /* 0x0000002322237221 */ /* 0x000fe20000010000 */
[----:B------:R-:W-:Y:S01]  /*2a80*/  FADD.FTZ R34, -R64, R37 ;  /* 0x0000002540227221 */ /* 0x000fe20000010100 */
[----:B------:R-:W-:Y:S01]  /*2a90*/  FADD.FTZ R26, R26, R38 ;  /* 0x000000261a1a7221 */ /* 0x000fe20000010000 */
[----:B------:R-:W-:Y:S01]  /*2aa0*/  FADD.FTZ R36, -R64, R39 ;  /* 0x0000002740247221 */ /* 0x000fe20000010100 */
[----:B------:R-:W-:Y:S01]  /*2ab0*/  FFMA.FTZ R25, R43, R38, R25 ;  /* 0x000000262b197223 */ /* 0x000fe20000010019 */
[----:B------:R-:W-:Y:S01]  /*2ac0*/  FADD.FTZ R29, R29, R31 ;  /* 0x0000001f1d1d7221 */ /* 0x000fe20000010000 */
[C---:B------:R-:W-:Y:S01]  /*2ad0*/  FFMA.FTZ R24, R27.reuse, R31, R24 ;  /* 0x0000001f1b187223 */ /* 0x040fe20000010018 */
[----:B------:R-:W-:Y:S01]  /*2ae0*/  FFMA.FTZ R32, R27, R28, R33 ;  /* 0x0000001c1b207223 */ /* 0x000fe20000010021 */
        /* <DEDUP_REMOVED lines=23> */
.L_x_1650:
[----:B------:R-:W-:Y:S01]  /*2c60*/  FMUL.FTZ R33, R38, R89 ;  /* 0x0000005926217220 */ /* 0x000fe20000410000 */
[----:B------:R-:W-:Y:S01]  /*2c70*/  FADD.FTZ R34, R28, R35 ;  /* 0x000000231c227221 */ /* 0x000fe20000010000 */
[--C-:B------:R-:W-:Y:S02]  /*2c80*/  HADD2.F32 R35, -RZ, R73.reuse.H0_H0 ;  /* 0x20000049ff237230 */ /* 0x100fe40000004100 */
[C---:B------:R-:W-:Y:S01]  /*2c90*/  FFMA.FTZ R28, R43.reuse, R38, R25 ;  /* 0x000000262b1c7223 */ /* 0x040fe20000010019 */
[----:B------:R-:W-:Y:S02]  /*2ca0*/  HADD2.F32 R37, -RZ, R73.H1_H1 ;  /* 0x30000049ff257230 */ /* 0x000fe40000004100 */
[----:B------:R-:W-:Y:S01]  /*2cb0*/  FFMA.FTZ R25, R43, R33, R32 ;  /* 0x000000212b197223 */ /* 0x000fe20000010020 */
[----:B------:R-:W-:Y:S01]  /*2cc0*/  FADD.FTZ R26, R26, R38 ;  /* 0x000000261a1a7221 */ /* 0x000fe20000010000 */
[----:B------:R-:W-:Y:S01]  /*2cd0*/  FMUL.FTZ R32, R27, R92 ;  /* 0x0000005c1b207220 */ /* 0x000fe20000410000 */
[C---:B------:R-:W-:Y:S01]  /*2ce0*/  FADD.FTZ R36, -R64.reuse, R35 ;  /* 0x0000002340247221 */ /* 0x040fe20000010100 */
[----:B------:R-:W-:Y:S01]  /*2cf0*/  FADD.FTZ R38, -R64, R37 ;  /* 0x0000002540267221 */ /* 0x000fe20000010100 */
        /* <DEDUP_REMOVED lines=26> */
.L_x_1651:
[----:B------:R-:W-:Y:S01]  /*2ea0*/  FMUL.FTZ R37, R35, R89 ;  /* 0x0000005923257220 */ /* 0x000fe20000410000 */
[----:B------:R-:W-:Y:S01]  /*2eb0*/  FADD.FTZ R36, R32, R33 ;  /* 0x0000002120247221 */ /* 0x000fe20000010000 */
[----:B------:R-:W-:Y:S01]  /*2ec0*/  FFMA.FTZ R33, R45, R35, R28 ;  /* 0x000000232d217223 */ /* 0x000fe2000001001c */
[----:B------:R-:W-:Y:S01]  /*2ed0*/  FADD.FTZ R32, R29, R27 ;  /* 0x0000001b1d207221 */ /* 0x000fe20000010000 */
[----:B------:R-:W-:Y:S01]  /*2ee0*/  FFMA.FTZ R28, R45, R37, R34 ;  /* 0x000000252d1c7223 */ /* 0x000fe20000010022 */
[----:B------:R-:W-:Y:S01]  /*2ef0*/  FADD.FTZ R34, R36, R37 ;  /* 0x0000002524227221 */ /* 0x000fe20000010000 */
[--C-:B------:R-:W-:Y:S02]  /*2f00*/  HADD2.F32 R27, -RZ, R77.reuse.H0_H0 ;  /* 0x2000004dff1b7230 */ /* 0x100fe40000004100 */
[----:B------:R-:W-:Y:S01]  /*2f10*/  FMUL.FTZ R29, R25, R92 ;  /* 0x0000005c191d7220 */ /* 0x000fe20000410000 */
[----:B------:R-:W-:Y:S02]  /*2f20*/  HADD2.F32 R37, -RZ, R77.H1_H1 ;  /* 0x3000004dff257230 */ /* 0x000fe40000004100 */
[----:B------:R-:W-:Y:S01]  /*2f30*/  FADD.FTZ R26, R26, R35 ;  /* 0x000000231a1a7221 */ /* 0x000fe20000010000 */
[C---:B------:R-:W-:Y:S01]  /*2f40*/  FADD.FTZ R36, -R64.reuse, R27 ;  /* 0x0000001b40247221 */ /* 0x040fe20000010100 */
[----:B------:R-:W-:Y:S01]  /*2f50*/  FFMA.FTZ R28, R31, R29, R28 ;  /* 0x0000001d1f1c7223 */ /* 0x000fe2000001001c */
[----:B------:R-:W-:Y:S01]  /*2f60*/  FADD.FTZ R38, -R64, R37 ;  /* 0x0000002540267221 */ /* 0x000fe20000010100 */
        /* <DEDUP_REMOVED lines=24> */
.L_x_1652:
        /* <DEDUP_REMOVED lines=10> */
[-C--:B------:R-:W-:Y:S01]  /*3190*/  FMUL.FTZ R29, R28, R23.reuse ;  /* 0x000000171c1d7220 */ /* 0x080fe20000410000 */
        /* <DEDUP_REMOVED lines=21> */
.L_x_1653:
        /* <DEDUP_REMOVED lines=38> */
.L_x_1654:
[--C-:B------:R-:W-:Y:S02]  /*3550*/  HADD2.F32 R41, -RZ, R83.reuse.H0_H0 ;  /* 0x20000053ff297230 */ /* 0x100fe40000004100 */
[----:B------:R-:W-:Y:S01]  /*3560*/  FMUL.FTZ R42, R34, R89 ;  /* 0x00000059222a7220 */ /* 0x000fe20000410000 */
[----:B------:R-:W-:Y:S02]  /*3570*/  HADD2.F32 R45, -RZ, R83.H1_H1 ;  /* 0x30000053ff2d7230 */ /* 0x000fe40000004100 */
[----:B------:R-:W-:Y:S01]  /*3580*/  FFMA.FTZ R31, R36, R27, R31 ;  /* 0x0000001b241f7223 */ /* 0x000fe2000001001f */
[--C-:B------:R-:W-:Y:S02]  /*3590*/  HADD2.F32 R48, -RZ, R84.reuse.H0_H0 ;  /* 0x20000054ff307230 */ /* 0x100fe40000004100 */
[C---:B------:R-:W-:Y:S01]  /*35a0*/  FADD.FTZ R36, -R64.reuse, R41 ;  /* 0x0000002940247221 */ /* 0x040fe20000010100 */
[----:B------:R-:W-:Y:S01]  /*35b0*/  FFMA.FTZ R43, R37, R42, R26 ;  /* 0x0000002a252b7223 */ /* 0x000fe2000001001a */
[----:B------:R-:W-:Y:S01]  /*35c0*/  FADD.FTZ R46, -R64, R45 ;  /* 0x0000002d402e7221 */ /* 0x000fe20000010100 */
[----:B------:R-:W-:Y:S01]  /*35d0*/  FADD.FTZ R26, R25, R42 ;  /* 0x0000002a191a7221 */ /* 0x000fe20000010000 */
        /* <DEDUP_REMOVED lines=23> */
.L_x_1655:
[----:B------:R-:W-:Y:S01]  /*3750*/  FFMA.FTZ R44, R38, R45, R43 ;  /* 0x0000002d262c7223 */ /* 0x000fe2000001002b */
[----:B------:R-:W-:Y:S01]  /*3760*/  FMUL.FTZ R42, R48, R89 ;  /* 0x00000059302a7220 */ /* 0x000fe20000410000 */
[----:B------:R-:W-:Y:S01]  /*3770*/  FADD.FTZ R45, R45, R26 ;  /* 0x0000001a2d2d7221 */ /* 0x000fe20000010000 */
[--C-:B------:R-:W-:Y:S02]  /*3780*/  HADD2.F32 R43, -RZ, R85.reuse.H0_H0 ;  /* 0x20000055ff2b7230 */ /* 0x100fe40000004100 */
[----:B------:R-:W-:Y:S01]  /*3790*/  FFMA.FTZ R40, R29, R24, R40 ;  /* 0x000000181d287223 */ /* 0x000fe20000010028 */
[----:B------:R-:W-:Y:S02]  /*37a0*/  HADD2.F32 R47, -RZ, R85.H1_H1 ;  /* 0x30000055ff2f7230 */ /* 0x000fe40000004100 */
[----:B------:R-:W-:Y:S01]  /*37b0*/  FADD.FTZ R36, R32, R27 ;  /* 0x0000001b20247221 */ /* 0x000fe20000010000 */
[----:B------:R-:W-:Y:S01]  /*37c0*/  FADD.FTZ R29, R45, R42 ;  /* 0x0000002a2d1d7221 */ /* 0x000fe20000010000 */
[----:B------:R-:W-:Y:S01]  /*37d0*/  FFMA.FTZ R27, R41, R42, R44 ;  /* 0x0000002a291b7223 */ /* 0x000fe2000001002c */
[----:B------:R-:W-:Y:S01]  /*37e0*/  FMUL.FTZ R26, R25, R92 ;  /* 0x0000005c191a7220 */ /* 0x000fe20000410000 */
[----:B------:R-:W-:Y:S01]  /*37f0*/  FADD.FTZ R45, R33, R24 ;  /* 0x00000018212d7221 */ /* 0x000fe20000010000 */
[C---:B------:R-:W-:Y:S01]  /*3800*/  FADD.FTZ R24, -R64.reuse, R43 ;  /* 0x0000002b40187221 */ /* 0x040fe20000010100 */
[----:B------:R-:W-:Y:S01]  /*3810*/  FADD.FTZ R42, -R64, R47 ;  /* 0x0000002f402a7221 */ /* 0x000fe20000010100 */
[----:B------:R-:W-:Y:S01]  /*3820*/  FFMA.FTZ R32, R46, R26, R27 ;  /* 0x0000001a2e207223 */ /* 0x000fe2000001001b */
        /* <DEDUP_REMOVED lines=24> */
.L_x_1656:
[--C-:B------:R-:W-:Y:S02]  /*39b0*/  HADD2.F32 R49, -RZ, R87.reuse.H0_H0 ;  /* 0x20000057ff317230 */ /* 0x100fe40000004100 */
[----:B------:R-:W-:Y:S01]  /*39c0*/  FFMA.FTZ R43, R28, R35, R31 ;  /* 0x000000231c2b7223 */ /* 0x000fe2000001001f */
[----:B------:R-:W-:Y:S02]  /*39d0*/  HADD2.F32 R31, -RZ, R87.H1_H1 ;  /* 0x30000057ff1f7230 */ /* 0x000fe40000004100 */
[----:B------:R-:W-:Y:S01]  /*39e0*/  FMUL.FTZ R42, R26, R89 ;  /* 0x000000591a2a7220 */ /* 0x000fe20000410000 */
[C---:B------:R-:W-:Y:S01]  /*39f0*/  FADD.FTZ R28, -R64.reuse, R49 ;  /* 0x00000031401c7221 */ /* 0x040fe20000010100 */
[----:B------:R-:W-:Y:S01]  /*3a00*/  FMUL.FTZ R49, R29, R92 ;  /* 0x0000005c1d317220 */ /* 0x000fe20000410000 */
        /* <DEDUP_REMOVED lines=26> */
.L_x_1657:
[----:B------:R-:W-:Y:S01]  /*3bb0*/  FFMA.FTZ R50, R24, R49, R47 ;  /* 0x0000003118327223 */ /* 0x000fe2000001002f */
[----:B------:R-:W-:Y:S01]  /*3bc0*/  FMUL.FTZ R44, R32, R89 ;  /* 0x00000059202c7220 */ /* 0x000fe20000410000 */
[----:B------:R-:W-:Y:S01]  /*3bd0*/  FADD.FTZ R49, R49, R42 ;  /* 0x0000002a31317221 */ /* 0x000fe20000010000 */
[----:B------:R-:W-:Y:S01]  /*3be0*/  FADD.FTZ R42, R36, R35 ;  /* 0x00000023242a7221 */ /* 0x000fe20000010000 */
[----:B------:R-:W-:Y:S01]  /*3bf0*/  FFMA.FTZ R40, R37, R34, R40 ;  /* 0x0000002225287223 */ /* 0x000fe20000010028 */
        /* <DEDUP_REMOVED lines=33> */
.L_x_1658:
[----:B------:R-:W-:Y:S01]  /*3e10*/  FMUL.FTZ R50, R36, R89 ;  /* 0x0000005924327220 */ /* 0x000fe20000410000 */
[----:B------:R-:W-:Y:S01]  /*3e20*/  FFMA.FTZ R43, R38, R39, R43 ;  /* 0x00000027262b7223 */ /* 0x000fe2000001002b */
[----:B------:R-:W-:Y:S01]  /*3e30*/  FADD.FTZ R38, R42, R39 ;  /* 0x000000272a267221 */ /* 0x000fe20000010000 */
[--C-:B------:R-:W-:Y:S02]  /*3e40*/  HADD2.F32 R51, -RZ, R17.reuse.H1_H1 ;  /* 0x30000011ff337230 */ /* 0x100fe40000004100 */
[----:B------:R-:W-:Y:S01]  /*3e50*/  FADD.FTZ R42, R47, R50 ;  /* 0x000000322f2a7221 */ /* 0x000fe20000010000 */
[----:B------:R-:W-:Y:S02]  /*3e60*/  HADD2.F32 R47, -RZ, R17.H0_H0 ;  /* 0x20000011ff2f7230 */ /* 0x000fe40000004100 */
[----:B------:R-:W-:Y:S01]  /*3e70*/  FFMA.FTZ R39, R35, R50, R44 ;  /* 0x0000003223277223 */ /* 0x000fe2000001002c */
[----:B------:R-:W-:Y:S01]  /*3e80*/  FMUL.FTZ R49, R37, R92 ;  /* 0x0000005c25317220 */ /* 0x000fe20000410000 */
[----:B------:R-:W-:Y:S01]  /*3e90*/  FFMA.FTZ R44, R41, R48, R40 ;  /* 0x00000030292c7223 */ /* 0x000fe20000010028 */
[C---:B------:R-:W-:Y:S01]  /*3ea0*/  FADD.FTZ R52, -R64.reuse, R51 ;  /* 0x0000003340347221 */ /* 0x040fe20000010100 */
[----:B------:R-:W-:Y:S01]  /*3eb0*/  FADD.FTZ R40, -R64, R47 ;  /* 0x0000002f40287221 */ /* 0x000fe20000010100 */
        /* <DEDUP_REMOVED lines=25> */
.L_x_1659:
[----:B------:R-:W-:Y:S01]  /*4050*/  FMUL.FTZ R52, R42, R89 ;  /* 0x000000592a347220 */ /* 0x000fe20000410000 */
[--C-:B------:R-:W-:Y:S02]  /*4060*/  HADD2.F32 R51, -RZ, R19.reuse.H0_H0 ;  /* 0x20000013ff337230 */ /* 0x100fe40000004100 */
[----:B------:R-:W-:Y:S01]  /*4070*/  FADD.FTZ R45, R45, R48 ;  /* 0x000000302d2d7221 */ /* 0x000fe20000010000 */
[----:B------:R-:W-:Y:S02]  /*4080*/  HADD2.F32 R53, -RZ, R19.H1_H1 ;  /* 0x30000013ff357230 */ /* 0x000fe40000004100 */
[----:B------:R-:W-:Y:S01]  /*4090*/  FFMA.FTZ R47, R46, R25, R43 ;  /* 0x000000192e2f7223 */ /* 0x000fe2000001002b */
        /* <DEDUP_REMOVED lines=30> */
.L_x_1660:
        /* <DEDUP_REMOVED lines=9> */
[--C-:B------:R-:W-:Y:S02]  /*4310*/  HADD2.F32 R43, -RZ, R22.reuse.H1_H1 ;  /* 0x30000016ff2b7230 */ /* 0x100fe40000004100 */
[----:B------:R-:W-:Y:S01]  /*4320*/  FADD.FTZ R52, -R64, R53 ;  /* 0x0000003540347221 */ /* 0x000fe20000010100 */
[----:B------:R-:W-:Y:S01]  /*4330*/  FMUL.FTZ R53, R46, R23 ;  /* 0x000000172e357220 */ /* 0x000fe20000410000 */
[----:B------:R-:W-:-:S02]  /*4340*/  HADD2.F32 R46, -RZ, R22.H0_H0 ;  /* 0x20000016ff2e7230 */ /* 0x000fc40000004100 */
        /* <DEDUP_REMOVED lines=20> */
.L_x_1661:
        /* <DEDUP_REMOVED lines=105> */
.L_x_1663:
[----:B------:R-:W-:Y:S05]  /*4b20*/  BSYNC B0 ;  /* 0x0000000000007941 */ /* 0x000fea0003800000 */
.L_x_1662:
        /* <DEDUP_REMOVED lines=41> */
.L_x_1665:
[----:B------:R-:W-:Y:S05]  /*4dc0*/  BSYNC B0 ;  /* 0x0000000000007941 */ /* 0x000fea0003800000 */
.L_x_1664:
        /* <DEDUP_REMOVED lines=13> */
.L_x_1667:
[----:B------:R-:W-:Y:S05]  /*4ea0*/  BSYNC B0 ;  /* 0x0000000000007941 */ /* 0x000fea0003800000 */
.L_x_1666:
        /* <DEDUP_REMOVED lines=34> */
.L_x_1670:
[----:B-1----:R-:W2:Y:S04]  /*50d0*/  LDG.E.STRONG.GPU R28, desc[UR8][R24.64] ;  /* 0x00000008181c7981 */ /* 0x002ea8000c1ef900 */
[----:B--2---:R-:W-:Y:S01]  /*50e0*/  CCTL.IVALL ;  /* 0x00000000ff00798f */ /* 0x004fe20002000000 */
[----:B------:R-:W-:Y:S05]  /*50f0*/  YIELD ;  /* 0x0000000000007946 */ /* 0x000fea0003800000 */
[----:B------:R-:W-:-:S13]  /*5100*/  ISETP.NE.AND P6, PT, R28, R33, PT ;  /* 0x000000211c00720c */ /* 0x000fda0003fc5270 */
[----:B------:R-:W-:Y:S05]  /*5110*/  @P6 BRA `(.L_x_1670) ;  /* 0xfffffffc00ec6947 */ /* 0x000fea000383ffff */
.L_x_1669:
        /* <DEDUP_REMOVED lines=22> */
.L_x_1674:
        /* <DEDUP_REMOVED lines=115> */
.L_x_1673:
        /* <DEDUP_REMOVED lines=63> */
.L_x_1675:
[----:B------:R-:W-:-:S04]  /*5da0*/  LOP3.LUT P6, RZ, R14, 0x1, RZ, 0xc0, !PT ;  /* 0x000000010eff7812 */ /* 0x000fc800078cc0ff */
[----:B------:R-:W-:-:S13]  /*5db0*/  ISETP.NE.OR P6, PT, R25, RZ, P6 ;  /* 0x000000ff1900720c */ /* 0x000fda00037c5670 */
[----:B------:R-:W-:Y:S05]  /*5dc0*/  @!P6 BRA `(.L_x_1671) ;  /* 0x00000000007ce947 */ /* 0x000fea0003800000 */
.L_x_1672:
        /* <DEDUP_REMOVED lines=31> */
.L_x_1671:
        /* <DEDUP_REMOVED lines=10> */
.L_x_1677:
[----:B------:R-:W-:Y:S05]  /*6060*/  BSYNC B0 ;  /* 0x0000000000007941 */ /* 0x000fea0003800000 */
.L_x_1676:
        /* <DEDUP_REMOVED lines=17> */
.L_x_1668:
        /* <DEDUP_REMOVED lines=40> */
.L_x_1678:
        /* <DEDUP_REMOVED lines=21> */
.L_x_1680:
[----:B------:R-:W-:Y:S05]  /*6550*/  BSYNC B0 ;  /* 0x0000000000007941 */ /* 0x000fea0003800000 */
.L_x_1679:
[----:B------:R-:W-:Y:S01]  /*6560*/  ISETP.NE.AND P0, PT, RZ, UR10, PT ;  /* 0x0000000aff007c0c */ /* 0x000fe2000bf05270 */
[C---:B------:R-:W-:Y:S01]  /*6570*/  FADD.FTZ R24, -R64.reuse, R31 ;  /* 0x0000001f40187221 */ /* 0x040fe20000010100 */
[----:B0-----:R-:W-:Y:S01]  /*6580*/  FADD.FTZ R26, -R64, R35 ;  /* 0x00000023401a7221 */ /* 0x001fe20000010100 */
[--C-:B------:R-:W-:Y:S02]  /*6590*/  HADD2.F32 R30, -RZ, R59.reuse.H0_H0 ;  /* 0x2000003bff1e7230 */ /* 0x100fe40000004100 */
[----:B------:R-:W-:Y:S02]  /*65a0*/  HADD2.F32 R59, -RZ, R59.H1_H1 ;  /* 0x3000003bff3b7230 */ /* 0x000fe40000004100 */
[-C--:B------:R-:W-:Y:S01]  /*65b0*/  FMUL.FTZ R39, R24, R23.reuse ;  /* 0x0000001718277220 */ /* 0x080fe20000410000 */
[--C-:B------:R-:W-:Y:S02]  /*65c0*/  HADD2.F32 R31, -RZ, R60.reuse.H0_H0 ;  /* 0x2000003cff1f7230 */ /* 0x100fe40000004100 */
        /* <DEDUP_REMOVED lines=21> */
.L_x_1681:
        /* <DEDUP_REMOVED lines=21> */
.L_x_1683:
[----:B------:R-:W-:Y:S05]  /*6870*/  BSYNC B0 ;  /* 0x0000000000007941 */ /* 0x000fea0003800000 */
.L_x_1682:
        /* <DEDUP_REMOVED lines=28> */
.L_x_1684:
        /* <DEDUP_REMOVED lines=21> */
.L_x_1686:
[----:B------:R-:W-:Y:S05]  /*6b90*/  BSYNC B0 ;  /* 0x0000000000007941 */ /* 0x000fea0003800000 */
.L_x_1685:
        /* <DEDUP_REMOVED lines=28> */
.L_x_1687:
        /* <DEDUP_REMOVED lines=21> */
.L_x_1689:
[----:B------:R-:W-:Y:S05]  /*6eb0*/  BSYNC B0 ;  /* 0x0000000000007941 */ /* 0x000fea0003800000 */
.L_x_1688:
        /* <DEDUP_REMOVED lines=28> */
.L_x_1690:
        /* <DEDUP_REMOVED lines=21> */
.L_x_1692:
[----:B------:R-:W-:Y:S05]  /*71d0*/  BSYNC B0 ;  /* 0x0000000000007941 */ /* 0x000fea0003800000 */
.L_x_1691:
        /* <DEDUP_REMOVED lines=28> */
.L_x_1693:
        /* <DEDUP_REMOVED lines=21> */
.L_x_1695:
[----:B------:R-:W-:Y:S05]  /*74f0*/  BSYNC B0 ;  /* 0x0000000000007941 */ /* 0x000fea0003800000 */
.L_x_1694:
        /* <DEDUP_REMOVED lines=28> */
.L_x_1696:
        /* <DEDUP_REMOVED lines=21> */
.L_x_1698:
[----:B------:R-:W-:Y:S05]  /*7810*/  BSYNC B0 ;  /* 0x0000000000007941 */ /* 0x000fea0003800000 */
.L_x_1697:
        /* <DEDUP_REMOVED lines=28> */
.L_x_1699:
        /* <DEDUP_REMOVED lines=20> */
.L_x_1701:
[----:B------:R-:W-:Y:S05]  /*7b20*/  BSYNC B0 ;  /* 0x0000000000007941 */ /* 0x000fea0003800000 */
.L_x_1700:
        /* <DEDUP_REMOVED lines=27> */
.L_x_1702:
        /* <DEDUP_REMOVED lines=20> */
.L_x_1704:
[----:B------:R-:W-:Y:S05]  /*7e20*/  BSYNC B0 ;  /* 0x0000000000007941 */ /* 0x000fea0003800000 */
.L_x_1703:
        /* <DEDUP_REMOVED lines=26> */
.L_x_1705:
        /* <DEDUP_REMOVED lines=20> */
.L_x_1707:
[----:B------:R-:W-:Y:S05]  /*8110*/  BSYNC B0 ;  /* 0x0000000000007941 */ /* 0x000fea0003800000 */
.L_x_1706:
        /* <DEDUP_REMOVED lines=30> */
.L_x_1708:
        /* <DEDUP_REMOVED lines=20> */
.L_x_1710:
[----:B------:R-:W-:Y:S05]  /*8440*/  BSYNC B0 ;  /* 0x0000000000007941 */ /* 0x000fea0003800000 */
.L_x_1709:
        /* <DEDUP_REMOVED lines=27> */
.L_x_1711:
        /* <DEDUP_REMOVED lines=20> */
.L_x_1713:
[----:B------:R-:W-:Y:S05]  /*8740*/  BSYNC B0 ;  /* 0x0000000000007941 */ /* 0x000fea0003800000 */
.L_x_1712:
        /* <DEDUP_REMOVED lines=29> */
.L_x_1714:
        /* <DEDUP_REMOVED lines=25> */
.L_x_1716:
[----:B------:R-:W-:Y:S05]  /*8ab0*/  BSYNC B0 ;  /* 0x0000000000007941 */ /* 0x000fea0003800000 */
.L_x_1715:
        /* <DEDUP_REMOVED lines=27> */
.L_x_1717:
        /* <DEDUP_REMOVED lines=25> */
.L_x_1719:
[----:B------:R-:W-:Y:S05]  /*8e00*/  BSYNC B0 ;  /* 0x0000000000007941 */ /* 0x000fea0003800000 */
.L_x_1718:
        /* <DEDUP_REMOVED lines=27> */
.L_x_1720:
        /* <DEDUP_REMOVED lines=27> */
.L_x_1722:
[----:B------:R-:W-:Y:S05]  /*9170*/  BSYNC B0 ;  /* 0x0000000000007941 */ /* 0x000fea0003800000 */
.L_x_1721:
        /* <DEDUP_REMOVED lines=25> */
.L_x_1723:
        /* <DEDUP_REMOVED lines=22> */
.L_x_1725:
[----:B------:R-:W-:Y:S05]  /*9470*/  BSYNC B0 ;  /* 0x0000000000007941 */ /* 0x000fea0003800000 */
.L_x_1724:
[----:B------:R-:W-:Y:S02]  /*9480*/  IADD3 R7, R4, R7, RZ ;  /* 0x0000000704077210 */ /* 0x000fe40007ffe0ff */
[----:B------:R-:W-:Y:S02]  /*9490*/  IADD3 R6, R6, 0x1, RZ ;  /* 0x0000000106067810 */ /* 0x000fe40007ffe0ff */
[----:B------:R-:W-:-:S13]  /*94a0*/  ISETP.GE.AND P0, PT, R7, UR4, PT ;  /* 0x0000000407007c0c */ /* 0x000fda000bf06270 */
[----:B------:R-:W-:Y:S05]  /*94b0*/  @!P0 BRA `(.L_x_1726) ;  /* 0xffffff7000a08947 */ /* 0x000fea000383ffff */
.L_x_1643:
        /* <DEDUP_REMOVED lines=23> */
.L_x_1728:
[----:B------:R-:W-:Y:S05]  /*9630*/  BSYNC B0 ;  /* 0x0000000000007941 */ /* 0x000fea0003800000 */
.L_x_1727:
[----:B------:R-:W-:Y:S05]  /*9640*/  @P0 EXIT ;  /* 0x000000000000094d */ /* 0x000fea0003800000 */
[----:B------:R-:W-:Y:S05]  /*9650*/  @P2 BRA `(.L_x_1729) ;  /* 0x0000000000202947 */ /* 0x000fea0003800000 */
[----:B------:R-:W-:-:S05]  /*9660*/  IMAD R0, R6, R9, RZ ;  /* 0x0000000906007224 */ /* 0x000fca00078e02ff */
[----:B------:R-:W-:-:S13]  /*9670*/  ISETP.NE.AND P0, PT, R0, -0x1, PT ;  /* 0xffffffff0000780c */ /* 0x000fda0003f05270 */
[----:B------:R-:W-:Y:S05]  /*9680*/  @!P0 BRA `(.L_x_1729) ;  /* 0x0000000000148947 */ /* 0x000fea0003800000 */
.L_x_1730:
[----:B-1----:R-:W2:Y:S04]  /*9690*/  LDG.E.STRONG.GPU R3, desc[UR8][R4.64] ;  /* 0x0000000804037981 */ /* 0x002ea8000c1ef900 */
[----:B--2---:R-:W-:Y:S01]  /*96a0*/  CCTL.IVALL ;  /* 0x00000000ff00798f */ /* 0x004fe20002000000 */
[----:B------:R-:W-:Y:S05]  /*96b0*/  YIELD ;  /* 0x0000000000007946 */ /* 0x000fea0003800000 */
[----:B------:R-:W-:-:S13]  /*96c0*/  ISETP.NE.AND P0, PT, R3, R0, PT ;  /* 0x000000000300720c */ /* 0x000fda0003f05270 */
[----:B------:R-:W-:Y:S05]  /*96d0*/  @P0 BRA `(.L_x_1730) ;  /* 0xfffffffc00ec0947 */ /* 0x000fea000383ffff */
.L_x_1729:
        /* <DEDUP_REMOVED lines=13> */
[----:B0-----:R-:W0:Y:S01]  /*97b0*/  LDC.64 R16, c[0x0][0x218] ;  /* 0x00008600ff107b82 */ /* 0x001e220000000a00 */
        /* <DEDUP_REMOVED lines=10> */
.L_x_1731:
        /* <DEDUP_REMOVED lines=25> */
.L_x_1732:
        /* <DEDUP_REMOVED lines=9> */
.L_x_5611:


//--------------------- .text._Z35group_norm_nhwc_bwd_one_pass_kernelI11Fp16IOBf16WLi256ELi112ELi448EEv26Group_norm_nhwc_bwd_params --------------------------
	.section	.text._Z35group_norm_nhwc_bwd_one_pass_kernelI11Fp16IOBf16WLi256ELi112ELi448EEv26Group_norm_nhwc_bwd_params,"ax",@progbits
	.align	128
        .global         _Z35group_norm_nhwc_bwd_one_pass_kernelI11Fp16IOBf16WLi256ELi112ELi448EEv26Group_norm_nhwc_bwd_params
        .type           _Z35group_norm_nhwc_bwd_one_pass_kernelI11Fp16IOBf16WLi256ELi112ELi448EEv26Group_norm_nhwc_bwd_params,@function
        .size           _Z35group_norm_nhwc_bwd_one_pass_kernelI11Fp16IOBf16WLi256ELi112ELi448EEv26Group_norm_nhwc_bwd_params,(.L_x_5612 - _Z35group_norm_nhwc_bwd_one_pass_kernelI11Fp16IOBf16WLi256ELi112ELi448EEv26Group_norm_nhwc_bwd_params)
        .other          _Z35group_norm_nhwc_bwd_one_pass_kernelI11Fp16IOBf16WLi256ELi112ELi448EEv26Group_norm_nhwc_bwd_params,@"STO_CUDA_ENTRY STV_DEFAULT"
_Z35group_norm_nhwc_bwd_one_pass_kernelI11Fp16IOBf16WLi256ELi112ELi448EEv26Group_norm_nhwc_bwd_params:
.text._Z35group_norm_nhwc_bwd_one_pass_kernelI11Fp16IOBf16WLi256ELi112ELi448EEv26Group_norm_nhwc_bwd_params:
        /* <DEDUP_REMOVED lines=49> */
[----:B------:R-:W-:Y:S02]  /*0310*/  IADD3 R124, R2, 0x8, RZ ;  /* 0x00000008027c7810 */ /* 0x000fe40007ffe0ff */
        /* <DEDUP_REMOVED lines=132> */
.L_x_1880:
        /* <DEDUP_REMOVED lines=43> */
[----:B------:R-:W2:Y:S01]  /*0e10*/  @P6 LDC.64 R108, c[0x0][0x230] ;  /* 0x00008c00ff6c6b82 */ /* 0x000ea20000000a00 */
[----:B------:R-:W-:Y:S02]  /*0e20*/  SHF.R.S32.HI R66, RZ, 0x1f, R103 ;  /* 0x0000001fff427819 */ /* 0x000fe40000011467 */
[----:B------:R-:W1:Y:S05]  /*0e30*/  F2I.FTZ.U32.TRUNC.NTZ R5, R5 ;  /* 0x0000000500057305 */ /* 0x000e6a000021f000 */
[----:B------:R-:W2:Y:S01]  /*0e40*/  @P6 LDC.64 R100, c[0x0][0x228] ;  /* 0x00008a00ff646b82 */ /* 0x000ea20000000a00 */
        /* <DEDUP_REMOVED lines=34> */
[----:B------:R-:W-:Y:S01]  /*1070*/  UIMAD UR5, UR7, UR17, UR5 ;  /* 0x00000011070572a4 */ /* 0x000fe2000f8e0205 */
[----:B------:R-:W-:Y:S02]  /*1080*/  MOV R73, RZ ;  /* 0x000000ff00497202 */ /* 0x000fe40000000f00 */
[----:B------:R-:W-:Y:S02]  /*1090*/  CS2R R88, SRZ ;  /* 0x0000000000587805 */ /* 0x000fe4000001ff00 */
[----:B------:R-:W-:Y:S01]  /*10a0*/  CS2R R92, SRZ ;  /* 0x00000000005c7805 */ /* 0x000fe2000001ff00 */
[----:B------:R-:W-:Y:S01]  /*10b0*/  HFMA2.MMA R98, -RZ, RZ, 0, 0 ;  /* 0x00000000ff627435 */ /* 0x000fe200000001ff */
[----:B------:R-:W-:Y:S01]  /*10c0*/  ULDC.64 UR6, c[0x0][0x290] ;  /* 0x0000a40000067ab9 */ /* 0x000fe20000000a00 */
        /* <DEDUP_REMOVED lines=118> */
[C---:B------:R-:W-:Y:S01]  /*1830*/  LOP3.LUT P1, RZ, R3.reuse, 0x100, RZ, 0xc0, !PT ;  /* 0x0000010003ff7812 */ /* 0x040fe2000782c0ff */
        /* <DEDUP_REMOVED lines=46> */
[----:B------:R-:W-:-:S07]  /*1b20*/  @P2 MOV R27, R43 ;  /* 0x0000002b001b2202 */ /* 0x000fce0000000f00 */
[----:B------:R-:W4:Y:S01]  /*1b30*/  @P2 LDC.64 R28, c[0x0][0x228] ;  /* 0x00008a00ff1c2b82 */ /* 0x000f220000000a00 */
        /* <DEDUP_REMOVED lines=10> */
[----:B0-----:R-:W-:Y:S02]  /*1be0*/  @P1 IADD3 R18, P0, R23, R18, RZ ;  /* 0x0000001217121210 */ /* 0x001fe40007f1e0ff */
[----:B------:R-:W-:-:S02]  /*1bf0*/  @P2 MOV R26, R44 ;  /* 0x0000002c001a2202 */ /* 0x000fc40000000f00 */
[----:B------:R-:W-:-:S03]  /*1c00*/  @P1 IADD3.X R19, R22, R19, RZ, P0, !PT ;  /* 0x0000001316131210 */ /* 0x000fc600007fe4ff */
[----:B------:R-:W-:-:S05]  /*1c10*/  @P2 IMAD.WIDE.U32 R26, R114, R24, R26 ;  /* 0x00000018721a2225 */ /* 0x000fca00078e001a */
[----:B------:R-:W-:Y:S02]  /*1c20*/  @P2 IADD3 R27, R27, R25, RZ ;  /* 0x000000191b1b2210 */ /* 0x000fe40007ffe0ff */
[C---:B------:R-:W-:Y:S02]  /*1c30*/  @P2 SHF.L.U32 R25, R26.reuse, 0x1, RZ ;  /* 0x000000011a192819 */ /* 0x040fe400000006ff */
[----:B------:R-:W-:Y:S02]  /*1c40*/  @P2 SHF.L.U64.HI R26, R26, 0x1, R27 ;  /* 0x000000011a1a2819 */ /* 0x000fe4000001021b */
        /* <DEDUP_REMOVED lines=12> */
[----:B------:R-:W-:Y:S01]  /*1d10*/  @P2 MOV R41, R43 ;  /* 0x0000002b00292202 */ /* 0x000fe20000000f00 */
[----:B------:R-:W3:Y:S01]  /*1d20*/  @P2 LDC.64 R70, c[0x0][0x230] ;  /* 0x00008c00ff462b82 */ /* 0x000ee20000000a00 */
        /* <DEDUP_REMOVED lines=14> */
[----:B------:R-:W1:Y:S01]  /*1e10*/  @P1 LDC.64 R86, c[0x0][0x228] ;  /* 0x00008a00ff561b82 */ /* 0x000e620000000a00 */
[----:B------:R-:W-:Y:S01]  /*1e20*/  @P1 MOV R49, R43 ;  /* 0x0000002b00311202 */ /* 0x000fe20000000f00 */
        /* <DEDUP_REMOVED lines=12> */
[----:B------:R-:W-:Y:S01]  /*1ef0*/  ISETP.NE.AND P2, PT, R46, RZ, PT ;  /* 0x000000ff2e00720c */ /* 0x000fe20003f45270 */
[----:B------:R-:W0:Y:S08]  /*1f00*/  @P1 LDC.64 R30, c[0x0][0x230] ;  /* 0x00008c00ff1e1b82 */ /* 0x000e300000000a00 */
[----:B------:R-:W3:Y:S04]  /*1f10*/  @P1 LDC.64 R46, c[0x0][0x288] ;  /* 0x0000a200ff2e1b82 */ /* 0x000ee80000000a00 */
[----:B------:R-:W-:-:S04]  /*1f20*/  @P2 MOV R61, R43 ;  /* 0x0000002b003d2202 */ /* 0x000fc80000000f00 */
[----:B------:R-:W4:Y:S01]  /*1f30*/  @P2 LDC.64 R78, c[0x0][0x230] ;  /* 0x00008c00ff4e2b82 */ /* 0x000f220000000a00 */
[----:B---3--:R-:W-:-:S04]  /*1f40*/  @P1 IMAD R48, R48, R46, RZ ;  /* 0x0000002e30301224 */ /* 0x008fc800078e02ff */
        /* <DEDUP_REMOVED lines=8> */
[----:B-1----:R-:W-:Y:S02]  /*1fd0*/  @P1 IADD3 R86, P0, R47, R86, RZ ;  /* 0x000000562f561210 */ /* 0x002fe40007f1e0ff */
        /* <DEDUP_REMOVED lines=170> */
[----:B0-----:R-:W0:Y:S01]  /*2a80*/  @P4 LDC.64 R10, c[0x0][0x288] ;  /* 0x0000a200ff0a4b82 */ /* 0x001e220000000a00 */
[----:B-1----:R-:W-:-:S02]  /*2a90*/  MOV R96, RZ ;  /* 0x000000ff00607202 */ /* 0x002fc40000000f00 */
[----:B---3--:R-:W-:-:S05]  /*2aa0*/  IADD3 R37, R2, 0xc0, RZ ;  /* 0x000000c002257810 */ /* 0x008fca0007ffe0ff */
[----:B------:R-:W1:Y:S01]  /*2ab0*/  LDC R97, c[0x0][0x2ac] ;  /* 0x0000ab00ff617b82 */ /* 0x000e620000000800 */
[----:B------:R3:W5:Y:S02]  /*2ac0*/  @P0 LDG.E R96, desc[UR18][R34.64] ;  /* 0x0000001222600981 */ /* 0x000764000c1e1900 */
[----:B---3--:R-:W-:-:S05]  /*2ad0*/  SHF.R.S32.HI R34, RZ, 0x1f, R37 ;  /* 0x0000001fff227819 */ /* 0x008fca0000011425 */
[----:B0-----:R-:W-:Y:S01]  /*2ae0*/  @P4 IMAD R34, R34, R10, RZ ;  /* 0x0000000a22224224 */ /* 0x001fe200078e02ff */
[----:B------:R-:W-:-:S03]  /*2af0*/  @P4 MOV R35, R43 ;  /* 0x0000002b00234202 */ /* 0x000fc60000000f00 */
[----:B------:R-:W-:Y:S01]  /*2b00*/  @P4 IMAD R36, R37, R11, R34 ;  /* 0x0000000b25244224 */ /* 0x000fe200078e0222 */
[----:B------:R-:W-:-:S05]  /*2b10*/  @P4 MOV R34, R44 ;  /* 0x0000002c00224202 */ /* 0x000fca0000000f00 */
[----:B------:R-:W-:Y:S02]  /*2b20*/  @P4 IMAD.WIDE.U32 R10, R37, R10, R34 ;  /* 0x0000000a250a4225 */ /* 0x000fe400078e0022 */
[----:B------:R-:W0:Y:S03]  /*2b30*/  @P4 LDC.64 R34, c[0x0][0x230] ;  /* 0x00008c00ff224b82 */ /* 0x000e260000000a00 */
[----:B------:R-:W-:-:S05]  /*2b40*/  @P4 IADD3 R11, R11, R36, RZ ;  /* 0x000000240b0b4210 */ /* 0x000fca0007ffe0ff */
[----:B------:R-:W3:Y:S01]  /*2b50*/  @P4 LDC.64 R36, c[0x0][0x228] ;  /* 0x00008a00ff244b82 */ /* 0x000ee20000000a00 */
[C---:B------:R-:W-:Y:S02]  /*2b60*/  @P4 SHF.L.U64.HI R11, R10.reuse, 0x1, R11 ;  /* 0x000000010a0b4819 */ /* 0x040fe4000001020b */
[----:B------:R-:W-:Y:S02]  /*2b70*/  @P4 SHF.L.U32 R10, R10, 0x1, RZ ;  /* 0x000000010a0a4819 */ /* 0x000fe400000006ff */
[C---:B------:R-:W-:Y:S02]  /*2b80*/  LOP3.LUT P5, RZ, R3.reuse, 0x100, RZ, 0xc0, !PT ;  /* 0x0000010003ff7812 */ /* 0x040fe400078ac0ff */
[----:B0-----:R-:W-:Y:S02]  /*2b90*/  @P4 IADD3 R34, P0, R10, R34, RZ ;  /* 0x000000220a224210 */ /* 0x001fe40007f1e0ff */
[----:B------:R-:W-:-:S09]  /*2ba0*/  LOP3.LUT P6, RZ, R3, 0x4000000, RZ, 0xc0, !PT ;  /* 0x0400000003ff7812 */ /* 0x000fd200078cc0ff */
[----:B------:R-:W5:Y:S01]  /*2bb0*/  @P5 LDG.E R91, desc[UR18][R14.64] ;  /* 0x000000120e5b5981 */ /* 0x000f62000c1e1900 */
[----:B------:R-:W-:Y:S02]  /*2bc0*/  @P4 IADD3.X R35, R11, R35, RZ, P0, !PT ;  /* 0x000000230b234210 */ /* 0x000fe400007fe4ff */
[----:B---3--:R-:W-:-:S04]  /*2bd0*/  @P4 IADD3 R36, P0, R10, R36, RZ ;  /* 0x000000240a244210 */ /* 0x008fc80007f1e0ff */
[----:B------:R-:W-:Y:S02]  /*2be0*/  @P4 IADD3.X R37, R11, R37, RZ, P0, !PT ;  /* 0x000000250b254210 */ /* 0x000fe400007fe4ff */
[----:B------:R-:W-:Y:S02]  /*2bf0*/  CS2R R10, SRZ ;  /* 0x00000000000a7805 */ /* 0x000fe4000001ff00 */
[----:B------:R-:W-:Y:S01]  /*2c00*/  IADD3 R72, R2, 0xc8, RZ ;  /* 0x000000c802487810 */ /* 0x000fe20007ffe0ff */
[----:B------:R-:W5:Y:S04]  /*2c10*/  @P6 LDG.E R93, desc[UR18][R100.64] ;  /* 0x00000012645d6981 */ /* 0x000f68000c1e1900 */
[----:B------:R0:W5:Y:S04]  /*2c20*/  @P5 LDG.E R11, desc[UR18][R12.64] ;  /* 0x000000120c0b5981 */ /* 0x000168000c1e1900 */
[----:B------:R-:W5:Y:S01]  /*2c30*/  @P6 LDG.E R10, desc[UR18][R108.64] ;  /* 0x000000126c0a6981 */ /* 0x000f62000c1e1900 */
[----:B0-----:R-:W-:-:S05]  /*2c40*/  SHF.R.U32.HI R12, RZ, 0x3, R0 ;  /* 0x00000003ff0c7819 */ /* 0x001fca0000011600 */
[----:B------:R-:W-:-:S04]  /*2c50*/  IMAD.WIDE.U32 R12, R12, 0x24924925, RZ ;  /* 0x249249250c0c7825 */ /* 0x000fc800078e00ff */
[----:B-1----:R-:W-:-:S05]  /*2c60*/  IMAD R97, R97, UR20, R13 ;  /* 0x0000001461617c24 */ /* 0x002fca000f8e020d */
[----:B------:R-:W-:-:S04]  /*2c70*/  IADD3 R12, R97, 0xc8, RZ ;  /* 0x000000c8610c7810 */ /* 0x000fc80007ffe0ff */
[----:B------:R-:W-:Y:S02]  /*2c80*/  SHF.R.S32.HI R13, RZ, 0x1f, R12 ;  /* 0x0000001fff0d7819 */ /* 0x000fe4000001140c */
[----:B------:R-:W-:-:S04]  /*2c90*/  ISETP.GE.U32.AND P0, PT, R12, UR6, PT ;  /* 0x000000060c007c0c */ /* 0x000fc8000bf06070 */
[----:B------:R-:W-:-:S04]  /*2ca0*/  ISETP.GE.AND.EX P0, PT, R13, UR7, PT, P0 ;  /* 0x000000070d007c0c */ /* 0x000fc8000bf06300 */
[----:B------:R-:W-:-:S13]  /*2cb0*/  ISETP.LT.U32.AND P0, PT, R0, 0x1c0, !P0 ;  /* 0x000001c00000780c */ /* 0x000fda0004701070 */
[----:B------:R-:W0:Y:S01]  /*2cc0*/  @P0 LDC.64 R12, c[0x0][0x288] ;  /* 0x0000a200ff0c0b82 */ /* 0x000e220000000a00 */
[----:B------:R-:W-:Y:S02]  /*2cd0*/  SHF.R.S32.HI R75, RZ, 0x1f, R72 ;  /* 0x0000001fff4b7819 */ /* 0x000fe40000011448 */
[----:B------:R-:W-:Y:S02]  /*2ce0*/  @P0 MOV R100, R44 ;  /* 0x0000002c00640202 */ /* 0x000fe40000000f00 */
        /* <DEDUP_REMOVED lines=17> */
[----:B------:R-:W-:-:S03]  /*2e00*/  LOP3.LUT P5, RZ, R3, 0x40, RZ, 0xc0, !PT ;  /* 0x0000004003ff7812 */ /* 0x000fc600078ac0ff */
[----:B------:R-:W5:Y:S01]  /*2e10*/  @P4 LDG.E R89, desc[UR18][R94.64] ;  /* 0x000000125e594981 */ /* 0x000f62000c1e1900 */
[----:B0-----:R-:W-:-:S04]  /*2e20*/  @P0 IADD3 R100, P6, R72, R100, RZ ;  /* 0x0000006448640210 */ /* 0x001fc80007fde0ff */
[----:B------:R-:W-:-:S05]  /*2e30*/  @P0 IADD3.X R101, R13, R101, RZ, P6, !PT ;  /* 0x000000650d650210 */ /* 0x000fca00037fe4ff */
[----:B------:R-:W5:Y:S01]  /*2e40*/  @P5 LDG.E R77, desc[UR18][R20.64] ;  /* 0x00000012144d5981 */ /* 0x000f62000c1e1900 */
        /* <DEDUP_REMOVED lines=93> */
[----:B-1----:R-:W-:-:S04]  /*3420*/  SHF.R.S32.HI R94, RZ, 0x1f, R72 ;  /* 0x0000001fff5e7819 */ /* 0x002fc80000011448 */
        /* <DEDUP_REMOVED lines=16> */
[----:B0-----:R-:W-:Y:S01]  /*3530*/  @P0 IADD3 R28, P6, R72, R28, RZ ;  /* 0x0000001c481c0210 */ /* 0x001fe20007fde0ff */
[----:B------:R-:W-:-:S03]  /*3540*/  HFMA2.MMA R72, -RZ, RZ, 0, 0 ;  /* 0x00000000ff487435 */ /* 0x000fc600000001ff */
[----:B------:R-:W-:Y:S02]  /*3550*/  @P0 IADD3.X R29, R25, R29, RZ, P6, !PT ;  /* 0x0000001d191d0210 */ /* 0x000fe400037fe4ff */
[----:B------:R-:W-:-:S05]  /*3560*/  MOV R25, RZ ;  /* 0x000000ff00197202 */ /* 0x000fca0000000f00 */
[----:B------:R0:W5:Y:S04]  /*3570*/  @P5 LDG.E R72, desc[UR18][R26.64] ;  /* 0x000000121a485981 */ /* 0x000168000c1e1900 */
        /* <DEDUP_REMOVED lines=21> */
[----:B0-----:R-:W0:Y:S02]  /*36d0*/  @P0 LDC.64 R28, c[0x0][0x228] ;  /* 0x00008a00ff1c0b82 */ /* 0x001e240000000a00 */
[----:B0-----:R-:W-:-:S04]  /*36e0*/  @P0 IADD3 R28, P6, R94, R28, RZ ;  /* 0x0000001c5e1c0210 */ /* 0x001fc80007fde0ff */
[----:B------:R-:W-:Y:S02]  /*36f0*/  @P0 IADD3.X R29, R27, R29, RZ, P6, !PT ;  /* 0x0000001d1b1d0210 */ /* 0x000fe400037fe4ff */
[----:B------:R-:W-:Y:S02]  /*3700*/  LOP3.LUT P6, RZ, R3, 0x8, RZ, 0xc0, !PT ;  /* 0x0000000803ff7812 */ /* 0x000fe400078cc0ff */
[----:B------:R-:W-:-:S06]  /*3710*/  MOV R27, RZ ;  /* 0x000000ff001b7202 */ /* 0x000fcc0000000f00 */
[----:B------:R0:W5:Y:S02]  /*3720*/  @P0 LDG.E R27, desc[UR18][R28.64] ;  /* 0x000000121c1b0981 */ /* 0x000164000c1e1900 */
[----:B0-----:R-:W-:-:S06]  /*3730*/  CS2R R28, SRZ ;  /* 0x00000000001c7805 */ /* 0x001fcc000001ff00 */
[----:B------:R0:W5:Y:S02]  /*3740*/  @P6 LDG.E R28, desc[UR18][R70.64] ;  /* 0x00000012461c6981 */ /* 0x000164000c1e1900 */
[----:B0-----:R-:W-:-:S04]  /*3750*/  IADD3 R70, R2, 0xf8, RZ ;  /* 0x000000f802467810 */ /* 0x001fc80007ffe0ff */
[----:B------:R-:W-:Y:S02]  /*3760*/  SHF.R.S32.HI R94, RZ, 0x1f, R70 ;  /* 0x0000001fff5e7819 */ /* 0x000fe40000011446 */
[----:B------:R-:W-:-:S04]  /*3770*/  ISETP.GE.U32.AND P0, PT, R70, UR6, PT ;  /* 0x0000000646007c0c */ /* 0x000fc8000bf06070 */
[----:B------:R-:W-:Y:S02]  /*3780*/  ISETP.GE.AND.EX P0, PT, R94, UR7, PT, P0 ;  /* 0x000000075e007c0c */ /* 0x000fe4000bf06300 */
[----:B------:R-:W-:Y:S01]  /*3790*/  LOP3.LUT P5, RZ, R3, 0x4, RZ, 0xc0, !PT ;  /* 0x0000000403ff7812 */ /* 0x000fe200078ac0ff */
[----:B------:R-:W-:Y:S01]  /*37a0*/  HFMA2.MMA R71, -RZ, RZ, 0, 0 ;  /* 0x00000000ff477435 */ /* 0x000fe200000001ff */
[----:B------:R-:W-:Y:S01]  /*37b0*/  ISETP.GT.U32.OR P0, PT, R0, 0x1bf, P0 ;  /* 0x000001bf0000780c */ /* 0x000fe20000704470 */
[----:B------:R-:W-:-:S08]  /*37c0*/  ULDC.64 UR6, c[0x0][0x248] ;  /* 0x0000920000067ab9 */ /* 0x000fd00000000a00 */
[----:B------:R-:W5:Y:S04]  /*37d0*/  @P6 LDG.E R71, desc[UR18][R40.64] ;  /* 0x0000001228476981 */ /* 0x000f68000c1e1900 */
[----:B------:R0:W5:Y:S02]  /*37e0*/  @P5 LDG.E R29, desc[UR18][R30.64] ;  /* 0x000000121e1d5981 */ /* 0x000164000c1e1900 */
[----:B0-----:R-:W0:Y:S01]  /*37f0*/  @!P0 LDC.64 R30, c[0x0][0x288] ;  /* 0x0000a200ff1e8b82 */ /* 0x001e220000000a00 */
[----:B------:R-:W-:Y:S02]  /*3800*/  @!P0 MOV R40, R44 ;  /* 0x0000002c00288202 */ /* 0x000fe40000000f00 */
        /* <DEDUP_REMOVED lines=24> */
[----:B------:R-:W-:Y:S02]  /*3990*/  LOP3.LUT P3, RZ, R3, 0x8000000, RZ, 0xc0, !PT ;  /* 0x0800000003ff7812 */ /* 0x000fe4000786c0ff */
        /* <DEDUP_REMOVED lines=15> */
[----:B------:R-:W-:-:S03]  /*3a90*/  LOP3.LUT P5, RZ, R3, 0x1000000, RZ, 0xc0, !PT ;  /* 0x0100000003ff7812 */ /* 0x000fc600078ac0ff */
[----:B------:R0:W5:Y:S01]  /*3aa0*/  @P6 LDG.E R41, desc[UR18][R46.64] ;  /* 0x000000122e296981 */ /* 0x000162000c1e1900 */
[----:B------:R-:W-:Y:S02]  /*3ab0*/  LOP3.LUT R3, R3, 0xffbfffff, RZ, 0xc0, !PT ;  /* 0xffbfffff03037812 */ /* 0x000fe400078ec0ff */
[----:B0-----:R-:W-:Y:S02]  /*3ac0*/  CS2R R46, SRZ ;  /* 0x00000000002e7805 */ /* 0x001fe4000001ff00 */
[----:B------:R-:W-:-:S05]  /*3ad0*/  @P0 LOP3.LUT R3, R3, 0x400000, RZ, 0xfc, !PT ;  /* 0x0040000003030812 */ /* 0x000fca00078efcff */
[----:B------:R0:W5:Y:S01]  /*3ae0*/  @P5 LDG.E R47, desc[UR18][R48.64] ;  /* 0x00000012302f5981 */ /* 0x000162000c1e1900 */
[----:B------:R-:W-:-:S03]  /*3af0*/  LOP3.LUT P0, RZ, R3, 0x40000, RZ, 0xc0, !PT ;  /* 0x0004000003ff7812 */ /* 0x000fc6000780c0ff */
[----:B------:R-:W5:Y:S01]  /*3b00*/  @P6 LDG.E R46, desc[UR18][R84.64] ;  /* 0x00000012542e6981 */ /* 0x000f62000c1e1900 */
[----:B0-----:R-:W-:-:S06]  /*3b10*/  CS2R R48, SRZ ;  /* 0x0000000000307805 */ /* 0x001fcc000001ff00 */
[----:B------:R0:W5:Y:S01]  /*3b20*/  @P4 LDG.E R49, desc[UR18][R50.64] ;  /* 0x0000001232314981 */ /* 0x000162000c1e1900 */
[----:B------:R-:W-:-:S03]  /*3b30*/  LOP3.LUT R3, R3, 0xff7fffff, RZ, 0xc0, !PT ;  /* 0xff7fffff03037812 */ /* 0x000fc600078ec0ff */
[----:B------:R-:W5:Y:S01]  /*3b40*/  @P5 LDG.E R48, desc[UR18][R82.64] ;  /* 0x0000001252305981 */ /* 0x000f62000c1e1900 */
[----:B0-----:R-:W-:Y:S02]  /*3b50*/  CS2R R50, SRZ ;  /* 0x0000000000327805 */ /* 0x001fe4000001ff00 */
[----:B------:R-:W-:-:S04]  /*3b60*/  @P0 LOP3.LUT R3, R3, 0x800000, RZ, 0xfc, !PT ;  /* 0x0080000003030812 */ /* 0x000fc800078efcff */
[----:B------:R0:W5:Y:S01]  /*3b70*/  @P3 LDG.E R51, desc[UR18][R52.64] ;  /* 0x0000001234333981 */ /* 0x000162000c1e1900 */
[----:B------:R-:W-:-:S03]  /*3b80*/  LOP3.LUT P0, RZ, R3, 0x80000, RZ, 0xc0, !PT ;  /* 0x0008000003ff7812 */ /* 0x000fc6000780c0ff */
[----:B------:R-:W5:Y:S01]  /*3b90*/  @P4 LDG.E R50, desc[UR18][R80.64] ;  /* 0x0000001250324981 */ /* 0x000f62000c1e1900 */
[----:B0-----:R-:W-:-:S06]  /*3ba0*/  CS2R R52, SRZ ;  /* 0x0000000000347805 */ /* 0x001fcc000001ff00 */
[----:B------:R0:W5:Y:S01]  /*3bb0*/  @P3 LDG.E R52, desc[UR18][R54.64] ;  /* 0x0000001236343981 */ /* 0x000162000c1e1900 */
[----:B------:R-:W-:-:S03]  /*3bc0*/  LOP3.LUT P6, RZ, R3, 0x10000, RZ, 0xc0, !PT ;  /* 0x0001000003ff7812 */ /* 0x000fc600078cc0ff */
[----:B------:R-:W5:Y:S01]  /*3bd0*/  @P2 LDG.E R53, desc[UR18][R78.64] ;  /* 0x000000124e352981 */ /* 0x000f62000c1e1900 */
[----:B0-----:R-:W-:-:S06]  /*3be0*/  CS2R R54, SRZ ;  /* 0x0000000000367805 */ /* 0x001fcc000001ff00 */
[----:B------:R0:W5:Y:S01]  /*3bf0*/  @P2 LDG.E R54, desc[UR18][R58.64] ;  /* 0x000000123a362981 */ /* 0x000162000c1e1900 */
[----:B------:R-:W-:Y:S01]  /*3c00*/  BSSY B0, `(.L_x_1734) ;  /* 0x0000028000007945 */ /* 0x000fe20003800000 */
[----:B------:R-:W-:Y:S02]  /*3c10*/  HFMA2.MMA R70, -RZ, RZ, 0, 0 ;  /* 0x00000000ff467435 */ /* 0x000fe400000001ff */
[----:B------:R-:W5:Y:S01]  /*3c20*/  @P1 LDG.E R55, desc[UR18][R68.64] ;  /* 0x0000001244371981 */ /* 0x000f62000c1e1900 */
[----:B0-----:R-:W-:-:S06]  /*3c30*/  CS2R R58, SRZ ;  /* 0x00000000003a7805 */ /* 0x001fcc000001ff00 */
[----:B------:R0:W5:Y:S04]  /*3c40*/  @P0 LDG.E R59, desc[UR18][R66.64] ;  /* 0x00000012423b0981 */ /* 0x000168000c1e1900 */
[----:B------:R1:W5:Y:S01]  /*3c50*/  @P1 LDG.E R58, desc[UR18][R60.64] ;  /* 0x000000123c3a1981 */ /* 0x000362000c1e1900 */
[----:B0-----:R-:W-:-:S06]  /*3c60*/  CS2R R66, SRZ ;  /* 0x0000000000427805 */ /* 0x001fcc000001ff00 */
[----:B------:R-:W5:Y:S01]  /*3c70*/  @P6 LDG.E R66, desc[UR18][R36.64] ;  /* 0x0000001224426981 */ /* 0x000f62000c1e1900 */
[----:B-1----:R-:W-:-:S06]  /*3c80*/  CS2R R60, SRZ ;  /* 0x00000000003c7805 */ /* 0x002fcc000001ff00 */
[----:B------:R0:W5:Y:S01]  /*3c90*/  @P0 LDG.E R60, desc[UR18][R62.64] ;  /* 0x000000123e3c0981 */ /* 0x000162000c1e1900 */
[----:B------:R-:W-:Y:S02]  /*3ca0*/  LOP3.LUT P0, RZ, R3, 0x800000, RZ, 0xc0, !PT ;  /* 0x0080000003ff7812 */ /* 0x000fe4000780c0ff */
[----:B0-----:R-:W-:-:S11]  /*3cb0*/  CS2R R62, SRZ ;  /* 0x00000000003e7805 */ /* 0x001fd6000001ff00 */
[----:B------:R0:W5:Y:S04]  /*3cc0*/  @P0 LDG.E R61, desc[UR18][R64.64] ;  /* 0x00000012403d0981 */ /* 0x000168000c1e1900 */
[----:B------:R-:W5:Y:S01]  /*3cd0*/  @P0 LDG.E R62, desc[UR18][R56.64] ;  /* 0x00000012383e0981 */ /* 0x000f62000c1e1900 */
[----:B------:R-:W-:Y:S02]  /*3ce0*/  LOP3.LUT P0, RZ, R3, 0x400000, RZ, 0xc0, !PT ;  /* 0x0040000003ff7812 */ /* 0x000fe4000780c0ff */
[----:B0-----:R-:W-:Y:S02]  /*3cf0*/  CS2R R64, SRZ ;  /* 0x0000000000407805 */ /* 0x001fe4000001ff00 */
[----:B------:R-:W-:-:S04]  /*3d00*/  CS2R R68, SRZ ;  /* 0x0000000000447805 */ /* 0x000fc8000001ff00 */
[----:B------:R2:W5:Y:S05]  /*3d10*/  @P6 LDG.E R65, desc[UR18][R34.64] ;  /* 0x0000001222416981 */ /* 0x00056a000c1e1900 */
[----:B------:R0:W5:Y:S04]  /*3d20*/  @P0 LDG.E R63, desc[UR18][R38.64] ;  /* 0x00000012263f0981 */ /* 0x000168000c1e1900 */
[----:B------:R0:W5:Y:S01]  /*3d30*/  @P0 LDG.E R64, desc[UR18][R32.64] ;  /* 0x0000001220400981 */ /* 0x000162000c1e1900 */
[----:B------:R-:W-:Y:S01]  /*3d40*/  ISETP.GT.U32.AND P0, PT, R0, 0x1bf, PT ;  /* 0x000001bf0000780c */ /* 0x000fe20003f04070 */
[----:B--2---:R-:W-:-:S02]  /*3d50*/  HADD2.F32 R34, -RZ, R74.H0_H0 ;  /* 0x2000004aff227230 */ /* 0x004fc40000004100 */
[----:B------:R-:W-:-:S10]  /*3d60*/  HADD2.F32 R35, -RZ, R74.H1_H1 ;  /* 0x3000004aff237230 */ /* 0x000fd40000004100 */
[----:B0-----:R-:W-:Y:S05]  /*3d70*/  @P0 BRA `(.L_x_1735) ;  /* 0x0000000000400947 */ /* 0x001fea0003800000 */
[----:B------:R-:W-:Y:S02]  /*3d80*/  ISETP.NE.AND P0, PT, RZ, UR21, PT ;  /* 0x00000015ff007c0c */ /* 0x000fe4000bf05270 */
[----:B------:R-:W-:-:S04]  /*3d90*/  IADD3 R36, R99, UR24, RZ ;  /* 0x0000001863247c10 */ /* 0x000fc8000fffe0ff */
        /* <DEDUP_REMOVED lines=14> */
.L_x_1735:
[----:B------:R-:W-:Y:S05]  /*3e80*/  BSYNC B0 ;  /* 0x0000000000007941 */ /* 0x000fea0003800000 */
.L_x_1734:
[----:B------:R-:W-:Y:S01]  /*3e90*/  ISETP.NE.AND P0, PT, RZ, UR21, PT ;  /* 0x00000015ff007c0c */ /* 0x000fe2000bf05270 */
[----:B------:R-:W-:Y:S01]  /*3ea0*/  FADD.FTZ R34, R34, -UR22 ;  /* 0x8000001622227e21 */ /* 0x000fe20008010000 */
[----:B------:R-:W-:Y:S01]  /*3eb0*/  FADD.FTZ R32, R35, -UR22 ;  /* 0x8000001623207e21 */ /* 0x000fe20008010000 */
        /* <DEDUP_REMOVED lines=25> */
.L_x_1736:
        /* <DEDUP_REMOVED lines=34> */
.L_x_1737:
        /* <DEDUP_REMOVED lines=40> */
.L_x_1738:
        /* <DEDUP_REMOVED lines=37> */
.L_x_1739:
        /* <DEDUP_REMOVED lines=37> */
.L_x_1740:
        /* <DEDUP_REMOVED lines=37> */
.L_x_1741:
        /* <DEDUP_REMOVED lines=37> */
.L_x_1742:
        /* <DEDUP_REMOVED lines=37> */
.L_x_1743:
        /* <DEDUP_REMOVED lines=37> */
.L_x_1744:
        /* <DEDUP_REMOVED lines=37> */
.L_x_1745:
        /* <DEDUP_REMOVED lines=37> */
.L_x_1746:
        /* <DEDUP_REMOVED lines=37> */
.L_x_1747:
        /* <DEDUP_REMOVED lines=37> */
.L_x_1748:
        /* <DEDUP_REMOVED lines=37> */
.L_x_1749:
        /* <DEDUP_REMOVED lines=37> */
.L_x_1750:
        /* <DEDUP_REMOVED lines=37> */
.L_x_1751:
        /* <DEDUP_REMOVED lines=37> */
.L_x_1752:
        /* <DEDUP_REMOVED lines=37> */
.L_x_1753:
        /* <DEDUP_REMOVED lines=37> */
.L_x_1754:
        /* <DEDUP_REMOVED lines=37> */
.L_x_1755:
        /* <DEDUP_REMOVED lines=37> */
.L_x_1756:
        /* <DEDUP_REMOVED lines=37> */
.L_x_1757:
        /* <DEDUP_REMOVED lines=37> */
.L_x_1758:
        /* <DEDUP_REMOVED lines=37> */
.L_x_1759:
        /* <DEDUP_REMOVED lines=37> */
.L_x_1760:
        /* <DEDUP_REMOVED lines=37> */
.L_x_1761:
        /* <DEDUP_REMOVED lines=37> */
.L_x_1762:
        /* <DEDUP_REMOVED lines=37> */
.L_x_1763:
        /* <DEDUP_REMOVED lines=37> */
.L_x_1764:
        /* <DEDUP_REMOVED lines=37> */
.L_x_1765:
        /* <DEDUP_REMOVED lines=35> */
.L_x_1766:
        /* <DEDUP_REMOVED lines=33> */
.L_x_1767:
        /* <DEDUP_REMOVED lines=87> */
.L_x_1769:
[----:B------:R-:W-:Y:S05]  /*8d10*/  BSYNC B0 ;  /* 0x0000000000007941 */ /* 0x000fea0003800000 */
.L_x_1768:
        /* <DEDUP_REMOVED lines=41> */
.L_x_1771:
[----:B------:R-:W-:Y:S05]  /*8fb0*/  BSYNC B0 ;  /* 0x0000000000007941 */ /* 0x000fea0003800000 */
.L_x_1770:
        /* <DEDUP_REMOVED lines=20> */
.L_x_1773:
[----:B------:R-:W-:Y:S05]  /*9100*/  BSYNC B0 ;  /* 0x0000000000007941 */ /* 0x000fea0003800000 */
.L_x_1772:
        /* <DEDUP_REMOVED lines=40> */
.L_x_1776:
[----:B------:R-:W-:Y:S02]  /*9390*/  MOV R33, UR25 ;  /* 0x0000001900217c02 */ /* 0x000fe40008000f00 */
[----:B------:R-:W-:-:S05]  /*93a0*/  MOV R32, UR24 ;  /* 0x0000001800207c02 */ /* 0x000fca0008000f00 */
[----:B------:R-:W2:Y:S04]  /*93b0*/  LDG.E.STRONG.GPU R33, desc[UR18][R32.64] ;  /* 0x0000001220217981 */ /* 0x000ea8000c1ef900 */
[----:B--2---:R-:W-:Y:S01]  /*93c0*/  CCTL.IVALL ;  /* 0x00000000ff00798f */ /* 0x004fe20002000000 */
[----:B------:R-:W-:Y:S05]  /*93d0*/  YIELD ;  /* 0x0000000000007946 */ /* 0x000fea0003800000 */
[----:B------:R-:W-:-:S13]  /*93e0*/  ISETP.NE.AND P6, PT, R33, R34, PT ;  /* 0x000000222100720c */ /* 0x000fda0003fc5270 */
[----:B------:R-:W-:Y:S05]  /*93f0*/  @P6 BRA `(.L_x_1776) ;  /* 0xfffffffc00e46947 */ /* 0x000fea000383ffff */
.L_x_1775:
        /* <DEDUP_REMOVED lines=26> */
.L_x_1780:
        /* <DEDUP_REMOVED lines=164> */
.L_x_1779:
        /* <DEDUP_REMOVED lines=88> */
.L_x_1781:
[----:B------:R-:W-:-:S04]  /*a560*/  LOP3.LUT P6, RZ, R3, 0x1, RZ, 0xc0, !PT ;  /* 0x0000000103ff7812 */ /* 0x000fc800078cc0ff */
[----:B------:R-:W-:-:S13]  /*a570*/  ISETP.NE.OR P6, PT, R32, RZ, P6 ;  /* 0x000000ff2000720c */ /* 0x000fda00037c5670 */
[----:B------:R-:W-:Y:S05]  /*a580*/  @!P6 BRA `(.L_x_1777) ;  /* 0x0000000000b0e947 */ /* 0x000fea0003800000 */
.L_x_1778:
        /* <DEDUP_REMOVED lines=44> */
.L_x_1777:
        /* <DEDUP_REMOVED lines=14> */
.L_x_1783:
[----:B------:R-:W-:Y:S05]  /*a930*/  BSYNC B0 ;  /* 0x0000000000007941 */ /* 0x000fea0003800000 */
.L_x_1782:
        /* <DEDUP_REMOVED lines=25> */
.L_x_1774:
[----:B------:R-:W1:Y:S01]  /*aad0*/  S2UR UR6, SR_CgaCtaId ;  /* 0x00000000000679c3 */ /* 0x000e620000008800 */
[----:B------:R-:W-:Y:S01]  /*aae0*/  UMOV UR5, 0x400 ;  /* 0x0000040000057882 */ /* 0x000fe20000000000 */
[----:B------:R-:W-:Y:S01]  /*aaf0*/  ISETP.NE.AND P6, PT, RZ, UR21, PT ;  /* 0x00000015ff007c0c */ /* 0x000fe2000bfc5270 */
[--C-:B------:R-:W-:Y:S02]  /*ab00*/  HADD2.F32 R38, -RZ, R73.reuse.H0_H0 ;  /* 0x20000049ff267230 */ /* 0x100fe40000004100 */
[----:B------:R-:W-:Y:S01]  /*ab10*/  HADD2.F32 R73, -RZ, R73.H1_H1 ;  /* 0x30000049ff497230 */ /* 0x000fe20000004100 */
[----:B-1----:R-:W-:-:S03]  /*ab20*/  ULEA UR5, UR6, UR5, 0x18 ;  /* 0x0000000506057291 */ /* 0x002fc6000f8ec03f */
[----:B------:R-:W-:-:S06]  /*ab30*/  ULDC UR6, c[0x0][0x2bc] ;  /* 0x0000af0000067ab9 */ /* 0x000fcc0000000800 */
[----:B------:R-:W-:Y:S01]  /*ab40*/  @!P0 STS.64 [UR5+0x88], R56 ;  /* 0x00008838ff008988 */ /* 0x000fe20008000a05 */
[----:B------:R-:W-:Y:S06]  /*ab50*/  BAR.SYNC.DEFER_BLOCKING 0x0 ;  /* 0x0000000000007b1d */ /* 0x000fec0000010000 */
[----:B0-----:R-:W0:Y:S02]  /*ab60*/  LDS.64 R32, [UR5+0x88] ;  /* 0x00008805ff207984 */ /* 0x001e240008000a00 */
[----:B0-----:R-:W-:Y:S01]  /*ab70*/  FMUL.FTZ R32, R32, UR6 ;  /* 0x0000000620207c20 */ /* 0x001fe20008410000 */
[----:B------:R-:W-:-:S04]  /*ab80*/  FMUL.FTZ R36, R33, UR6 ;  /* 0x0000000621247c20 */ /* 0x000fc80008410000 */
        /* <DEDUP_REMOVED lines=26> */
.L_x_1784:
        /* <DEDUP_REMOVED lines=22> */
.L_x_1786:
[----:B------:R-:W-:Y:S05]  /*ae90*/  BSYNC B0 ;  /* 0x0000000000007941 */ /* 0x000fea0003800000 */
.L_x_1785:
        /* <DEDUP_REMOVED lines=28> */
.L_x_1787:
        /* <DEDUP_REMOVED lines=22> */
.L_x_1789:
[----:B------:R-:W-:Y:S05]  /*b1c0*/  BSYNC B0 ;  /* 0x0000000000007941 */ /* 0x000fea0003800000 */
.L_x_1788:
        /* <DEDUP_REMOVED lines=28> */
.L_x_1790:
[----:B------:R-:W-:Y:S01]  /*b390*/  LOP3.LUT P0, RZ, R3, 0x4000, RZ, 0xc0, !PT ;  /* 0x0000400003ff7812 */ /* 0x000fe2000780c0ff */
[----:B------:R-:W-:-:S12]  /*b3a0*/  BSSY B0, `(.L_x_1791) ;  /* 0x0000015000007945 */ /* 0x000fd80003800000 */
[----:B------:R-:W-:Y:S05]  /*b3b0*/  @!P0 BRA `(.L_x_1792) ;  /* 0x00000000004c8947 */ /* 0x000fea0003800000 */
[----:B------:R-:W-:Y:S01]  /*b3c0*/  SHF.R.S32.HI R4, RZ, 0x1f, R123 ;  /* 0x0000001fff047819 */ /* 0x000fe2000001147b */
[----:B------:R-:W-:Y:S01]  /*b3d0*/  ULDC.64 UR6, c[0x0][0x288] ;  /* 0x0000a20000067ab9 */ /* 0x000fe20000000a00 */
[----:B------:R-:W-:Y:S01]  /*b3e0*/  MOV R5, R43 ;  /* 0x0000002b00057202 */ /* 0x000fe20000000f00 */
[----:B------:R-:W-:Y:S02]  /*b3f0*/  FFMA.FTZ R39, R39, UR5, R36 ;  /* 0x0000000527277c23 */ /* 0x000fe40008010024 */
        /* <DEDUP_REMOVED lines=10> */
[----:B------:R-:W-:-:S04]  /*b4a0*/  FFMA.FTZ R4, R37, UR5, R36 ;  /* 0x0000000525047c23 */ /* 0x000fc80008010024 */
[----:B------:R-:W-:-:S04]  /*b4b0*/  FFMA.FTZ R4, R35, R70, -R4 ;  /* 0x0000004623047223 */ /* 0x000fc80000010804 */
[----:B------:R-:W-:-:S05]  /*b4c0*/  FMUL.FTZ R4, R4, UR23 ;  /* 0x0000001704047c20 */ /* 0x000fca0008410000 */
[----:B------:R-:W-:-:S05]  /*b4d0*/  F2FP.F16.F32.PACK_AB R5, R4, R5 ;  /* 0x000000050405723e */ /* 0x000fca00000000ff */
[----:B------:R0:W-:Y:S02]  /*b4e0*/  STG.E desc[UR18][R32.64], R5 ;  /* 0x0000000520007986 */ /* 0x0001e4000c101912 */
.L_x_1792:
[----:B------:R-:W-:Y:S05]  /*b4f0*/  BSYNC B0 ;  /* 0x0000000000007941 */ /* 0x000fea0003800000 */
.L_x_1791:
[----:B------:R-:W1:Y:S01]  /*b500*/  LDC R34, c[0x0][0x2ac] ;  /* 0x0000ab00ff227b82 */ /* 0x000e620000000800 */
[----:B------:R-:W-:Y:S01]  /*b510*/  ISETP.NE.AND P0, PT, RZ, UR21, PT ;  /* 0x00000015ff007c0c */ /* 0x000fe2000bf05270 */
[--C-:B------:R-:W-:Y:S02]  /*b520*/  HADD2.F32 R4, -RZ, R6.reuse.H0_H0 ;  /* 0x20000006ff047230 */ /* 0x100fe40000004100 */
[----:B------:R-:W-:Y:S02]  /*b530*/  HADD2.F32 R6, -RZ, R6.H1_H1 ;  /* 0x30000006ff067230 */ /* 0x000fe40000004100 */
[--C-:B------:R-:W-:Y:S02]  /*b540*/  HADD2.F32 R35, -RZ, R90.reuse.H1_H1 ;  /* 0x3000005aff237230 */ /* 0x100fe40000004100 */
[----:B------:R-:W-:Y:S01]  /*b550*/  FADD.FTZ R4, R4, -UR22 ;  /* 0x8000001604047e21 */ /* 0x000fe20008010000 */
[----:B------:R-:W-:Y:S01]  /*b560*/  FADD.FTZ R37, R6, -UR22 ;  /* 0x8000001606257e21 */ /* 0x000fe20008010000 */
[----:B------:R-:W-:-:S02]  /*b570*/  HADD2.F32 R6, -RZ, R90.H0_H0 ;  /* 0x2000005aff067230 */ /* 0x000fc40000004100 */
[----:B------:R-:W-:Y:S01]  /*b580*/  FMUL.FTZ R39, R4, UR23 ;  /* 0x0000001704277c20 */ /* 0x000fe20008410000 */
        /* <DEDUP_REMOVED lines=20> */
.L_x_1793:
        /* <DEDUP_REMOVED lines=22> */
.L_x_1795:
[----:B------:R-:W-:Y:S05]  /*b830*/  BSYNC B0 ;  /* 0x0000000000007941 */ /* 0x000fea0003800000 */
.L_x_1794:
        /* <DEDUP_REMOVED lines=28> */
.L_x_1796:
        /* <DEDUP_REMOVED lines=22> */
.L_x_1798:
[----:B------:R-:W-:Y:S05]  /*bb60*/  BSYNC B0 ;  /* 0x0000000000007941 */ /* 0x000fea0003800000 */
.L_x_1797:
        /* <DEDUP_REMOVED lines=30> */
.L_x_1799:
        /* <DEDUP_REMOVED lines=22> */
.L_x_1801:
[----:B------:R-:W-:Y:S05]  /*beb0*/  BSYNC B0 ;  /* 0x0000000000007941 */ /* 0x000fea0003800000 */
.L_x_1800:
        /* <DEDUP_REMOVED lines=10> */
[----:B0-2---:R-:W-:Y:S01]  /*bf60*/  FFMA.FTZ R5, R35, R67, R68 ;  /* 0x0000004323057223 */ /* 0x005fe20000010044 */
        /* <DEDUP_REMOVED lines=17> */
.L_x_1802:
[----:B------:R-:W-:Y:S01]  /*c080*/  LOP3.LUT P0, RZ, R3, 0x400, RZ, 0xc0, !PT ;  /* 0x0000040003ff7812 */ /* 0x000fe2000780c0ff */
[----:B------:R-:W-:-:S12]  /*c090*/  BSSY B0, `(.L_x_1803) ;  /* 0x0000015000007945 */ /* 0x000fd80003800000 */
[----:B------:R-:W-:Y:S05]  /*c0a0*/  @!P0 BRA `(.L_x_1804) ;  /* 0x00000000004c8947 */ /* 0x000fea0003800000 */
[----:B------:R-:W-:Y:S01]  /*c0b0*/  SHF.R.S32.HI R4, RZ, 0x1f, R119 ;  /* 0x0000001fff047819 */ /* 0x000fe20000011477 */
[----:B------:R-:W-:Y:S01]  /*c0c0*/  ULDC.64 UR6, c[0x0][0x288] ;  /* 0x0000a20000067ab9 */ /* 0x000fe20000000a00 */
[----:B0-2---:R-:W-:Y:S01]  /*c0d0*/  MOV R5, R43 ;  /* 0x0000002b00057202 */ /* 0x005fe20000000f00 */
        /* <DEDUP_REMOVED lines=16> */
.L_x_1804:
[----:B------:R-:W-:Y:S05]  /*c1e0*/  BSYNC B0 ;  /* 0x0000000000007941 */ /* 0x000fea0003800000 */
.L_x_1803:
        /* <DEDUP_REMOVED lines=10> */
[----:B0-23--:R-:W-:Y:S01]  /*c290*/  FFMA.FTZ R5, R33, R67, R68 ;  /* 0x0000004321057223 */ /* 0x00dfe20000010044 */
        /* <DEDUP_REMOVED lines=17> */
.L_x_1805:
[----:B------:R-:W-:Y:S01]  /*c3b0*/  LOP3.LUT P0, RZ, R3, 0x200, RZ, 0xc0, !PT ;  /* 0x0000020003ff7812 */ /* 0x000fe2000780c0ff */
[----:B------:R-:W-:-:S12]  /*c3c0*/  BSSY B0, `(.L_x_1806) ;  /* 0x0000015000007945 */ /* 0x000fd80003800000 */
[----:B------:R-:W-:Y:S05]  /*c3d0*/  @!P0 BRA `(.L_x_1807) ;  /* 0x00000000004c8947 */ /* 0x000fea0003800000 */
[----:B------:R-:W-:Y:S01]  /*c3e0*/  SHF.R.S32.HI R4, RZ, 0x1f, R118 ;  /* 0x0000001fff047819 */ /* 0x000fe20000011476 */
[----:B------:R-:W-:Y:S01]  /*c3f0*/  ULDC.64 UR6, c[0x0][0x288] ;  /* 0x0000a20000067ab9 */ /* 0x000fe20000000a00 */
[----:B0-23--:R-:W-:Y:S01]  /*c400*/  MOV R5, R43 ;  /* 0x0000002b00057202 */ /* 0x00dfe20000000f00 */
        /* <DEDUP_REMOVED lines=16> */
.L_x_1807:
[----:B------:R-:W-:Y:S05]  /*c510*/  BSYNC B0 ;  /* 0x0000000000007941 */ /* 0x000fea0003800000 */
.L_x_1806:
        /* <DEDUP_REMOVED lines=28> */
.L_x_1808:
[----:B------:R-:W-:Y:S01]  /*c6e0*/  LOP3.LUT P0, RZ, R3, 0x100, RZ, 0xc0, !PT ;  /* 0x0000010003ff7812 */ /* 0x000fe2000780c0ff */
[----:B------:R-:W-:-:S12]  /*c6f0*/  BSSY B0, `(.L_x_1809) ;  /* 0x0000015000007945 */ /* 0x000fd80003800000 */
[----:B------:R-:W-:Y:S05]  /*c700*/  @!P0 BRA `(.L_x_1810) ;  /* 0x00000000004c8947 */ /* 0x000fea0003800000 */
[----:B------:R-:W-:Y:S01]  /*c710*/  SHF.R.S32.HI R4, RZ, 0x1f, R117 ;  /* 0x0000001fff047819 */ /* 0x000fe20000011475 */
[----:B------:R-:W-:Y:S01]  /*c720*/  ULDC.64 UR6, c[0x0][0x288] ;  /* 0x0000a20000067ab9 */ /* 0x000fe20000000a00 */
[----:B0-234-:R-:W-:Y:S01]  /*c730*/  MOV R5, R43 ;  /* 0x0000002b00057202 */ /* 0x01dfe20000000f00 */
        /* <DEDUP_REMOVED lines=16> */
.L_x_1810:
[----:B------:R-:W-:Y:S05]  /*c840*/  BSYNC B0 ;  /* 0x0000000000007941 */ /* 0x000fea0003800000 */
.L_x_1809:
        /* <DEDUP_REMOVED lines=28> */
.L_x_1811:
        /* <DEDUP_REMOVED lines=22> */
.L_x_1813:
[----:B------:R-:W-:Y:S05]  /*cb70*/  BSYNC B0 ;  /* 0x0000000000007941 */ /* 0x000fea0003800000 */
.L_x_1812:
        /* <DEDUP_REMOVED lines=28> */
.L_x_1814:
        /* <DEDUP_REMOVED lines=22> */
.L_x_1816:
[----:B------:R-:W-:Y:S05]  /*cea0*/  BSYNC B0 ;  /* 0x0000000000007941 */ /* 0x000fea0003800000 */
.L_x_1815:
        /* <DEDUP_REMOVED lines=28> */
.L_x_1817:
        /* <DEDUP_REMOVED lines=22> */
.L_x_1819:
[----:B------:R-:W-:Y:S05]  /*d1d0*/  BSYNC B0 ;  /* 0x0000000000007941 */ /* 0x000fea0003800000 */
.L_x_1818:
        /* <DEDUP_REMOVED lines=28> */
.L_x_1820:
        /* <DEDUP_REMOVED lines=22> */
.L_x_1822:
[----:B------:R-:W-:Y:S05]  /*d500*/  BSYNC B0 ;  /* 0x0000000000007941 */ /* 0x000fea0003800000 */
.L_x_1821:
        /* <DEDUP_REMOVED lines=28> */
.L_x_1823:
        /* <DEDUP_REMOVED lines=16> */
[----:B------:R-:W-:Y:S02]  /*d7d0*/  FFMA.FTZ R4, R33, UR5, R36 ;  /* 0x0000000521047c23 */ /* 0x000fe40008010024 */
[----:B------:R-:W-:Y:S02]  /*d7e0*/  FMUL.FTZ R5, R5, UR23 ;  /* 0x0000001705057c20 */ /* 0x000fe40008410000 */
[----:B------:R-:W-:-:S04]  /*d7f0*/  FFMA.FTZ R4, R71, R70, -R4 ;  /* 0x0000004647047223 */ /* 0x000fc80000010804 */
[----:B------:R-:W-:-:S05]  /*d800*/  FMUL.FTZ R4, R4, UR23 ;  /* 0x0000001704047c20 */ /* 0x000fca0008410000 */
[----:B------:R-:W-:-:S05]  /*d810*/  F2FP.F16.F32.PACK_AB R5, R4, R5 ;  /* 0x000000050405723e */ /* 0x000fca00000000ff */
[----:B------:R0:W-:Y:S02]  /*d820*/  STG.E desc[UR18][R6.64], R5 ;  /* 0x0000000506007986 */ /* 0x0001e4000c101912 */
.L_x_1825:
[----:B------:R-:W-:Y:S05]  /*d830*/  BSYNC B0 ;  /* 0x0000000000007941 */ /* 0x000fea0003800000 */
.L_x_1824:
        /* <DEDUP_REMOVED lines=28> */
.L_x_1826:
        /* <DEDUP_REMOVED lines=22> */
.L_x_1828:
[----:B------:R-:W-:Y:S05]  /*db60*/  BSYNC B0 ;  /* 0x0000000000007941 */ /* 0x000fea0003800000 */
.L_x_1827:
        /* <DEDUP_REMOVED lines=28> */
.L_x_1829:
        /* <DEDUP_REMOVED lines=22> */
.L_x_1831:
[----:B------:R-:W-:Y:S05]  /*de90*/  BSYNC B0 ;  /* 0x0000000000007941 */ /* 0x000fea0003800000 */
.L_x_1830:
        /* <DEDUP_REMOVED lines=28> */
.L_x_1832:
        /* <DEDUP_REMOVED lines=21> */
.L_x_1834:
[----:B------:R-:W-:Y:S05]  /*e1b0*/  BSYNC B0 ;  /* 0x0000000000007941 */ /* 0x000fea0003800000 */
.L_x_1833:
        /* <DEDUP_REMOVED lines=27> */
.L_x_1835:
        /* <DEDUP_REMOVED lines=21> */
.L_x_1837:
[----:B------:R-:W-:Y:S05]  /*e4c0*/  BSYNC B0 ;  /* 0x0000000000007941 */ /* 0x000fea0003800000 */
.L_x_1836:
        /* <DEDUP_REMOVED lines=27> */
.L_x_1838:
        /* <DEDUP_REMOVED lines=21> */
.L_x_1840:
[----:B------:R-:W-:Y:S05]  /*e7d0*/  BSYNC B0 ;  /* 0x0000000000007941 */ /* 0x000fea0003800000 */
.L_x_1839:
        /* <DEDUP_REMOVED lines=27> */
.L_x_1841:
        /* <DEDUP_REMOVED lines=21> */
.L_x_1843:
[----:B------:R-:W-:Y:S05]  /*eae0*/  BSYNC B0 ;  /* 0x0000000000007941 */ /* 0x000fea0003800000 */
.L_x_1842:
        /* <DEDUP_REMOVED lines=27> */
.L_x_1844:
        /* <DEDUP_REMOVED lines=21> */
.L_x_1846:
[----:B------:R-:W-:Y:S05]  /*edf0*/  BSYNC B0 ;  /* 0x0000000000007941 */ /* 0x000fea0003800000 */
.L_x_1845:
        /* <DEDUP_REMOVED lines=27> */
.L_x_1847:
        /* <DEDUP_REMOVED lines=18> */
[----:B------:R-:W-:Y:S01]  /*f0d0*/  FFMA.FTZ R4, R9, R70, -R4 ;  /* 0x0000004609047223 */ /* 0x000fe20000010804 */
[----:B------:R-:W-:-:S03]  /*f0e0*/  FMUL.FTZ R5, R5, UR23 ;  /* 0x0000001705057c20 */ /* 0x000fc60008410000 */
[----:B------:R-:W-:-:S05]  /*f0f0*/  FMUL.FTZ R4, R4, UR23 ;  /* 0x0000001704047c20 */ /* 0x000fca0008410000 */
[----:B------:R-:W-:-:S05]  /*f100*/  F2FP.F16.F32.PACK_AB R5, R4, R5 ;  /* 0x000000050405723e */ /* 0x000fca00000000ff */
[----:B------:R0:W-:Y:S02]  /*f110*/  STG.E desc[UR18][R6.64], R5 ;  /* 0x0000000506007986 */ /* 0x0001e4000c101912 */
.L_x_1849:
[----:B------:R-:W-:Y:S05]  /*f120*/  BSYNC B0 ;  /* 0x0000000000007941 */ /* 0x000fea0003800000 */
.L_x_1848:
        /* <DEDUP_REMOVED lines=27> */
.L_x_1850:
        /* <DEDUP_REMOVED lines=23> */
.L_x_1852:
[----:B------:R-:W-:Y:S05]  /*f450*/  BSYNC B0 ;  /* 0x0000000000007941 */ /* 0x000fea0003800000 */
.L_x_1851:
[----:B------:R-:W-:Y:S01]  /*f460*/  ISETP.NE.AND P0, PT, RZ, UR21, PT ;  /* 0x00000015ff007c0c */ /* 0x000fe2000bf05270 */
[----:B------:R-:W-:Y:S01]  /*f470*/  HADD2.F32 R63, -RZ, R63.H1_H1 ;  /* 0x3000003fff3f7230 */ /* 0x000fe20000004100 */
[----:B------:R-:W-:Y:S01]  /*f480*/  SHF.R.U32.HI R4, RZ, 0x3, R0 ;  /* 0x00000003ff047819 */ /* 0x000fe20000011600 */
[----:B------:R-:W-:Y:S01]  /*f490*/  FADD.FTZ R28, R28, -UR22 ;  /* 0x800000161c1c7e21 */ /* 0x000fe20008010000 */
[----:B------:R-:W-:Y:S02]  /*f4a0*/  HADD2.F32 R32, -RZ, R65.H0_H0 ;  /* 0x20000041ff207230 */ /* 0x000fe40000004100 */
[----:B------:R-:W-:Y:S01]  /*f4b0*/  FADD.FTZ R63, R63, -UR22 ;  /* 0x800000163f3f7e21 */ /* 0x000fe20008010000 */
[--C-:B------:R-:W-:Y:S02]  /*f4c0*/  HADD2.F32 R10, -RZ, R64.reuse.H0_H0 ;  /* 0x20000040ff0a7230 */ /* 0x100fe40000004100 */
        /* <DEDUP_REMOVED lines=24> */
.L_x_1853:
        /* <DEDUP_REMOVED lines=23> */
.L_x_1855:
[----:B------:R-:W-:Y:S05]  /*f7c0*/  BSYNC B0 ;  /* 0x0000000000007941 */ /* 0x000fea0003800000 */
.L_x_1854:
[----:B------:R-:W-:Y:S01]  /*f7d0*/  ISETP.NE.AND P0, PT, RZ, UR21, PT ;  /* 0x00000015ff007c0c */ /* 0x000fe2000bf05270 */
[----:B------:R-:W-:Y:S01]  /*f7e0*/  FADD.FTZ R32, R32, -UR22 ;  /* 0x8000001620207e21 */ /* 0x000fe20008010000 */
[----:B------:R-:W-:Y:S01]  /*f7f0*/  FADD.FTZ R65, R65, -UR22 ;  /* 0x8000001641417e21 */ /* 0x000fe20008010000 */
[----:B-1----:R-:W-:Y:S02]  /*f800*/  IMAD R34, R34, UR20, R5 ;  /* 0x0000001422227c24 */ /* 0x002fe4000f8e0205 */
[--C-:B0-----:R-:W-:Y:S02]  /*f810*/  HADD2.F32 R8, -RZ, R66.reuse.H0_H0 ;  /* 0x20000042ff087230 */ /* 0x101fe40000004100 */
        /* <DEDUP_REMOVED lines=23> */
.L_x_1856:
        /* <DEDUP_REMOVED lines=23> */
.L_x_1858:
[----:B------:R-:W-:Y:S05]  /*fb00*/  BSYNC B0 ;  /* 0x0000000000007941 */ /* 0x000fea0003800000 */
.L_x_1857:
[----:B------:R-:W-:Y:S01]  /*fb10*/  ISETP.NE.AND P6, PT, RZ, UR21, PT ;  /* 0x00000015ff007c0c */ /* 0x000fe2000bfc5270 */
[----:B------:R-:W-:Y:S02]  /*fb20*/  HADD2.F32 R12, -RZ, R12.H1_H1 ;  /* 0x3000000cff0c7230 */ /* 0x000fe40000004100 */
[----:B------:R-:W-:Y:S01]  /*fb30*/  FADD.FTZ R28, R28, -UR22 ;  /* 0x800000161c1c7e21 */ /* 0x000fe20008010000 */
[----:B------:R-:W-:Y:S01]  /*fb40*/  IADD3 R14, R34, 0xc8, RZ ;  /* 0x000000c8220e7810 */ /* 0x000fe20007ffe0ff */
[----:B------:R-:W-:Y:S01]  /*fb50*/  ULDC.64 UR6, c[0x0][0x290] ;  /* 0x0000a40000067ab9 */ /* 0x000fe20000000a00 */
[--C-:B------:R-:W-:Y:S02]  /*fb60*/  HADD2.F32 R8, -RZ, R13.reuse.H0_H0 ;  /* 0x2000000dff087230 */ /* 0x100fe40000004100 */
[----:B------:R-:W-:Y:S01]  /*fb70*/  FADD.FTZ R12, R12, -UR22 ;  /* 0x800000160c0c7e21 */ /* 0x000fe20008010000 */
[----:B------:R-:W-:Y:S02]  /*fb80*/  HADD2.F32 R13, -RZ, R13.H1_H1 ;  /* 0x3000000dff0d7230 */ /* 0x000fe40000004100 */
[----:B------:R-:W-:Y:S01]  /*fb90*/  FMUL.FTZ R17, R28, UR23 ;  /* 0x000000171c117c20 */ /* 0x000fe20008410000 */
        /* <DEDUP_REMOVED lines=21> */
.L_x_1859:
        /* <DEDUP_REMOVED lines=27> */
.L_x_1861:
[----:B------:R-:W-:Y:S05]  /*fea0*/  BSYNC B0 ;  /* 0x0000000000007941 */ /* 0x000fea0003800000 */
.L_x_1860:
        /* <DEDUP_REMOVED lines=27> */
.L_x_1862:
        /* <DEDUP_REMOVED lines=27> */
.L_x_1864:
[----:B------:R-:W-:Y:S05]  /*10210*/  BSYNC B0 ;  /* 0x0000000000007941 */ /* 0x000fea0003800000 */
.L_x_1863:
        /* <DEDUP_REMOVED lines=27> */
.L_x_1865:
        /* <DEDUP_REMOVED lines=27> */
.L_x_1867:
[----:B------:R-:W-:Y:S05]  /*10580*/  BSYNC B0 ;  /* 0x0000000000007941 */ /* 0x000fea0003800000 */
.L_x_1866:
        /* <DEDUP_REMOVED lines=10> */
[----:B0123--:R-:W-:-:S03]  /*10630*/  FFMA.FTZ R5, R21, R70, R69 ;  /* 0x0000004615057223 */ /* 0x00ffc60000010045 */
        /* <DEDUP_REMOVED lines=16> */
.L_x_1868:
        /* <DEDUP_REMOVED lines=27> */
.L_x_1870:
[----:B------:R-:W-:Y:S05]  /*108f0*/  BSYNC B0 ;  /* 0x0000000000007941 */ /* 0x000fea0003800000 */
.L_x_1869:
        /* <DEDUP_REMOVED lines=27> */
.L_x_1871:
        /* <DEDUP_REMOVED lines=27> */
.L_x_1873:
[----:B------:R-:W-:Y:S05]  /*10c60*/  BSYNC B0 ;  /* 0x0000000000007941 */ /* 0x000fea0003800000 */
.L_x_1872:
        /* <DEDUP_REMOVED lines=27> */
.L_x_1874:
        /* <DEDUP_REMOVED lines=27> */
.L_x_1876:
[----:B------:R-:W-:Y:S05]  /*10fd0*/  BSYNC B0 ;  /* 0x0000000000007941 */ /* 0x000fea0003800000 */
.L_x_1875:
        /* <DEDUP_REMOVED lines=26> */
.L_x_1877:
[----:B------:R-:W-:Y:S01]  /*11180*/  ISETP.GE.U32.AND P0, PT, R15, UR6, PT ;  /* 0x000000060f007c0c */ /* 0x000fe2000bf06070 */
[----:B------:R-:W-:Y:S03]  /*11190*/  BSSY B0, `(.L_x_1878) ;  /* 0x0000015000007945 */ /* 0x000fe60003800000 */
[----:B------:R-:W-:-:S04]  /*111a0*/  ISETP.GE.AND.EX P0, PT, R94, UR7, PT, P0 ;  /* 0x000000075e007c0c */ /* 0x000fc8000bf06300 */
[----:B------:R-:W-:-:S13]  /*111b0*/  ISETP.GT.U32.OR P0, PT, R0, 0x1bf, P0 ;  /* 0x000001bf0000780c */ /* 0x000fda0000704470 */
[----:B------:R-:W-:Y:S05]  /*111c0*/  @P0 BRA `(.L_x_1879) ;  /* 0x0000000000440947 */ /* 0x000fea0003800000 */
[----:B------:R-:W-:Y:S01]  /*111d0*/  ULDC.64 UR6, c[0x0][0x288] ;  /* 0x0000a20000067ab9 */ /* 0x000fe20000000a00 */
[----:B------:R-:W-:Y:S01]  /*111e0*/  MOV R42, R44 ;  /* 0x0000002c002a7202 */ /* 0x000fe20000000f00 */
[--C-:B------:R-:W-:Y:S01]  /*111f0*/  FFMA.FTZ R7, R11, UR5, R36.reuse ;  /* 0x000000050b077c23 */ /* 0x100fe20008010024 */
[----:B------:R-:W-:Y:S02]  /*11200*/  IMAD R94, R94, UR6, RZ ;  /* 0x000000065e5e7c24 */ /* 0x000fe4000f8e02ff */
        /* <DEDUP_REMOVED lines=13> */
.L_x_1879:
[----:B------:R-:W-:Y:S05]  /*112e0*/  BSYNC B0 ;  /* 0x0000000000007941 */ /* 0x000fea0003800000 */
.L_x_1878:
        /* <DEDUP_REMOVED lines=9> */
.L_x_1733:
        /* <DEDUP_REMOVED lines=19> */
.L_x_1882:
[----:B------:R-:W-:Y:S05]  /*114b0*/  BSYNC B0 ;  /* 0x0000000000007941 */ /* 0x000fea0003800000 */
.L_x_1881:
        /* <DEDUP_REMOVED lines=11> */
.L_x_1884:
[----:B------:R-:W2:Y:S04]  /*11570*/  LDG.E.STRONG.GPU R5, desc[UR18][R2.64] ;  /* 0x0000001202057981 */ /* 0x000ea8000c1ef900 */
[----:B--2---:R-:W-:Y:S01]  /*11580*/  CCTL.IVALL ;  /* 0x00000000ff00798f */ /* 0x004fe20002000000 */
[----:B------:R-:W-:Y:S05]  /*11590*/  YIELD ;  /* 0x0000000000007946 */ /* 0x000fea0003800000 */
[----:B------:R-:W-:-:S13]  /*115a0*/  ISETP.NE.AND P0, PT, R5, R4, PT ;  /* 0x000000040500720c */ /* 0x000fda0003f05270 */
[----:B------:R-:W-:Y:S05]  /*115b0*/  @P0 BRA `(.L_x_1884) ;  /* 0xfffffffc00ec0947 */ /* 0x000fea000383ffff */
.L_x_1883:
        /* <DEDUP_REMOVED lines=25> */
.L_x_1885:
[----:B------:R-:W-:-:S04]  /*11750*/  LEA R6, P0, R0, UR4, 0x2 ;  /* 0x0000000400067c11 */ /* 0x000fc8000f8010ff */
[----:B------:R-:W-:Y:S02]  /*11760*/  LEA.HI.X R7, R0, UR5, R7, 0x2, P0 ;  /* 0x0000000500077c11 */ /* 0x000fe400080f1407 */
[-C--:B------:R-:W-:Y:S02]  /*11770*/  LEA R8, P0, R25, R6.reuse, 0x2 ;  /* 0x0000000619087211 */ /* 0x080fe400078010ff */
[-C--:B------:R-:W-:Y:S01]  /*11780*/  LEA R12, P2, R27, R6.reuse, 0x2 ;  /* 0x000000061b0c7211 */ /* 0x080fe200078410ff */
[----:B--2---:R2:W3:Y:S01]  /*11790*/  LDG.E R2, desc[UR18][R6.64] ;  /* 0x0000001206027981 */ /* 0x0044e2000c1e1900 */
[----:B------:R-:W-:Y:S02]  /*117a0*/  LEA R10, P1, R22, R6, 0x2 ;  /* 0x00000006160a7211 */ /* 0x000fe400078210ff */
[C---:B------:R-:W-:Y:S02]  /*117b0*/  IADD3.X R9, R7.reuse, R31, RZ, P0, !PT ;  /* 0x0000001f07097210 */ /* 0x040fe400007fe4ff */
[----:B------:R-:W-:-:S02]  /*117c0*/  IADD3.X R13, R7, R29, RZ, P2, !PT ;  /* 0x0000001d070d7210 */ /* 0x000fc400017fe4ff */
[----:B------:R-:W-:Y:S02]  /*117d0*/  IADD3.X R11, R23, R7, RZ, P1, !PT ;  /* 0x00000007170b7210 */ /* 0x000fe40000ffe4ff */
[----:B------:R-:W3:Y:S04]  /*117e0*/  LDG.E R9, desc[UR18][R8.64] ;  /* 0x0000001208097981 */ /* 0x000ee8000c1e1900 */
[----:B------:R-:W4:Y:S04]  /*117f0*/  LDG.E R10, desc[UR18][R10.64] ;  /* 0x000000120a0a7981 */ /* 0x000f28000c1e1900 */
[----:B------:R-:W4:Y:S01]  /*11800*/  LDG.E R13, desc[UR18][R12.64] ;  /* 0x000000120c0d7981 */ /* 0x000f22000c1e1900 */
[----:B------:R-:W-:-:S02]  /*11810*/  SHF.L.U32 R5, R0, 0x1, RZ ;  /* 0x0000000100057819 */ /* 0x000fc400000006ff */
[----:B------:R-:W-:-:S04]  /*11820*/  IADD3 R0, R0, 0x1c0, RZ ;  /* 0x000001c000007810 */ /* 0x000fc80007ffe0ff */
[----:B------:R-:W-:Y:S02]  /*11830*/  ISETP.GT.U32.AND P0, PT, R25, R0, PT ;  /* 0x000000001900720c */ /* 0x000fe40003f04070 */
[----:B--2---:R-:W-:-:S04]  /*11840*/  SHF.R.S32.HI R7, RZ, 0x1f, R0 ;  /* 0x0000001fff077819 */ /* 0x004fc80000011400 */
[----:B------:R-:W-:Y:S02]  /*11850*/  ISETP.GT.AND.EX P0, PT, R18, R7, PT, P0 ;  /* 0x000000071200720c */ /* 0x000fe40003f04300 */
[----:B---3--:R-:W-:Y:S01]  /*11860*/  F2FP.BF16.F32.PACK_AB R19, R9, R2 ;  /* 0x000000020913723e */ /* 0x008fe200000010ff */
[----:B0-----:R-:W-:-:S04]  /*11870*/  IMAD.WIDE R2, R5, 0x2, R14 ;  /* 0x0000000205027825 */ /* 0x001fc800078e020e */
[----:B-1----:R-:W-:Y:S01]  /*11880*/  IMAD.WIDE R4, R5, 0x2, R16 ;  /* 0x0000000205047825 */ /* 0x002fe200078e0210 */
[----:B----4-:R-:W-:Y:S01]  /*11890*/  F2FP.BF16.F32.PACK_AB R21, R13, R10 ;  /* 0x0000000a0d15723e */ /* 0x010fe200000010ff */
[----:B------:R2:W-:Y:S04]  /*118a0*/  STG.E desc[UR18][R2.64], R19 ;  /* 0x0000001302007986 */ /* 0x0005e8000c101912 */
[----:B------:R2:W-:Y:S01]  /*118b0*/  STG.E desc[UR18][R4.64], R21 ;  /* 0x0000001504007986 */ /* 0x0005e2000c101912 */
[----:B------:R-:W-:Y:S05]  /*118c0*/  @P0 BRA `(.L_x_1885) ;  /* 0xfffffffc00a00947 */ /* 0x000fea000383ffff */
[----:B------:R-:W-:Y:S05]  /*118d0*/  EXIT ;  /* 0x000000000000794d */ /* 0x000fea0003800000 */
.L_x_1886:
        /* <DEDUP_REMOVED lines=10> */
.L_x_5612:


//--------------------- .text._Z35group_norm_nhwc_bwd_one_pass_kernelI11Fp16IOBf16WLi512ELi112ELi448EEv26Group_norm_nhwc_bwd_params --------------------------
	.section	.text._Z35group_norm_nhwc_bwd_one_pass_kernelI11Fp16IOBf16WLi512ELi112ELi448EEv26Group_norm_nhwc_bwd_params,"ax",@progbits
	.align	128
        .global         _Z35group_norm_nhwc_bwd_one_pass_kernelI11Fp16IOBf16WLi512ELi112ELi448EEv26Group_norm_nhwc_bwd_params
        .type           _Z35group_norm_nhwc_bwd_one_pass_kernelI11Fp16IOBf16WLi512ELi112ELi448EEv26Group_norm_nhwc_bwd_params,@function
        .size           _Z35group_norm_nhwc_bwd_one_pass_kernelI11Fp16IOBf16WLi512ELi112ELi448EEv26Group_norm_nhwc_bwd_params,(.L_x_5613 - _Z35group_norm_nhwc_bwd_one_pass_kernelI11Fp16IOBf16WLi512ELi112ELi448EEv26Group_norm_nhwc_bwd_params)
        .other          _Z35group_norm_nhwc_bwd_one_pass_kernelI11Fp16IOBf16WLi512ELi112ELi448EEv26Group_norm_nhwc_bwd_params,@"STO_CUDA_ENTRY STV_DEFAULT"
_Z35group_norm_nhwc_bwd_one_pass_kernelI11Fp16IOBf16WLi512ELi112ELi448EEv26Group_norm_nhwc_bwd_params:
.text._Z35group_norm_nhwc_bwd_one_pass_kernelI11Fp16IOBf16WLi512ELi112ELi448EEv26Group_norm_nhwc_bwd_params:
        /* <DEDUP_REMOVED lines=32> */
.L_x_1974:
        /* <DEDUP_REMOVED lines=39> */
[----:B------:R-:W-:Y:S04]  /*0470*/  STL [R1+0x410], R120 ;  /* 0x0004107801007387 */ /* 0x000fe80000100800 */
[----:B------:R-:W-:Y:S01]  /*0480*/  STL [R1+0x414], R120 ;  /* 0x0004147801007387 */ /* 0x000fe20000100800 */
[----:B0-----:R-:W-:-:S03]  /*0490*/  R2UR UR7, R2 ;  /* 0x00000000020772ca */ /* 0x001fc600000e0000 */
[----:B------:R-:W-:Y:S10]  /*04a0*/  STL [R1+0x418], R120 ;  /* 0x0004187801007387 */ /* 0x000ff40000100800 */
        /* <DEDUP_REMOVED lines=779> */
[----:B------:R-:W-:-:S03]  /*3560*/  ISETP.GE.U32.AND P3, PT, R13, UR18, PT ;  /* 0x000000120d007c0c */ /* 0x000fc6000bf66070 */
[----:B------:R0:W-:Y:S01]  /*3570*/  @!P4 STL.64 [R1+0x2a8], R52 ;  /* 0x0002a8340100c387 */ /* 0x0001e20000100a00 */
[----:B------:R-:W-:-:S13]  /*3580*/  ISETP.GE.OR.EX P5, PT, R0, UR19, P1, P3 ;  /* 0x0000001300007c0c */ /* 0x000fda0008fa6730 */
[----:B------:R-:W1:Y:S01]  /*3590*/  @!P5 LDC.64 R118, c[0x0][0x288] ;  /* 0x0000a200ff76db82 */ /* 0x000e620000000a00 */
[----:B------:R-:W-:Y:S02]  /*35a0*/  @!P5 MOV R116, R64 ;  /* 0x000000400074d202 */ /* 0x000fe40000000f00 */
[----:B------:R-:W-:Y:S02]  /*35b0*/  @!P5 MOV R117, R63 ;  /* 0x0000003f0075d202 */ /* 0x000fe40000000f00 */
[----:B------:R-:W-:Y:S01]  /*35c0*/  @P5 LOP3.LUT R84, R84, 0x4, RZ, 0xfc, !PT ;  /* 0x0000000454545812 */ /* 0x000fe200078efcff */
[----:B-1----:R-:W-:-:S04]  /*35d0*/  @!P5 IMAD R0, R0, R118, RZ ;  /* 0x000000760000d224 */ /* 0x002fc800078e02ff */
        /* <DEDUP_REMOVED lines=23> */
[----:B------:R1:W5:Y:S01]  /*3750*/  @!P2 LDG.E R3, desc[UR10][R114.64] ;  /* 0x0000000a7203a981 */ /* 0x000362000c1e1900 */
        /* <DEDUP_REMOVED lines=30> */
[----:B------:R1:W-:Y:S06]  /*3940*/  @!P5 STL.64 [R1+0x240], R122 ;  /* 0x0002407a0100d387 */ /* 0x0003ec0000100a00 */
[----:B-1----:R-:W1:Y:S01]  /*3950*/  @!P3 LDC.64 R122, c[0x0][0x230] ;  /* 0x00008c00ff7abb82 */ /* 0x002e620000000a00 */
[----:B0-----:R-:W-:-:S04]  /*3960*/  @!P3 IMAD R110, R110, R8, RZ ;  /* 0x000000086e6eb224 */ /* 0x001fc800078e02ff */
[----:B------:R-:W-:Y:S01]  /*3970*/  @!P3 IMAD R9, R13, R9, R110 ;  /* 0x000000090d09b224 */ /* 0x000fe200078e026e */
[----:B------:R-:W-:-:S05]  /*3980*/  @!P3 MOV R110, R64 ;  /* 0x00000040006eb202 */ /* 0x000fca0000000f00 */
[----:B------:R-:W-:-:S05]  /*3990*/  @!P3 IMAD.WIDE.U32 R110, R13, R8, R110 ;  /* 0x000000080d6eb225 */ /* 0x000fca00078e006e */
[----:B------:R-:W-:-:S04]  /*39a0*/  @!P3 IADD3 R9, R111, R9, RZ ;  /* 0x000000096f09b210 */ /* 0x000fc80007ffe0ff */
[C---:B------:R-:W-:Y:S02]  /*39b0*/  @!P3 SHF.L.U64.HI R11, R110.reuse, 0x1, R9 ;  /* 0x000000016e0bb819 */ /* 0x040fe40000010209 */
[----:B------:R-:W0:Y:S01]  /*39c0*/  @!P3 LDC.64 R8, c[0x0][0x228] ;  /* 0x00008a00ff08bb82 */ /* 0x000e220000000a00 */
[----:B------:R-:W-:-:S04]  /*39d0*/  @!P3 SHF.L.U32 R110, R110, 0x1, RZ ;  /* 0x000000016e6eb819 */ /* 0x000fc800000006ff */
[C---:B-1----:R-:W-:Y:S02]  /*39e0*/  @!P3 IADD3 R122, P0, R110.reuse, R122, RZ ;  /* 0x0000007a6e7ab210 */ /* 0x042fe40007f1e0ff */
[----:B------:R-:W-:Y:S02]  /*39f0*/  LOP3.LUT P2, RZ, R85, 0x1, RZ, 0xc0, !PT ;  /* 0x0000000155ff7812 */ /* 0x000fe4000784c0ff */
[----:B------:R-:W-:Y:S02]  /*3a00*/  @!P3 IADD3.X R123, R11, R123, RZ, P0, !PT ;  /* 0x0000007b0b7bb210 */ /* 0x000fe400007fe4ff */
[----:B0-----:R-:W-:-:S04]  /*3a10*/  @!P3 IADD3 R116, P0, R110, R8, RZ ;  /* 0x000000086e74b210 */ /* 0x001fc80007f1e0ff */
[----:B------:R-:W-:Y:S02]  /*3a20*/  @!P3 IADD3.X R117, R11, R9, RZ, P0, !PT ;  /* 0x000000090b75b210 */ /* 0x000fe400007fe4ff */
[----:B------:R-:W-:-:S06]  /*3a30*/  CS2R R8, SRZ ;  /* 0x0000000000087805 */ /* 0x000fcc000001ff00 */
[----:B------:R-:W2:Y:S04]  /*3a40*/  @!P2 LDG.E R9, desc[UR10][R108.64] ;  /* 0x0000000a6c09a981 */ /* 0x000ea8000c1e1900 */
[----:B------:R0:W2:Y:S01]  /*3a50*/  @!P2 LDG.E R8, desc[UR10][R16.64] ;  /* 0x0000000a1008a981 */ /* 0x0000a2000c1e1900 */
[----:B------:R-:W-:-:S04]  /*3a60*/  IADD3 R13, R121, 0x130, RZ ;  /* 0x00000130790d7810 */ /* 0x000fc80007ffe0ff */
        /* <DEDUP_REMOVED lines=26> */
[----:B------:R-:W0:Y:S03]  /*3c10*/  @!P2 LDC.64 R104, c[0x0][0x228] ;  /* 0x00008a00ff68ab82 */ /* 0x000e260000000a00 */
[----:B------:R-:W-:Y:S01]  /*3c20*/  @!P2 STL.64 [R1+0x218], R112 ;  /* 0x000218700100a387 */ /* 0x000fe20000100a00 */
[C---:B------:R-:W-:Y:S02]  /*3c30*/  LOP3.LUT P5, RZ, R12.reuse, 0x10, RZ, 0xc0, !PT ;  /* 0x000000100cff7812 */ /* 0x040fe400078ac0ff */
[C---:B------:R-:W-:Y:S02]  /*3c40*/  LOP3.LUT P4, RZ, R12.reuse, 0x8, RZ, 0xc0, !PT ;  /* 0x000000080cff7812 */ /* 0x040fe4000788c0ff */
[----:B------:R-:W-:-:S02]  /*3c50*/  LOP3.LUT P3, RZ, R12, 0x4, RZ, 0xc0, !PT ;  /* 0x000000040cff7812 */ /* 0x000fc4000786c0ff */
[----:B------:R-:W-:Y:S02]  /*3c60*/  IADD3 R17, R121, 0x138, RZ ;  /* 0x0000013879117810 */ /* 0x000fe40007ffe0ff */
[----:B------:R-:W-:Y:S01]  /*3c70*/  LOP3.LUT R84, R84, 0xf7ffffff, RZ, 0xc0, !PT ;  /* 0xf7ffffff54547812 */ /* 0x000fe200078ec0ff */
[----:B------:R1:W-:Y:S02]  /*3c80*/  STL.64 [R1+0x380], R122 ;  /* 0x0003807a01007387 */ /* 0x0003e40000100a00 */
[----:B-1----:R-:W-:Y:S02]  /*3c90*/  MOV R122, R114 ;  /* 0x00000072007a7202 */ /* 0x002fe40000000f00 */
[----:B------:R-:W-:Y:S01]  /*3ca0*/  MOV R123, R115 ;  /* 0x00000073007b7202 */ /* 0x000fe20000000f00 */
[----:B--2---:R0:W-:Y:S02]  /*3cb0*/  STL.64 [R1+0x3f0], R8 ;  /* 0x0003f00801007387 */ /* 0x0041e40000100a00 */
[----:B0-----:R-:W-:-:S04]  /*3cc0*/  @!P2 IADD3 R8, P0, R106, R104, RZ ;  /* 0x000000686a08a210 */ /* 0x001fc80007f1e0ff */
[----:B------:R-:W-:Y:S02]  /*3cd0*/  @!P2 IADD3.X R9, R13, R105, RZ, P0, !PT ;  /* 0x000000690d09a210 */ /* 0x000fe400007fe4ff */
[----:B------:R-:W-:Y:S02]  /*3ce0*/  LOP3.LUT P2, RZ, R12, 0x1, RZ, 0xc0, !PT ;  /* 0x000000010cff7812 */ /* 0x000fe4000784c0ff */
[----:B------:R-:W-:Y:S02]  /*3cf0*/  CS2R R12, SRZ ;  /* 0x00000000000c7805 */ /* 0x000fe4000001ff00 */
[----:B------:R-:W-:-:S04]  /*3d00*/  ISETP.GE.U32.AND P0, PT, R17, UR18, PT ;  /* 0x0000001211007c0c */ /* 0x000fc8000bf06070 */
[----:B------:R-:W2:Y:S05]  /*3d10*/  @!P3 LDG.E R13, desc[UR10][R22.64] ;  /* 0x0000000a160db981 */ /* 0x000eaa000c1e1900 */
[----:B------:R0:W2:Y:S02]  /*3d20*/  @!P2 LDG.E R12, desc[UR10][R14.64] ;  /* 0x0000000a0e0ca981 */ /* 0x0000a4000c1e1900 */
[----:B0-----:R-:W-:Y:S02]  /*3d30*/  CS2R R14, SRZ ;  /* 0x00000000000e7805 */ /* 0x001fe4000001ff00 */
[----:B------:R-:W-:-:S04]  /*3d40*/  @P2 LOP3.LUT R84, R84, 0x8000000, RZ, 0xfc, !PT ;  /* 0x0800000054542812 */ /* 0x000fc800078efcff */
[----:B------:R0:W2:Y:S04]  /*3d50*/  @!P2 LDG.E R15, desc[UR10][R102.64] ;  /* 0x0000000a660fa981 */ /* 0x0000a8000c1e1900 */
[----:B------:R1:W2:Y:S01]  /*3d60*/  @!P3 LDG.E R14, desc[UR10][R72.64] ;  /* 0x0000000a480eb981 */ /* 0x0002a2000c1e1900 */
[----:B0-----:R-:W-:-:S04]  /*3d70*/  SHF.R.S32.HI R102, RZ, 0x1f, R17 ;  /* 0x0000001fff667819 */ /* 0x001fc80000011411 */
[----:B------:R-:W-:-:S13]  /*3d80*/  ISETP.GE.OR.EX P2, PT, R102, UR19, P1, P0 ;  /* 0x0000001366007c0c */ /* 0x000fda0008f46700 */
[----:B------:R-:W0:Y:S01]  /*3d90*/  @!P2 LDC.64 R22, c[0x0][0x288] ;  /* 0x0000a200ff16ab82 */ /* 0x000e220000000a00 */
[----:B-1----:R-:W-:Y:S02]  /*3da0*/  @!P2 MOV R72, R64 ;  /* 0x000000400048a202 */ /* 0x002fe40000000f00 */
[----:B------:R-:W-:-:S05]  /*3db0*/  @!P2 MOV R73, R63 ;  /* 0x0000003f0049a202 */ /* 0x000fca0000000f00 */
[----:B------:R-:W1:Y:S01]  /*3dc0*/  @!P2 LDC.64 R114, c[0x0][0x228] ;  /* 0x00008a00ff72ab82 */ /* 0x000e620000000a00 */
        /* <DEDUP_REMOVED lines=13> */
[----:B------:R0:W2:Y:S01]  /*3ea0*/  @!P4 LDG.E R17, desc[UR10][R18.64] ;  /* 0x0000000a1211c981 */ /* 0x0000a2000c1e1900 */
[----:B------:R-:W-:Y:S02]  /*3eb0*/  @P2 LOP3.LUT R84, R84, 0x20, RZ, 0xfc, !PT ;  /* 0x0000002054542812 */ /* 0x000fe400078efcff */
[----:B0-----:R-:W-:Y:S01]  /*3ec0*/  IADD3 R19, R121, 0x140, RZ ;  /* 0x0000014079137810 */ /* 0x001fe20007ffe0ff */
[----:B------:R-:W-:-:S03]  /*3ed0*/  HFMA2.MMA R18, -RZ, RZ, 0, 0 ;  /* 0x00000000ff127435 */ /* 0x000fc600000001ff */
[----:B------:R-:W-:Y:S02]  /*3ee0*/  SHF.R.S32.HI R23, RZ, 0x1f, R19 ;  /* 0x0000001fff177819 */ /* 0x000fe40000011413 */
[----:B------:R-:W-:-:S04]  /*3ef0*/  ISETP.GE.U32.AND P0, PT, R19, UR18, PT ;  /* 0x0000001213007c0c */ /* 0x000fc8000bf06070 */
[----:B------:R-:W-:Y:S01]  /*3f00*/  ISETP.GE.OR.EX P2, PT, R23, UR19, P1, P0 ;  /* 0x0000001317007c0c */ /* 0x000fe20008f46700 */
[----:B------:R0:W2:Y:S02]  /*3f10*/  @!P5 LDG.E R18, desc[UR10][R20.64] ;  /* 0x0000000a1412d981 */ /* 0x0000a4000c1e1900 */
[----:B0-----:R-:W-:-:S06]  /*3f20*/  MOV R21, RZ ;  /* 0x000000ff00157202 */ /* 0x001fcc0000000f00 */
[----:B------:R0:W2:Y:S04]  /*3f30*/  @!P5 LDG.E R21, desc[UR10][R98.64] ;  /* 0x0000000a6215d981 */ /* 0x0000a8000c1e1900 */
[----:B0-----:R-:W0:Y:S01]  /*3f40*/  @!P2 LDC.64 R98, c[0x0][0x288] ;  /* 0x0000a200ff62ab82 */ /* 0x001e220000000a00 */
[----:B------:R-:W-:-:S10]  /*3f50*/  HFMA2.MMA R22, -RZ, RZ, 0, 0 ;  /* 0x00000000ff167435 */ /* 0x000fd400000001ff */
[----:B------:R1:W2:Y:S02]  /*3f60*/  @!P4 LDG.E R22, desc[UR10][R100.64] ;  /* 0x0000000a6416c981 */ /* 0x0002a4000c1e1900 */
        /* <DEDUP_REMOVED lines=16> */
[----:B------:R1:W-:Y:S03]  /*4070*/  STL.64 [R1+0x390], R102 ;  /* 0x0003906601007387 */ /* 0x0003e60000100a00 */
        /* <DEDUP_REMOVED lines=84> */
[----:B------:R-:W5:Y:S01]  /*45c0*/  @!P4 LDC.64 R104, c[0x0][0x230] ;  /* 0x00008c00ff68cb82 */ /* 0x000f620000000a00 */
        /* <DEDUP_REMOVED lines=9> */
[----:B-----5:R-:W-:-:S04]  /*4660*/  @!P4 IADD3 R104, P2, R34, R104, RZ ;  /* 0x000000682268c210 */ /* 0x020fc80007f5e0ff */
        /* <DEDUP_REMOVED lines=10> */
[----:B------:R-:W5:Y:S04]  /*4710*/  @!P0 LDG.E R35, desc[UR10][R86.64] ;  /* 0x0000000a56238981 */ /* 0x000f68000c1e1900 */
[----:B------:R0:W5:Y:S01]  /*4720*/  @!P0 LDG.E R31, desc[UR10][R36.64] ;  /* 0x0000000a241f8981 */ /* 0x000162000c1e1900 */
[----:B------:R-:W-:Y:S02]  /*4730*/  LOP3.LUT P3, RZ, R85, 0x4000, RZ, 0xc0, !PT ;  /* 0x0000400055ff7812 */ /* 0x000fe4000786c0ff */
[----:B0-----:R-:W-:-:S04]  /*4740*/  IADD3 R37, R121, 0x160, RZ ;  /* 0x0000016079257810 */ /* 0x001fc80007ffe0ff */
[----:B------:R-:W-:-:S07]  /*4750*/  SHF.R.S32.HI R86, RZ, 0x1f, R37 ;  /* 0x0000001fff567819 */ /* 0x000fce0000011425 */
[----:B------:R0:W5:Y:S01]  /*4760*/  @!P3 LDG.E R34, desc[UR10][R58.64] ;  /* 0x0000000a3a22b981 */ /* 0x000162000c1e1900 */
[----:B------:R-:W-:-:S04]  /*4770*/  ISETP.GE.U32.AND P4, PT, R37, UR6, PT ;  /* 0x0000000625007c0c */ /* 0x000fc8000bf86070 */
[----:B------:R-:W-:-:S13]  /*4780*/  ISETP.GE.OR.EX P5, PT, R86, UR7, P1, P4 ;  /* 0x0000000756007c0c */ /* 0x000fda0008fa6740 */
[----:B0-----:R-:W0:Y:S01]  /*4790*/  @!P5 LDC.64 R58, c[0x0][0x288] ;  /* 0x0000a200ff3adb82 */ /* 0x001e220000000a00 */
[----:B------:R-:W-:-:S06]  /*47a0*/  MOV R36, RZ ;  /* 0x000000ff00247202 */ /* 0x000fcc0000000f00 */
[----:B------:R1:W5:Y:S02]  /*47b0*/  @!P3 LDG.E R36, desc[UR10][R60.64] ;  /* 0x0000000a3c24b981 */ /* 0x000364000c1e1900 */
        /* <DEDUP_REMOVED lines=16> */
[----:B------:R0:W5:Y:S02]  /*48c0*/  @!P2 LDG.E R37, desc[UR10][R38.64] ;  /* 0x0000000a2625a981 */ /* 0x000164000c1e1900 */
[----:B0-----:R-:W-:Y:S02]  /*48d0*/  CS2R R38, SRZ ;  /* 0x0000000000267805 */ /* 0x001fe4000001ff00 */
[----:B------:R-:W-:-:S04]  /*48e0*/  LOP3.LUT R84, R84, 0xffffbfff, RZ, 0xc0, !PT ;  /* 0xffffbfff54547812 */ /* 0x000fc800078ec0ff */
[----:B------:R0:W5:Y:S01]  /*48f0*/  @!P2 LDG.E R38, desc[UR10][R82.64] ;  /* 0x0000000a5226a981 */ /* 0x000162000c1e1900 */
[----:B------:R-:W-:Y:S02]  /*4900*/  LOP3.LUT P0, RZ, R85, 0x1000, RZ, 0xc0, !PT ;  /* 0x0000100055ff7812 */ /* 0x000fe4000780c0ff */
[----:B------:R-:W-:Y:S02]  /*4910*/  @P5 LOP3.LUT R84, R84, 0x4000, RZ, 0xfc, !PT ;  /* 0x0000400054545812 */ /* 0x000fe400078efcff */
[----:B0-----:R-:W-:-:S04]  /*4920*/  IADD3 R83, R121, 0x168, RZ ;  /* 0x0000016879537810 */ /* 0x001fc80007ffe0ff */
[----:B------:R-:W-:-:S05]  /*4930*/  SHF.R.S32.HI R86, RZ, 0x1f, R83 ;  /* 0x0000001fff567819 */ /* 0x000fca0000011453 */
[----:B------:R-:W5:Y:S01]  /*4940*/  @!P0 LDG.E R39, desc[UR10][R80.64] ;  /* 0x0000000a50278981 */ /* 0x000f62000c1e1900 */
[----:B------:R-:W-:-:S04]  /*4950*/  ISETP.GE.U32.AND P4, PT, R83, UR6, PT ;  /* 0x0000000653007c0c */ /* 0x000fc8000bf86070 */
[----:B------:R-:W-:Y:S02]  /*4960*/  ISETP.GE.OR.EX P5, PT, R86, UR7, P1, P4 ;  /* 0x0000000756007c0c */ /* 0x000fe40008fa6740 */
[----:B------:R-:W-:-:S06]  /*4970*/  MOV R82, RZ ;  /* 0x000000ff00527202 */ /* 0x000fcc0000000f00 */
[----:B------:R0:W5:Y:S05]  /*4980*/  @!P0 LDG.E R82, desc[UR10][R78.64] ;  /* 0x0000000a4e528981 */ /* 0x00016a000c1e1900 */
        /* <DEDUP_REMOVED lines=21> */
[----:B------:R0:W5:Y:S01]  /*4ae0*/  @!P3 LDG.E R83, desc[UR10][R54.64] ;  /* 0x0000000a3653b981 */ /* 0x000162000c1e1900 */
[----:B------:R-:W-:Y:S01]  /*4af0*/  LOP3.LUT P2, RZ, R85, 0x20000, RZ, 0xc0, !PT ;  /* 0x0002000055ff7812 */ /* 0x000fe2000784c0ff */
[----:B0-----:R-:W0:Y:S01]  /*4b00*/  @!P4 LDC.64 R54, c[0x0][0x288] ;  /* 0x0000a200ff36cb82 */ /* 0x001e220000000a00 */
[----:B------:R-:W-:-:S06]  /*4b10*/  MOV R86, RZ ;  /* 0x000000ff00567202 */ /* 0x000fcc0000000f00 */
[----:B------:R1:W5:Y:S02]  /*4b20*/  @!P3 LDG.E R86, desc[UR10][R66.64] ;  /* 0x0000000a4256b981 */ /* 0x000364000c1e1900 */
[----:B-1----:R-:W-:-:S06]  /*4b30*/  CS2R R66, SRZ ;  /* 0x0000000000427805 */ /* 0x002fcc000001ff00 */
[----:B------:R1:W5:Y:S04]  /*4b40*/  @!P2 LDG.E R67, desc[UR10][R56.64] ;  /* 0x0000000a3843a981 */ /* 0x000368000c1e1900 */
[----:B------:R0:W5:Y:S01]  /*4b50*/  @!P2 LDG.E R66, desc[UR10][R70.64] ;  /* 0x0000000a4642a981 */ /* 0x000162000c1e1900 */
        /* <DEDUP_REMOVED lines=19> */
[----:B------:R0:W5:Y:S03]  /*4c90*/  @!P0 LDG.E R70, desc[UR10][R76.64] ;  /* 0x0000000a4c468981 */ /* 0x000166000c1e1900 */
[----:B------:R-:W-:Y:S01]  /*4ca0*/  @P4 LOP3.LUT R84, R84, 0x1000, RZ, 0xfc, !PT ;  /* 0x0000100054544812 */ /* 0x000fe200078efcff */
[----:B------:R1:W5:Y:S01]  /*4cb0*/  @!P0 LDG.E R71, desc[UR10][R74.64] ;  /* 0x0000000a4a478981 */ /* 0x000362000c1e1900 */
[----:B0-----:R-:W-:-:S04]  /*4cc0*/  IADD3 R76, R121, 0x178, RZ ;  /* 0x00000178794c7810 */ /* 0x001fc80007ffe0ff */
[----:B------:R-:W-:Y:S02]  /*4cd0*/  SHF.R.S32.HI R77, RZ, 0x1f, R76 ;  /* 0x0000001fff4d7819 */ /* 0x000fe4000001144c */
[----:B------:R-:W-:Y:S02]  /*4ce0*/  ISETP.GE.U32.AND P4, PT, R76, UR6, PT ;  /* 0x000000064c007c0c */ /* 0x000fe4000bf86070 */
[----:B------:R-:W-:Y:S02]  /*4cf0*/  LOP3.LUT P3, RZ, R85, 0x200000, RZ, 0xc0, !PT ;  /* 0x0020000055ff7812 */ /* 0x000fe4000786c0ff */
[----:B------:R-:W-:Y:S02]  /*4d00*/  ISETP.GE.OR.EX P4, PT, R77, UR7, P1, P4 ;  /* 0x000000074d007c0c */ /* 0x000fe40008f86740 */
[----:B-1----:R-:W-:-:S09]  /*4d10*/  CS2R R74, SRZ ;  /* 0x00000000004a7805 */ /* 0x002fd2000001ff00 */
[----:B------:R0:W5:Y:S04]  /*4d20*/  @!P3 LDG.E R75, desc[UR10][R40.64] ;  /* 0x0000000a284bb981 */ /* 0x000168000c1e1900 */
[----:B------:R1:W5:Y:S01]  /*4d30*/  @!P3 LDG.E R74, desc[UR10][R48.64] ;  /* 0x0000000a304ab981 */ /* 0x000362000c1e1900 */
        /* <DEDUP_REMOVED lines=18> */
[----:B------:R0:W5:Y:S02]  /*4e60*/  @!P2 LDG.E R76, desc[UR10][R68.64] ;  /* 0x0000000a444ca981 */ /* 0x000164000c1e1900 */
[----:B0-----:R-:W-:Y:S02]  /*4e70*/  CS2R R68, SRZ ;  /* 0x0000000000447805 */ /* 0x001fe4000001ff00 */
[----:B------:R-:W-:-:S04]  /*4e80*/  LOP3.LUT P0, RZ, R85, 0x80000, RZ, 0xc0, !PT ;  /* 0x0008000055ff7812 */ /* 0x000fc8000780c0ff */
[----:B------:R0:W5:Y:S01]  /*4e90*/  @!P2 LDG.E R68, desc[UR10][R44.64] ;  /* 0x0000000a2c44a981 */ /* 0x000162000c1e1900 */
[----:B------:R-:W-:-:S08]  /*4ea0*/  ISETP.GE.U32.AND P2, PT, R87, UR6, PT ;  /* 0x0000000657007c0c */ /* 0x000fd0000bf46070 */
[----:B------:R1:W5:Y:S01]  /*4eb0*/  @!P0 LDG.E R69, desc[UR10][R42.64] ;  /* 0x0000000a2a458981 */ /* 0x000362000c1e1900 */
[----:B0-----:R-:W-:-:S03]  /*4ec0*/  SHF.R.S32.HI R44, RZ, 0x1f, R87 ;  /* 0x0000001fff2c7819 */ /* 0x001fc60000011457 */
[----:B------:R0:W5:Y:S01]  /*4ed0*/  @!P0 LDG.E R77, desc[UR10][R46.64] ;  /* 0x0000000a2e4d8981 */ /* 0x000162000c1e1900 */
        /* <DEDUP_REMOVED lines=21> */
[----:B0-----:R-:W4:Y:S01]  /*5030*/  LDL.LU R120, [R1+0x418] ;  /* 0x0004180001787983 */ /* 0x001f220000300800 */
[----:B------:R-:W-:Y:S02]  /*5040*/  @!P4 SHF.R.U32.HI R47, RZ, 0x10, R4 ;  /* 0x00000010ff2fc819 */ /* 0x000fe40000011604 */
[----:B----4-:R-:W-:-:S04]  /*5050*/  PRMT R120, RZ, 0x7610, R120 ;  /* 0x00007610ff787816 */ /* 0x010fc80000000078 */
[----:B------:R-:W-:-:S05]  /*5060*/  @!P4 PRMT R120, R47, 0x7610, R120 ;  /* 0x000076102f78c816 */ /* 0x000fca0000000078 */
[----:B------:R0:W-:Y:S04]  /*5070*/  STL.S16 [R1+0x2da], R120 ;  /* 0x0002da7801007387 */ /* 0x0001e80000100600 */
[----:B0-----:R-:W4:Y:S04]  /*5080*/  LDL.LU R120, [R1+0x414] ;  /* 0x0004140001787983 */ /* 0x001f280000300800 */
[----:B------:R0:W-:Y:S02]  /*5090*/  STL.64 [R1+0x378], R114 ;  /* 0x0003787201007387 */ /* 0x0001e40000100a00 */
[----:B0-----:R-:W-:-:S02]  /*50a0*/  MOV R114, R52 ;  /* 0x0000003400727202 */ /* 0x001fc40000000f00 */
[----:B------:R-:W-:Y:S02]  /*50b0*/  MOV R115, R53 ;  /* 0x0000003500737202 */ /* 0x000fe40000000f00 */
[----:B------:R-:W2:Y:S01]  /*50c0*/  LDL.LU.64 R52, [R1+0x280] ;  /* 0x0002800001347983 */ /* 0x000ea20000300a00 */
[----:B----4-:R-:W-:-:S04]  /*50d0*/  PRMT R120, RZ, 0x7610, R120 ;  /* 0x00007610ff787816 */ /* 0x010fc80000000078 */
[----:B------:R-:W-:-:S05]  /*50e0*/  @!P4 PRMT R120, R0, 0x7610, R120 ;  /* 0x000076100078c816 */ /* 0x000fca0000000078 */
[----:B------:R0:W-:Y:S04]  /*50f0*/  STL.S16 [R1+0x2d6], R120 ;  /* 0x0002d67801007387 */ /* 0x0001e80000100600 */
[----:B0-----:R-:W4:Y:S01]  /*5100*/  LDL.LU R120, [R1+0x410] ;  /* 0x0004100001787983 */ /* 0x001f220000300800 */
[----:B------:R-:W-:Y:S02]  /*5110*/  LOP3.LUT P2, RZ, R85, 0x8, RZ, 0xc0, !PT ;  /* 0x0000000855ff7812 */ /* 0x000fe4000784c0ff */
[----:B------:R-:W-:-:S04]  /*5120*/  PRMT R47, RZ, 0x7610, R47 ;  /* 0x00007610ff2f7816 */ /* 0x000fc8000000002f */
[----:B------:R-:W-:-:S05]  /*5130*/  @!P4 PRMT R47, R4, 0x7610, R47 ;  /* 0x00007610042fc816 */ /* 0x000fca000000002f */
[----:B------:R0:W-:Y:S02]  /*5140*/  STL.S16 [R1+0x2d8], R47 ;  /* 0x0002d82f01007387 */ /* 0x0001e40000100600 */
[----:B0-----:R-:W-:Y:S02]  /*5150*/  @!P2 SHF.R.U32.HI R47, RZ, 0x10, R3 ;  /* 0x00000010ff2fa819 */ /* 0x001fe40000011603 */
[----:B------:R-:W-:Y:S01]  /*5160*/  LOP3.LUT P3, RZ, R85, 0x1000000, RZ, 0xc0, !PT ;  /* 0x0100000055ff7812 */ /* 0x000fe2000786c0ff */
[----:B------:R0:W-:Y:S02]  /*5170*/  STL [R1+0x10], R0 ;  /* 0x0000100001007387 */ /* 0x0001e40000100800 */
[----:B0-----:R-:W-:-:S10]  /*5180*/  MOV R0, RZ ;  /* 0x000000ff00007202 */ /* 0x001fd40000000f00 */
[----:B--2---:R-:W2:Y:S04]  /*5190*/  @!P3 LDG.E R0, desc[UR10][R52.64] ;  /* 0x0000000a3400b981 */ /* 0x004ea8000c1e1900 */
[----:B------:R0:W-:Y:S04]  /*51a0*/  STL.64 [R1+0x398], R118 ;  /* 0x0003987601007387 */ /* 0x0001e80000100a00 */
[----:B------:R-:W3:Y:S04]  /*51b0*/  LDL.LU.64 R52, [R1+0x408] ;  /* 0x0004080001347983 */ /* 0x000ee80000300a00 */
[----:B0-----:R-:W5:Y:S01]  /*51c0*/  LDL.LU.64 R118, [R1+0x238] ;  /* 0x0002380001767983 */ /* 0x001f620000300a00 */
[----:B----4-:R-:W-:-:S04]  /*51d0*/  PRMT R120, RZ, 0x7610, R120 ;  /* 0x00007610ff787816 */ /* 0x010fc80000000078 */
[----:B------:R-:W-:-:S05]  /*51e0*/  @!P2 PRMT R120, R47, 0x7610, R120 ;  /* 0x000076102f78a816 */ /* 0x000fca0000000078 */
[----:B------:R0:W-:Y:S04]  /*51f0*/  STL.S16 [R1+0x2d4], R120 ;  /* 0x0002d47801007387 */ /* 0x0001e80000100600 */
[----:B0-----:R-:W4:Y:S01]  /*5200*/  LDL.LU R120, [R1+0x400] ;  /* 0x0004000001787983 */ /* 0x001f220000300800 */
[----:B------:R-:W-:Y:S02]  /*5210*/  @!P2 SHF.R.U32.HI R47, RZ, 0x10, R2 ;  /* 0x00000010ff2fa819 */ /* 0x000fe40000011602 */
[C---:B------:R-:W-:Y:S02]  /*5220*/  @!P6 IADD3.X R43, R46.reuse, R43, RZ, P0, !PT ;  /* 0x0000002b2e2be210 */ /* 0x040fe400007fe4ff */
[----:B------:R-:W-:Y:S02]  /*5230*/  LOP3.LUT P0, RZ, R85, 0x800000, RZ, 0xc0, !PT ;  /* 0x0080000055ff7812 */ /* 0x000fe4000780c0ff */
[----:B------:R-:W-:-:S02]  /*5240*/  @!P6 IADD3.X R45, R46, R45, RZ, P5, !PT ;  /* 0x0000002d2e2de210 */ /* 0x000fc40002ffe4ff */
[----:B------:R-:W-:Y:S01]  /*5250*/  LOP3.LUT P5, RZ, R85, 0x4, RZ, 0xc0, !PT ;  /* 0x0000000455ff7812 */ /* 0x000fe200078ac0ff */
[----:B------:R0:W-:Y:S02]  /*5260*/  STL.64 [R1+0x3e0], R14 ;  /* 0x0003e00e01007387 */ /* 0x0001e40000100a00 */
[----:B0-----:R-:W-:Y:S02]  /*5270*/  PRMT R15, RZ, 0x7610, R15 ;  /* 0x00007610ff0f7816 */ /* 0x001fe4000000000f */
[----:B------:R-:W-:Y:S02]  /*5280*/  PRMT R14, RZ, 0x7610, R14 ;  /* 0x00007610ff0e7816 */ /* 0x000fe4000000000e */
[----:B------:R-:W-:-:S06]  /*5290*/  @!P2 PRMT R15, R2, 0x7610, R15 ;  /* 0x00007610020fa816 */ /* 0x000fcc000000000f */
[----:B------:R-:W-:Y:S01]  /*52a0*/  @!P5 PRMT R14, R5, 0x7610, R14 ;  /* 0x00007610050ed816 */ /* 0x000fe2000000000e */
[----:B------:R-:W-:Y:S04]  /*52b0*/  STL.S16 [R1+0x2d0], R15 ;  /* 0x0002d00f01007387 */ /* 0x000fe80000100600 */
[----:B------:R0:W-:Y:S04]  /*52c0*/  STL.S16 [R1+0x2e0], R14 ;  /* 0x0002e00e01007387 */ /* 0x0001e80000100600 */
[----:B0-----:R-:W2:Y:S01]  /*52d0*/  LDL.LU.64 R14, [R1+0x2a0] ;  /* 0x0002a000010e7983 */ /* 0x001ea20000300a00 */
[----:B------:R-:W-:-:S04]  /*52e0*/  PRMT R87, RZ, 0x7610, R87 ;  /* 0x00007610ff577816 */ /* 0x000fc80000000057 */
[----:B------:R-:W-:Y:S02]  /*52f0*/  @!P2 PRMT R87, R3, 0x7610, R87 ;  /* 0x000076100357a816 */ /* 0x000fe40000000057 */
[----:B------:R-:W-:Y:S01]  /*5300*/  LOP3.LUT R84, R84, 0xfffffbff, RZ, 0xc0, !PT ;  /* 0xfffffbff54547812 */ /* 0x000fe200078ec0ff */
[----:B------:R0:W-:Y:S04]  /*5310*/  STL [R1+0x110], R4 ;  /* 0x0001100401007387 */ /* 0x0001e80000100800 */
[----:B------:R-:W-:Y:S01]  /*5320*/  STL.S16 [R1+0x2ce], R87 ;  /* 0x0002ce5701007387 */ /* 0x000fe20000100600 */
[----:B------:R-:W-:-:S03]  /*5330*/  @P6 LOP3.LUT R84, R84, 0x400, RZ, 0xfc, !PT ;  /* 0x0000040054546812 */ /* 0x000fc600078efcff */
[----:B------:R1:W-:Y:S01]  /*5340*/  STL [R1+0x114], R2 ;  /* 0x0001140201007387 */ /* 0x0003e20000100800 */
[----:B0-----:R-:W-:-:S03]  /*5350*/  PRMT R4, RZ, 0x7610, R4 ;  /* 0x00007610ff047816 */ /* 0x001fc60000000004 */
[----:B------:R-:W-:Y:S01]  /*5360*/  STL [R1+0x14], R3 ;  /* 0x0000140301007387 */ /* 0x000fe20000100800 */
[----:B-1----:R-:W-:Y:S02]  /*5370*/  @!P5 SHF.R.U32.HI R2, RZ, 0x10, R5 ;  /* 0x00000010ff02d819 */ /* 0x002fe40000011605 */
[----:B----4-:R-:W-:-:S04]  /*5380*/  PRMT R120, RZ, 0x7610, R120 ;  /* 0x00007610ff787816 */ /* 0x010fc80000000078 */
[----:B------:R-:W-:Y:S01]  /*5390*/  @!P2 PRMT R120, R47, 0x7610, R120 ;  /* 0x000076102f78a816 */ /* 0x000fe20000000078 */
[----:B------:R-:W-:-:S04]  /*53a0*/  HFMA2.MMA R47, -RZ, RZ, 0, 0 ;  /* 0x00000000ff2f7435 */ /* 0x000fc800000001ff */
[----:B------:R0:W-:Y:S06]  /*53b0*/  STL.S16 [R1+0x2d2], R120 ;  /* 0x0002d27801007387 */ /* 0x0001ec0000100600 */
[----:B---3--:R1:W3:Y:S04]  /*53c0*/  @!P0 LDG.E R47, desc[UR10][R52.64] ;  /* 0x0000000a342f8981 */ /* 0x0082e8000c1e1900 */
[----:B0-----:R-:W4:Y:S01]  /*53d0*/  LDL.LU R120, [R1+0x3fc] ;  /* 0x0003fc0001787983 */ /* 0x001f220000300800 */
[----:B-1----:R-:W-:-:S06]  /*53e0*/  MOV R52, RZ ;  /* 0x000000ff00347202 */ /* 0x002fcc0000000f00 */
[----:B-----5:R0:W5:Y:S02]  /*53f0*/  @!P0 LDG.E R52, desc[UR10][R118.64] ;  /* 0x0000000a76348981 */ /* 0x020164000c1e1900 */
[----:B0-----:R-:W-:Y:S02]  /*5400*/  MOV R118, R114 ;  /* 0x0000007200767202 */ /* 0x001fe40000000f00 */
[----:B------:R-:W-:Y:S02]  /*5410*/  MOV R119, R115 ;  /* 0x0000007300777202 */ /* 0x000fe40000000f00 */
[----:B------:R-:W-:Y:S02]  /*5420*/  MOV R114, R72 ;  /* 0x0000004800727202 */ /* 0x000fe40000000f00 */
[----:B------:R-:W-:Y:S02]  /*5430*/  MOV R115, R73 ;  /* 0x0000004900737202 */ /* 0x000fe40000000f00 */
[----:B------:R-:W-:-:S02]  /*5440*/  MOV R72, R8 ;  /* 0x0000000800487202 */ /* 0x000fc40000000f00 */
[----:B------:R-:W-:Y:S02]  /*5450*/  MOV R73, R9 ;  /* 0x0000000900497202 */ /* 0x000fe40000000f00 */
[----:B------:R-:W3:Y:S01]  /*5460*/  LDL.LU.64 R8, [R1+0x2c0] ;  /* 0x0002c00001087983 */ /* 0x000ee20000300a00 */
[----:B------:R-:W-:-:S04]  /*5470*/  IADD3 R53, R121, 0x188, RZ ;  /* 0x0000018879357810 */ /* 0x000fc80007ffe0ff */
[----:B------:R-:W-:Y:S02]  /*5480*/  SHF.R.S32.HI R87, RZ, 0x1f, R53 ;  /* 0x0000001fff577819 */ /* 0x000fe40000011435 */
[----:B------:R-:W-:Y:S02]  /*5490*/  ISETP.GE.U32.AND P0, PT, R53, UR6, PT ;  /* 0x0000000635007c0c */ /* 0x000fe4000bf06070 */
[----:B------:R-:W-:Y:S02]  /*54a0*/  @!P5 PRMT R4, R2, 0x7610, R4 ;  /* 0x000076100204d816 */ /* 0x000fe40000000004 */
[----:B------:R-:W-:Y:S02]  /*54b0*/  ISETP.GE.OR.EX P6, PT, R87, UR7, P1, P0 ;  /* 0x0000000757007c0c */ /* 0x000fe40008fc6700 */
[----:B------:R-:W-:Y:S02]  /*54c0*/  PRMT R3, RZ, 0x7610, R3 ;  /* 0x00007610ff037816 */ /* 0x000fe40000000003 */
[----:B------:R-:W-:-:S04]  /*54d0*/  @!P5 SHF.R.U32.HI R2, RZ, 0x10, R6 ;  /* 0x00000010ff02d819 */ /* 0x000fc80000011606 */
[----:B------:R-:W-:-:S05]  /*54e0*/  @!P5 PRMT R3, R2, 0x7610, R3 ;  /* 0x000076100203d816 */ /* 0x000fca0000000003 */
[----:B------:R0:W-:Y:S02]  /*54f0*/  STL.S16 [R1+0x2de], R3 ;  /* 0x0002de0301007387 */ /* 0x0001e40000100600 */
[----:B0-----:R-:W0:Y:S02]  /*5500*/  @!P6 LDC.64 R2, c[0x0][0x288] ;  /* 0x0000a200ff02eb82 */ /* 0x001e240000000a00 */
[----:B------:R1:W-:Y:S04]  /*5510*/  STL [R1+0x18], R5 ;  /* 0x0000180501007387 */ /* 0x0003e80000100800 */
[----:B------:R2:W-:Y:S01]  /*5520*/  STL.S16 [R1+0x2e2], R4 ;  /* 0x0002e20401007387 */ /* 0x0005e20000100600 */
[----:B-1----:R-:W-:Y:S02]  /*5530*/  @!P6 MOV R5, R63 ;  /* 0x0000003f0005e202 */ /* 0x002fe40000000f00 */
[----:B--2---:R-:W-:Y:S01]  /*5540*/  @!P6 MOV R4, R64 ;  /* 0x000000400004e202 */ /* 0x004fe20000000f00 */
        /* <DEDUP_REMOVED lines=8> */
[C---:B------:R-:W-:Y:S01]  /*55d0*/  LOP3.LUT P0, RZ, R85.reuse, 0x2, RZ, 0xc0, !PT ;  /* 0x0000000255ff7812 */ /* 0x040fe2000780c0ff */
[----:B------:R2:W-:Y:S01]  /*55e0*/  STL.64 [R1+0x3a8], R100 ;  /* 0x0003a86401007387 */ /* 0x0005e20000100a00 */
[----:B------:R-:W-:Y:S02]  /*55f0*/  LOP3.LUT P4, RZ, R85, 0x400000, RZ, 0xc0, !PT ;  /* 0x0040000055ff7812 */ /* 0x000fe4000788c0ff */
[----:B0-----:R-:W-:-:S04]  /*5600*/  @!P6 IADD3 R2, P2, R87, R2, RZ ;  /* 0x000000025702e210 */ /* 0x001fc80007f5e0ff */
[----:B------:R-:W-:Y:S02]  /*5610*/  @!P6 IADD3.X R3, R53, R3, RZ, P2, !PT ;  /* 0x000000033503e210 */ /* 0x000fe400017fe4ff */
[----:B-1----:R-:W-:-:S04]  /*5620*/  @!P6 IADD3 R4, P2, R87, R4, RZ ;  /* 0x000000045704e210 */ /* 0x002fc80007f5e0ff */
[----:B------:R-:W-:Y:S02]  /*5630*/  @!P6 IADD3.X R5, R53, R5, RZ, P2, !PT ;  /* 0x000000053505e210 */ /* 0x000fe400017fe4ff */
[----:B------:R-:W-:Y:S02]  /*5640*/  PRMT R53, RZ, 0x7610, R53 ;  /* 0x00007610ff357816 */ /* 0x000fe40000000035 */
[----:B--2---:R-:W-:Y:S02]  /*5650*/  PRMT R101, RZ, 0x7610, R101 ;  /* 0x00007610ff657816 */ /* 0x004fe40000000065 */
[----:B------:R-:W-:Y:S01]  /*5660*/  @!P0 PRMT R53, R10, 0x7610, R53 ;  /* 0x000076100a358816 */ /* 0x000fe20000000035 */
[----:B------:R0:W-:Y:S01]  /*5670*/  STL [R1+0x3cc], R100 ;  /* 0x0003cc6401007387 */ /* 0x0001e20000100800 */
[----:B------:R-:W-:-:S03]  /*5680*/  @!P5 PRMT R101, R6, 0x7610, R101 ;  /* 0x000076100665d816 */ /* 0x000fc60000000065 */
[----:B------:R1:W-:Y:S04]  /*5690*/  STL [R1+0x118], R6 ;  /* 0x0001180601007387 */ /* 0x0003e80000100800 */
[----:B------:R2:W-:Y:S01]  /*56a0*/  STL.S16 [R1+0x284], R53 ;  /* 0x0002843501007387 */ /* 0x0005e20000100600 */
[----:B0-----:R-:W-:Y:S02]  /*56b0*/  PRMT R100, RZ, 0x7610, R100 ;  /* 0x00007610ff647816 */ /* 0x001fe40000000064 */
[----:B-1----:R-:W-:Y:S02]  /*56c0*/  @!P0 SHF.R.U32.HI R6, RZ, 0x10, R7 ;  /* 0x00000010ff068819 */ /* 0x002fe40000011607 */
[----:B--2---:R-:W-:Y:S02]  /*56d0*/  MOV R53, RZ ;  /* 0x000000ff00357202 */ /* 0x004fe40000000f00 */
[----:B------:R-:W-:-:S02]  /*56e0*/  @!P0 PRMT R100, R6, 0x7610, R100 ;  /* 0x0000761006648816 */ /* 0x000fc40000000064 */
[----:B------:R-:W-:Y:S01]  /*56f0*/  @!P0 SHF.R.U32.HI R6, RZ, 0x10, R10 ;  /* 0x00000010ff068819 */ /* 0x000fe2000001160a */
[----:B------:R-:W-:-:S10]  /*5700*/  HFMA2.MMA R87, -RZ, RZ, 0, 0 ;  /* 0x00000000ff577435 */ /* 0x000fd400000001ff */
[----:B------:R-:W2:Y:S04]  /*5710*/  @!P4 LDG.E R87, desc[UR10][R14.64] ;  /* 0x0000000a0e57c981 */ /* 0x000ea8000c1e1900 */
[----:B------:R-:W5:Y:S04]  /*5720*/  LDL.LU.64 R14, [R1+0x278] ;  /* 0x00027800010e7983 */ /* 0x000f680000300a00 */
[----:B------:R-:W-:Y:S04]  /*5730*/  STL.S16 [R1+0x2cc], R101 ;  /* 0x0002cc6501007387 */ /* 0x000fe80000100600 */
[----:B------:R0:W-:Y:S04]  /*5740*/  STL.S16 [R1+0x286], R100 ;  /* 0x0002866401007387 */ /* 0x0001e80000100600 */
[----:B0-----:R-:W2:Y:S01]  /*5750*/  LDL.LU.64 R100, [R1+0x268] ;  /* 0x0002680001647983 */ /* 0x001ea20000300a00 */
[----:B----4-:R-:W-:-:S04]  /*5760*/  PRMT R120, RZ, 0x7610, R120 ;  /* 0x00007610ff787816 */ /* 0x010fc80000000078 */
[----:B------:R-:W-:-:S05]  /*5770*/  @!P0 PRMT R120, R6, 0x7610, R120 ;  /* 0x0000761006788816 */ /* 0x000fca0000000078 */
[----:B------:R0:W-:Y:S04]  /*5780*/  STL.S16 [R1+0x2a2], R120 ;  /* 0x0002a27801007387 */ /* 0x0001e80000100600 */
[----:B0-----:R-:W4:Y:S04]  /*5790*/  LDL.LU R120, [R1+0x3f8] ;  /* 0x0003f80001787983 */ /* 0x001f280000300800 */
[----:B---3--:R0:W3:Y:S04]  /*57a0*/  @!P4 LDG.E R53, desc[UR10][R8.64] ;  /* 0x0000000a0835c981 */ /* 0x0080e8000c1e1900 */
[----:B------:R-:W5:Y:S01]  /*57b0*/  LDL.LU.64 R8, [R1+0x3f0] ;  /* 0x0003f00001087983 */ /* 0x000f620000300a00 */
[----:B------:R-:W-:Y:S01]  /*57c0*/  HFMA2.MMA R46, -RZ, RZ, 0, 0 ;  /* 0x00000000ff2e7435 */ /* 0x000fe200000001ff */
[----:B------:R-:W-:-:S09]  /*57d0*/  LOP3.LUT R84, R84, 0xfffffff7, RZ, 0xc0, !PT ;  /* 0xfffffff754547812 */ /* 0x000fd200078ec0ff */
[----:B------:R-:W3:Y:S01]  /*57e0*/  @!P3 LDG.E R46, desc[UR10][R124.64] ;  /* 0x0000000a7c2eb981 */ /* 0x000ee2000c1e1900 */
[C---:B------:R-:W-:Y:S02]  /*57f0*/  LOP3.LUT P3, RZ, R85.reuse, 0x1, RZ, 0xc0, !PT ;  /* 0x0000000155ff7812 */ /* 0x040fe4000786c0ff */
[----:B------:R-:W-:Y:S02]  /*5800*/  PRMT R6, RZ, 0x7610, R6 ;  /* 0x00007610ff067816 */ /* 0x000fe40000000006 */
[----:B------:R-:W-:Y:S02]  /*5810*/  PRMT R89, RZ, 0x7610, R89 ;  /* 0x00007610ff597816 */ /* 0x000fe40000000059 */
[----:B------:R-:W-:Y:S02]  /*5820*/  PRMT R88, RZ, 0x7610, R88 ;  /* 0x00007610ff587816 */ /* 0x000fe40000000058 */
[----:B------:R-:W-:Y:S02]  /*5830*/  @P6 LOP3.LUT R84, R84, 0x8, RZ, 0xfc, !PT ;  /* 0x0000000854546812 */ /* 0x000fe400078efcff */
[----:B------:R-:W-:-:S02]  /*5840*/  LOP3.LUT P2, RZ, R85, 0x10000000, RZ, 0xc0, !PT ;  /* 0x1000000055ff7812 */ /* 0x000fc4000784c0ff */
[----:B------:R-:W-:Y:S02]  /*5850*/  @!P0 PRMT R6, R7, 0x7610, R6 ;  /* 0x0000761007068816 */ /* 0x000fe40000000006 */
[----:B------:R-:W-:-:S03]  /*5860*/  LOP3.LUT P0, RZ, R84, 0x20000000, RZ, 0xc0, !PT ;  /* 0x2000000054ff7812 */ /* 0x000fc6000780c0ff */
[----:B------:R-:W-:Y:S04]  /*5870*/  STL.S16 [R1+0x282], R6 ;  /* 0x0002820601007387 */ /* 0x000fe80000100600 */
[----:B------:R1:W-:Y:S04]  /*5880*/  STL.64 [R1+0x3c0], R116 ;  /* 0x0003c07401007387 */ /* 0x0003e80000100a00 */
[----:B------:R-:W-:Y:S04]  /*5890*/  STL.64 [R1+0x3b8], R98 ;  /* 0x0003b86201007387 */ /* 0x000fe80000100a00 */
[----:B------:R0:W-:Y:S01]  /*58a0*/  STL.64 [R1+0x3d0], R98 ;  /* 0x0003d06201007387 */ /* 0x0001e20000100a00 */
[----:B-1----:R-:W-:-:S02]  /*58b0*/  PRMT R117, RZ, 0x7610, R117 ;  /* 0x00007610ff757816 */ /* 0x002fc40000000075 */
[----:B0-----:R-:W-:Y:S02]  /*58c0*/  PRMT R99, RZ, 0x7610, R99 ;  /* 0x00007610ff637816 */ /* 0x001fe40000000063 */
[----:B------:R-:W-:Y:S02]  /*58d0*/  PRMT R98, RZ, 0x7610, R98 ;  /* 0x00007610ff627816 */ /* 0x000fe40000000062 */
[----:B------:R-:W-:-:S05]  /*58e0*/  @!P0 PRMT R99, R16, 0x7610, R99 ;  /* 0x0000761010638816 */ /* 0x000fca0000000063 */
[----:B------:R-:W-:Y:S04]  /*58f0*/  STL.S16 [R1+0x2a0], R99 ;  /* 0x0002a06301007387 */ /* 0x000fe80000100600 */
[----:B------:R0:W-:Y:S02]  /*5900*/  STL [R1+0x11c], R10 ;  /* 0x00011c0a01007387 */ /* 0x0001e40000100800 */
[----:B0-----:R-:W-:Y:S02]  /*5910*/  IADD3 R10, R121, 0x190, RZ ;  /* 0x00000190790a7810 */ /* 0x001fe40007ffe0ff */
[----:B----4-:R-:W-:Y:S02]  /*5920*/  PRMT R120, RZ, 0x7610, R120 ;  /* 0x00007610ff787816 */ /* 0x010fe40000000078 */
[----:B-----5:R-:W-:-:S02]  /*5930*/  @!P3 PRMT R89, R9, 0x7610, R89 ;  /* 0x000076100959b816 */ /* 0x020fc40000000059 */
[----:B------:R-:W-:Y:S02]  /*5940*/  @!P3 PRMT R88, R8, 0x7610, R88 ;  /* 0x000076100858b816 */ /* 0x000fe40000000058 */
[----:B------:R-:W-:Y:S01]  /*5950*/  @!P3 SHF.R.U32.HI R6, RZ, 0x10, R9 ;  /* 0x00000010ff06b819 */ /* 0x000fe20000011609 */
[----:B------:R-:W-:Y:S04]  /*5960*/  STL.S16 [R1+0x280], R89 ;  /* 0x0002805901007387 */ /* 0x000fe80000100600 */
[----:B------:R0:W-:Y:S01]  /*5970*/  STL.S16 [R1+0x2a6], R88 ;  /* 0x0002a65801007387 */ /* 0x0001e20000100600 */
[----:B------:R-:W-:Y:S02]  /*5980*/  @!P3 PRMT R120, R6, 0x7610, R120 ;  /* 0x000076100678b816 */ /* 0x000fe40000000078 */
[----:B------:R-:W-:-:S02]  /*5990*/  @!P3 SHF.R.U32.HI R6, RZ, 0x10, R8 ;  /* 0x00000010ff06b819 */ /* 0x000fc40000011608 */
[----:B0-----:R-:W-:Y:S02]  /*59a0*/  CS2R R88, SRZ ;  /* 0x0000000000587805 */ /* 0x001fe4000001ff00 */
[----:B------:R-:W-:Y:S02]  /*59b0*/  @!P3 PRMT R117, R6, 0x7610, R117 ;  /* 0x000076100675b816 */ /* 0x000fe40000000075 */
[----:B------:R-:W-:Y:S02]  /*59c0*/  @!P0 SHF.R.U32.HI R6, RZ, 0x10, R16 ;  /* 0x00000010ff068819 */ /* 0x000fe40000011610 */
[----:B------:R-:W4:Y:S02]  /*59d0*/  @!P2 LDG.E R88, desc[UR10][R14.64] ;  /* 0x0000000a0e58a981 */ /* 0x000f24000c1e1900 */
[----:B------:R-:W-:Y:S02]  /*59e0*/  @!P0 PRMT R98, R6, 0x7610, R98 ;  /* 0x0000761006628816 */ /* 0x000fe40000000062 */
[----:B--2---:R-:W2:Y:S04]  /*59f0*/  @!P2 LDG.E R89, desc[UR10][R100.64] ;  /* 0x0000000a6459a981 */ /* 0x004ea8000c1e1900 */
[----:B------:R-:W5:Y:S04]  /*5a00*/  LDL.LU.64 R14, [R1+0x3e0] ;  /* 0x0003e000010e7983 */ /* 0x000f680000300a00 */
[----:B------:R0:W-:Y:S04]  /*5a10*/  STL.S16 [R1+0x2c2], R98 ;  /* 0x0002c26201007387 */ /* 0x0001e80000100600 */
[----:B------:R-:W3:Y:S04]  /*5a20*/  LDL.LU.64 R100, [R1+0x298] ;  /* 0x0002980001647983 */ /* 0x000ee80000300a00 */
[----:B0-----:R-:W4:Y:S01]  /*5a30*/  LDL.LU.64 R98, [R1+0x2b8] ;  /* 0x0002b80001627983 */ /* 0x001f220000300a00 */
[----:B------:R-:W-:-:S03]  /*5a40*/  ISETP.GE.U32.AND P2, PT, R10, UR6, PT ;  /* 0x000000060a007c0c */ /* 0x000fc6000bf46070 */
[----:B------:R0:W-:Y:S01]  /*5a50*/  STL [R1+0x120], R8 ;  /* 0x0001200801007387 */ /* 0x0001e20000100800 */
[----:B------:R-:W-:-:S03]  /*5a60*/  @!P0 SHF.R.U32.HI R6, RZ, 0x10, R11 ;  /* 0x00000010ff068819 */ /* 0x000fc6000001160b */
[----:B------:R1:W-:Y:S01]  /*5a70*/  STL [R1+0x1c], R7 ;  /* 0x00001c0701007387 */ /* 0x0003e20000100800 */
[----:B0-----:R-:W-:-:S04]  /*5a80*/  SHF.R.S32.HI R8, RZ, 0x1f, R10 ;  /* 0x0000001fff087819 */ /* 0x001fc8000001140a */
[----:B------:R-:W-:Y:S02]  /*5a90*/  ISETP.GE.OR.EX P3, PT, R8, UR7, P1, P2 ;  /* 0x0000000708007c0c */ /* 0x000fe40008f66720 */
[----:B-1----:R-:W-:-:S04]  /*5aa0*/  PRMT R7, RZ, 0x7610, R7 ;  /* 0x00007610ff077816 */ /* 0x002fc80000000007 */
[----:B------:R-:W-:-:S05]  /*5ab0*/  @!P0 PRMT R7, R6, 0x7610, R7 ;  /* 0x0000761006078816 */ /* 0x000fca0000000007 */
[----:B------:R0:W-:Y:S02]  /*5ac0*/  STL.S16 [R1+0x2c4], R7 ;  /* 0x0002c40701007387 */ /* 0x0001e40000100600 */
[----:B0-----:R-:W0:Y:S02]  /*5ad0*/  @!P3 LDC.64 R6, c[0x0][0x288] ;  /* 0x0000a200ff06bb82 */ /* 0x001e240000000a00 */
[----:B------:R-:W-:Y:S04]  /*5ae0*/  STL [R1+0x24], R16 ;  /* 0x0000241001007387 */ /* 0x000fe80000100800 */
[----:B------:R1:W-:Y:S02]  /*5af0*/  STL [R1+0x20], R9 ;  /* 0x0000200901007387 */ /* 0x0003e40000100800 */
[----:B-1----:R-:W-:Y:S01]  /*5b00*/  @!P3 MOV R9, R63 ;  /* 0x0000003f0009b202 */ /* 0x002fe20000000f00 */
        /* <DEDUP_REMOVED lines=13> */
[----:B------:R-:W-:Y:S01]  /*5be0*/  LOP3.LUT P2, RZ, R84, 0x8000000, RZ, 0xc0, !PT ;  /* 0x0800000054ff7812 */ /* 0x000fe2000784c0ff */
[----:B------:R0:W-:Y:S01]  /*5bf0*/  STL.S16 [R1+0x2a4], R120 ;  /* 0x0002a47801007387 */ /* 0x0001e20000100600 */
[----:B------:R-:W-:Y:S02]  /*5c00*/  PRMT R91, RZ, 0x7610, R91 ;  /* 0x00007610ff5b7816 */ /* 0x000fe4000000005b */
[----:B------:R-:W-:Y:S01]  /*5c10*/  LOP3.LUT P4, RZ, R85, 0x8000000, RZ, 0xc0, !PT ;  /* 0x0800000055ff7812 */ /* 0x000fe2000788c0ff */
[----:B0-----:R-:W2:Y:S01]  /*5c20*/  LDL.LU R120, [R1+0x3e8] ;  /* 0x0003e80001787983 */ /* 0x001ea20000300800 */
[----:B------:R-:W-:-:S04]  /*5c30*/  PRMT R90, RZ, 0x7610, R90 ;  /* 0x00007610ff5a7816 */ /* 0x000fc8000000005a */
[----:B------:R-:W-:-:S05]  /*5c40*/  @!P0 PRMT R90, R11, 0x7610, R90 ;  /* 0x000076100b5a8816 */ /* 0x000fca000000005a */
[----:B------:R0:W-:Y:S02]  /*5c50*/  STL.S16 [R1+0x27e], R90 ;  /* 0x00027e5a01007387 */ /* 0x0001e40000100600 */
[----:B0-----:R-:W-:Y:S01]  /*5c60*/  HFMA2.MMA R90, -RZ, RZ, 0, 0 ;  /* 0x00000000ff5a7435 */ /* 0x001fe200000001ff */
[----:B-----5:R-:W-:-:S05]  /*5c70*/  @!P2 PRMT R91, R15, 0x7610, R91 ;  /* 0x000076100f5ba816 */ /* 0x020fca000000005b */
[----:B------:R0:W-:Y:S04]  /*5c80*/  STL.S16 [R1+0x26e], R91 ;  /* 0x00026e5b01007387 */ /* 0x0001e80000100600 */
[----:B---3--:R-:W3:Y:S01]  /*5c90*/  @!P4 LDG.E R90, desc[UR10][R100.64] ;  /* 0x0000000a645ac981 */ /* 0x008ee2000c1e1900 */
[----:B0-----:R-:W-:-:S03]  /*5ca0*/  MOV R91, RZ ;  /* 0x000000ff005b7202 */ /* 0x001fc60000000f00 */
[----:B------:R-:W5:Y:S04]  /*5cb0*/  LDL.LU.64 R100, [R1+0x270] ;  /* 0x0002700001647983 */ /* 0x000f680000300a00 */
[----:B----4-:R0:W4:Y:S04]  /*5cc0*/  @!P4 LDG.E R91, desc[UR10][R98.64] ;  /* 0x0000000a625bc981 */ /* 0x010128000c1e1900 */
[----:B------:R-:W0:Y:S01]  /*5cd0*/  LDL.LU.64 R98, [R1+0x3d0] ;  /* 0x0003d00001627983 */ /* 0x000e220000300a00 */
[----:B------:R-:W-:Y:S02]  /*5ce0*/  PRMT R116, RZ, 0x7610, R116 ;  /* 0x00007610ff747816 */ /* 0x000fe40000000074 */
[----:B------:R-:W-:-:S04]  /*5cf0*/  @!P2 SHF.R.U32.HI R10, RZ, 0x10, R12 ;  /* 0x00000010ff0aa819 */ /* 0x000fc8000001160c */
[----:B------:R-:W-:Y:S01]  /*5d00*/  @!P2 PRMT R116, R10, 0x7610, R116 ;  /* 0x000076100a74a816 */ /* 0x000fe20000000074 */
[----:B------:R-:W-:Y:S04]  /*5d10*/  STL.S16 [R1+0x2c0], R117 ;  /* 0x0002c07501007387 */ /* 0x000fe80000100600 */
[----:B------:R1:W-:Y:S04]  /*5d20*/  STL.S16 [R1+0x27a], R116 ;  /* 0x00027a7401007387 */ /* 0x0003e80000100600 */
[----:B-1----:R-:W3:Y:S01]  /*5d30*/  LDL.LU.64 R116, [R1+0x260] ;  /* 0x0002600001747983 */ /* 0x002ee20000300a00 */
[----:B------:R-:W-:-:S02]  /*5d40*/  LOP3.LUT R85, R85, 0xfdffffff, RZ, 0xc0, !PT ;  /* 0xfdffffff55557812 */ /* 0x000fc400078ec0ff */
[----:B------:R-:W-:Y:S02]  /*5d50*/  @!P2 SHF.R.U32.HI R10, RZ, 0x10, R15 ;  /* 0x00000010ff0aa819 */ /* 0x000fe4000001160f */
[----:B------:R-:W-:Y:S02]  /*5d60*/  @P3 LOP3.LUT R85, R85, 0x2000000, RZ, 0xfc, !PT ;  /* 0x0200000055553812 */ /* 0x000fe400078efcff */
[C---:B------:R-:W-:Y:S02]  /*5d70*/  LOP3.LUT P3, RZ, R84.reuse, 0x10000000, RZ, 0xc0, !PT ;  /* 0x1000000054ff7812 */ /* 0x040fe4000786c0ff */
[----:B------:R-:W-:Y:S02]  /*5d80*/  PRMT R93, RZ, 0x7610, R93 ;  /* 0x00007610ff5d7816 */ /* 0x000fe4000000005d */
[----:B------:R-:W-:Y:S02]  /*5d90*/  LOP3.LUT P0, RZ, R85, 0x4000000, RZ, 0xc0, !PT ;  /* 0x0400000055ff7812 */ /* 0x000fe4000780c0ff */
[----:B------:R-:W-:-:S02]  /*5da0*/  LOP3.LUT P4, RZ, R84, 0x4000000, RZ, 0xc0, !PT ;  /* 0x0400000054ff7812 */ /* 0x000fc4000788c0ff */
[----:B--2---:R-:W-:-:S04]  /*5db0*/  PRMT R120, RZ, 0x7610, R120 ;  /* 0x00007610ff787816 */ /* 0x004fc80000000078 */
[----:B------:R-:W-:Y:S02]  /*5dc0*/  @!P2 PRMT R120, R10, 0x7610, R120 ;  /* 0x000076100a78a816 */ /* 0x000fe40000000078 */
[----:B------:R-:W-:-:S04]  /*5dd0*/  PRMT R10, RZ, 0x7610, R10 ;  /* 0x00007610ff0a7816 */ /* 0x000fc8000000000a */
[----:B------:R-:W-:-:S05]  /*5de0*/  @!P2 PRMT R10, R12, 0x7610, R10 ;  /* 0x000076100c0aa816 */ /* 0x000fca000000000a */
[----:B------:R1:W-:Y:S02]  /*5df0*/  STL.S16 [R1+0x26c], R10 ;  /* 0x00026c0a01007387 */ /* 0x0003e40000100600 */
[----:B-1----:R-:W-:Y:S02]  /*5e00*/  @!P3 SHF.R.U32.HI R10, RZ, 0x10, R14 ;  /* 0x00000010ff0ab819 */ /* 0x002fe4000001160e */
[----:B------:R1:W-:Y:S04]  /*5e10*/  STL.S16 [R1+0x27c], R120 ;  /* 0x00027c7801007387 */ /* 0x0003e80000100600 */
[----:B-1----:R-:W2:Y:S01]  /*5e20*/  LDL.LU R120, [R1+0x3d8] ;  /* 0x0003d80001787983 */ /* 0x002ea20000300800 */
[----:B0-----:R-:W-:-:S04]  /*5e30*/  PRMT R99, RZ, 0x7610, R99 ;  /* 0x00007610ff637816 */ /* 0x001fc80000000063 */
[----:B------:R-:W-:Y:S02]  /*5e40*/  @!P3 PRMT R99, R10, 0x7610, R99 ;  /* 0x000076100a63b816 */ /* 0x000fe40000000063 */
[----:B------:R-:W-:-:S04]  /*5e50*/  @!P3 SHF.R.U32.HI R10, RZ, 0x10, R13 ;  /* 0x00000010ff0ab819 */ /* 0x000fc8000001160d */
[----:B------:R-:W-:-:S05]  /*5e60*/  @!P3 PRMT R93, R10, 0x7610, R93 ;  /* 0x000076100a5db816 */ /* 0x000fca000000005d */
[----:B------:R0:W-:Y:S02]  /*5e70*/  STL.S16 [R1+0x29c], R93 ;  /* 0x00029c5d01007387 */ /* 0x0001e40000100600 */
[----:B0-----:R-:W-:Y:S01]  /*5e80*/  HFMA2.MMA R93, -RZ, RZ, 0, 0 ;  /* 0x00000000ff5d7435 */ /* 0x001fe200000001ff */
[----:B------:R-:W-:-:S04]  /*5e90*/  PRMT R98, RZ, 0x7610, R98 ;  /* 0x00007610ff627816 */ /* 0x000fc80000000062 */
[----:B------:R-:W-:-:S05]  /*5ea0*/  @!P4 PRMT R98, R22, 0x7610, R98 ;  /* 0x000076101662c816 */ /* 0x000fca0000000062 */
[----:B-----5:R0:W5:Y:S04]  /*5eb0*/  @!P0 LDG.E R93, desc[UR10][R100.64] ;  /* 0x0000000a645d8981 */ /* 0x020168000c1e1900 */
[----:B------:R-:W0:Y:S04]  /*5ec0*/  LDL.LU R100, [R1+0x3cc] ;  /* 0x0003cc0001647983 */ /* 0x000e280000300800 */
[----:B------:R-:W-:Y:S04]  /*5ed0*/  STL.S16 [R1+0x298], R99 ;  /* 0x0002986301007387 */ /* 0x000fe80000100600 */
[----:B------:R1:W-:Y:S04]  /*5ee0*/  STL.S16 [R1+0x270], R98 ;  /* 0x0002706201007387 */ /* 0x0003e80000100600 */
[----:B-1----:R-:W4:Y:S01]  /*5ef0*/  LDL.LU.64 R98, [R1+0x290] ;  /* 0x0002900001627983 */ /* 0x002f220000300a00 */
[----:B------:R-:W-:-:S04]  /*5f00*/  PRMT R92, RZ, 0x7610, R92 ;  /* 0x00007610ff5c7816 */ /* 0x000fc8000000005c */
[----:B------:R-:W-:Y:S02]  /*5f10*/  @!P3 PRMT R92, R14, 0x7610, R92 ;  /* 0x000076100e5cb816 */ /* 0x000fe4000000005c */
[----:B------:R-:W-:-:S03]  /*5f20*/  PRMT R10, RZ, 0x7610, R10 ;  /* 0x00007610ff0a7816 */ /* 0x000fc6000000000a */
[----:B------:R1:W-:Y:S01]  /*5f30*/  STL.S16 [R1+0x278], R92 ;  /* 0x0002785c01007387 */ /* 0x0003e20000100600 */
[----:B------:R-:W-:-:S03]  /*5f40*/  @!P3 PRMT R10, R13, 0x7610, R10 ;  /* 0x000076100d0ab816 */ /* 0x000fc6000000000a */
[----:B------:R3:W-:Y:S01]  /*5f50*/  STL [R1+0x2c], R14 ;  /* 0x00002c0e01007387 */ /* 0x0007e20000100800 */
[----:B-1----:R-:W-:-:S03]  /*5f60*/  MOV R92, RZ ;  /* 0x000000ff005c7202 */ /* 0x002fc60000000f00 */
[----:B------:R1:W-:Y:S01]  /*5f70*/  STL [R1+0x128], R15 ;  /* 0x0001280f01007387 */ /* 0x0003e20000100800 */
[----:B---3--:R-:W-:-:S03]  /*5f80*/  IADD3 R14, R121, 0x198, RZ ;  /* 0x00000198790e7810 */ /* 0x008fc60007ffe0ff */
[----:B------:R-:W3:Y:S01]  /*5f90*/  @!P0 LDG.E R92, desc[UR10][R116.64] ;  /* 0x0000000a745c8981 */ /* 0x000ee2000c1e1900 */
[----:B------:R-:W-:-:S03]  /*5fa0*/  ISETP.GE.U32.AND P0, PT, R14, UR6, PT ;  /* 0x000000060e007c0c */ /* 0x000fc6000bf06070 */
[----:B------:R1:W-:Y:S02]  /*5fb0*/  STL [R1+0x28], R12 ;  /* 0x0000280c01007387 */ /* 0x0003e40000100800 */
[----:B-1----:R-:W-:Y:S02]  /*5fc0*/  SHF.R.S32.HI R15, RZ, 0x1f, R14 ;  /* 0x0000001fff0f7819 */ /* 0x002fe4000001140e */
[----:B------:R1:W-:Y:S02]  /*5fd0*/  STL.S16 [R1+0x29a], R10 ;  /* 0x00029a0a01007387 */ /* 0x0003e40000100600 */
[----:B------:R-:W-:Y:S02]  /*5fe0*/  ISETP.GE.OR.EX P2, PT, R15, UR7, P1, P0 ;  /* 0x000000070f007c0c */ /* 0x000fe40008f46700 */
[----:B------:R1:W-:Y:S01]  /*5ff0*/  STL [R1+0x124], R11 ;  /* 0x0001240b01007387 */ /* 0x0003e20000100800 */
[----:B------:R-:W-:-:S03]  /*6000*/  PRMT R12, RZ, 0x7610, R12 ;  /* 0x00007610ff0c7816 */ /* 0x000fc6000000000c */
[----:B------:R-:W-:Y:S01]  /*6010*/  STL [R1+0x12c], R13 ;  /* 0x00012c0d01007387 */ /* 0x000fe20000100800 */
[----:B-1----:R-:W-:Y:S02]  /*6020*/  @!P4 SHF.R.U32.HI R10, RZ, 0x10, R22 ;  /* 0x00000010ff0ac819 */ /* 0x002fe40000011616 */
[----:B------:R-:W-:Y:S01]  /*6030*/  LOP3.LUT P5, RZ, R84, 0x40000000, RZ, 0xc0, !PT ;  /* 0x4000000054ff7812 */ /* 0x000fe200078ac0ff */
[----:B------:R-:W-:Y:S01]  /*6040*/  STL [R1+0x30], R22 ;  /* 0x0000301601007387 */ /* 0x000fe20000100800 */
[----:B------:R-:W-:Y:S02]  /*6050*/  @!P4 PRMT R12, R10, 0x7610, R12 ;  /* 0x000076100a0cc816 */ /* 0x000fe4000000000c */
[----:B------:R-:W-:Y:S01]  /*6060*/  PRMT R11, RZ, 0x7610, R11 ;  /* 0x00007610ff0b7816 */ /* 0x000fe2000000000b */
[----:B------:R-:W-:Y:S01]  /*6070*/  STL [R1+0x34], R18 ;  /* 0x0000341201007387 */ /* 0x000fe20000100800 */
[----:B------:R-:W-:Y:S02]  /*6080*/  @!P4 SHF.R.U32.HI R10, RZ, 0x10, R17 ;  /* 0x00000010ff0ac819 */ /* 0x000fe40000011611 */
[----:B------:R-:W-:Y:S01]  /*6090*/  LOP3.LUT P3, RZ, R85, 0x80000000, RZ, 0xc0, !PT ;  /* 0x8000000055ff7812 */ /* 0x000fe2000786c0ff */
[----:B------:R-:W-:Y:S01]  /*60a0*/  STL [R1+0x138], R19 ;  /* 0x0001381301007387 */ /* 0x000fe20000100800 */
[----:B------:R-:W-:-:S02]  /*60b0*/  @!P4 PRMT R11, R10, 0x7610, R11 ;  /* 0x000076100a0bc816 */ /* 0x000fc4000000000b */
[----:B------:R-:W-:Y:S01]  /*60c0*/  LOP3.LUT P6, RZ, R84, 0x80000000, RZ, 0xc0, !PT ;  /* 0x8000000054ff7812 */ /* 0x000fe200078cc0ff */
[----:B------:R-:W-:Y:S04]  /*60d0*/  STL [R1+0x130], R17 ;  /* 0x0001301101007387 */ /* 0x000fe80000100800 */
[----:B------:R1:W-:Y:S01]  /*60e0*/  STL.S16 [R1+0x274], R11 ;  /* 0x0002740b01007387 */ /* 0x0003e20000100600 */
[----:B------:R-:W-:Y:S02]  /*60f0*/  PRMT R96, RZ, 0x7610, R96 ;  /* 0x00007610ff607816 */ /* 0x000fe40000000060 */
[----:B------:R-:W-:Y:S01]  /*6100*/  PRMT R95, RZ, 0x7610, R95 ;  /* 0x00007610ff5f7816 */ /* 0x000fe2000000005f */
[----:B------:R-:W5:Y:S01]  /*6110*/  LDL.LU.64 R116, [R1+0x2b0] ;  /* 0x0002b00001747983 */ /* 0x000f620000300a00 */
[----:B-1----:R-:W1:Y:S03]  /*6120*/  @!P2 LDC.64 R10, c[0x0][0x288] ;  /* 0x0000a200ff0aab82 */ /* 0x002e660000000a00 */
[----:B------:R1:W-:Y:S01]  /*6130*/  STL.S16 [R1+0x272], R12 ;  /* 0x0002720c01007387 */ /* 0x0003e20000100600 */
[----:B------:R-:W-:-:S02]  /*6140*/  @!P2 MOV R13, R63 ;  /* 0x0000003f000da202 */ /* 0x000fc40000000f00 */
[----:B-1----:R-:W-:Y:S01]  /*6150*/  @!P2 MOV R12, R64 ;  /* 0x00000040000ca202 */ /* 0x002fe20000000f00 */
[----:B------:R-:W-:-:S04]  /*6160*/  @!P2 IMAD R15, R15, R10, RZ ;  /* 0x0000000a0f0fa224 */ /* 0x000fc800078e02ff */
[----:B------:R-:W-:-:S04]  /*6170*/  @!P2 IMAD.WIDE.U32 R12, R14, R10, R12 ;  /* 0x0000000a0e0ca225 */ /* 0x000fc800078e000c */
[----:B------:R-:W-:-:S05]  /*6180*/  @!P2 IMAD R11, R14, R11, R15 ;  /* 0x0000000b0e0ba224 */ /* 0x000fca00078e020f */
[----:B------:R-:W-:-:S04]  /*6190*/  @!P2 IADD3 R11, R13, R11, RZ ;  /* 0x0000000b0d0ba210 */ /* 0x000fc80007ffe0ff */
[C---:B------:R-:W-:Y:S02]  /*61a0*/  @!P2 SHF.L.U64.HI R14, R12.reuse, 0x1, R11 ;  /* 0x000000010c0ea819 */ /* 0x040fe4000001020b */
[----:B------:R-:W1:Y:S01]  /*61b0*/  @!P2 LDC.64 R10, c[0x0][0x230] ;  /* 0x00008c00ff0aab82 */ /* 0x000e620000000a00 */
[----:B------:R-:W-:-:S07]  /*61c0*/  @!P2 SHF.L.U32 R15, R12, 0x1, RZ ;  /* 0x000000010c0fa819 */ /* 0x000fce00000006ff */
[----:B------:R-:W2:Y:S01]  /*61d0*/  @!P2 LDC.64 R12, c[0x0][0x228] ;  /* 0x00008a00ff0cab82 */ /* 0x000ea20000000a00 */
[----:B------:R-:W-:-:S04]  /*61e0*/  PRMT R22, RZ, 0x7610, R22 ;  /* 0x00007610ff167816 */ /* 0x000fc80000000016 */
[----:B------:R-:W-:Y:S02]  /*61f0*/  @!P4 PRMT R22, R17, 0x7610, R22 ;  /* 0x000076101116c816 */ /* 0x000fe40000000016 */
[----:B-1----:R-:W-:-:S04]  /*6200*/  @!P2 IADD3 R10, P0, R15, R10, RZ ;  /* 0x0000000a0f0aa210 */ /* 0x002fc80007f1e0ff */
[----:B------:R-:W-:Y:S01]  /*6210*/  @!P2 IADD3.X R11, R14, R11, RZ, P0, !PT ;  /* 0x0000000b0e0ba210 */ /* 0x000fe200007fe4ff */
[----:B------:R1:W-:Y:S01]  /*6220*/  STL.S16 [R1+0x266], R22 ;  /* 0x0002661601007387 */ /* 0x0003e20000100600 */
[----:B--2---:R-:W-:-:S04]  /*6230*/  @!P2 IADD3 R12, P0, R15, R12, RZ ;  /* 0x0000000c0f0ca210 */ /* 0x004fc80007f1e0ff */
[----:B------:R-:W-:Y:S02]  /*6240*/  @!P2 IADD3.X R13, R14, R13, RZ, P0, !PT ;  /* 0x0000000d0e0da210 */ /* 0x000fe400007fe4ff */
[----:B------:R-:W-:Y:S01]  /*6250*/  @!P5 SHF.R.U32.HI R14, RZ, 0x10, R18 ;  /* 0x00000010ff0ed819 */ /* 0x000fe20000011612 */
[----:B-1----:R-:W-:Y:S01]  /*6260*/  HFMA2.MMA R22, -RZ, RZ, 0, 0 ;  /* 0x00000000ff167435 */ /* 0x002fe200000001ff */
[----:B------:R-:W-:Y:S02]  /*6270*/  PRMT R120, RZ, 0x7610, R120 ;  /* 0x00007610ff787816 */ /* 0x000fe40000000078 */
[----:B0-----:R-:W-:-:S04]  /*6280*/  PRMT R100, RZ, 0x7610, R100 ;  /* 0x00007610ff647816 */ /* 0x001fc80000000064 */
[----:B------:R-:W-:-:S05]  /*6290*/  @!P5 PRMT R100, R14, 0x7610, R100 ;  /* 0x000076100e64d816 */ /* 0x000fca0000000064 */
[----:B------:R0:W-:Y:S04]  /*62a0*/  STL.S16 [R1+0x268], R100 ;  /* 0x0002686401007387 */ /* 0x0001e80000100600 */
[----:B----4-:R-:W2:Y:S04]  /*62b0*/  @!P3 LDG.E R22, desc[UR10][R98.64] ;  /* 0x0000000a6216b981 */ /* 0x010ea8000c1e1900 */
[----:B0-----:R-:W4:Y:S04]  /*62c0*/  LDL.LU.64 R100, [R1+0x250] ;  /* 0x0002500001647983 */ /* 0x001f280000300a00 */
[----:B------:R-:W3:Y:S01]  /*62d0*/  LDL.LU.64 R98, [R1+0x258] ;  /* 0x0002580001627983 */ /* 0x000ee20000300a00 */
[----:B------:R-:W-:-:S04]  /*62e0*/  @!P5 SHF.R.U32.HI R14, RZ, 0x10, R21 ;  /* 0x00000010ff0ed819 */ /* 0x000fc80000011615 */
[----:B------:R-:W-:-:S05]  /*62f0*/  @!P5 PRMT R120, R14, 0x7610, R120 ;  /* 0x000076100e78d816 */ /* 0x000fca0000000078 */
[----:B------:R0:W-:Y:S04]  /*6300*/  STL.S16 [R1+0x26a], R120 ;  /* 0x00026a7801007387 */ /* 0x0001e80000100600 */
[----:B0-----:R-:W5:Y:S01]  /*6310*/  LDL.LU R120, [R1+0x3c8] ;  /* 0x0003c80001787983 */ /* 0x001f620000300800 */
[----:B------:R-:W-:-:S04]  /*6320*/  PRMT R14, RZ, 0x7610, R14 ;  /* 0x00007610ff0e7816 */ /* 0x000fc8000000000e */
[----:B------:R-:W-:-:S05]  /*6330*/  @!P5 PRMT R14, R18, 0x7610, R14 ;  /* 0x00007610120ed816 */ /* 0x000fca000000000e */
[----:B------:R0:W-:Y:S01]  /*6340*/  STL.S16 [R1+0x260], R14 ;  /* 0x0002600e01007387 */ /* 0x0001e20000100600 */
[----:B------:R-:W-:Y:S02]  /*6350*/  LOP3.LUT R85, R85, 0xffff7fff, RZ, 0xc0, !PT ;  /* 0xffff7fff55557812 */ /* 0x000fe400078ec0ff */
[----:B0-----:R-:W-:-:S04]  /*6360*/  @!P6 SHF.R.U32.HI R14, RZ, 0x10, R20 ;  /* 0x00000010ff0ee819 */ /* 0x001fc80000011614 */
[----:B------:R-:W-:Y:S02]  /*6370*/  @!P6 PRMT R96, R14, 0x7610, R96 ;  /* 0x000076100e60e816 */ /* 0x000fe40000000060 */
[----:B------:R-:W-:Y:S02]  /*6380*/  @!P6 SHF.R.U32.HI R14, RZ, 0x10, R19 ;  /* 0x00000010ff0ee819 */ /* 0x000fe40000011613 */
[----:B------:R-:W-:Y:S02]  /*6390*/  PRMT R18, RZ, 0x7610, R18 ;  /* 0x00007610ff127816 */ /* 0x000fe40000000012 */
[----:B------:R-:W-:Y:S02]  /*63a0*/  @!P6 PRMT R95, R14, 0x7610, R95 ;  /* 0x000076100e5fe816 */ /* 0x000fe4000000005f */
[----:B------:R-:W-:Y:S02]  /*63b0*/  PRMT R14, RZ, 0x7610, R14 ;  /* 0x00007610ff0e7816 */ /* 0x000fe4000000000e */
[----:B------:R-:W-:-:S02]  /*63c0*/  @P2 LOP3.LUT R85, R85, 0x8000, RZ, 0xfc, !PT ;  /* 0x0000800055552812 */ /* 0x000fc400078efcff */
[----:B------:R-:W-:Y:S02]  /*63d0*/  @!P6 PRMT R18, R20, 0x7610, R18 ;  /* 0x000076101412e816 */ /* 0x000fe40000000012 */
[----:B------:R-:W-:Y:S02]  /*63e0*/  @!P6 PRMT R14, R19, 0x7610, R14 ;  /* 0x00007610130ee816 */ /* 0x000fe4000000000e */
[C---:B------:R-:W-:Y:S02]  /*63f0*/  LOP3.LUT P6, RZ, R85.reuse, 0x100, RZ, 0xc0, !PT ;  /* 0x0000010055ff7812 */ /* 0x040fe400078cc0ff */
[----:B------:R-:W-:Y:S01]  /*6400*/  LOP3.LUT P2, RZ, R85, 0x40000000, RZ, 0xc0, !PT ;  /* 0x4000000055ff7812 */ /* 0x000fe2000784c0ff */
[----:B------:R0:W-:Y:S04]  /*6410*/  STL.S16 [R1+0x292], R95 ;  /* 0x0002925f01007387 */ /* 0x0001e80000100600 */
[----:B------:R1:W-:Y:S01]  /*6420*/  STL.S16 [R1+0x264], R18 ;  /* 0x0002641201007387 */ /* 0x0003e20000100600 */
[----:B0-----:R-:W-:-:S03]  /*6430*/  HFMA2.MMA R95, -RZ, RZ, 0, 0 ;  /* 0x00000000ff5f7435 */ /* 0x001fc600000001ff */
[----:B------:R0:W-:Y:S01]  /*6440*/  STL.S16 [R1+0x276], R96 ;  /* 0x0002766001007387 */ /* 0x0001e20000100600 */
[----:B-1----:R-:W-:-:S03]  /*6450*/  IADD3 R18, R121, 0x1a0, RZ ;  /* 0x000001a079127810 */ /* 0x002fc60007ffe0ff */
[----:B------:R1:W-:Y:S01]  /*6460*/  STL.S16 [R1+0x290], R14 ;  /* 0x0002900e01007387 */ /* 0x0003e20000100600 */
[----:B------:R-:W-:Y:S02]  /*6470*/  PRMT R16, RZ, 0x7610, R16 ;  /* 0x00007610ff107816 */ /* 0x000fe40000000010 */
[----:B------:R-:W-:Y:S02]  /*6480*/  SHF.R.S32.HI R19, RZ, 0x1f, R18 ;  /* 0x0000001fff137819 */ /* 0x000fe40000011412 */
[----:B0-----:R-:W-:Y:S02]  /*6490*/  MOV R96, RZ ;  /* 0x000000ff00607202 */ /* 0x001fe40000000f00 */
[----:B------:R-:W-:Y:S02]  /*64a0*/  ISETP.GE.U32.AND P0, PT, R18, UR6, PT ;  /* 0x0000000612007c0c */ /* 0x000fe4000bf06070 */
[----:B-1----:R-:W-:Y:S02]  /*64b0*/  @!P6 SHF.R.U32.HI R14, RZ, 0x10, R28 ;  /* 0x00000010ff0ee819 */ /* 0x002fe4000001161c */
[----:B------:R-:W-:-:S02]  /*64c0*/  PRMT R15, RZ, 0x7610, R15 ;  /* 0x00007610ff0f7816 */ /* 0x000fc4000000000f */
[----:B------:R-:W-:Y:S02]  /*64d0*/  @!P6 PRMT R16, R14, 0x7610, R16 ;  /* 0x000076100e10e816 */ /* 0x000fe40000000010 */
[----:B------:R-:W-:-:S04]  /*64e0*/  @!P6 SHF.R.U32.HI R14, RZ, 0x10, R23 ;  /* 0x00000010ff0ee819 */ /* 0x000fc80000011617 */
[----:B------:R-:W-:-:S05]  /*64f0*/  @!P6 PRMT R15, R14, 0x7610, R15 ;  /* 0x000076100e0fe816 */ /* 0x000fca000000000f */
[----:B------:R0:W-:Y:S01]  /*6500*/  STL.S16 [R1+0x294], R15 ;  /* 0x0002940f01007387 */ /* 0x0001e20000100600 */
[----:B------:R-:W-:-:S04]  /*6510*/  PRMT R17, RZ, 0x7610, R17 ;  /* 0x00007610ff117816 */ /* 0x000fc80000000011 */
[----:B------:R-:W-:Y:S01]  /*6520*/  @!P6 PRMT R17, R28, 0x7610, R17 ;  /* 0x000076101c11e816 */ /* 0x000fe20000000011 */
[----:B------:R1:W-:Y:S04]  /*6530*/  STL.S16 [R1+0x25e], R16 ;  /* 0x00025e1001007387 */ /* 0x0003e80000100600 */
[----:B------:R1:W-:Y:S01]  /*6540*/  STL.S16 [R1+0x25c], R17 ;  /* 0x00025c1101007387 */ /* 0x0003e20000100600 */
[----:B------:R-:W-:-:S04]  /*6550*/  PRMT R94, RZ, 0x7610, R94 ;  /* 0x00007610ff5e7816 */ /* 0x000fc8000000005e */
[----:B------:R-:W-:Y:S02]  /*6560*/  @!P5 PRMT R94, R21, 0x7610, R94 ;  /* 0x00007610155ed816 */ /* 0x000fe4000000005e */
[----:B------:R-:W-:Y:S01]  /*6570*/  LOP3.LUT P5, RZ, R85, 0x80, RZ, 0xc0, !PT ;  /* 0x0000008055ff7812 */ /* 0x000fe200078ac0ff */
[----:B----4-:R-:W4:Y:S04]  /*6580*/  @!P2 LDG.E R96, desc[UR10][R100.64] ;  /* 0x0000000a6460a981 */ /* 0x010f28000c1e1900 */
[----:B---3--:R-:W3:Y:S01]  /*6590*/  @!P2 LDG.E R95, desc[UR10][R98.64] ;  /* 0x0000000a625fa981 */ /* 0x008ee2000c1e1900 */
[----:B------:R-:W-:Y:S02]  /*65a0*/  ISETP.GE.OR.EX P2, PT, R19, UR7, P1, P0 ;  /* 0x0000000713007c0c */ /* 0x000fe40008f46700 */
[----:B-----5:R-:W-:-:S11]  /*65b0*/  PRMT R120, RZ, 0x7610, R120 ;  /* 0x00007610ff787816 */ /* 0x020fd60000000078 */
[----:B0-----:R-:W0:Y:S01]  /*65c0*/  @!P2 LDC.64 R14, c[0x0][0x288] ;  /* 0x0000a200ff0eab82 */ /* 0x001e220000000a00 */
[----:B-1----:R-:W-:Y:S01]  /*65d0*/  @!P2 MOV R16, R64 ;  /* 0x000000400010a202 */ /* 0x002fe20000000f00 */
[----:B------:R-:W5:Y:S01]  /*65e0*/  LDL.LU.64 R98, [R1+0x288] ;  /* 0x0002880001627983 */ /* 0x000f620000300a00 */
[----:B------:R-:W-:-:S03]  /*65f0*/  @!P2 MOV R17, R63 ;  /* 0x0000003f0011a202 */ /* 0x000fc60000000f00 */
[----:B------:R-:W-:Y:S01]  /*6600*/  STL [R1+0x3c], R28 ;  /* 0x00003c1c01007387 */ /* 0x000fe20000100800 */
[----:B------:R-:W-:-:S03]  /*6610*/  LOP3.LUT P4, RZ, R85, 0x20000000, RZ, 0xc0, !PT ;  /* 0x2000000055ff7812 */ /* 0x000fc6000788c0ff */
[----:B------:R-:W-:Y:S04]  /*6620*/  STL.S16 [R1+0x262], R94 ;  /* 0x0002625e01007387 */ /* 0x000fe80000100600 */
[----:B------:R-:W2:Y:S01]  /*6630*/  LDL.LU.64 R100, [R1+0x2a8] ;  /* 0x0002a80001647983 */ /* 0x000ea20000300a00 */
        /* <DEDUP_REMOVED lines=12> */
[----:B------:R-:W-:-:S04]  /*6700*/  @!P5 SHF.R.U32.HI R18, RZ, 0x10, R24 ;  /* 0x00000010ff12d819 */ /* 0x000fc80000011618 */
[----:B------:R-:W-:-:S05]  /*6710*/  @!P5 PRMT R120, R18, 0x7610, R120 ;  /* 0x000076101278d816 */ /* 0x000fca0000000078 */
[----:B------:R0:W-:Y:S04]  /*6720*/  STL.S16 [R1+0x258], R120 ;  /* 0x0002587801007387 */ /* 0x0001e80000100600 */
[----:B0-----:R-:W4:Y:S01]  /*6730*/  LDL.LU R120, [R1+0x3b4] ;  /* 0x0003b40001787983 */ /* 0x001f220000300800 */
[----:B------:R-:W-:Y:S02]  /*6740*/  @!P5 SHF.R.U32.HI R18, RZ, 0x10, R27 ;  /* 0x00000010ff12d819 */ /* 0x000fe4000001161b */
[----:B------:R-:W-:-:S04]  /*6750*/  PRMT R28, RZ, 0x7610, R28 ;  /* 0x00007610ff1c7816 */ /* 0x000fc8000000001c */
[----:B------:R-:W-:-:S05]  /*6760*/  @!P6 PRMT R28, R23, 0x7610, R28 ;  /* 0x00007610171ce816 */ /* 0x000fca000000001c */
[----:B------:R0:W-:Y:S02]  /*6770*/  STL.S16 [R1+0x256], R28 ;  /* 0x0002561c01007387 */ /* 0x0001e40000100600 */
[----:B0-----:R-:W-:-:S10]  /*6780*/  HFMA2.MMA R28, -RZ, RZ, 0, 0 ;  /* 0x00000000ff1c7435 */ /* 0x001fd400000001ff */
[----:B-----5:R0:W5:Y:S04]  /*6790*/  @!P4 LDG.E R28, desc[UR10][R98.64] ;  /* 0x0000000a621cc981 */ /* 0x020168000c1e1900 */
[----:B------:R-:W0:Y:S01]  /*67a0*/  LDL.LU.64 R98, [R1+0x3b8] ;  /* 0x0003b80001627983 */ /* 0x000e220000300a00 */
[----:B----4-:R-:W-:-:S04]  /*67b0*/  PRMT R120, RZ, 0x7610, R120 ;  /* 0x00007610ff787816 */ /* 0x010fc80000000078 */
[----:B------:R-:W-:-:S05]  /*67c0*/  @!P5 PRMT R120, R18, 0x7610, R120 ;  /* 0x000076101278d816 */ /* 0x000fca0000000078 */
[----:B------:R1:W-:Y:S04]  /*67d0*/  STL.S16 [R1+0x25a], R120 ;  /* 0x00025a7801007387 */ /* 0x0003e80000100600 */
[----:B-1----:R-:W4:Y:S01]  /*67e0*/  LDL.LU R120, [R1+0x3b0] ;  /* 0x0003b00001787983 */ /* 0x002f220000300800 */
[----:B------:R-:W-:Y:S02]  /*67f0*/  MOV R94, RZ ;  /* 0x000000ff005e7202 */ /* 0x000fe40000000f00 */
[----:B------:R-:W-:-:S04]  /*6800*/  PRMT R18, RZ, 0x7610, R18 ;  /* 0x00007610ff127816 */ /* 0x000fc80000000012 */
[----:B------:R-:W3:Y:S01]  /*6810*/  @!P3 LDG.E R94, desc[UR10][R116.64] ;  /* 0x0000000a745eb981 */ /* 0x000ee2000c1e1900 */
[----:B------:R-:W-:Y:S02]  /*6820*/  LOP3.LUT P3, RZ, R85, 0x40, RZ, 0xc0, !PT ;  /* 0x0000004055ff7812 */ /* 0x000fe4000786c0ff */
[----:B------:R-:W-:-:S05]  /*6830*/  @!P5 PRMT R18, R24, 0x7610, R18 ;  /* 0x000076101812d816 */ /* 0x000fca0000000012 */
[----:B------:R1:W-:Y:S04]  /*6840*/  STL.S16 [R1+0x252], R18 ;  /* 0x0002521201007387 */ /* 0x0003e80000100600 */
[----:B------:R2:W-:Y:S04]  /*6850*/  STL [R1+0x40], R24 ;  /* 0x0000401801007387 */ /* 0x0005e80000100800 */
[----:B------:R-:W-:Y:S01]  /*6860*/  STL [R1+0x144], R25 ;  /* 0x0001441901007387 */ /* 0x000fe20000100800 */
[----:B-1----:R-:W-:Y:S02]  /*6870*/  @!P3 SHF.R.U32.HI R18, RZ, 0x10, R26 ;  /* 0x00000010ff12b819 */ /* 0x002fe4000001161a */
[----:B------:R-:W-:Y:S01]  /*6880*/  LOP3.LUT R85, R85, 0xffffffdf, RZ, 0xc0, !PT ;  /* 0xffffffdf55557812 */ /* 0x000fe200078ec0ff */
[----:B------:R-:W-:Y:S03]  /*6890*/  STL [R1+0x38], R20 ;  /* 0x0000381401007387 */ /* 0x000fe60000100800 */
[----:B------:R-:W-:Y:S01]  /*68a0*/  @P2 LOP3.LUT R85, R85, 0x20, RZ, 0xfc, !PT ;  /* 0x0000002055552812 */ /* 0x000fe200078efcff */
[----:B------:R-:W-:Y:S01]  /*68b0*/  STL [R1+0x134], R21 ;  /* 0x0001341501007387 */ /* 0x000fe20000100800 */
[----:B------:R-:W-:-:S02]  /*68c0*/  LOP3.LUT P2, RZ, R84, 0x4, RZ, 0xc0, !PT ;  /* 0x0000000454ff7812 */ /* 0x000fc4000784c0ff */
[----:B--2---:R-:W-:Y:S02]  /*68d0*/  PRMT R24, RZ, 0x7610, R24 ;  /* 0x00007610ff187816 */ /* 0x004fe40000000018 */
[----:B------:R-:W-:Y:S01]  /*68e0*/  PRMT R97, RZ, 0x7610, R97 ;  /* 0x00007610ff617816 */ /* 0x000fe20000000061 */
[----:B------:R-:W-:Y:S01]  /*68f0*/  STL [R1+0x13c], R23 ;  /* 0x00013c1701007387 */ /* 0x000fe20000100800 */
[----:B------:R-:W-:Y:S02]  /*6900*/  @!P3 PRMT R24, R25, 0x7610, R24 ;  /* 0x000076101918b816 */ /* 0x000fe40000000018 */
[----:B------:R-:W-:Y:S01]  /*6910*/  PRMT R19, RZ, 0x7610, R19 ;  /* 0x00007610ff137816 */ /* 0x000fe20000000013 */
[----:B------:R-:W-:Y:S04]  /*6920*/  STL [R1+0x148], R29 ;  /* 0x0001481d01007387 */ /* 0x000fe80000100800 */
[----:B------:R1:W-:Y:S04]  /*6930*/  STL.S16 [R1+0x28a], R24 ;  /* 0x00028a1801007387 */ /* 0x0003e80000100600 */
[----:B------:R-:W-:Y:S04]  /*6940*/  STL [R1+0x4c], R30 ;  /* 0x00004c1e01007387 */ /* 0x000fe80000100800 */
[----:B------:R-:W-:Y:S01]  /*6950*/  STL [R1+0x150], R31 ;  /* 0x0001501f01007387 */ /* 0x000fe20000100800 */
[----:B-1----:R-:W-:-:S03]  /*6960*/  IADD3 R24, R121, 0x1a8, RZ ;  /* 0x000001a879187810 */ /* 0x002fc60007ffe0ff */
[----:B------:R-:W-:Y:S01]  /*6970*/  STL [R1+0x44], R26 ;  /* 0x0000441a01007387 */ /* 0x000fe20000100800 */
[----:B------:R-:W-:Y:S02]  /*6980*/  ISETP.GE.U32.AND P0, PT, R24, UR6, PT ;  /* 0x0000000618007c0c */ /* 0x000fe4000bf06070 */
[----:B------:R-:W-:Y:S01]  /*6990*/  PRMT R20, RZ, 0x7610, R20 ;  /* 0x00007610ff147816 */ /* 0x000fe20000000014 */
[----:B------:R-:W-:Y:S01]  /*69a0*/  STL [R1+0x140], R27 ;  /* 0x0001401b01007387 */ /* 0x000fe20000100800 */
[----:B0-----:R-:W-:-:S03]  /*69b0*/  PRMT R98, RZ, 0x7610, R98 ;  /* 0x00007610ff627816 */ /* 0x001fc60000000062 */
[----:B------:R-:W2:Y:S01]  /*69c0*/  LDL.LU.64 R116, [R1+0x3c0] ;  /* 0x0003c00001747983 */ /* 0x000ea20000300a00 */
[----:B----4-:R-:W-:-:S04]  /*69d0*/  PRMT R120, RZ, 0x7610, R120 ;  /* 0x00007610ff787816 */ /* 0x010fc80000000078 */
[----:B------:R-:W-:-:S05]  /*69e0*/  @!P3 PRMT R120, R18, 0x7610, R120 ;  /* 0x000076101278b816 */ /* 0x000fca0000000078 */
[----:B------:R0:W-:Y:S04]  /*69f0*/  STL.S16 [R1+0x288], R120 ;  /* 0x0002887801007387 */ /* 0x0001e80000100600 */
[----:B0-----:R-:W4:Y:S01]  /*6a00*/  LDL.LU R120, [R1+0x3a0] ;  /* 0x0003a00001787983 */ /* 0x001f220000300800 */
[----:B------:R-:W-:-:S04]  /*6a10*/  @!P3 SHF.R.U32.HI R18, RZ, 0x10, R25 ;  /* 0x00000010ff12b819 */ /* 0x000fc80000011619 */
[----:B------:R-:W-:-:S05]  /*6a20*/  @!P3 PRMT R98, R18, 0x7610, R98 ;  /* 0x000076101262b816 */ /* 0x000fca0000000062 */
[----:B------:R0:W-:Y:S02]  /*6a30*/  STL.S16 [R1+0x28c], R98 ;  /* 0x00028c6201007387 */ /* 0x0001e40000100600 */
[----:B0-----:R-:W-:-:S06]  /*6a40*/  MOV R98, RZ ;  /* 0x000000ff00627202 */ /* 0x001fcc0000000f00 */
[----:B------:R0:W5:Y:S02]  /*6a50*/  @!P2 LDG.E R98, desc[UR10][R114.64] ;  /* 0x0000000a7262a981 */ /* 0x000164000c1e1900 */
[----:B0-----:R-:W-:Y:S02]  /*6a60*/  MOV R114, R102 ;  /* 0x0000006600727202 */ /* 0x001fe40000000f00 */
[----:B------:R-:W-:Y:S02]  /*6a70*/  MOV R115, R103 ;  /* 0x0000006700737202 */ /* 0x000fe40000000f00 */
[----:B------:R-:W3:Y:S01]  /*6a80*/  LDL.LU.64 R102, [R1+0x240] ;  /* 0x0002400001667983 */ /* 0x000ee20000300a00 */
[----:B------:R-:W-:-:S04]  /*6a90*/  SHF.R.S32.HI R25, RZ, 0x1f, R24 ;  /* 0x0000001fff197819 */ /* 0x000fc80000011418 */
[----:B------:R-:W-:Y:S02]  /*6aa0*/  ISETP.GE.OR.EX P6, PT, R25, UR7, P1, P0 ;  /* 0x0000000719007c0c */ /* 0x000fe40008fc6700 */
[----:B------:R-:W-:-:S13]  /*6ab0*/  LOP3.LUT P0, RZ, R85, 0x800, RZ, 0xc0, !PT ;  /* 0x0000080055ff7812 */ /* 0x000fda000780c0ff */
[----:B------:R-:W-:-:S04]  /*6ac0*/  @!P0 SHF.R.U32.HI R18, RZ, 0x10, R33 ;  /* 0x00000010ff128819 */ /* 0x000fc80000011621 */
        /* <DEDUP_REMOVED lines=18> */
[----:B------:R-:W-:Y:S02]  /*6bf0*/  PRMT R23, RZ, 0x7610, R23 ;  /* 0x00007610ff177816 */ /* 0x000fe40000000017 */
[----:B------:R-:W-:-:S03]  /*6c00*/  @!P3 PRMT R97, R26, 0x7610, R97 ;  /* 0x000076101a61b816 */ /* 0x000fc60000000061 */
[----:B------:R-:W1:Y:S01]  /*6c10*/  @!P6 LDC.64 R20, c[0x0][0x228] ;  /* 0x00008a00ff14eb82 */ /* 0x000e620000000a00 */
[----:B------:R-:W-:Y:S01]  /*6c20*/  @!P5 PRMT R23, R27, 0x7610, R23 ;  /* 0x000076101b17d816 */ /* 0x000fe20000000017 */
[----:B------:R2:W-:Y:S04]  /*6c30*/  STL.S16 [R1+0x250], R97 ;  /* 0x0002506101007387 */ /* 0x0005e80000100600 */
[----:B------:R2:W-:Y:S02]  /*6c40*/  STL.S16 [R1+0x254], R23 ;  /* 0x0002541701007387 */ /* 0x0005e40000100600 */
[----:B--2---:R-:W-:Y:S01]  /*6c50*/  HFMA2.MMA R97, -RZ, RZ, 0, 0 ;  /* 0x00000000ff617435 */ /* 0x004fe200000001ff */
[----:B------:R-:W-:Y:S02]  /*6c60*/  MOV R23, RZ ;  /* 0x000000ff00177202 */ /* 0x000fe40000000f00 */
[----:B0-----:R-:W-:-:S04]  /*6c70*/  @!P6 IADD3 R18, P0, R25, R18, RZ ;  /* 0x000000121912e210 */ /* 0x001fc80007f1e0ff */
[----:B------:R0:W2:Y:S01]  /*6c80*/  @!P4 LDG.E R23, desc[UR10][R100.64] ;  /* 0x0000000a6417c981 */ /* 0x0000a2000c1e1900 */
[----:B------:R-:W-:-:S03]  /*6c90*/  LOP3.LUT P4, RZ, R85, 0x400, RZ, 0xc0, !PT ;  /* 0x0000040055ff7812 */ /* 0x000fc6000788c0ff */
[----:B------:R-:W2:Y:S01]  /*6ca0*/  @!P2 LDG.E R97, desc[UR10][R118.64] ;  /* 0x0000000a7661a981 */ /* 0x000ea2000c1e1900 */
[C---:B------:R-:W-:Y:S02]  /*6cb0*/  LOP3.LUT P2, RZ, R85.reuse, 0x200, RZ, 0xc0, !PT ;  /* 0x0000020055ff7812 */ /* 0x040fe4000784c0ff */
[----:B------:R-:W-:Y:S02]  /*6cc0*/  LOP3.LUT R85, R85, 0xffffffef, RZ, 0xc0, !PT ;  /* 0xffffffef55557812 */ /* 0x000fe400078ec0ff */
[C---:B------:R-:W-:Y:S01]  /*6cd0*/  @!P6 IADD3.X R19, R24.reuse, R19, RZ, P0, !PT ;  /* 0x000000131813e210 */ /* 0x040fe200007fe4ff */
[----:B------:R-:W0:Y:S01]  /*6ce0*/  LDL.LU.64 R100, [R1+0x3a8] ;  /* 0x0003a80001647983 */ /* 0x000e220000300a00 */
[----:B-1----:R-:W-:Y:S02]  /*6cf0*/  @!P6 IADD3 R20, P0, R25, R20, RZ ;  /* 0x000000141914e210 */ /* 0x002fe40007f1e0ff */
[----:B------:R-:W-:Y:S01]  /*6d00*/  @P6 LOP3.LUT R85, R85, 0x10, RZ, 0xfc, !PT ;  /* 0x0000001055556812 */ /* 0x000fe200078efcff */
[----:B------:R-:W5:Y:S01]  /*6d10*/  LDL.LU.64 R118, [R1+0x398] ;  /* 0x0003980001767983 */ /* 0x000f620000300a00 */
[----:B------:R-:W-:-:S02]  /*6d20*/  @!P6 IADD3.X R21, R24, R21, RZ, P0, !PT ;  /* 0x000000151815e210 */ /* 0x000fc400007fe4ff */
[----:B------:R-:W-:Y:S02]  /*6d30*/  LOP3.LUT P0, RZ, R85, 0x800, RZ, 0xc0, !PT ;  /* 0x0000080055ff7812 */ /* 0x000fe4000780c0ff */
[----:B------:R-:W-:-:S11]  /*6d40*/  PRMT R24, RZ, 0x7610, R24 ;  /* 0x00007610ff187816 */ /* 0x000fd60000000018 */
[----:B------:R-:W-:-:S05]  /*6d50*/  @!P0 PRMT R24, R29, 0x7610, R24 ;  /* 0x000076101d188816 */ /* 0x000fca0000000018 */
[----:B------:R1:W-:Y:S02]  /*6d60*/  STL.S16 [R1+0x238], R24 ;  /* 0x0002381801007387 */ /* 0x0003e40000100600 */
[----:B-1----:R-:W-:Y:S02]  /*6d70*/  @!P4 SHF.R.U32.HI R24, RZ, 0x10, R30 ;  /* 0x00000010ff18c819 */ /* 0x002fe4000001161e */
[----:B------:R-:W-:Y:S01]  /*6d80*/  LOP3.LUT P3, RZ, R84, 0x2, RZ, 0xc0, !PT ;  /* 0x0000000254ff7812 */ /* 0x000fe2000786c0ff */
[----:B------:R-:W-:Y:S01]  /*6d90*/  HFMA2.MMA R29, -RZ, RZ, 0, 0 ;  /* 0x00000000ff1d7435 */ /* 0x000fe200000001ff */
[----:B----4-:R-:W-:-:S04]  /*6da0*/  PRMT R120, RZ, 0x7610, R120 ;  /* 0x00007610ff787816 */ /* 0x010fc80000000078 */
[----:B------:R-:W-:-:S05]  /*6db0*/  @!P4 PRMT R120, R24, 0x7610, R120 ;  /* 0x000076101878c816 */ /* 0x000fca0000000078 */
[----:B------:R1:W-:Y:S04]  /*6dc0*/  STL.S16 [R1+0x23c], R120 ;  /* 0x00023c7801007387 */ /* 0x0003e80000100600 */
[----:B-1----:R-:W4:Y:S04]  /*6dd0*/  LDL.LU R120, [R1+0x38c] ;  /* 0x00038c0001787983 */ /* 0x002f280000300800 */
[----:B---3--:R1:W3:Y:S04]  /*6de0*/  @!P3 LDG.E R29, desc[UR10][R102.64] ;  /* 0x0000000a661db981 */ /* 0x0082e8000c1e1900 */
[----:B------:R-:W1:Y:S01]  /*6df0*/  LDL.LU.64 R102, [R1+0x390] ;  /* 0x0003900001667983 */ /* 0x000e620000300a00 */
[----:B------:R-:W-:-:S04]  /*6e00*/  PRMT R99, RZ, 0x7610, R99 ;  /* 0x00007610ff637816 */ /* 0x000fc80000000063 */
[----:B------:R-:W-:-:S05]  /*6e10*/  @!P4 PRMT R99, R32, 0x7610, R99 ;  /* 0x000076102063c816 */ /* 0x000fca0000000063 */
[----:B------:R2:W-:Y:S02]  /*6e20*/  STL.S16 [R1+0x23e], R99 ;  /* 0x00023e6301007387 */ /* 0x0005e40000100600 */
[----:B--2---:R-:W-:-:S06]  /*6e30*/  MOV R99, RZ ;  /* 0x000000ff00637202 */ /* 0x004fcc0000000f00 */
[----:B------:R-:W2:Y:S04]  /*6e40*/  @!P3 LDG.E R99, desc[UR10][R122.64] ;  /* 0x0000000a7a63b981 */ /* 0x000ea8000c1e1900 */
[----:B------:R-:W5:Y:S01]  /*6e50*/  LDL.LU.64 R122, [R1+0x380] ;  /* 0x00038000017a7983 */ /* 0x000f620000300a00 */
[----:B------:R-:W-:Y:S02]  /*6e60*/  @!P4 SHF.R.U32.HI R24, RZ, 0x10, R32 ;  /* 0x00000010ff18c819 */ /* 0x000fe40000011620 */
[----:B------:R-:W-:Y:S02]  /*6e70*/  LOP3.LUT P5, RZ, R84, 0x1, RZ, 0xc0, !PT ;  /* 0x0000000154ff7812 */ /* 0x000fe400078ac0ff */
[----:B0-----:R-:W-:Y:S02]  /*6e80*/  PRMT R101, RZ, 0x7610, R101 ;  /* 0x00007610ff657816 */ /* 0x001fe40000000065 */
[----:B------:R-:W-:-:S04]  /*6e90*/  PRMT R100, RZ, 0x7610, R100 ;  /* 0x00007610ff647816 */ /* 0x000fc80000000064 */
[----:B------:R-:W-:-:S05]  /*6ea0*/  @!P2 PRMT R100, R35, 0x7610, R100 ;  /* 0x000076102364a816 */ /* 0x000fca0000000064 */
[----:B------:R-:W-:Y:S01]  /*6eb0*/  STL.S16 [R1+0x230], R100 ;  /* 0x0002306401007387 */ /* 0x000fe20000100600 */
[----:B----4-:R-:W-:-:S04]  /*6ec0*/  PRMT R120, RZ, 0x7610, R120 ;  /* 0x00007610ff787816 */ /* 0x010fc80000000078 */
[----:B------:R-:W-:-:S05]  /*6ed0*/  @!P4 PRMT R120, R24, 0x7610, R120 ;  /* 0x000076101878c816 */ /* 0x000fca0000000078 */
[----:B------:R0:W-:Y:S04]  /*6ee0*/  STL.S16 [R1+0x240], R120 ;  /* 0x0002407801007387 */ /* 0x0001e80000100600 */
[----:B0-----:R-:W4:Y:S01]  /*6ef0*/  LDL.LU R120, [R1+0x388] ;  /* 0x0003880001787983 */ /* 0x001f220000300800 */
[----:B------:R-:W-:-:S04]  /*6f00*/  PRMT R24, RZ, 0x7610, R24 ;  /* 0x00007610ff187816 */ /* 0x000fc80000000018 */
[----:B------:R-:W-:-:S05]  /*6f10*/  @!P4 PRMT R24, R30, 0x7610, R24 ;  /* 0x000076101e18c816 */ /* 0x000fca0000000018 */
[----:B------:R0:W-:Y:S01]  /*6f20*/  STL.S16 [R1+0x23a], R24 ;  /* 0x00023a1801007387 */ /* 0x0001e20000100600 */
[----:B-1----:R-:W-:Y:S02]  /*6f30*/  PRMT R102, RZ, 0x7610, R102 ;  /* 0x00007610ff667816 */ /* 0x002fe40000000066 */
[----:B0-----:R-:W-:-:S04]  /*6f40*/  @!P2 SHF.R.U32.HI R24, RZ, 0x10, R35 ;  /* 0x00000010ff18a819 */ /* 0x001fc80000011623 */
[----:B------:R-:W-:Y:S02]  /*6f50*/  @!P2 PRMT R102, R24, 0x7610, R102 ;  /* 0x000076101866a816 */ /* 0x000fe40000000066 */
[----:B------:R-:W-:-:S04]  /*6f60*/  @!P2 SHF.R.U32.HI R24, RZ, 0x10, R31 ;  /* 0x00000010ff18a819 */ /* 0x000fc8000001161f */
[----:B------:R-:W-:-:S05]  /*6f70*/  @!P2 PRMT R101, R24, 0x7610, R101 ;  /* 0x000076101865a816 */ /* 0x000fca0000000065 */
[----:B------:R0:W-:Y:S02]  /*6f80*/  STL.S16 [R1+0x236], R101 ;  /* 0x0002366501007387 */ /* 0x0001e40000100600 */
[----:B0-----:R-:W-:-:S06]  /*6f90*/  CS2R R100, SRZ ;  /* 0x0000000000647805 */ /* 0x001fcc000001ff00 */
[----:B------:R-:W2:Y:S01]  /*6fa0*/  @!P5 LDG.E R100, desc[UR10][R114.64] ;  /* 0x0000000a7264d981 */ /* 0x000ea2000c1e1900 */
[----:B------:R-:W-:Y:S02]  /*6fb0*/  LOP3.LUT R84, R84, 0xff7fffff, RZ, 0xc0, !PT ;  /* 0xff7fffff54547812 */ /* 0x000fe400078ec0ff */
[----:B------:R-:W-:Y:S01]  /*6fc0*/  PRMT R30, RZ, 0x7610, R30 ;  /* 0x00007610ff1e7816 */ /* 0x000fe2000000001e */
[----:B-----5:R0:W5:Y:S04]  /*6fd0*/  @!P5 LDG.E R101, desc[UR10][R122.64] ;  /* 0x0000000a7a65d981 */ /* 0x020168000c1e1900 */
[----:B------:R-:W3:Y:S01]  /*6fe0*/  LDL.LU.64 R114, [R1+0x218] ;  /* 0x0002180001727983 */ /* 0x000ee20000300a00 */
[----:B------:R-:W-:-:S04]  /*6ff0*/  @P6 LOP3.LUT R84, R84, 0x800000, RZ, 0xfc, !PT ;  /* 0x0080000054546812 */ /* 0x000fc800078efcff */
[C---:B------:R-:W-:Y:S02]  /*7000*/  LOP3.LUT P4, RZ, R84.reuse, 0x40, RZ, 0xc0, !PT ;  /* 0x0000004054ff7812 */ /* 0x040fe4000788c0ff */
[----:B------:R-:W-:Y:S02]  /*7010*/  LOP3.LUT R84, R84, 0xfeffffff, RZ, 0xc0, !PT ;  /* 0xfeffffff54547812 */ /* 0x000fe400078ec0ff */
[----:B------:R-:W-:Y:S02]  /*7020*/  @!P2 PRMT R30, R31, 0x7610, R30 ;  /* 0x000076101f1ea816 */ /* 0x000fe4000000001e */
[----:B------:R-:W-:Y:S02]  /*7030*/  @P5 LOP3.LUT R84, R84, 0x1000000, RZ, 0xfc, !PT ;  /* 0x0100000054545812 */ /* 0x000fe400078efcff */
[----:B------:R-:W-:Y:S01]  /*7040*/  LOP3.LUT P5, RZ, R85, 0x4000, RZ, 0xc0, !PT ;  /* 0x0000400055ff7812 */ /* 0x000fe200078ac0ff */
[----:B------:R1:W-:Y:S01]  /*7050*/  STL.S16 [R1+0x234], R30 ;  /* 0x0002341e01007387 */ /* 0x0003e20000100600 */
[----:B------:R-:W-:-:S02]  /*7060*/  PRMT R26, RZ, 0x7610, R26 ;  /* 0x00007610ff1a7816 */ /* 0x000fc4000000001a */
[----:B-1----:R-:W-:-:S09]  /*7070*/  IADD3 R30, R121, 0x1b0, RZ ;  /* 0x000001b0791e7810 */ /* 0x002fd20007ffe0ff */
[----:B------:R-:W-:Y:S02]  /*7080*/  @!P5 SHF.R.U32.HI R24, RZ, 0x10, R36 ;  /* 0x00000010ff18d819 */ /* 0x000fe40000011624 */
[----:B------:R-:W-:Y:S02]  /*7090*/  SHF.R.S32.HI R31, RZ, 0x1f, R30 ;  /* 0x0000001fff1f7819 */ /* 0x000fe4000001141e */
[----:B------:R-:W-:Y:S02]  /*70a0*/  ISETP.GE.U32.AND P0, PT, R30, UR6, PT ;  /* 0x000000061e007c0c */ /* 0x000fe4000bf06070 */
[----:B------:R-:W-:Y:S02]  /*70b0*/  @!P5 PRMT R26, R24, 0x7610, R26 ;  /* 0x00007610181ad816 */ /* 0x000fe4000000001a */
[----:B------:R-:W-:Y:S02]  /*70c0*/  ISETP.GE.OR.EX P6, PT, R31, UR7, P1, P0 ;  /* 0x000000071f007c0c */ /* 0x000fe40008fc6700 */
[----:B------:R-:W-:-:S02]  /*70d0*/  PRMT R25, RZ, 0x7610, R25 ;  /* 0x00007610ff197816 */ /* 0x000fc40000000019 */
[----:B------:R-:W-:-:S04]  /*70e0*/  @!P5 SHF.R.U32.HI R24, RZ, 0x10, R34 ;  /* 0x00000010ff18d819 */ /* 0x000fc80000011622 */
[----:B------:R-:W-:-:S05]  /*70f0*/  @!P5 PRMT R25, R24, 0x7610, R25 ;  /* 0x000076101819d816 */ /* 0x000fca0000000019 */
[----:B------:R1:W-:Y:S02]  /*7100*/  STL.S16 [R1+0x242], R25 ;  /* 0x0002421901007387 */ /* 0x0003e40000100600 */
[----:B-1----:R-:W1:Y:S01]  /*7110*/  @!P6 LDC.64 R24, c[0x0][0x288] ;  /* 0x0000a200ff18eb82 */ /* 0x002e620000000a00 */
[----:B------:R-:W-:-:S04]  /*7120*/  PRMT R27, RZ, 0x7610, R27 ;  /* 0x00007610ff1b7816 */ /* 0x000fc8000000001b */
[----:B------:R-:W-:Y:S01]  /*7130*/  @!P5 PRMT R27, R36, 0x7610, R27 ;  /* 0x00007610241bd816 */ /* 0x000fe2000000001b */
[----:B------:R0:W-:Y:S04]  /*7140*/  STL.S16 [R1+0x222], R26 ;  /* 0x0002221a01007387 */ /* 0x0001e80000100600 */
[----:B------:R0:W-:Y:S02]  /*7150*/  STL.S16 [R1+0x220], R27 ;  /* 0x0002201b01007387 */ /* 0x0001e40000100600 */
[----:B0-----:R-:W-:Y:S02]  /*7160*/  @!P6 MOV R26, R64 ;  /* 0x00000040001ae202 */ /* 0x001fe40000000f00 */
[----:B------:R-:W-:Y:S01]  /*7170*/  @!P6 MOV R27, R63 ;  /* 0x0000003f001be202 */ /* 0x000fe20000000f00 */
[----:B-1----:R-:W-:-:S02]  /*7180*/  @!P6 IMAD R31, R31, R24, RZ ;  /* 0x000000181f1fe224 */ /* 0x002fc400078e02ff */
        /* <DEDUP_REMOVED lines=9> */
[----:B0-----:R-:W-:-:S04]  /*7220*/  @!P6 IADD3 R24, P0, R31, R24, RZ ;  /* 0x000000181f18e210 */ /* 0x001fc80007f1e0ff */
[----:B------:R-:W-:Y:S02]  /*7230*/  @!P6 IADD3.X R25, R30, R25, RZ, P0, !PT ;  /* 0x000000191e19e210 */ /* 0x000fe400007fe4ff */
[----:B-1----:R-:W-:-:S04]  /*7240*/  @!P6 IADD3 R26, P0, R31, R26, RZ ;  /* 0x0000001a1f1ae210 */ /* 0x002fc80007f1e0ff */
[----:B------:R-:W-:Y:S02]  /*7250*/  @!P6 IADD3.X R27, R30, R27, RZ, P0, !PT ;  /* 0x0000001b1e1be210 */ /* 0x000fe400007fe4ff */
[----:B------:R-:W-:-:S04]  /*7260*/  @!P3 SHF.R.U32.HI R30, RZ, 0x10, R37 ;  /* 0x00000010ff1eb819 */ /* 0x000fc80000011625 */
[----:B------:R-:W-:Y:S02]  /*7270*/  @!P3 PRMT R125, R125, 0x5410, R30 ;  /* 0x000054107d7db816 */ /* 0x000fe4000000001e */
[----:B------:R-:W-:Y:S02]  /*7280*/  @!P3 SHF.R.U32.HI R30, RZ, 0x10, R38 ;  /* 0x00000010ff1eb819 */ /* 0x000fe40000011626 */
[----:B------:R-:W-:-:S04]  /*7290*/  PRMT R103, RZ, 0x7610, R103 ;  /* 0x00007610ff677816 */ /* 0x000fc80000000067 */
[----:B------:R-:W-:Y:S01]  /*72a0*/  @!P3 PRMT R103, R38, 0x7610, R103 ;  /* 0x000076102667b816 */ /* 0x000fe20000000067 */
[----:B------:R-:W-:Y:S04]  /*72b0*/  STL.S16 [R1+0x232], R102 ;  /* 0x0002326601007387 */ /* 0x000fe80000100600 */
[----:B------:R-:W-:Y:S01]  /*72c0*/  STL.S16 [R1+0x218], R103 ;  /* 0x0002186701007387 */ /* 0x000fe20000100600 */
[----:B----4-:R-:W-:-:S04]  /*72d0*/  PRMT R120, RZ, 0x7610, R120 ;  /* 0x00007610ff787816 */ /* 0x010fc80000000078 */
[----:B------:R-:W-:-:S05]  /*72e0*/  @!P3 PRMT R120, R30, 0x7610, R120 ;  /* 0x000076101e78b816 */ /* 0x000fca0000000078 */
[----:B------:R0:W-:Y:S04]  /*72f0*/  STL.S16 [R1+0x21a], R120 ;  /* 0x00021a7801007387 */ /* 0x0001e80000100600 */
[----:B0-----:R-:W4:Y:S01]  /*7300*/  LDL.LU R120, [R1+0x370] ;  /* 0x0003700001787983 */ /* 0x001f220000300800 */
[----:B------:R-:W-:Y:S01]  /*7310*/  MOV R103, RZ ;  /* 0x000000ff00677202 */ /* 0x000fe20000000f00 */
[----:B------:R-:W-:-:S05]  /*7320*/  HFMA2.MMA R102, -RZ, RZ, 0, 0 ;  /* 0x00000000ff667435 */ /* 0x000fca00000001ff */
[----:B------:R-:W5:Y:S04]  /*7330*/  @!P4 LDG.E R103, desc[UR10][R72.64] ;  /* 0x0000000a4867c981 */ /* 0x000f68000c1e1900 */
[----:B------:R-:W2:Y:S04]  /*7340*/  LDL.LU.64 R72, [R1+0x368] ;  /* 0x0003680001487983 */ /* 0x000ea80000300a00 */
[----:B---3--:R-:W3:Y:S04]  /*7350*/  @!P4 LDG.E R102, desc[UR10][R114.64] ;  /* 0x0000000a7266c981 */ /* 0x008ee8000c1e1900 */
[----:B------:R-:W5:Y:S01]  /*7360*/  LDL.LU.64 R114, [R1+0x378] ;  /* 0x0003780001727983 */ /* 0x000f620000300a00 */
[----:B------:R-:W-:-:S02]  /*7370*/  LOP3.LUT P2, RZ, R85, 0x1000, RZ, 0xc0, !PT ;  /* 0x0000100055ff7812 */ /* 0x000fc4000784c0ff */
[----:B------:R-:W-:Y:S02]  /*7380*/  LOP3.LUT R85, R85, 0xfffffff7, RZ, 0xc0, !PT ;  /* 0xfffffff755557812 */ /* 0x000fe400078ec0ff */
[----:B------:R-:W-:Y:S01]  /*7390*/  PRMT R123, R123, 0x5410, RZ ;  /* 0x000054107b7b7816 */ /* 0x000fe200000000ff */
[----:B------:R0:W-:Y:S01]  /*73a0*/  STL [R1+0x154], R34 ;  /* 0x0001542201007387 */ /* 0x0001e20000100800 */
[----:B------:R-:W-:Y:S02]  /*73b0*/  PRMT R125, RZ, 0x7610, R125 ;  /* 0x00007610ff7d7816 */ /* 0x000fe4000000007d */
[----:B------:R-:W-:Y:S02]  /*73c0*/  @P6 LOP3.LUT R85, R85, 0x8, RZ, 0xfc, !PT ;  /* 0x0000000855556812 */ /* 0x000fe400078efcff */
[----:B------:R-:W-:Y:S01]  /*73d0*/  @!P5 PRMT R123, R123, 0x5410, R34 ;  /* 0x000054107b7bd816 */ /* 0x000fe20000000022 */
[----:B------:R1:W-:Y:S01]  /*73e0*/  STL [R1+0x50], R35 ;  /* 0x0000502301007387 */ /* 0x0003e20000100800 */
[----:B------:R-:W-:-:S02]  /*73f0*/  @!P3 PRMT R125, R37, 0x7610, R125 ;  /* 0x00007610257db816 */ /* 0x000fc4000000007d */
[----:B0-----:R-:W-:Y:S02]  /*7400*/  PRMT R34, RZ, 0x7610, R34 ;  /* 0x00007610ff227816 */ /* 0x001fe40000000022 */
[----:B------:R-:W-:Y:S02]  /*7410*/  LOP3.LUT P3, RZ, R85, 0x40000, RZ, 0xc0, !PT ;  /* 0x0004000055ff7812 */ /* 0x000fe4000786c0ff */
[----:B------:R-:W-:Y:S02]  /*7420*/  @!P2 PRMT R34, R82, 0x7610, R34 ;  /* 0x000076105222a816 */ /* 0x000fe40000000022 */
[----:B-1----:R-:W-:Y:S02]  /*7430*/  PRMT R35, RZ, 0x7610, R35 ;  /* 0x00007610ff237816 */ /* 0x002fe40000000023 */
[----:B------:R-:W-:Y:S01]  /*7440*/  @!P2 SHF.R.U32.HI R30, RZ, 0x10, R39 ;  /* 0x00000010ff1ea819 */ /* 0x000fe20000011627 */
[----:B------:R0:W-:Y:S01]  /*7450*/  STL.S16 [R1+0x216], R34 ;  /* 0x0002162201007387 */ /* 0x0001e20000100600 */
[----:B------:R-:W-:-:S03]  /*7460*/  @!P2 PRMT R35, R39, 0x7610, R35 ;  /* 0x000076102723a816 */ /* 0x000fc60000000023 */
[----:B------:R1:W-:Y:S01]  /*7470*/  STL [R1+0x58], R37 ;  /* 0x0000582501007387 */ /* 0x0003e20000100800 */
[----:B0-----:R-:W-:-:S03]  /*7480*/  IADD3 R34, R121, 0x1b8, RZ ;  /* 0x000001b879227810 */ /* 0x001fc60007ffe0ff */
[----:B------:R0:W-:Y:S01]  /*7490*/  STL.S16 [R1+0x210], R35 ;  /* 0x0002102301007387 */ /* 0x0001e20000100600 */
[----:B-1----:R-:W-:-:S03]  /*74a0*/  PRMT R37, RZ, 0x7610, R37 ;  /* 0x00007610ff257816 */ /* 0x002fc60000000025 */
[----:B------:R1:W-:Y:S01]  /*74b0*/  STL [R1+0x14c], R32 ;  /* 0x00014c2001007387 */ /* 0x0003e20000100800 */
[----:B------:R-:W-:Y:S02]  /*74c0*/  ISETP.GE.U32.AND P0, PT, R34, UR6, PT ;  /* 0x0000000622007c0c */ /* 0x000fe4000bf06070 */
[----:B0-----:R-:W-:Y:S02]  /*74d0*/  SHF.R.S32.HI R35, RZ, 0x1f, R34 ;  /* 0x0000001fff237819 */ /* 0x001fe40000011422 */
[----:B-1----:R-:W-:Y:S02]  /*74e0*/  PRMT R32, RZ, 0x7610, R32 ;  /* 0x00007610ff207816 */ /* 0x002fe40000000020 */
[----:B------:R-:W-:Y:S01]  /*74f0*/  PRMT R31, RZ, 0x7610, R31 ;  /* 0x00007610ff1f7816 */ /* 0x000fe2000000001f */
[----:B------:R0:W-:Y:S02]  /*7500*/  STL [R1+0x48], R33 ;  /* 0x0000482101007387 */ /* 0x0001e40000100800 */
[----:B0-----:R-:W-:-:S04]  /*7510*/  PRMT R33, RZ, 0x7610, R33 ;  /* 0x00007610ff217816 */ /* 0x001fc80000000021 */
[----:B------:R-:W-:-:S05]  /*7520*/  @!P3 PRMT R33, R83, 0x7610, R33 ;  /* 0x000076105321b816 */ /* 0x000fca0000000021 */
[----:B------:R-:W-:Y:S01]  /*7530*/  STL.S16 [R1+0x212], R33 ;  /* 0x0002122101007387 */ /* 0x000fe20000100600 */
[----:B------:R-:W-:-:S03]  /*7540*/  LOP3.LUT P6, RZ, R84, 0x20, RZ, 0xc0, !PT ;  /* 0x0000002054ff7812 */ /* 0x000fc600078cc0ff */
[----:B------:R0:W-:Y:S02]  /*7550*/  STL [R1+0x158], R38 ;  /* 0x0001582601007387 */ /* 0x0001e40000100800 */
[----:B0-----:R-:W-:Y:S01]  /*7560*/  HFMA2.MMA R38, -RZ, RZ, 0, 0 ;  /* 0x00000000ff267435 */ /* 0x001fe200000001ff */
[C---:B------:R-:W-:Y:S02]  /*7570*/  LOP3.LUT P5, RZ, R84.reuse, 0x10, RZ, 0xc0, !PT ;  /* 0x0000001054ff7812 */ /* 0x040fe400078ac0ff */
[----:B------:R-:W-:-:S05]  /*7580*/  LOP3.LUT R84, R84, 0xfdffffff, RZ, 0xc0, !PT ;  /* 0xfdffffff54547812 */ /* 0x000fca00078ec0ff */
[----:B------:R-:W-:Y:S01]  /*7590*/  @P6 LOP3.LUT R84, R84, 0x2000000, RZ, 0xfc, !PT ;  /* 0x0200000054546812 */ /* 0x000fe200078efcff */
[----:B------:R0:W-:Y:S01]  /*75a0*/  STL [R1+0x5c], R39 ;  /* 0x00005c2701007387 */ /* 0x0001e20000100800 */
[----:B------:R-:W-:Y:S02]  /*75b0*/  LOP3.LUT P4, RZ, R85, 0x10000, RZ, 0xc0, !PT ;  /* 0x0001000055ff7812 */ /* 0x000fe4000788c0ff */
[----:B------:R-:W-:Y:S01]  /*75c0*/  PRMT R123, RZ, 0x7610, R123 ;  /* 0x00007610ff7b7816 */ /* 0x000fe2000000007b */
[----:B0-----:R-:W-:Y:S01]  /*75d0*/  HFMA2.MMA R39, -RZ, RZ, 0, 0 ;  /* 0x00000000ff277435 */ /* 0x001fe200000001ff */
[----:B------:R-:W-:Y:S04]  /*75e0*/  STL [R1+0x15c], R82 ;  /* 0x00015c5201007387 */ /* 0x000fe80000100800 */
[----:B------:R-:W-:Y:S04]  /*75f0*/  STL [R1+0x60], R83 ;  /* 0x0000605301007387 */ /* 0x000fe80000100800 */
[----:B------:R-:W-:Y:S04]  /*7600*/  STL [R1+0x64], R66 ;  /* 0x0000644201007387 */ /* 0x000fe80000100800 */
[----:B------:R0:W3:Y:S04]  /*7610*/  @!P5 LDG.E R39, desc[UR10][R118.64] ;  /* 0x0000000a7627d981 */ /* 0x0000e8000c1e1900 */
[----:B------:R-:W-:Y:S01]  /*7620*/  STL [R1+0x164], R67 ;  /* 0x0001644301007387 */ /* 0x000fe20000100800 */
[----:B0-----:R-:W-:-:S03]  /*7630*/  PRMT R118, R118, 0x5410, RZ ;  /* 0x0000541076767816 */ /* 0x001fc600000000ff */
[----:B------:R-:W-:Y:S01]  /*7640*/  STL [R1+0x54], R36 ;  /* 0x0000542401007387 */ /* 0x000fe20000100800 */
[----:B----4-:R-:W-:-:S04]  /*7650*/  PRMT R120, RZ, 0x7610, R120 ;  /* 0x00007610ff787816 */ /* 0x010fc80000000078 */
[----:B------:R-:W-:Y:S02]  /*7660*/  @!P2 PRMT R120, R30, 0x7610, R120 ;  /* 0x000076101e78a816 */ /* 0x000fe40000000078 */
[----:B------:R-:W-:-:S04]  /*7670*/  @!P2 SHF.R.U32.HI R30, RZ, 0x10, R82 ;  /* 0x00000010ff1ea819 */ /* 0x000fc80000011652 */
[----:B------:R-:W-:Y:S02]  /*7680*/  @!P2 PRMT R37, R30, 0x7610, R37 ;  /* 0x000076101e25a816 */ /* 0x000fe40000000025 */
[----:B------:R-:W-:Y:S02]  /*7690*/  @!P3 SHF.R.U32.HI R30, RZ, 0x10, R83 ;  /* 0x00000010ff1eb819 */ /* 0x000fe40000011653 */
[----:B------:R-:W-:Y:S02]  /*76a0*/  ISETP.GE.OR.EX P2, PT, R35, UR7, P1, P0 ;  /* 0x0000000723007c0c */ /* 0x000fe40008f46700 */
[----:B------:R-:W-:Y:S01]  /*76b0*/  @!P3 PRMT R32, R30, 0x7610, R32 ;  /* 0x000076101e20b816 */ /* 0x000fe20000000020 */
[----:B--2---:R0:W2:Y:S01]  /*76c0*/  @!P6 LDG.E R38, desc[UR10][R72.64] ;  /* 0x0000000a4826e981 */ /* 0x0040a2000c1e1900 */
[----:B------:R-:W-:-:S04]  /*76d0*/  @!P3 SHF.R.U32.HI R30, RZ, 0x10, R86 ;  /* 0x00000010ff1eb819 */ /* 0x000fc80000011656 */
[----:B------:R-:W-:-:S05]  /*76e0*/  @!P3 PRMT R31, R30, 0x7610, R31 ;  /* 0x000076101e1fb816 */ /* 0x000fca000000001f */
[----:B------:R1:W-:Y:S02]  /*76f0*/  STL.S16 [R1+0x244], R31 ;  /* 0x0002441f01007387 */ /* 0x0003e40000100600 */
[----:B-1----:R-:W1:Y:S02]  /*7700*/  @!P2 LDC.64 R30, c[0x0][0x288] ;  /* 0x0000a200ff1eab82 */ /* 0x002e640000000a00 */
[----:B------:R4:W-:Y:S01]  /*7710*/  STL.S16 [R1+0x21e], R32 ;  /* 0x00021e2001007387 */ /* 0x0009e20000100600 */
[----:B------:R-:W-:Y:S02]  /*7720*/  @!P2 MOV R33, R63 ;  /* 0x0000003f0021a202 */ /* 0x000fe40000000f00 */
[----:B----4-:R-:W-:Y:S01]  /*7730*/  @!P2 MOV R32, R64 ;  /* 0x000000400020a202 */ /* 0x010fe20000000f00 */
[----:B-1----:R-:W-:-:S04]  /*7740*/  @!P2 IMAD R35, R35, R30, RZ ;  /* 0x0000001e2323a224 */ /* 0x002fc800078e02ff */
[----:B------:R-:W-:-:S04]  /*7750*/  @!P2 IMAD.WIDE.U32 R32, R34, R30, R32 ;  /* 0x0000001e2220a225 */ /* 0x000fc800078e0020 */
[----:B------:R-:W-:-:S05]  /*7760*/  @!P2 IMAD R31, R34, R31, R35 ;  /* 0x0000001f221fa224 */ /* 0x000fca00078e0223 */
[----:B------:R-:W-:-:S04]  /*7770*/  @!P2 IADD3 R31, R33, R31, RZ ;  /* 0x0000001f211fa210 */ /* 0x000fc80007ffe0ff */
[C---:B------:R-:W-:Y:S02]  /*7780*/  @!P2 SHF.L.U64.HI R34, R32.reuse, 0x1, R31 ;  /* 0x000000012022a819 */ /* 0x040fe4000001021f */
[----:B------:R-:W1:Y:S01]  /*7790*/  @!P2 LDC.64 R30, c[0x0][0x230] ;  /* 0x00008c00ff1eab82 */ /* 0x000e620000000a00 */
[----:B------:R-:W-:-:S07]  /*77a0*/  @!P2 SHF.L.U32 R35, R32, 0x1, RZ ;  /* 0x000000012023a819 */ /* 0x000fce00000006ff */
[----:B------:R-:W4:Y:S01]  /*77b0*/  @!P2 LDC.64 R32, c[0x0][0x228] ;  /* 0x00008a00ff20ab82 */ /* 0x000f220000000a00 */
[----:B0-----:R-:W-:-:S06]  /*77c0*/  CS2R R72, SRZ ;  /* 0x0000000000487805 */ /* 0x001fcc000001ff00 */
[----:B-----5:R0:W5:Y:S01]  /*77d0*/  @!P6 LDG.E R72, desc[UR10][R114.64] ;  /* 0x0000000a7248e981 */ /* 0x020162000c1e1900 */
[----:B------:R-:W-:Y:S02]  /*77e0*/  LOP3.LUT P6, RZ, R85, 0x20000, RZ, 0xc0, !PT ;  /* 0x0002000055ff7812 */ /* 0x000fe400078cc0ff */
[C---:B-1----:R-:W-:Y:S01]  /*77f0*/  @!P2 IADD3 R30, P0, R35.reuse, R30, RZ ;  /* 0x0000001e231ea210 */ /* 0x042fe20007f1e0ff */
[----:B------:R1:W5:Y:S03]  /*7800*/  @!P5 LDG.E R73, desc[UR10][R116.64] ;  /* 0x0000000a7449d981 */ /* 0x000366000c1e1900 */
[----:B------:R-:W-:Y:S02]  /*7810*/  @!P2 IADD3.X R31, R34, R31, RZ, P0, !PT ;  /* 0x0000001f221fa210 */ /* 0x000fe400007fe4ff */
[----:B----4-:R-:W-:Y:S02]  /*7820*/  @!P2 IADD3 R32, P0, R35, R32, RZ ;  /* 0x000000202320a210 */ /* 0x010fe40007f1e0ff */
[----:B------:R-:W-:-:S02]  /*7830*/  LOP3.LUT R85, R85, 0xfffffffb, RZ, 0xc0, !PT ;  /* 0xfffffffb55557812 */ /* 0x000fc400078ec0ff */
[----:B------:R-:W-:Y:S02]  /*7840*/  @!P2 IADD3.X R33, R34, R33, RZ, P0, !PT ;  /* 0x000000212221a210 */ /* 0x000fe400007fe4ff */
[----:B0-----:R-:W-:Y:S02]  /*7850*/  PRMT R115, R115, 0x5410, RZ ;  /* 0x0000541073737816 */ /* 0x001fe400000000ff */
[----:B------:R-:W-:Y:S02]  /*7860*/  @!P6 SHF.R.U32.HI R34, RZ, 0x10, R66 ;  /* 0x00000010ff22e819 */ /* 0x000fe40000011642 */
[----:B------:R-:W-:Y:S02]  /*7870*/  @P2 LOP3.LUT R85, R85, 0x4, RZ, 0xfc, !PT ;  /* 0x0000000455552812 */ /* 0x000fe400078efcff */
[----:B------:R-:W-:Y:S02]  /*7880*/  @!P6 PRMT R115, R115, 0x5410, R34 ;  /* 0x000054107373e816 */ /* 0x000fe40000000022 */
[----:B------:R-:W-:-:S02]  /*7890*/  LOP3.LUT P2, RZ, R84, 0x200, RZ, 0xc0, !PT ;  /* 0x0000020054ff7812 */ /* 0x000fc4000784c0ff */
[----:B------:R-:W-:Y:S02]  /*78a0*/  PRMT R114, R114, 0x5410, RZ ;  /* 0x0000541072727816 */ /* 0x000fe400000000ff */
[----:B------:R-:W-:Y:S02]  /*78b0*/  @!P6 SHF.R.U32.HI R34, RZ, 0x10, R67 ;  /* 0x00000010ff22e819 */ /* 0x000fe40000011643 */
[----:B------:R-:W-:Y:S02]  /*78c0*/  PRMT R115, RZ, 0x7610, R115 ;  /* 0x00007610ff737816 */ /* 0x000fe40000000073 */
[----:B------:R-:W-:Y:S02]  /*78d0*/  @!P3 PRMT R114, R114, 0x5410, R86 ;  /* 0x000054107272b816 */ /* 0x000fe40000000056 */
[----:B------:R-:W-:Y:S02]  /*78e0*/  LOP3.LUT P3, RZ, R85, 0x200000, RZ, 0xc0, !PT ;  /* 0x0020000055ff7812 */ /* 0x000fe4000786c0ff */
[----:B------:R-:W-:-:S02]  /*78f0*/  CS2R R82, SRZ ;  /* 0x0000000000527805 */ /* 0x000fc4000001ff00 */
[----:B------:R-:W-:Y:S02]  /*7900*/  @!P6 PRMT R123, R34, 0x7610, R123 ;  /* 0x00007610227be816 */ /* 0x000fe4000000007b */
[----:B------:R-:W-:Y:S02]  /*7910*/  @!P6 PRMT R115, R66, 0x7610, R115 ;  /* 0x000076104273e816 */ /* 0x000fe40000000073 */
[----:B-1----:R-:W-:Y:S01]  /*7920*/  PRMT R116, R116, 0x5410, RZ ;  /* 0x0000541074747816 */ /* 0x002fe200000000ff */
[----:B------:R0:W4:Y:S01]  /*7930*/  @!P2 LDG.E R82, desc[UR10][R108.64] ;  /* 0x0000000a6c52a981 */ /* 0x000122000c1e1900 */
[----:B------:R-:W-:Y:S02]  /*7940*/  @!P4 SHF.R.U32.HI R34, RZ, 0x10, R70 ;  /* 0x00000010ff22c819 */ /* 0x000fe40000011646 */
[----:B------:R-:W-:Y:S01]  /*7950*/  IADD3 R66, R121, 0x1c0, RZ ;  /* 0x000001c079427810 */ /* 0x000fe20007ffe0ff */
[----:B------:R1:W4:Y:S01]  /*7960*/  @!P2 LDG.E R83, desc[UR10][R112.64] ;  /* 0x0000000a7053a981 */ /* 0x000322000c1e1900 */
[----:B------:R-:W-:-:S02]  /*7970*/  @!P6 PRMT R118, R118, 0x5410, R67 ;  /* 0x000054107676e816 */ /* 0x000fc40000000043 */
[----:B------:R-:W-:Y:S02]  /*7980*/  @!P4 PRMT R116, R116, 0x5410, R34 ;  /* 0x000054107474c816 */ /* 0x000fe40000000022 */
[----:B------:R-:W-:Y:S02]  /*7990*/  SHF.R.S32.HI R67, RZ, 0x1f, R66 ;  /* 0x0000001fff437819 */ /* 0x000fe40000011442 */
[----:B------:R-:W-:Y:S02]  /*79a0*/  ISETP.GE.U32.AND P0, PT, R66, UR6, PT ;  /* 0x0000000642007c0c */ /* 0x000fe4000bf06070 */
[----:B------:R-:W-:Y:S02]  /*79b0*/  PRMT R36, RZ, 0x7610, R36 ;  /* 0x00007610ff247816 */ /* 0x000fe40000000024 */
[----:B------:R-:W-:Y:S02]  /*79c0*/  @!P4 SHF.R.U32.HI R34, RZ, 0x10, R71 ;  /* 0x00000010ff22c819 */ /* 0x000fe40000011647 */
[----:B0-----:R-:W-:-:S02]  /*79d0*/  PRMT R109, RZ, 0x5410, RZ ;  /* 0x00005410ff6d7816 */ /* 0x001fc400000000ff */
[----:B------:R-:W-:Y:S02]  /*79e0*/  ISETP.GE.OR.EX P2, PT, R67, UR7, P1, P0 ;  /* 0x0000000743007c0c */ /* 0x000fe40008f46700 */
[----:B------:R-:W-:Y:S02]  /*79f0*/  @!P4 PRMT R36, R34, 0x7610, R36 ;  /* 0x000076102224c816 */ /* 0x000fe40000000024 */
[----:B------:R-:W-:Y:S02]  /*7a00*/  @!P3 SHF.R.U32.HI R34, RZ, 0x10, R74 ;  /* 0x00000010ff22b819 */ /* 0x000fe4000001164a */
[----:B------:R-:W-:Y:S02]  /*7a10*/  @!P3 PRMT R109, R74, 0x7610, R109 ;  /* 0x000076104a6db816 */ /* 0x000fe4000000006d */
[----:B-1----:R-:W-:Y:S02]  /*7a20*/  PRMT R112, R112, 0x5410, RZ ;  /* 0x0000541070707816 */ /* 0x002fe400000000ff */
[----:B------:R-:W-:-:S02]  /*7a30*/  @!P3 PRMT R109, R109, 0x5410, R34 ;  /* 0x000054106d6db816 */ /* 0x000fc40000000022 */
[----:B------:R-:W-:-:S04]  /*7a40*/  @!P3 SHF.R.U32.HI R34, RZ, 0x10, R75 ;  /* 0x00000010ff22b819 */ /* 0x000fc8000001164b */
[----:B------:R-:W-:Y:S02]  /*7a50*/  @!P3 PRMT R112, R112, 0x5410, R34 ;  /* 0x000054107070b816 */ /* 0x000fe40000000022 */
[----:B------:R-:W0:Y:S01]  /*7a60*/  @!P2 LDC.64 R34, c[0x0][0x288] ;  /* 0x0000a200ff22ab82 */ /* 0x000e220000000a00 */
[----:B------:R1:W-:Y:S04]  /*7a70*/  STL.S16 [R1+0x21c], R37 ;  /* 0x00021c2501007387 */ /* 0x0003e80000100600 */
[----:B------:R3:W-:Y:S01]  /*7a80*/  STL.S16 [R1+0x246], R36 ;  /* 0x0002462401007387 */ /* 0x0007e20000100600 */
[----:B-1----:R-:W-:Y:S02]  /*7a90*/  @!P2 MOV R37, R63 ;  /* 0x0000003f0025a202 */ /* 0x002fe40000000f00 */
[----:B---3--:R-:W-:Y:S01]  /*7aa0*/  @!P2 MOV R36, R64 ;  /* 0x000000400024a202 */ /* 0x008fe20000000f00 */
        /* <DEDUP_REMOVED lines=9> */
[----:B------:R-:W-:Y:S02]  /*7b40*/  PRMT R116, RZ, 0x7610, R116 ;  /* 0x00007610ff747816 */ /* 0x000fe40000000074 */
[----:B------:R-:W-:Y:S01]  /*7b50*/  PRMT R117, R117, 0x5410, RZ ;  /* 0x0000541075757816 */ /* 0x000fe200000000ff */
[----:B------:R3:W-:Y:S01]  /*7b60*/  STL [R1+0x160], R86 ;  /* 0x0001605601007387 */ /* 0x0007e20000100800 */
[----:B------:R-:W-:Y:S02]  /*7b70*/  @!P4 PRMT R116, R70, 0x7610, R116 ;  /* 0x000076104674c816 */ /* 0x000fe40000000074 */
[----:B------:R-:W-:Y:S02]  /*7b80*/  @!P4 PRMT R117, R117, 0x5410, R71 ;  /* 0x000054107575c816 */ /* 0x000fe40000000047 */
[----:B0-----:R-:W-:-:S02]  /*7b90*/  @!P2 IADD3 R34, P0, R67, R34, RZ ;  /* 0x000000224322a210 */ /* 0x001fc40007f1e0ff */
[----:B---3--:R-:W-:Y:S02]  /*7ba0*/  PRMT R86, RZ, 0x7610, R86 ;  /* 0x00007610ff567816 */ /* 0x008fe40000000056 */
        /* <DEDUP_REMOVED lines=25> */
[----:B0-----:R-:W-:Y:S02]  /*7d40*/  PRMT R107, RZ, 0x7610, R107 ;  /* 0x00007610ff6b7816 */ /* 0x001fe4000000006b */
[----:B------:R-:W-:Y:S01]  /*7d50*/  PRMT R106, RZ, 0x7610, R106 ;  /* 0x00007610ff6a7816 */ /* 0x000fe2000000006a */
[----:B-1----:R-:W-:Y:S01]  /*7d60*/  HFMA2.MMA R68, -RZ, RZ, 0, 0 ;  /* 0x00000000ff447435 */ /* 0x002fe200000001ff */
[----:B------:R-:W-:Y:S01]  /*7d70*/  @!P4 PRMT R107, R66, 0x7610, R107 ;  /* 0x00007610426bc816 */ /* 0x000fe2000000006b */
[----:B------:R0:W-:Y:S01]  /*7d80*/  STL [R1+0x74], R69 ;  /* 0x0000744501007387 */ /* 0x0001e20000100800 */
[----:B------:R-:W-:Y:S02]  /*7d90*/  @!P4 SHF.R.U32.HI R66, RZ, 0x10, R77 ;  /* 0x00000010ff42c819 */ /* 0x000fe4000001164d */
[----:B--2---:R-:W-:Y:S01]  /*7da0*/  PRMT R110, RZ, 0x7610, R110 ;  /* 0x00007610ff6e7816 */ /* 0x004fe2000000006e */
[----:B------:R1:W-:Y:S01]  /*7db0*/  STL [R1+0x6c], R74 ;  /* 0x00006c4a01007387 */ /* 0x0003e20000100800 */
[----:B------:R-:W-:-:S02]  /*7dc0*/  @!P4 PRMT R106, R69, 0x7610, R106 ;  /* 0x00007610456ac816 */ /* 0x000fc4000000006a */
[----:B------:R-:W-:Y:S01]  /*7dd0*/  LOP3.LUT P3, RZ, R85, 0x1000000, RZ, 0xc0, !PT ;  /* 0x0100000055ff7812 */ /* 0x000fe2000786c0ff */
[----:B------:R-:W2:Y:S01]  /*7de0*/  @!P2 LDG.E R68, desc[UR10][R104.64] ;  /* 0x0000000a6844a981 */ /* 0x000ea2000c1e1900 */
[----:B0-----:R-:W-:Y:S02]  /*7df0*/  IADD3 R69, R121, 0x1c8, RZ ;  /* 0x000001c879457810 */ /* 0x001fe40007ffe0ff */
[----:B------:R-:W-:Y:S02]  /*7e00*/  @!P4 PRMT R110, R66, 0x7610, R110 ;  /* 0x00007610426ec816 */ /* 0x000fe4000000006e */
[----:B-1----:R-:W-:Y:S02]  /*7e10*/  MOV R74, RZ ;  /* 0x000000ff004a7202 */ /* 0x002fe40000000f00 */
[----:B------:R-:W-:Y:S02]  /*7e20*/  SHF.R.S32.HI R66, RZ, 0x1f, R69 ;  /* 0x0000001fff427819 */ /* 0x000fe40000011445 */
[----:B------:R-:W-:-:S02]  /*7e30*/  ISETP.GE.U32.AND P0, PT, R69, UR6, PT ;  /* 0x0000000645007c0c */ /* 0x000fc4000bf06070 */
[----:B------:R0:W2:Y:S02]  /*7e40*/  @!P2 LDG.E R74, desc[UR10][R50.64] ;  /* 0x0000000a324aa981 */ /* 0x0000a4000c1e1900 */
[----:B------:R-:W-:Y:S02]  /*7e50*/  ISETP.GE.OR.EX P2, PT, R66, UR7, P1, P0 ;  /* 0x0000000742007c0c */ /* 0x000fe40008f46700 */
[----:B------:R-:W-:Y:S02]  /*7e60*/  PRMT R110, R110, 0x5410, RZ ;  /* 0x000054106e6e7816 */ /* 0x000fe400000000ff */
[----:B0-----:R-:W-:-:S04]  /*7e70*/  @!P3 SHF.R.U32.HI R50, RZ, 0x10, R46 ;  /* 0x00000010ff32b819 */ /* 0x001fc8000001162e */
[----:B------:R-:W-:-:S05]  /*7e80*/  @!P3 PRMT R110, R110, 0x5410, R50 ;  /* 0x000054106e6eb816 */ /* 0x000fca0000000032 */
[----:B------:R-:W0:Y:S01]  /*7e90*/  @!P2 LDC.64 R50, c[0x0][0x288] ;  /* 0x0000a200ff32ab82 */ /* 0x000e220000000a00 */
[----:B------:R-:W-:Y:S01]  /*7ea0*/  PRMT R106, R106, 0x5410, RZ ;  /* 0x000054106a6a7816 */ /* 0x000fe200000000ff */
[----:B------:R1:W-:Y:S01]  /*7eb0*/  STL [R1+0x78], R46 ;  /* 0x0000782e01007387 */ /* 0x0003e20000100800 */
[----:B------:R-:W-:Y:S02]  /*7ec0*/  PRMT R111, R111, 0x5410, RZ ;  /* 0x000054106f6f7816 */ /* 0x000fe400000000ff */
        /* <DEDUP_REMOVED lines=13> */
[----:B------:R-:W-:Y:S02]  /*7fa0*/  PRMT R75, R75, 0x5410, RZ ;  /* 0x000054104b4b7816 */ /* 0x000fe400000000ff */
[----:B------:R-:W-:Y:S02]  /*7fb0*/  PRMT R105, R105, 0x5410, RZ ;  /* 0x0000541069697816 */ /* 0x000fe400000000ff */
[----:B------:R-:W-:Y:S02]  /*7fc0*/  @!P6 PRMT R75, R75, 0x5410, R76 ;  /* 0x000054104b4be816 */ /* 0x000fe4000000004c */
[----:B------:R-:W-:Y:S02]  /*7fd0*/  LOP3.LUT P6, RZ, R85, 0x800000, RZ, 0xc0, !PT ;  /* 0x0080000055ff7812 */ /* 0x000fe400078cc0ff */
[----:B------:R-:W-:Y:S02]  /*7fe0*/  PRMT R107, R107, 0x5410, RZ ;  /* 0x000054106b6b7816 */ /* 0x000fe400000000ff */
[----:B------:R-:W-:Y:S01]  /*7ff0*/  LOP3.LUT P5, RZ, R84, 0x4000, RZ, 0xc0, !PT ;  /* 0x0000400054ff7812 */ /* 0x000fe200078ac0ff */
[----:B------:R5:W-:Y:S01]  /*8000*/  STL [R1+0x178], R0 ;  /* 0x0001780001007387 */ /* 0x000be20000100800 */
[----:B------:R-:W-:-:S02]  /*8010*/  @!P3 PRMT R105, R105, 0x5410, R0 ;  /* 0x000054106969b816 */ /* 0x000fc40000000000 */
[----:B0-----:R-:W-:Y:S02]  /*8020*/  @!P2 IADD3 R50, P0, R69, R50, RZ ;  /* 0x000000324532a210 */ /* 0x001fe40007f1e0ff */
[----:B------:R-:W-:Y:S02]  /*8030*/  @!P4 PRMT R107, R107, 0x5410, R77 ;  /* 0x000054106b6bc816 */ /* 0x000fe4000000004d */
[----:B------:R-:W-:Y:S01]  /*8040*/  @!P2 IADD3.X R51, R46, R51, RZ, P0, !PT ;  /* 0x000000332e33a210 */ /* 0x000fe200007fe4ff */
[----:B-----5:R-:W-:Y:S01]  /*8050*/  HFMA2.MMA R0, -RZ, RZ, 0, 0 ;  /* 0x00000000ff007435 */ /* 0x020fe200000001ff */
[----:B------:R-:W-:Y:S02]  /*8060*/  LOP3.LUT P4, RZ, R85, 0x400000, RZ, 0xc0, !PT ;  /* 0x0040000055ff7812 */ /* 0x000fe4000788c0ff */
[----:B-1----:R-:W-:Y:S02]  /*8070*/  @!P2 IADD3 R66, P0, R69, R66, RZ ;  /* 0x000000424542a210 */ /* 0x002fe40007f1e0ff */
[----:B------:R-:W-:-:S02]  /*8080*/  PRMT R105, RZ, 0x7610, R105 ;  /* 0x00007610ff697816 */ /* 0x000fc40000000069 */
[----:B------:R-:W-:Y:S02]  /*8090*/  @!P2 IADD3.X R67, R46, R67, RZ, P0, !PT ;  /* 0x000000432e43a210 */ /* 0x000fe400007fe4ff */
[----:B------:R-:W-:Y:S01]  /*80a0*/  @!P6 SHF.R.U32.HI R46, RZ, 0x10, R47 ;  /* 0x00000010ff2ee819 */ /* 0x000fe2000001162f */
[----:B------:R0:W5:Y:S01]  /*80b0*/  @!P5 LDG.E R0, desc[UR10][R58.64] ;  /* 0x0000000a3a00d981 */ /* 0x000162000c1e1900 */
[----:B------:R-:W-:Y:S02]  /*80c0*/  PRMT R69, R69, 0x5410, RZ ;  /* 0x0000541045457816 */ /* 0x000fe400000000ff */
[----:B------:R-:W-:Y:S02]  /*80d0*/  @!P6 PRMT R105, R46, 0x7610, R105 ;  /* 0x000076102e69e816 */ /* 0x000fe40000000069 */
[----:B------:R-:W-:Y:S02]  /*80e0*/  @!P6 SHF.R.U32.HI R46, RZ, 0x10, R52 ;  /* 0x00000010ff2ee819 */ /* 0x000fe40000011634 */
[----:B------:R-:W-:-:S02]  /*80f0*/  LOP3.LUT R85, R85, 0xfffffffe, RZ, 0xc0, !PT ;  /* 0xfffffffe55557812 */ /* 0x000fc400078ec0ff */
[----:B0-----:R-:W-:Y:S02]  /*8100*/  PRMT R59, RZ, 0x7610, R59 ;  /* 0x00007610ff3b7816 */ /* 0x001fe4000000003b */
[----:B------:R-:W-:Y:S02]  /*8110*/  @!P6 PRMT R69, R69, 0x5410, R46 ;  /* 0x000054104545e816 */ /* 0x000fe4000000002e */
[----:B------:R-:W-:Y:S02]  /*8120*/  @!P4 PRMT R59, R53, 0x7610, R59 ;  /* 0x00007610353bc816 */ /* 0x000fe4000000003b */
[----:B------:R-:W-:Y:S02]  /*8130*/  @P2 LOP3.LUT R85, R85, 0x1, RZ, 0xfc, !PT ;  /* 0x0000000155552812 */ /* 0x000fe400078efcff */
[----:B------:R-:W-:Y:S02]  /*8140*/  PRMT R113, R113, 0x5410, RZ ;  /* 0x0000541071717816 */ /* 0x000fe400000000ff */
[----:B------:R-:W-:-:S02]  /*8150*/  @!P4 SHF.R.U32.HI R46, RZ, 0x10, R87 ;  /* 0x00000010ff2ec819 */ /* 0x000fc40000011657 */
[----:B------:R-:W-:Y:S02]  /*8160*/  LOP3.LUT P2, RZ, R84, 0x2000, RZ, 0xc0, !PT ;  /* 0x0000200054ff7812 */ /* 0x000fe4000784c0ff */
[----:B------:R-:W-:Y:S01]  /*8170*/  MOV R58, RZ ;  /* 0x000000ff003a7202 */ /* 0x000fe20000000f00 */
[----:B------:R0:W-:Y:S01]  /*8180*/  STL.S16 [R1+0x24e], R59 ;  /* 0x00024e3b01007387 */ /* 0x0001e20000100600 */
[----:B------:R-:W-:Y:S02]  /*8190*/  LOP3.LUT P3, RZ, R85, 0x10000000, RZ, 0xc0, !PT ;  /* 0x1000000055ff7812 */ /* 0x000fe4000786c0ff */
[----:B------:R-:W-:Y:S01]  /*81a0*/  @!P4 PRMT R113, R113, 0x5410, R46 ;  /* 0x000054107171c816 */ /* 0x000fe2000000002e */
[----:B------:R1:W-:Y:S01]  /*81b0*/  STL [R1+0x70], R76 ;  /* 0x0000704c01007387 */ /* 0x0003e20000100800 */
[----:B------:R-:W-:Y:S02]  /*81c0*/  @!P4 SHF.R.U32.HI R46, RZ, 0x10, R53 ;  /* 0x00000010ff2ec819 */ /* 0x000fe40000011635 */
[----:B------:R-:W-:Y:S01]  /*81d0*/  PRMT R104, RZ, 0x5410, RZ ;  /* 0x00005410ff687816 */ /* 0x000fe200000000ff */
[----:B------:R4:W5:Y:S01]  /*81e0*/  @!P5 LDG.E R58, desc[UR10][R60.64] ;  /* 0x0000000a3c3ad981 */ /* 0x000962000c1e1900 */
[----:B0-----:R-:W-:Y:S01]  /*81f0*/  HFMA2.MMA R59, -RZ, RZ, 0, 0 ;  /* 0x00000000ff3b7435 */ /* 0x001fe200000001ff */
[----:B-1----:R-:W-:-:S02]  /*8200*/  PRMT R76, RZ, 0x7610, R76 ;  /* 0x00007610ff4c7816 */ /* 0x002fc4000000004c */
[----:B----4-:R-:W-:Y:S02]  /*8210*/  MOV R60, RZ ;  /* 0x000000ff003c7202 */ /* 0x010fe40000000f00 */
[----:B------:R-:W-:-:S05]  /*8220*/  @!P4 PRMT R76, R46, 0x7610, R76 ;  /* 0x000076102e4cc816 */ /* 0x000fca000000004c */
[----:B------:R-:W4:Y:S01]  /*8230*/  @!P2 LDG.E R59, desc[UR10][R78.64] ;  /* 0x0000000a4e3ba981 */ /* 0x000f22000c1e1900 */
[----:B------:R-:W-:Y:S02]  /*8240*/  IADD3 R61, R121, 0x1d0, RZ ;  /* 0x000001d0793d7810 */ /* 0x000fe40007ffe0ff */
[----:B------:R-:W-:Y:S01]  /*8250*/  @!P6 PRMT R104, R104, 0x5410, R47 ;  /* 0x000054106868e816 */ /* 0x000fe2000000002f */
[----:B------:R0:W-:Y:S01]  /*8260*/  STL.S16 [R1+0x28e], R76 ;  /* 0x00028e4c01007387 */ /* 0x0001e20000100600 */
[----:B------:R-:W-:-:S03]  /*8270*/  @!P3 SHF.R.U32.HI R46, RZ, 0x10, R88 ;  /* 0x00000010ff2eb819 */ /* 0x000fc60000011658 */
[----:B------:R1:W4:Y:S01]  /*8280*/  @!P2 LDG.E R60, desc[UR10][R80.64] ;  /* 0x0000000a503ca981 */ /* 0x000322000c1e1900 */
[----:B------:R-:W-:Y:S02]  /*8290*/  ISETP.GE.U32.AND P2, PT, R61, UR6, PT ;  /* 0x000000063d007c0c */ /* 0x000fe4000bf46070 */
[----:B------:R-:W-:Y:S01]  /*82a0*/  @!P6 PRMT R104, R52, 0x7610, R104 ;  /* 0x000076103468e816 */ /* 0x000fe20000000068 */
[----:B------:R1:W-:Y:S01]  /*82b0*/  STL [R1+0x17c], R52 ;  /* 0x00017c3401007387 */ /* 0x0003e20000100800 */
[----:B0-----:R-:W-:-:S03]  /*82c0*/  SHF.R.S32.HI R76, RZ, 0x1f, R61 ;  /* 0x0000001fff4c7819 */ /* 0x001fc6000001143d */
[----:B------:R0:W-:Y:S01]  /*82d0*/  STL [R1+0x7c], R47 ;  /* 0x00007c2f01007387 */ /* 0x0001e20000100800 */
[----:B------:R-:W-:Y:S02]  /*82e0*/  ISETP.GE.OR.EX P2, PT, R76, UR7, P1, P2 ;  /* 0x000000074c007c0c */ /* 0x000fe40008f46720 */
[----:B-1----:R-:W-:-:S04]  /*82f0*/  PRMT R52, RZ, 0x7610, R52 ;  /* 0x00007610ff347816 */ /* 0x002fc80000000034 */
[----:B------:R-:W-:Y:S02]  /*8300*/  @!P3 PRMT R52, R46, 0x7610, R52 ;  /* 0x000076102e34b816 */ /* 0x000fe40000000034 */
[----:B0-----:R-:W-:Y:S02]  /*8310*/  PRMT R47, RZ, 0x7610, R47 ;  /* 0x00007610ff2f7816 */ /* 0x001fe4000000002f */
[----:B------:R-:W-:-:S04]  /*8320*/  @!P3 SHF.R.U32.HI R46, RZ, 0x10, R89 ;  /* 0x00000010ff2eb819 */ /* 0x000fc80000011659 */
        /* <DEDUP_REMOVED lines=20> */
[----:B------:R-:W-:Y:S01]  /*8470*/  LOP3.LUT P0, RZ, R85, 0x8000000, RZ, 0xc0, !PT ;  /* 0x0800000055ff7812 */ /* 0x000fe2000780c0ff */
[----:B------:R-:W-:Y:S01]  /*8480*/  HFMA2.MMA R61, -RZ, RZ, 0, 0 ;  /* 0x00000000ff3d7435 */ /* 0x000fe200000001ff */
[----:B------:R-:W-:Y:S02]  /*8490*/  PRMT R80, R80, 0x5410, RZ ;  /* 0x0000541050507816 */ /* 0x000fe400000000ff */
[----:B------:R-:W-:Y:S02]  /*84a0*/  PRMT R69, RZ, 0x7610, R69 ;  /* 0x00007610ff457816 */ /* 0x000fe40000000045 */
[----:B------:R-:W-:Y:S02]  /*84b0*/  @!P3 PRMT R80, R80, 0x5410, R89 ;  /* 0x000054105050b816 */ /* 0x000fe40000000059 */
[----:B------:R-:W-:-:S02]  /*84c0*/  @!P4 PRMT R69, R87, 0x7610, R69 ;  /* 0x000076105745c816 */ /* 0x000fc40000000045 */
[----:B------:R-:W-:Y:S01]  /*84d0*/  LOP3.LUT P4, RZ, R85, 0x4000000, RZ, 0xc0, !PT ;  /* 0x0400000055ff7812 */ /* 0x000fe2000788c0ff */
[----:B------:R0:W4:Y:S01]  /*84e0*/  @!P5 LDG.E R61, desc[UR10][R54.64] ;  /* 0x0000000a363dd981 */ /* 0x000122000c1e1900 */
        /* <DEDUP_REMOVED lines=12> */
[----:B------:R-:W-:Y:S02]  /*85b0*/  PRMT R113, RZ, 0x7610, R113 ;  /* 0x00007610ff717816 */ /* 0x000fe40000000071 */
        /* <DEDUP_REMOVED lines=17> */
[----:B------:R-:W-:-:S04]  /*86d0*/  ISETP.GE.U32.AND P3, PT, R41, UR6, PT ;  /* 0x0000000629007c0c */ /* 0x000fc8000bf66070 */
[----:B------:R-:W-:Y:S01]  /*86e0*/  ISETP.GE.OR.EX P3, PT, R56, UR7, P1, P3 ;  /* 0x0000000738007c0c */ /* 0x000fe20008f66730 */
[----:B------:R1:W-:Y:S01]  /*86f0*/  STL [R1+0x18c], R92 ;  /* 0x00018c5c01007387 */ /* 0x0003e20000100800 */
[----:B0-----:R-:W-:Y:S02]  /*8700*/  @!P6 SHF.R.U32.HI R48, RZ, 0x10, R22 ;  /* 0x00000010ff30e819 */ /* 0x001fe40000011616 */
[----:B-1----:R-:W-:-:S04]  /*8710*/  PRMT R92, R92, 0x5410, RZ ;  /* 0x000054105c5c7816 */ /* 0x002fc800000000ff */
[----:B------:R-:W-:-:S05]  /*8720*/  @!P6 PRMT R92, R92, 0x5410, R48 ;  /* 0x000054105c5ce816 */ /* 0x000fca0000000030 */
[----:B------:R-:W0:Y:S01]  /*8730*/  @!P3 LDC.64 R48, c[0x0][0x288] ;  /* 0x0000a200ff30bb82 */ /* 0x000e220000000a00 */
[----:B------:R-:W-:-:S04]  /*8740*/  PRMT R79, RZ, 0x5410, RZ ;  /* 0x00005410ff4f7816 */ /* 0x000fc800000000ff */
[----:B------:R-:W-:Y:S01]  /*8750*/  @!P0 PRMT R79, R79, 0x5410, R90 ;  /* 0x000054104f4f8816 */ /* 0x000fe2000000005a */
[----:B------:R1:W-:Y:S01]  /*8760*/  STL [R1+0x188], R91 ;  /* 0x0001885b01007387 */ /* 0x0003e20000100800 */
[----:B------:R-:W-:Y:S02]  /*8770*/  PRMT R78, RZ, 0x7610, R78 ;  /* 0x00007610ff4e7816 */ /* 0x000fe4000000004e */
[----:B------:R-:W-:Y:S01]  /*8780*/  @!P0 PRMT R79, R91, 0x7610, R79 ;  /* 0x000076105b4f8816 */ /* 0x000fe2000000004f */
[----:B------:R3:W-:Y:S01]  /*8790*/  STL [R1+0x8c], R93 ;  /* 0x00008c5d01007387 */ /* 0x0007e20000100800 */
[----:B------:R-:W-:Y:S02]  /*87a0*/  @!P4 PRMT R78, R93, 0x7610, R78 ;  /* 0x000076105d4ec816 */ /* 0x000fe4000000004e */
[----:B-1----:R-:W-:Y:S01]  /*87b0*/  PRMT R91, R91, 0x5410, RZ ;  /* 0x000054105b5b7816 */ /* 0x002fe200000000ff */
[----:B------:R1:W-:Y:S03]  /*87c0*/  STL [R1+0x90], R22 ;  /* 0x0000901601007387 */ /* 0x0003e60000100800 */
[----:B------:R-:W-:-:S02]  /*87d0*/  @!P6 PRMT R91, R91, 0x5410, R22 ;  /* 0x000054105b5be816 */ /* 0x000fc40000000016 */
[----:B---3--:R-:W-:Y:S02]  /*87e0*/  PRMT R93, RZ, 0x7610, R93 ;  /* 0x00007610ff5d7816 */ /* 0x008fe4000000005d */
        /* <DEDUP_REMOVED lines=20> */
[----:B------:R-:W-:Y:S01]  /*8930*/  LOP3.LUT P0, RZ, R85, 0x40000000, RZ, 0xc0, !PT ;  /* 0x4000000055ff7812 */ /* 0x000fe2000780c0ff */
[----:B------:R0:W-:Y:S01]  /*8940*/  STL [R1+0x80], R87 ;  /* 0x0000805701007387 */ /* 0x0001e20000100800 */
[----:B------:R-:W-:-:S03]  /*8950*/  PRMT R81, R81, 0x5410, RZ ;  /* 0x0000541051517816 */ /* 0x000fc600000000ff */
[----:B------:R1:W-:Y:S01]  /*8960*/  STL [R1+0x190], R94 ;  /* 0x0001905e01007387 */ /* 0x0003e20000100800 */
[----:B------:R-:W-:-:S03]  /*8970*/  LOP3.LUT P4, RZ, R84, 0x8, RZ, 0xc0, !PT ;  /* 0x0000000854ff7812 */ /* 0x000fc6000788c0ff */
[----:B------:R3:W4:Y:S01]  /*8980*/  @!P2 LDG.E R22, desc[UR10][R42.64] ;  /* 0x0000000a2a16a981 */ /* 0x000722000c1e1900 */
[----:B0-----:R-:W-:-:S04]  /*8990*/  PRMT R87, R87, 0x5410, RZ ;  /* 0x0000541057577816 */ /* 0x001fc800000000ff */
[--C-:B------:R-:W-:Y:S02]  /*89a0*/  @!P6 PRMT R87, R87, 0x5410, R94.reuse ;  /* 0x000054105757e816 */ /* 0x100fe4000000005e */
[----:B-1----:R-:W-:Y:S02]  /*89b0*/  PRMT R94, RZ, 0x7610, R94 ;  /* 0x00007610ff5e7816 */ /* 0x002fe4000000005e */
[----:B---3--:R-:W-:Y:S02]  /*89c0*/  @!P5 SHF.R.U32.HI R42, RZ, 0x10, R28 ;  /* 0x00000010ff2ad819 */ /* 0x008fe4000001161c */
[----:B------:R-:W-:Y:S01]  /*89d0*/  LOP3.LUT R84, R84, 0xffbfffff, RZ, 0xc0, !PT ;  /* 0xffbfffff54547812 */ /* 0x000fe200078ec0ff */
[----:B------:R0:W-:Y:S01]  /*89e0*/  STL [R1+0x94], R95 ;  /* 0x0000945f01007387 */ /* 0x0001e20000100800 */
[--C-:B------:R-:W-:Y:S02]  /*89f0*/  @!P0 SHF.R.U32.HI R41, RZ, 0x10, R95.reuse ;  /* 0x00000010ff298819 */ /* 0x100fe4000001165f */
[----:B------:R-:W-:-:S02]  /*8a00*/  @!P0 PRMT R81, R81, 0x5410, R95 ;  /* 0x0000541051518816 */ /* 0x000fc4000000005f */
[----:B------:R-:W-:Y:S02]  /*8a10*/  @!P5 PRMT R94, R42, 0x7610, R94 ;  /* 0x000076102a5ed816 */ /* 0x000fe4000000005e */
[----:B------:R-:W-:Y:S02]  /*8a20*/  @!P5 SHF.R.U32.HI R42, RZ, 0x10, R23 ;  /* 0x00000010ff2ad819 */ /* 0x000fe40000011617 */
[----:B------:R-:W-:Y:S02]  /*8a30*/  @P3 LOP3.LUT R84, R84, 0x400000, RZ, 0xfc, !PT ;  /* 0x0040000054543812 */ /* 0x000fe400078efcff */
[----:B0-----:R-:W-:Y:S02]  /*8a40*/  PRMT R95, RZ, 0x7610, R95 ;  /* 0x00007610ff5f7816 */ /* 0x001fe4000000005f */
[----:B------:R-:W-:Y:S02]  /*8a50*/  PRMT R94, R94, 0x5410, RZ ;  /* 0x000054105e5e7816 */ /* 0x000fe400000000ff */
[----:B------:R-:W-:-:S02]  /*8a60*/  @!P5 PRMT R95, R42, 0x7610, R95 ;  /* 0x000076102a5fd816 */ /* 0x000fc4000000005f */
        /* <DEDUP_REMOVED lines=11> */
[----:B------:R-:W-:Y:S02]  /*8b20*/  PRMT R87, RZ, 0x7610, R87 ;  /* 0x00007610ff577816 */ /* 0x000fe40000000057 */
[----:B0-----:R-:W-:Y:S02]  /*8b30*/  SHF.R.S32.HI R28, RZ, 0x1f, R23 ;  /* 0x0000001fff1c7819 */ /* 0x001fe40000011417 */
[----:B------:R-:W-:Y:S02]  /*8b40*/  PRMT R95, R95, 0x5410, RZ ;  /* 0x000054105f5f7816 */ /* 0x000fe400000000ff */
[----:B------:R-:W-:Y:S02]  /*8b50*/  ISETP.GE.OR.EX P4, PT, R28, UR7, P1, P4 ;  /* 0x000000071c007c0c */ /* 0x000fe40008f86740 */
[----:B-1----:R-:W-:-:S02]  /*8b60*/  @!P3 SHF.R.U32.HI R2, RZ, 0x10, R97 ;  /* 0x00000010ff02b819 */ /* 0x002fc40000011661 */
[----:B------:R-:W-:Y:S01]  /*8b70*/  PRMT R118, RZ, 0x7610, R118 ;  /* 0x00007610ff767816 */ /* 0x000fe20000000076 */
[----:B------:R0:W-:Y:S01]  /*8b80*/  STL [R1+0x194], R96 ;  /* 0x0001946001007387 */ /* 0x0001e20000100800 */
[----:B------:R-:W-:Y:S02]  /*8b90*/  @!P0 PRMT R87, R41, 0x7610, R87 ;  /* 0x0000761029578816 */ /* 0x000fe40000000057 */
[----:B------:R-:W-:Y:S02]  /*8ba0*/  @!P3 PRMT R95, R95, 0x5410, R2 ;  /* 0x000054105f5fb816 */ /* 0x000fe40000000002 */
[----:B------:R-:W-:Y:S02]  /*8bb0*/  @!P0 SHF.R.U32.HI R41, RZ, 0x10, R96 ;  /* 0x00000010ff298819 */ /* 0x000fe40000011660 */
[----:B------:R-:W-:Y:S02]  /*8bc0*/  @!P0 PRMT R118, R96, 0x7610, R118 ;  /* 0x0000761060768816 */ /* 0x000fe40000000076 */
[----:B------:R-:W-:-:S02]  /*8bd0*/  @!P3 SHF.R.U32.HI R2, RZ, 0x10, R98 ;  /* 0x00000010ff02b819 */ /* 0x000fc40000011662 */
[----:B0-----:R-:W-:-:S04]  /*8be0*/  PRMT R96, R96, 0x5410, RZ ;  /* 0x0000541060607816 */ /* 0x001fc800000000ff */
[----:B------:R-:W-:Y:S02]  /*8bf0*/  @!P3 PRMT R96, R96, 0x5410, R2 ;  /* 0x000054106060b816 */ /* 0x000fe40000000002 */
[----:B------:R-:W0:Y:S01]  /*8c00*/  @!P4 LDC.64 R2, c[0x0][0x288] ;  /* 0x0000a200ff02cb82 */ /* 0x000e220000000a00 */
[----:B------:R-:W-:-:S04]  /*8c10*/  PRMT R117, RZ, 0x7610, R117 ;  /* 0x00007610ff757816 */ /* 0x000fc80000000075 */
[----:B------:R-:W-:Y:S02]  /*8c20*/  @!P0 PRMT R117, R41, 0x7610, R117 ;  /* 0x0000761029758816 */ /* 0x000fe40000000075 */
[----:B------:R-:W-:Y:S01]  /*8c30*/  MOV R41, RZ ;  /* 0x000000ff00297202 */ /* 0x000fe20000000f00 */
[----:B------:R1:W-:Y:S05]  /*8c40*/  STL.S16 [R1+0x214], R120 ;  /* 0x0002147801007387 */ /* 0x0003ea0000100600 */
[----:B------:R5:W3:Y:S01]  /*8c50*/  @!P2 LDG.E R41, desc[UR10][R44.64] ;  /* 0x0000000a2c29a981 */ /* 0x000ae2000c1e1900 */
[----:B--2---:R-:W-:-:S03]  /*8c60*/  @!P4 MOV R4, R64 ;  /* 0x000000400004c202 */ /* 0x004fc60000000f00 */
[----:B-1----:R-:W2:Y:S01]  /*8c70*/  LDL.LU R120, [R1+0x360] ;  /* 0x0003600001787983 */ /* 0x002ea20000300800 */
[----:B-----5:R-:W1:Y:S03]  /*8c80*/  @!P4 LDC.64 R44, c[0x0][0x230] ;  /* 0x00008c00ff2ccb82 */ /* 0x020e660000000a00 */
[----:B------:R5:W-:Y:S01]  /*8c90*/  STL.S16 [R1+0x2a8], R77 ;  /* 0x0002a84d01007387 */ /* 0x000be20000100600 */
[----:B------:R-:W-:Y:S01]  /*8ca0*/  @!P4 MOV R5, R63 ;  /* 0x0000003f0005c202 */ /* 0x000fe20000000f00 */
[----:B0-----:R-:W-:-:S03]  /*8cb0*/  @!P4 IMAD R28, R28, R2, RZ ;  /* 0x000000021c1cc224 */ /* 0x001fc600078e02ff */
[----:B-----5:R-:W0:Y:S01]  /*8cc0*/  @!P4 LDC.64 R76, c[0x0][0x228] ;  /* 0x00008a00ff4ccb82 */ /* 0x020e220000000a00 */
[----:B------:R-:W-:-:S04]  /*8cd0*/  @!P4 IMAD.WIDE.U32 R4, R23, R2, R4 ;  /* 0x000000021704c225 */ /* 0x000fc800078e0004 */
[----:B------:R-:W-:-:S05]  /*8ce0*/  @!P4 IMAD R3, R23, R3, R28 ;  /* 0x000000031703c224 */ /* 0x000fca00078e021c */
[----:B------:R-:W-:Y:S02]  /*8cf0*/  @!P4 IADD3 R2, R5, R3, RZ ;  /* 0x000000030502c210 */ /* 0x000fe40007ffe0ff */
[----:B------:R-:W-:Y:S02]  /*8d00*/  LOP3.LUT P5, RZ, R84, 0x2, RZ, 0xc0, !PT ;  /* 0x0000000254ff7812 */ /* 0x000fe400078ac0ff */
[C---:B------:R-:W-:Y:S02]  /*8d10*/  @!P4 SHF.L.U64.HI R2, R4.reuse, 0x1, R2 ;  /* 0x000000010402c819 */ /* 0x040fe40000010202 */
[----:B------:R-:W-:-:S04]  /*8d20*/  @!P4 SHF.L.U32 R4, R4, 0x1, RZ ;  /* 0x000000010404c819 */ /* 0x000fc800000006ff */
[----:B-1----:R-:W-:-:S04]  /*8d30*/  @!P4 IADD3 R44, P0, R4, R44, RZ ;  /* 0x0000002c042cc210 */ /* 0x002fc80007f1e0ff */
[----:B------:R-:W-:Y:S02]  /*8d40*/  @!P4 IADD3.X R45, R2, R45, RZ, P0, !PT ;  /* 0x0000002d022dc210 */ /* 0x000fe400007fe4ff */
[----:B0-----:R-:W-:Y:S01]  /*8d50*/  @!P4 IADD3 R76, P0, R4, R76, RZ ;  /* 0x0000004c044cc210 */ /* 0x001fe20007f1e0ff */
        /* <DEDUP_REMOVED lines=17> */
[----:B------:R-:W-:Y:S01]  /*8e70*/  LOP3.LUT P0, RZ, R85, 0x2000000, RZ, 0xc0, !PT ;  /* 0x0200000055ff7812 */ /* 0x000fe2000780c0ff */
[----:B------:R-:W-:Y:S01]  /*8e80*/  HFMA2.MMA R23, -RZ, RZ, 0, 0 ;  /* 0x00000000ff177435 */ /* 0x000fe200000001ff */
[----:B------:R-:W-:Y:S01]  /*8e90*/  PRMT R93, R93, 0x5410, RZ ;  /* 0x000054105d5d7816 */ /* 0x000fe200000000ff */
[----:B------:R0:W-:Y:S01]  /*8ea0*/  STL [R1+0x9c], R97 ;  /* 0x00009c6101007387 */ /* 0x0001e20000100800 */
[----:B------:R-:W-:-:S02]  /*8eb0*/  PRMT R114, RZ, 0x7610, R114 ;  /* 0x00007610ff727816 */ /* 0x000fc40000000072 */
[----:B------:R-:W-:Y:S01]  /*8ec0*/  @!P3 PRMT R93, R93, 0x5410, R97 ;  /* 0x000054105d5db816 */ /* 0x000fe20000000061 */
[----:B------:R1:W-:Y:S04]  /*8ed0*/  STL [R1+0x19c], R98 ;  /* 0x00019c6201007387 */ /* 0x0003e80000100800 */
[----:B------:R-:W-:Y:S02]  /*8ee0*/  @!P5 SHF.R.U32.HI R2, RZ, 0x10, R101 ;  /* 0x00000010ff02d819 */ /* 0x000fe40000011665 */
[----:B0-----:R-:W-:Y:S01]  /*8ef0*/  PRMT R97, R97, 0x5410, RZ ;  /* 0x0000541061617816 */ /* 0x001fe200000000ff */
[----:B------:R0:W5:Y:S01]  /*8f00*/  @!P0 LDG.E R23, desc[UR10][R6.64] ;  /* 0x0000000a06178981 */ /* 0x000162000c1e1900 */
[----:B------:R-:W-:Y:S02]  /*8f10*/  LOP3.LUT P4, RZ, R85, 0x8000, RZ, 0xc0, !PT ;  /* 0x0000800055ff7812 */ /* 0x000fe4000788c0ff */
[----:B------:R-:W-:-:S02]  /*8f20*/  @!P3 PRMT R114, R98, 0x7610, R114 ;  /* 0x000076106272b816 */ /* 0x000fc40000000072 */
[----:B------:R-:W-:Y:S02]  /*8f30*/  @!P5 PRMT R97, R97, 0x5410, R2 ;  /* 0x000054106161d816 */ /* 0x000fe40000000002 */
[----:B-1----:R-:W-:Y:S02]  /*8f40*/  PRMT R98, R98, 0x5410, RZ ;  /* 0x0000541062627816 */ /* 0x002fe400000000ff */
[----:B------:R-:W-:Y:S02]  /*8f50*/  @!P5 SHF.R.U32.HI R2, RZ, 0x10, R100 ;  /* 0x00000010ff02d819 */ /* 0x000fe40000011664 */
[----:B0-----:R-:W-:Y:S02]  /*8f60*/  CS2R R6, SRZ ;  /* 0x0000000000067805 */ /* 0x001fe4000001ff00 */
[----:B------:R-:W-:Y:S02]  /*8f70*/  LOP3.LUT P3, RZ, R84, 0x40, RZ, 0xc0, !PT ;  /* 0x0000004054ff7812 */ /* 0x000fe4000786c0ff */
[----:B------:R-:W-:-:S02]  /*8f80*/  @!P5 PRMT R98, R98, 0x5410, R2 ;  /* 0x000054106262d816 */ /* 0x000fc40000000002 */
[----:B------:R-:W-:Y:S01]  /*8f90*/  PRMT R88, RZ, 0x7610, R88 ;  /* 0x00007610ff587816 */ /* 0x000fe20000000058 */
[----:B------:R0:W5:Y:S01]  /*8fa0*/  @!P0 LDG.E R6, desc[UR10][R8.64] ;  /* 0x0000000a08068981 */ /* 0x000162000c1e1900 */
[----:B------:R-:W-:Y:S02]  /*8fb0*/  PRMT R98, RZ, 0x7610, R98 ;  /* 0x00007610ff627816 */ /* 0x000fe40000000062 */
[----:B------:R-:W-:Y:S01]  /*8fc0*/  @!P5 PRMT R88, R101, 0x7610, R88 ;  /* 0x000076106558d816 */ /* 0x000fe20000000058 */
[----:B------:R1:W5:Y:S01]  /*8fd0*/  @!P4 LDG.E R7, desc[UR10][R10.64] ;  /* 0x0000000a0a07c981 */ /* 0x000362000c1e1900 */
[----:B------:R-:W-:Y:S02]  /*8fe0*/  @!P5 PRMT R98, R100, 0x7610, R98 ;  /* 0x000076106462d816 */ /* 0x000fe40000000062 */
[----:B0-----:R-:W-:-:S04]  /*8ff0*/  IADD3 R9, R121, 0x1e8, RZ ;  /* 0x000001e879097810 */ /* 0x001fc80007ffe0ff */
[----:B-1----:R-:W-:Y:S02]  /*9000*/  SHF.R.S32.HI R10, RZ, 0x1f, R9 ;  /* 0x0000001fff0a7819 */ /* 0x002fe40000011409 */
[----:B------:R-:W-:Y:S01]  /*9010*/  ISETP.GE.U32.AND P5, PT, R9, UR6, PT ;  /* 0x0000000609007c0c */ /* 0x000fe2000bfa6070 */
[----:B------:R0:W-:Y:S01]  /*9020*/  STL [R1+0x1a0], R99 ;  /* 0x0001a06301007387 */ /* 0x0001e20000100800 */
[----:B------:R-:W-:Y:S02]  /*9030*/  @!P3 SHF.R.U32.HI R2, RZ, 0x10, R102 ;  /* 0x00000010ff02b819 */ /* 0x000fe40000011666 */
[----:B------:R-:W-:Y:S01]  /*9040*/  ISETP.GE.OR.EX P5, PT, R10, UR7, P1, P5 ;  /* 0x000000070a007c0c */ /* 0x000fe20008fa6750 */
[----:B------:R1:W-:Y:S01]  /*9050*/  STL [R1+0x1a4], R100 ;  /* 0x0001a46401007387 */ /* 0x0003e20000100800 */
[----:B0-----:R-:W-:-:S04]  /*9060*/  PRMT R99, RZ, 0x7610, R99 ;  /* 0x00007610ff637816 */ /* 0x001fc80000000063 */
[----:B------:R-:W-:Y:S02]  /*9070*/  @!P3 PRMT R99, R2, 0x7610, R99 ;  /* 0x000076100263b816 */ /* 0x000fe40000000063 */
[----:B------:R-:W-:Y:S02]  /*9080*/  @!P3 SHF.R.U32.HI R2, RZ, 0x10, R103 ;  /* 0x00000010ff02b819 */ /* 0x000fe40000011667 */
[----:B-1----:R-:W-:-:S04]  /*9090*/  PRMT R100, RZ, 0x7610, R100 ;  /* 0x00007610ff647816 */ /* 0x002fc80000000064 */
[----:B------:R-:W-:Y:S02]  /*90a0*/  @!P3 PRMT R100, R2, 0x7610, R100 ;  /* 0x000076100264b816 */ /* 0x000fe40000000064 */
[----:B------:R-:W0:Y:S01]  /*90b0*/  @!P5 LDC.64 R2, c[0x0][0x288] ;  /* 0x0000a200ff02db82 */ /* 0x000e220000000a00 */
[----:B------:R-:W-:Y:S01]  /*90c0*/  MOV R8, RZ ;  /* 0x000000ff00087202 */ /* 0x000fe20000000f00 */
[----:B------:R1:W-:Y:S05]  /*90d0*/  STL [R1+0xa0], R29 ;  /* 0x0000a01d01007387 */ /* 0x0003ea0000100800 */
[----:B------:R4:W5:Y:S01]  /*90e0*/  @!P4 LDG.E R8, desc[UR10][R12.64] ;  /* 0x0000000a0c08c981 */ /* 0x000962000c1e1900 */
        /* <DEDUP_REMOVED lines=12> */
[----:B-1----:R-:W-:Y:S01]  /*91b0*/  @!P5 IADD3 R28, P0, R4, R28, RZ ;  /* 0x0000001c041cd210 */ /* 0x002fe20007f1e0ff */
[----:B------:R0:W-:Y:S03]  /*91c0*/  STL [R1+0x88], R90 ;  /* 0x0000885a01007387 */ /* 0x0001e60000100800 */
[----:B------:R-:W-:Y:S02]  /*91d0*/  @!P5 IADD3.X R29, R2, R29, RZ, P0, !PT ;  /* 0x0000001d021dd210 */ /* 0x000fe400007fe4ff */
[----:B------:R-:W-:Y:S02]  /*91e0*/  LOP3.LUT P0, RZ, R84, 0x10, RZ, 0xc0, !PT ;  /* 0x0000001054ff7812 */ /* 0x000fe4000780c0ff */
[----:B------:R-:W-:-:S02]  /*91f0*/  PRMT R108, RZ, 0x7610, R108 ;  /* 0x00007610ff6c7816 */ /* 0x000fc4000000006c */
[----:B------:R-:W-:Y:S02]  /*9200*/  @!P6 SHF.R.U32.HI R2, RZ, 0x10, R38 ;  /* 0x00000010ff02e819 */ /* 0x000fe40000011626 */
[----:B0-----:R-:W-:Y:S01]  /*9210*/  PRMT R90, R90, 0x5410, RZ ;  /* 0x000054105a5a7816 */ /* 0x001fe200000000ff */
[----:B------:R0:W-:Y:S01]  /*9220*/  STL [R1+0x1a8], R103 ;  /* 0x0001a86701007387 */ /* 0x0001e20000100800 */
[----:B------:R-:W-:Y:S02]  /*9230*/  @!P3 PRMT R108, R103, 0x7610, R108 ;  /* 0x00007610676cb816 */ /* 0x000fe4000000006c */
[----:B------:R-:W-:Y:S02]  /*9240*/  @!P6 PRMT R90, R90, 0x5410, R2 ;  /* 0x000054105a5ae816 */ /* 0x000fe40000000002 */
[----:B------:R-:W-:Y:S02]  /*9250*/  @!P6 SHF.R.U32.HI R2, RZ, 0x10, R72 ;  /* 0x00000010ff02e819 */ /* 0x000fe40000011648 */
[----:B0-----:R-:W-:-:S02]  /*9260*/  PRMT R103, RZ, 0x7610, R103 ;  /* 0x00007610ff677816 */ /* 0x001fc40000000067 */
[----:B------:R-:W-:Y:S02]  /*9270*/  LOP3.LUT R84, R84, 0xfffbffff, RZ, 0xc0, !PT ;  /* 0xfffbffff54547812 */ /* 0x000fe400078ec0ff */
[----:B------:R-:W-:Y:S02]  /*9280*/  @!P6 PRMT R103, R2, 0x7610, R103 ;  /* 0x000076100267e816 */ /* 0x000fe40000000067 */
[----:B------:R-:W-:Y:S02]  /*9290*/  PRMT R100, R100, 0x5410, RZ ;  /* 0x0000541064647816 */ /* 0x000fe400000000ff */
[----:B------:R-:W-:Y:S02]  /*92a0*/  @!P0 SHF.R.U32.HI R2, RZ, 0x10, R39 ;  /* 0x00000010ff028819 */ /* 0x000fe40000011627 */
[----:B------:R-:W-:Y:S02]  /*92b0*/  @P5 LOP3.LUT R84, R84, 0x40000, RZ, 0xfc, !PT ;  /* 0x0004000054545812 */ /* 0x000fe400078efcff */
[----:B------:R-:W-:-:S02]  /*92c0*/  @!P0 PRMT R100, R100, 0x5410, R2 ;  /* 0x0000541064648816 */ /* 0x000fc40000000002 */
[----:B------:R-:W-:Y:S02]  /*92d0*/  LOP3.LUT P5, RZ, R85, 0x20, RZ, 0xc0, !PT ;  /* 0x0000002055ff7812 */ /* 0x000fe400078ac0ff */
[----:B------:R-:W-:Y:S02]  /*92e0*/  PRMT R11, RZ, 0x7610, R11 ;  /* 0x00007610ff0b7816 */ /* 0x000fe4000000000b */
[----:B------:R-:W-:Y:S01]  /*92f0*/  @!P0 SHF.R.U32.HI R2, RZ, 0x10, R73 ;  /* 0x00000010ff028819 */ /* 0x000fe20000011649 */
[----:B------:R-:W-:Y:S01]  /*9300*/  HFMA2.MMA R9, -RZ, RZ, 0, 0 ;  /* 0x00000000ff097435 */ /* 0x000fe200000001ff */
[----:B------:R-:W-:Y:S02]  /*9310*/  PRMT R90, RZ, 0x7610, R90 ;  /* 0x00007610ff5a7816 */ /* 0x000fe4000000005a */
[----:B------:R-:W-:Y:S02]  /*9320*/  PRMT R89, R89, 0x5410, RZ ;  /* 0x0000541059597816 */ /* 0x000fe400000000ff */
[----:B------:R-:W-:-:S02]  /*9330*/  @!P0 PRMT R11, R2, 0x7610, R11 ;  /* 0x00007610020b8816 */ /* 0x000fc4000000000b */
[----:B------:R-:W-:Y:S02]  /*9340*/  @!P6 PRMT R90, R38, 0x7610, R90 ;  /* 0x00007610265ae816 */ /* 0x000fe4000000005a */
[----:B------:R-:W-:Y:S01]  /*9350*/  @!P6 PRMT R89, R89, 0x5410, R72 ;  /* 0x000054105959e816 */ /* 0x000fe20000000048 */
[----:B------:R0:W4:Y:S01]  /*9360*/  @!P5 LDG.E R9, desc[UR10][R14.64] ;  /* 0x0000000a0e09d981 */ /* 0x000122000c1e1900 */
[----:B------:R-:W-:Y:S02]  /*9370*/  LOP3.LUT P6, RZ, R84, 0x800000, RZ, 0xc0, !PT ;  /* 0x0080000054ff7812 */ /* 0x000fe400078cc0ff */
[----:B------:R-:W-:Y:S01]  /*9380*/  PRMT R97, RZ, 0x7610, R97 ;  /* 0x00007610ff617816 */ /* 0x000fe20000000061 */
[----:B------:R1:W-:Y:S01]  /*9390*/  STL.S16 [R1+0x2b2], R11 ;  /* 0x0002b20b01007387 */ /* 0x0003e20000100600 */
[----:B------:R-:W-:Y:S02]  /*93a0*/  MOV R10, RZ ;  /* 0x000000ff000a7202 */ /* 0x000fe40000000f00 */
[----:B------:R-:W-:-:S02]  /*93b0*/  @!P3 PRMT R97, R102, 0x7610, R97 ;  /* 0x000076106661b816 */ /* 0x000fc40000000061 */
[----:B------:R-:W-:Y:S02]  /*93c0*/  LOP3.LUT P3, RZ, R84, 0x200, RZ, 0xc0, !PT ;  /* 0x0000020054ff7812 */ /* 0x000fe4000786c0ff */
[----:B0-----:R-:W-:Y:S01]  /*93d0*/  MOV R14, RZ ;  /* 0x000000ff000e7202 */ /* 0x001fe20000000f00 */
[----:B------:R0:W4:Y:S01]  /*93e0*/  @!P5 LDG.E R10, desc[UR10][R16.64] ;  /* 0x0000000a100ad981 */ /* 0x000122000c1e1900 */
[----:B-1----:R-:W-:Y:S01]  /*93f0*/  HFMA2.MMA R11, -RZ, RZ, 0, 0 ;  /* 0x00000000ff0b7435 */ /* 0x002fe200000001ff */
[----:B------:R-:W-:-:S03]  /*9400*/  IADD3 R15, R121, 0x1f0, RZ ;  /* 0x000001f0790f7810 */ /* 0x000fc60007ffe0ff */
[----:B------:R-:W4:Y:S01]  /*9410*/  @!P6 LDG.E R14, desc[UR10][R20.64] ;  /* 0x0000000a140ee981 */ /* 0x000f22000c1e1900 */
[----:B0-----:R-:W-:-:S05]  /*9420*/  SHF.R.S32.HI R16, RZ, 0x1f, R15 ;  /* 0x0000001fff107819 */ /* 0x001fca000001140f */
[----:B------:R0:W4:Y:S01]  /*9430*/  @!P6 LDG.E R11, desc[UR10][R18.64] ;  /* 0x0000000a120be981 */ /* 0x000122000c1e1900 */
[----:B------:R-:W-:Y:S02]  /*9440*/  ISETP.GE.U32.AND P6, PT, R15, UR6, PT ;  /* 0x000000060f007c0c */ /* 0x000fe4000bfc6070 */
[----:B------:R-:W-:Y:S02]  /*9450*/  PRMT R3, RZ, 0x7610, R3 ;  /* 0x00007610ff037816 */ /* 0x000fe40000000003 */
[----:B------:R-:W-:Y:S02]  /*9460*/  ISETP.GE.OR.EX P6, PT, R16, UR7, P1, P6 ;  /* 0x0000000710007c0c */ /* 0x000fe40008fc6760 */
[----:B------:R-:W-:Y:S02]  /*9470*/  @!P3 SHF.R.U32.HI R2, RZ, 0x10, R82 ;  /* 0x00000010ff02b819 */ /* 0x000fe40000011652 */
[----:B------:R-:W-:Y:S01]  /*9480*/  PRMT R4, RZ, 0x7610, R4 ;  /* 0x00007610ff047816 */ /* 0x000fe20000000004 */
[----:B------:R1:W-:Y:S01]  /*9490*/  STL [R1+0xb4], R82 ;  /* 0x0000b45201007387 */ /* 0x0003e20000100800 */
[----:B------:R-:W-:-:S02]  /*94a0*/  @!P3 PRMT R3, R2, 0x7610, R3 ;  /* 0x000076100203b816 */ /* 0x000fc40000000003 */
[C---:B------:R-:W-:Y:S02]  /*94b0*/  @!P3 PRMT R4, R82.reuse, 0x7610, R4 ;  /* 0x000076105204b816 */ /* 0x040fe40000000004 */
[----:B------:R-:W-:Y:S01]  /*94c0*/  @!P3 SHF.R.U32.HI R2, RZ, 0x10, R83 ;  /* 0x00000010ff02b819 */ /* 0x000fe20000011653 */
[----:B------:R3:W-:Y:S01]  /*94d0*/  STL.S16 [R1+0x2b4], R3 ;  /* 0x0002b40301007387 */ /* 0x0007e20000100600 */
[----:B------:R-:W-:Y:S01]  /*94e0*/  PRMT R5, RZ, 0x7610, R5 ;  /* 0x00007610ff057816 */ /* 0x000fe20000000005 */
[----:B0-----:R-:W0:Y:S01]  /*94f0*/  @!P6 LDC.64 R18, c[0x0][0x228] ;  /* 0x00008a00ff12eb82 */ /* 0x001e220000000a00 */
[----:B-1----:R-:W-:-:S04]  /*9500*/  PRMT R82, R82, 0x5410, RZ ;  /* 0x0000541052527816 */ /* 0x002fc800000000ff */
[----:B------:R-:W-:-:S03]  /*9510*/  @!P3 PRMT R82, R82, 0x5410, R2 ;  /* 0x000054105252b816 */ /* 0x000fc60000000002 */
[----:B---3--:R-:W1:Y:S01]  /*9520*/  @!P6 LDC.64 R2, c[0x0][0x288] ;  /* 0x0000a200ff02eb82 */ /* 0x008e620000000a00 */
[----:B------:R-:W-:Y:S01]  /*9530*/  @!P0 PRMT R5, R73, 0x7610, R5 ;  /* 0x0000761049058816 */ /* 0x000fe20000000005 */
[----:B------:R3:W-:Y:S04]  /*9540*/  STL.S16 [R1+0x2ae], R4 ;  /* 0x0002ae0401007387 */ /* 0x0007e80000100600 */
[----:B------:R2:W-:Y:S01]  /*9550*/  STL.S16 [R1+0x2b0], R5 ;  /* 0x0002b00501007387 */ /* 0x0005e20000100600 */
[----:B---3--:R-:W-:Y:S01]  /*9560*/  @!P6 MOV R4, R64 ;  /* 0x000000400004e202 */ /* 0x008fe20000000f00 */
[----:B-1----:R-:W-:-:S04]  /*9570*/  @!P6 IMAD R16, R16, R2, RZ ;  /* 0x000000021010e224 */ /* 0x002fc800078e02ff */
[----:B------:R-:W-:Y:S02]  /*9580*/  @!P6 IMAD R3, R15, R3, R16 ;  /* 0x000000030f03e224 */ /* 0x000fe400078e0210 */
[----:B------:R-:W1:Y:S01]  /*9590*/  @!P6 LDC.64 R16, c[0x0][0x230] ;  /* 0x00008c00ff10eb82 */ /* 0x000e620000000a00 */
[----:B--2---:R-:W-:-:S03]  /*95a0*/  @!P6 MOV R5, R63 ;  /* 0x0000003f0005e202 */ /* 0x004fc60000000f00 */
[----:B------:R-:W-:Y:S01]  /*95b0*/  @!P6 IMAD.WIDE.U32 R4, R15, R2, R4 ;  /* 0x000000020f04e225 */ /* 0x000fe200078e0004 */
[----:B------:R2:W-:Y:S04]  /*95c0*/  STL [R1+0xac], R38 ;  /* 0x0000ac2601007387 */ /* 0x0005e80000100800 */
[----:B------:R-:W-:-:S04]  /*95d0*/  @!P6 IADD3 R2, R5, R3, RZ ;  /* 0x000000030502e210 */ /* 0x000fc80007ffe0ff */
[C---:B------:R-:W-:Y:S02]  /*95e0*/  @!P6 SHF.L.U64.HI R2, R4.reuse, 0x1, R2 ;  /* 0x000000010402e819 */ /* 0x040fe40000010202 */
[----:B--2---:R-:W-:Y:S02]  /*95f0*/  PRMT R38, RZ, 0x7610, R38 ;  /* 0x00007610ff267816 */ /* 0x004fe40000000026 */
[----:B------:R-:W-:Y:S02]  /*9600*/  @!P6 SHF.L.U32 R4, R4, 0x1, RZ ;  /* 0x000000010404e819 */ /* 0x000fe400000006ff */
[----:B------:R-:W-:Y:S02]  /*9610*/  @!P0 PRMT R38, R39, 0x7610, R38 ;  /* 0x0000761027268816 */ /* 0x000fe40000000026 */
[----:B-1----:R-:W-:-:S04]  /*9620*/  @!P6 IADD3 R16, P0, R4, R16, RZ ;  /* 0x000000100410e210 */ /* 0x002fc80007f1e0ff */
[----:B------:R-:W-:Y:S02]  /*9630*/  @!P6 IADD3.X R17, R2, R17, RZ, P0, !PT ;  /* 0x000000110211e210 */ /* 0x000fe400007fe4ff */
[----:B0-----:R-:W-:-:S04]  /*9640*/  @!P6 IADD3 R18, P0, R4, R18, RZ ;  /* 0x000000120412e210 */ /* 0x001fc80007f1e0ff */
[----:B------:R-:W-:Y:S02]  /*9650*/  @!P6 IADD3.X R19, R2, R19, RZ, P0, !PT ;  /* 0x000000130213e210 */ /* 0x000fe400007fe4ff */
[C---:B------:R-:W-:Y:S02]  /*9660*/  LOP3.LUT P0, RZ, R84.reuse, 0x80, RZ, 0xc0, !PT ;  /* 0x0000008054ff7812 */ /* 0x040fe4000780c0ff */
[----:B------:R-:W-:-:S04]  /*9670*/  LOP3.LUT R84, R84, 0xfffeffff, RZ, 0xc0, !PT ;  /* 0xfffeffff54547812 */ /* 0x000fc800078ec0ff */
[----:B------:R-:W-:-:S04]  /*9680*/  @P6 LOP3.LUT R84, R84, 0x10000, RZ, 0xfc, !PT ;  /* 0x0001000054546812 */ /* 0x000fc800078efcff */
[C---:B------:R-:W-:Y:S02]  /*9690*/  LOP3.LUT P6, RZ, R84.reuse, 0x100, RZ, 0xc0, !PT ;  /* 0x0000010054ff7812 */ /* 0x040fe400078cc0ff */
[----:B------:R-:W-:Y:S01]  /*96a0*/  LOP3.LUT P5, RZ, R85, 0x8, RZ, 0xc0, !PT ;  /* 0x0000000855ff7812 */ /* 0x000fe200078ac0ff */
[----:B------:R-:W-:Y:S01]  /*96b0*/  HFMA2.MMA R15, -RZ, RZ, 0, 0 ;  /* 0x00000000ff0f7435 */ /* 0x000fe200000001ff */
[----:B------:R-:W-:Y:S02]  /*96c0*/  LOP3.LUT R84, R84, 0xfff7ffff, RZ, 0xc0, !PT ;  /* 0xfff7ffff54547812 */ /* 0x000fe400078ec0ff */
[----:B------:R-:W-:Y:S02]  /*96d0*/  PRMT R38, R38, 0x5410, RZ ;  /* 0x0000541026267816 */ /* 0x000fe400000000ff */
[----:B------:R-:W-:-:S05]  /*96e0*/  MOV R20, RZ ;  /* 0x000000ff00147202 */ /* 0x000fca0000000f00 */
[----:B------:R-:W-:Y:S02]  /*96f0*/  @!P6 SHF.R.U32.HI R2, RZ, 0x10, R70 ;  /* 0x00000010ff02e819 */ /* 0x000fe40000011646 */
[----:B------:R-:W-:Y:S01]  /*9700*/  @P5 LOP3.LUT R84, R84, 0x80000, RZ, 0xfc, !PT ;  /* 0x0008000054545812 */ /* 0x000fe200078efcff */
[----:B------:R0:W2:Y:S01]  /*9710*/  @!P5 LDG.E R15, desc[UR10][R24.64] ;  /* 0x0000000a180fd981 */ /* 0x0000a2000c1e1900 */
[----:B------:R-:W-:Y:S02]  /*9720*/  @!P6 PRMT R38, R38, 0x5410, R2 ;  /* 0x000054102626e816 */ /* 0x000fe40000000002 */
[----:B------:R-:W-:Y:S01]  /*9730*/  PRMT R91, RZ, 0x7610, R91 ;  /* 0x00007610ff5b7816 */ /* 0x000fe2000000005b */
[----:B------:R1:W3:Y:S01]  /*9740*/  @!P5 LDG.E R20, desc[UR10][R26.64] ;  /* 0x0000000a1a14d981 */ /* 0x0002e2000c1e1900 */
[----:B------:R-:W-:Y:S02]  /*9750*/  @!P6 SHF.R.U32.HI R2, RZ, 0x10, R71 ;  /* 0x00000010ff02e819 */ /* 0x000fe40000011647 */
[----:B------:R-:W-:-:S02]  /*9760*/  LOP3.LUT P5, RZ, R84, 0x4000, RZ, 0xc0, !PT ;  /* 0x0000400054ff7812 */ /* 0x000fc400078ac0ff */
[----:B------:R-:W-:Y:S02]  /*9770*/  @!P6 PRMT R91, R2, 0x7610, R91 ;  /* 0x00007610025be816 */ /* 0x000fe4000000005b */
[----:B0-----:R-:W-:Y:S02]  /*9780*/  PRMT R25, RZ, 0x7610, R25 ;  /* 0x00007610ff197816 */ /* 0x001fe40000000019 */
[----:B------:R-:W-:Y:S01]  /*9790*/  @!P0 SHF.R.U32.HI R2, RZ, 0x10, R68 ;  /* 0x00000010ff028819 */ /* 0x000fe20000011644 */
[----:B------:R0:W-:Y:S01]  /*97a0*/  STL [R1+0x1ac], R72 ;  /* 0x0001ac4801007387 */ /* 0x0001e20000100800 */
[----:B------:R-:W-:Y:S02]  /*97b0*/  PRMT R4, RZ, 0x7610, R4 ;  /* 0x00007610ff047816 */ /* 0x000fe40000000004 */
[----:B------:R-:W-:Y:S02]  /*97c0*/  @!P0 PRMT R25, R2, 0x7610, R25 ;  /* 0x0000761002198816 */ /* 0x000fe40000000019 */
[----:B------:R-:W-:Y:S01]  /*97d0*/  PRMT R120, RZ, 0x7610, R120 ;  /* 0x00007610ff787816 */ /* 0x000fe20000000078 */
[----:B------:R5:W-:Y:S01]  /*97e0*/  STL [R1+0xb8], R70 ;  /* 0x0000b84601007387 */ /* 0x000be20000100800 */
[----:B0-----:R-:W-:-:S03]  /*97f0*/  PRMT R72, RZ, 0x7610, R72 ;  /* 0x00007610ff487816 */ /* 0x001fc60000000048 */
[----:B------:R0:W-:Y:S01]  /*9800*/  STL.S16 [R1+0x2b8], R25 ;  /* 0x0002b81901007387 */ /* 0x0001e20000100600 */
[----:B------:R-:W-:Y:S02]  /*9810*/  @!P0 PRMT R4, R74, 0x7610, R4 ;  /* 0x000076104a048816 */ /* 0x000fe40000000004 */
[----:B------:R-:W-:Y:S02]  /*9820*/  @!P6 PRMT R72, R70, 0x7610, R72 ;  /* 0x000076104648e816 */ /* 0x000fe40000000048 */
[----:B------:R-:W-:Y:S02]  /*9830*/  PRMT R21, RZ, 0x7610, R21 ;  /* 0x00007610ff157816 */ /* 0x000fe40000000015 */
[----:B------:R-:W-:Y:S02]  /*9840*/  @!P0 SHF.R.U32.HI R2, RZ, 0x10, R74 ;  /* 0x00000010ff028819 */ /* 0x000fe4000001164a */
[----:B-----5:R-:W-:Y:S02]  /*9850*/  PRMT R70, RZ, 0x7610, R70 ;  /* 0x00007610ff467816 */ /* 0x020fe40000000046 */
[----:B0-----:R-:W-:-:S02]  /*9860*/  IADD3 R25, R121, 0x1f8, RZ ;  /* 0x000001f879197810 */ /* 0x001fc40007ffe0ff */
[----:B------:R-:W-:Y:S01]  /*9870*/  @!P5 PRMT R120, R0, 0x7610, R120 ;  /* 0x000076100078d816 */ /* 0x000fe20000000078 */
[----:B------:R0:W-:Y:S01]  /*9880*/  STL.S16 [R1+0x2ba], R4 ;  /* 0x0002ba0401007387 */ /* 0x0001e20000100600 */
[----:B------:R-:W-:Y:S02]  /*9890*/  @!P0 PRMT R21, R2, 0x7610, R21 ;  /* 0x0000761002158816 */ /* 0x000fe40000000015 */
[----:B------:R-:W-:Y:S01]  /*98a0*/  @!P0 PRMT R70, R68, 0x7610, R70 ;  /* 0x0000761044468816 */ /* 0x000fe20000000046 */
[----:B------:R5:W-:Y:S01]  /*98b0*/  STL.S16 [R1+0x2b6], R120 ;  /* 0x0002b67801007387 */ /* 0x000be20000100600 */
[----:B------:R-:W-:Y:S02]  /*98c0*/  ISETP.GE.U32.AND P0, PT, R25, UR6, PT ;  /* 0x0000000619007c0c */ /* 0x000fe4000bf06070 */
[----:B0-----:R-:W-:Y:S01]  /*98d0*/  SHF.R.S32.HI R4, RZ, 0x1f, R25 ;  /* 0x0000001fff047819 */ /* 0x001fe20000011419 */
[----:B-----5:R-:W5:Y:S03]  /*98e0*/  LDL.LU R120, [R1+0x35c] ;  /* 0x00035c0001787983 */ /* 0x020f660000300800 */
[----:B------:R-:W-:Y:S01]  /*98f0*/  ISETP.GE.OR.EX P0, PT, R4, UR7, P1, P0 ;  /* 0x0000000704007c0c */ /* 0x000fe20008f06700 */
[----:B------:R-:W-:Y:S01]  /*9900*/  ULDC.64 UR6, c[0x0][0x248] ;  /* 0x0000920000067ab9 */ /* 0x000fe20000000a00 */
[----:B------:R-:W-:Y:S01]  /*9910*/  @!P5 SHF.R.U32.HI R2, RZ, 0x10, R0 ;  /* 0x00000010ff02d819 */ /* 0x000fe20000011600 */
[----:B------:R0:W-:Y:S01]  /*9920*/  STL [R1+0xc0], R0 ;  /* 0x0000c00001007387 */ /* 0x0001e20000100800 */
[----:B------:R-:W-:-:S02]  /*9930*/  PRMT R3, RZ, 0x7610, R3 ;  /* 0x00007610ff037816 */ /* 0x000fc40000000003 */
[----:B------:R-:W-:Y:S02]  /*9940*/  PRMT R5, RZ, 0x7610, R5 ;  /* 0x00007610ff057816 */ /* 0x000fe40000000005 */
[----:B0-----:R-:W-:-:S04]  /*9950*/  @!P5 SHF.R.U32.HI R0, RZ, 0x10, R58 ;  /* 0x00000010ff00d819 */ /* 0x001fc8000001163a */
[----:B------:R-:W-:Y:S02]  /*9960*/  @!P5 PRMT R3, R0, 0x7610, R3 ;  /* 0x000076100003d816 */ /* 0x000fe40000000003 */
[----:B------:R-:W-:-:S03]  /*9970*/  @!P5 PRMT R5, R2, 0x7610, R5 ;  /* 0x000076100205d816 */ /* 0x000fc60000000005 */
[----:B------:R0:W-:Y:S02]  /*9980*/  STL.S16 [R1+0x2c6], R3 ;  /* 0x0002c60301007387 */ /* 0x0001e40000100600 */
[----:B0-----:R-:W0:Y:S02]  /*9990*/  @!P0 LDC.64 R2, c[0x0][0x288] ;  /* 0x0000a200ff028b82 */ /* 0x001e240000000a00 */
[----:B------:R1:W-:Y:S01]  /*99a0*/  STL.S16 [R1+0x2be], R5 ;  /* 0x0002be0501007387 */ /* 0x0003e20000100600 */
[----:B------:R-:W-:Y:S02]  /*99b0*/  PRMT R96, RZ, 0x7610, R96 ;  /* 0x00007610ff607816 */ /* 0x000fe40000000060 */
[----:B-1----:R-:W-:Y:S01]  /*99c0*/  @!P0 MOV R5, R63 ;  /* 0x0000003f00058202 */ /* 0x002fe20000000f00 */
[----:B0-----:R-:W-:Y:S01]  /*99d0*/  @!P0 IMAD R0, R4, R2, RZ ;  /* 0x0000000204008224 */ /* 0x001fe200078e02ff */
[----:B------:R-:W-:-:S03]  /*99e0*/  @!P0 MOV R4, R64 ;  /* 0x0000004000048202 */ /* 0x000fc60000000f00 */
[C---:B------:R-:W-:Y:S02]  /*99f0*/  @!P0 IMAD R0, R25.reuse, R3, R0 ;  /* 0x0000000319008224 */ /* 0x040fe400078e0200 */
[----:B------:R-:W-:Y:S02]  /*9a00*/  @!P0 IMAD.WIDE.U32 R4, R25, R2, R4 ;  /* 0x0000000219048225 */ /* 0x000fe400078e0004 */
[----:B------:R-:W0:Y:S01]  /*9a10*/  @!P0 LDC.64 R2, c[0x0][0x230] ;  /* 0x00008c00ff028b82 */ /* 0x000e220000000a00 */
[----:B------:R-:W-:Y:S02]  /*9a20*/  @!P3 PRMT R96, R83, 0x7610, R96 ;  /* 0x000076105360b816 */ /* 0x000fe40000000060 */
[----:B------:R-:W-:Y:S02]  /*9a30*/  @!P0 IADD3 R0, R5, R0, RZ ;  /* 0x0000000005008210 */ /* 0x000fe40007ffe0ff */
[----:B------:R-:W-:Y:S01]  /*9a40*/  LOP3.LUT P3, RZ, R85, 0x4, RZ, 0xc0, !PT ;  /* 0x0000000455ff7812 */ /* 0x000fe2000786c0ff */
[----:B------:R1:W-:Y:S01]  /*9a50*/  STL.S16 [R1+0x2bc], R21 ;  /* 0x0002bc1501007387 */ /* 0x0003e20000100600 */
[----:B------:R-:W-:-:S02]  /*9a60*/  @!P0 SHF.L.U64.HI R0, R4, 0x1, R0 ;  /* 0x0000000104008819 */ /* 0x000fc40000010200 */
[----:B------:R-:W-:Y:S02]  /*9a70*/  @!P0 SHF.L.U32 R25, R4, 0x1, RZ ;  /* 0x0000000104198819 */ /* 0x000fe400000006ff */
[----:B------:R-:W4:Y:S01]  /*9a80*/  @!P0 LDC.64 R4, c[0x0][0x228] ;  /* 0x00008a00ff048b82 */ /* 0x000f220000000a00 */
[----:B------:R-:W-:Y:S01]  /*9a90*/  MOV R24, RZ ;  /* 0x000000ff00187202 */ /* 0x000fe20000000f00 */
[----:B-1----:R-:W-:-:S05]  /*9aa0*/  HFMA2.MMA R21, -RZ, RZ, 0, 0 ;  /* 0x00000000ff157435 */ /* 0x002fca00000001ff */
[----:B------:R-:W3:Y:S05]  /*9ab0*/  @!P3 LDG.E R24, desc[UR10][R32.64] ;  /* 0x0000000a2018b981 */ /* 0x000eea000c1e1900 */
[----:B------:R1:W3:Y:S01]  /*9ac0*/  @!P3 LDG.E R21, desc[UR10][R30.64] ;  /* 0x0000000a1e15b981 */ /* 0x0002e2000c1e1900 */
[C---:B------:R-:W-:Y:S02]  /*9ad0*/  LOP3.LUT P3, RZ, R84.reuse, 0x2000, RZ, 0xc0, !PT ;  /* 0x0000200054ff7812 */ /* 0x040fe4000786c0ff */
[----:B------:R-:W-:-:S04]  /*9ae0*/  LOP3.LUT R84, R84, 0xffff7fff, RZ, 0xc0, !PT ;  /* 0xffff7fff54547812 */ /* 0x000fc800078ec0ff */
[----:B------:R-:W-:Y:S02]  /*9af0*/  @P1 LOP3.LUT R84, R84, 0x8000, RZ, 0xfc, !PT ;  /* 0x0000800054541812 */ /* 0x000fe400078efcff */
[C---:B0-----:R-:W-:Y:S02]  /*9b00*/  @!P0 IADD3 R2, P1, R25.reuse, R2, RZ ;  /* 0x0000000219028210 */ /* 0x041fe40007f3e0ff */
[----:B------:R-:W-:Y:S02]  /*9b10*/  LOP3.LUT R84, R84, 0xfffdffff, RZ, 0xc0, !PT ;  /* 0xfffdffff54547812 */ /* 0x000fe400078ec0ff */
[----:B------:R-:W-:Y:S02]  /*9b20*/  @!P0 IADD3.X R3, R0, R3, RZ, P1, !PT ;  /* 0x0000000300038210 */ /* 0x000fe40000ffe4ff */
[----:B----4-:R-:W-:Y:S02]  /*9b30*/  @!P0 IADD3 R4, P1, R25, R4, RZ ;  /* 0x0000000419048210 */ /* 0x010fe40007f3e0ff */
[----:B------:R-:W-:-:S02]  /*9b40*/  @P0 LOP3.LUT R84, R84, 0x20000, RZ, 0xfc, !PT ;  /* 0x0002000054540812 */ /* 0x000fc400078efcff */
[----:B------:R-:W-:Y:S02]  /*9b50*/  PRMT R92, RZ, 0x7610, R92 ;  /* 0x00007610ff5c7816 */ /* 0x000fe4000000005c */
[----:B------:R-:W-:Y:S02]  /*9b60*/  @!P0 IADD3.X R5, R0, R5, RZ, P1, !PT ;  /* 0x0000000500058210 */ /* 0x000fe40000ffe4ff */
[----:B------:R-:W-:Y:S02]  /*9b70*/  LOP3.LUT P0, RZ, R84, 0x1000, RZ, 0xc0, !PT ;  /* 0x0000100054ff7812 */ /* 0x000fe4000780c0ff */
[----:B------:R-:W-:Y:S02]  /*9b80*/  @!P6 PRMT R92, R71, 0x7610, R92 ;  /* 0x00007610475ce816 */ /* 0x000fe4000000005c */
[----:B------:R-:W-:Y:S02]  /*9b90*/  LOP3.LUT P6, RZ, R85, 0x2, RZ, 0xc0, !PT ;  /* 0x0000000255ff7812 */ /* 0x000fe400078cc0ff */
[----:B------:R-:W-:Y:S01]  /*9ba0*/  PRMT R26, RZ, 0x7610, R26 ;  /* 0x00007610ff1a7816 */ /* 0x000fe2000000001a */
[----:B------:R-:W-:Y:S01]  /*9bb0*/  HFMA2.MMA R0, -RZ, RZ, 0, 0 ;  /* 0x00000000ff007435 */ /* 0x000fe200000001ff */
[----:B------:R-:W-:-:S02]  /*9bc0*/  PRMT R124, RZ, 0x7610, R124 ;  /* 0x00007610ff7c7816 */ /* 0x000fc4000000007c */
[----:B------:R-:W-:Y:S02]  /*9bd0*/  @!P3 SHF.R.U32.HI R25, RZ, 0x10, R59 ;  /* 0x00000010ff19b819 */ /* 0x000fe4000001163b */
[----:B------:R-:W-:Y:S02]  /*9be0*/  @!P3 PRMT R26, R60, 0x7610, R26 ;  /* 0x000076103c1ab816 */ /* 0x000fe4000000001a */
[----:B------:R-:W-:Y:S02]  /*9bf0*/  @!P3 PRMT R124, R25, 0x7610, R124 ;  /* 0x00007610197cb816 */ /* 0x000fe4000000007c */
[----:B------:R-:W-:Y:S01]  /*9c00*/  PRMT R82, RZ, 0x7610, R82 ;  /* 0x00007610ff527816 */ /* 0x000fe20000000052 */
[----:B------:R-:W4:Y:S01]  /*9c10*/  @!P6 LDG.E R0, desc[UR10][R34.64] ;  /* 0x0000000a2200e981 */ /* 0x000f22000c1e1900 */
[----:B------:R-:W-:Y:S02]  /*9c20*/  PRMT R122, RZ, 0x7610, R122 ;  /* 0x00007610ff7a7816 */ /* 0x000fe4000000007a */
[----:B------:R-:W-:Y:S01]  /*9c30*/  @!P3 SHF.R.U32.HI R25, RZ, 0x10, R60 ;  /* 0x00000010ff19b819 */ /* 0x000fe2000001163c */
[----:B------:R0:W-:Y:S01]  /*9c40*/  STL.S16 [R1+0x22a], R26 ;  /* 0x00022a1a01007387 */ /* 0x0001e20000100600 */
[----:B------:R-:W-:-:S02]  /*9c50*/  PRMT R119, RZ, 0x7610, R119 ;  /* 0x00007610ff777816 */ /* 0x000fc40000000077 */
[----:B------:R-:W-:Y:S02]  /*9c60*/  @!P5 PRMT R82, R58, 0x7610, R82 ;  /* 0x000076103a52d816 */ /* 0x000fe40000000052 */
[----:B------:R-:W-:Y:S02]  /*9c70*/  @!P3 PRMT R122, R25, 0x7610, R122 ;  /* 0x00007610197ab816 */ /* 0x000fe4000000007a */
[----:B------:R-:W-:Y:S02]  /*9c80*/  LOP3.LUT P5, RZ, R84, 0x800, RZ, 0xc0, !PT ;  /* 0x0000080054ff7812 */ /* 0x000fe400078ac0ff */
[----:B0-----:R-:W-:Y:S02]  /*9c90*/  @!P0 SHF.R.U32.HI R26, RZ, 0x10, R61 ;  /* 0x00000010ff1a8819 */ /* 0x001fe4000001163d */
[----:B------:R-:W-:Y:S02]  /*9ca0*/  MOV R25, RZ ;  /* 0x000000ff00197202 */ /* 0x000fe40000000f00 */
[----:B------:R-:W-:-:S02]  /*9cb0*/  @!P0 PRMT R119, R26, 0x7610, R119 ;  /* 0x000076101a778816 */ /* 0x000fc40000000077 */
[----:B------:R-:W-:Y:S02]  /*9cc0*/  PRMT R27, RZ, 0x7610, R27 ;  /* 0x00007610ff1b7816 */ /* 0x000fe4000000001b */
[----:B------:R-:W-:Y:S01]  /*9cd0*/  @!P0 SHF.R.U32.HI R26, RZ, 0x10, R54 ;  /* 0x00000010ff1a8819 */ /* 0x000fe20000011636 */
[----:B------:R-:W4:Y:S03]  /*9ce0*/  @!P6 LDG.E R25, desc[UR10][R36.64] ;  /* 0x0000000a2419e981 */ /* 0x000f26000c1e1900 */
[----:B------:R-:W-:Y:S01]  /*9cf0*/  @!P0 PRMT R27, R26, 0x7610, R27 ;  /* 0x000076101a1b8816 */ /* 0x000fe2000000001b */
[----:B------:R0:W-:Y:S04]  /*9d00*/  STL [R1+0xa8], R102 ;  /* 0x0000a86601007387 */ /* 0x0001e80000100800 */
[----:B------:R1:W-:Y:S01]  /*9d10*/  STL.S16 [R1+0x2e4], R27 ;  /* 0x0002e41b01007387 */ /* 0x0003e20000100600 */
[----:B------:R-:W-:-:S02]  /*9d20*/  LOP3.LUT P1, RZ, R85, 0x1, RZ, 0xc0, !PT ;  /* 0x0000000155ff7812 */ /* 0x000fc4000782c0ff */
[----:B0-----:R-:W-:Y:S02]  /*9d30*/  PRMT R102, RZ, 0x7610, R102 ;  /* 0x00007610ff667816 */ /* 0x001fe40000000066 */
[----:B-1----:R-:W-:Y:S02]  /*9d40*/  @!P5 SHF.R.U32.HI R27, RZ, 0x10, R55 ;  /* 0x00000010ff1bd819 */ /* 0x002fe40000011637 */
[----:B------:R-:W-:Y:S02]  /*9d50*/  PRMT R30, RZ, 0x7610, R30 ;  /* 0x00007610ff1e7816 */ /* 0x000fe4000000001e */
[----:B------:R-:W-:Y:S02]  /*9d60*/  @!P5 PRMT R102, R27, 0x7610, R102 ;  /* 0x000076101b66d816 */ /* 0x000fe40000000066 */
[----:B------:R-:W-:-:S04]  /*9d70*/  @!P5 SHF.R.U32.HI R27, RZ, 0x10, R40 ;  /* 0x00000010ff1bd819 */ /* 0x000fc80000011628 */
[----:B------:R-:W-:Y:S02]  /*9d80*/  @!P5 PRMT R30, R27, 0x7610, R30 ;  /* 0x000076101b1ed816 */ /* 0x000fe4000000001e */
[----:B------:R-:W-:-:S06]  /*9d90*/  MOV R27, RZ ;  /* 0x000000ff001b7202 */ /* 0x000fcc0000000f00 */
[----:B------:R-:W4:Y:S01]  /*9da0*/  @!P1 LDG.E R27, desc[UR10][R66.64] ;  /* 0x0000000a421b9981 */ /* 0x000f22000c1e1900 */
[----:B------:R-:W-:-:S10]  /*9db0*/  HFMA2.MMA R26, -RZ, RZ, 0, 0 ;  /* 0x00000000ff1a7435 */ /* 0x000fd400000001ff */
[----:B------:R0:W4:Y:S01]  /*9dc0*/  @!P1 LDG.E R26, desc[UR10][R50.64] ;  /* 0x0000000a321a9981 */ /* 0x000122000c1e1900 */
[----:B------:R-:W-:-:S03]  /*9dd0*/  PRMT R70, R70, 0x5410, RZ ;  /* 0x0000541046467816 */ /* 0x000fc600000000ff */
[----:B------:R1:W-:Y:S01]  /*9de0*/  STL [R1+0xbc], R68 ;  /* 0x0000bc4401007387 */ /* 0x0003e20000100800 */
[----:B------:R-:W-:-:S03]  /*9df0*/  PRMT R32, RZ, 0x7610, R32 ;  /* 0x00007610ff207816 */ /* 0x000fc60000000020 */
[----:B------:R2:W-:Y:S01]  /*9e00*/  STL.S16 [R1+0x2ea], R30 ;  /* 0x0002ea1e01007387 */ /* 0x0005e20000100600 */
[----:B------:R-:W-:Y:S02]  /*9e10*/  @!P0 PRMT R70, R70, 0x5410, R61 ;  /* 0x0000541046468816 */ /* 0x000fe4000000003d */
[----:B-1----:R-:W-:Y:S02]  /*9e20*/  PRMT R68, R68, 0x5410, RZ ;  /* 0x0000541044447816 */ /* 0x002fe400000000ff */
[----:B--2---:R-:W-:Y:S02]  /*9e30*/  @!P2 SHF.R.U32.HI R30, RZ, 0x10, R22 ;  /* 0x00000010ff1ea819 */ /* 0x004fe40000011616 */
[----:B------:R-:W-:Y:S02]  /*9e40*/  @!P0 PRMT R68, R68, 0x5410, R54 ;  /* 0x0000541044448816 */ /* 0x000fe40000000036 */
[----:B------:R-:W-:Y:S02]  /*9e50*/  LOP3.LUT P0, RZ, R84, 0x8, RZ, 0xc0, !PT ;  /* 0x0000000854ff7812 */ /* 0x000fe4000780c0ff */
[----:B------:R-:W-:-:S02]  /*9e60*/  @!P2 PRMT R32, R30, 0x7610, R32 ;  /* 0x000076101e20a816 */ /* 0x000fc40000000020 */
[----:B------:R-:W-:Y:S02]  /*9e70*/  PRMT R31, RZ, 0x7610, R31 ;  /* 0x00007610ff1f7816 */ /* 0x000fe4000000001f */
[----:B------:R-:W-:Y:S01]  /*9e80*/  @!P2 SHF.R.U32.HI R30, RZ, 0x10, R41 ;  /* 0x00000010ff1ea819 */ /* 0x000fe20000011629 */
[----:B------:R1:W-:Y:S01]  /*9e90*/  STL [R1+0x1c4], R60 ;  /* 0x0001c43c01007387 */ /* 0x0003e20000100800 */
[----:B------:R-:W-:Y:S02]  /*9ea0*/  PRMT R72, R72, 0x5410, RZ ;  /* 0x0000541048487816 */ /* 0x000fe400000000ff */
[----:B------:R-:W-:Y:S01]  /*9eb0*/  @!P2 PRMT R31, R30, 0x7610, R31 ;  /* 0x000076101e1fa816 */ /* 0x000fe2000000001f */
[----:B------:R-:W-:Y:S01]  /*9ec0*/  STL [R1+0xc4], R59 ;  /* 0x0000c43b01007387 */ /* 0x000fe20000100800 */
[----:B------:R-:W-:Y:S02]  /*9ed0*/  @!P5 PRMT R72, R72, 0x5410, R40 ;  /* 0x000054104848d816 */ /* 0x000fe40000000028 */
[----:B-1----:R-:W-:Y:S01]  /*9ee0*/  PRMT R60, R60, 0x5410, RZ ;  /* 0x000054103c3c7816 */ /* 0x002fe200000000ff */
[----:B------:R1:W-:Y:S01]  /*9ef0*/  STL [R1+0x1c0], R58 ;  /* 0x0001c03a01007387 */ /* 0x0003e20000100800 */
[----:B------:R-:W-:-:S02]  /*9f00*/  PRMT R68, RZ, 0x7610, R68 ;  /* 0x00007610ff447816 */ /* 0x000fc40000000044 */
[----:B------:R-:W-:Y:S01]  /*9f10*/  @!P5 PRMT R60, R60, 0x5410, R55 ;  /* 0x000054103c3cd816 */ /* 0x000fe20000000037 */
[----:B------:R2:W-:Y:S01]  /*9f20*/  STL.S16 [R1+0x2ec], R31 ;  /* 0x0002ec1f01007387 */ /* 0x0005e20000100600 */
[----:B------:R-:W-:Y:S02]  /*9f30*/  LOP3.LUT P5, RZ, R85, 0x2000000, RZ, 0xc0, !PT ;  /* 0x0200000055ff7812 */ /* 0x000fe400078ac0ff */
[----:B------:R-:W-:Y:S02]  /*9f40*/  @!P2 PRMT R68, R41, 0x7610, R68 ;  /* 0x000076102944a816 */ /* 0x000fe40000000044 */
[----:B-1----:R-:W-:Y:S02]  /*9f50*/  PRMT R58, RZ, 0x7610, R58 ;  /* 0x00007610ff3a7816 */ /* 0x002fe4000000003a */
[----:B--2---:R-:W-:-:S04]  /*9f60*/  @!P0 SHF.R.U32.HI R31, RZ, 0x10, R42 ;  /* 0x00000010ff1f8819 */ /* 0x004fc8000001162a */
[----:B------:R-:W-:Y:S02]  /*9f70*/  @!P0 PRMT R58, R31, 0x7610, R58 ;  /* 0x000076101f3a8816 */ /* 0x000fe4000000003a */
[----:B------:R-:W-:Y:S01]  /*9f80*/  @!P0 SHF.R.U32.HI R31, RZ, 0x10, R43 ;  /* 0x00000010ff1f8819 */ /* 0x000fe2000001162b */
[----:B------:R1:W-:Y:S01]  /*9f90*/  STL [R1+0xa4], R101 ;  /* 0x0000a46501007387 */ /* 0x0003e20000100800 */
[----:B------:R-:W-:Y:S02]  /*9fa0*/  PRMT R58, R58, 0x5410, RZ ;  /* 0x000054103a3a7816 */ /* 0x000fe400000000ff */
[----:B------:R-:W-:Y:S01]  /*9fb0*/  PRMT R60, RZ, 0x7610, R60 ;  /* 0x00007610ff3c7816 */ /* 0x000fe2000000003c */
[----:B------:R2:W-:Y:S01]  /*9fc0*/  STL.S16 [R1+0x2e6], R32 ;  /* 0x0002e62001007387 */ /* 0x0005e20000100600 */
[----:B------:R-:W-:Y:S02]  /*9fd0*/  @!P0 PRMT R58, R58, 0x5410, R42 ;  /* 0x000054103a3a8816 */ /* 0x000fe4000000002a */
[----:B------:R-:W-:-:S02]  /*9fe0*/  @!P0 PRMT R60, R43, 0x7610, R60 ;  /* 0x000076102b3c8816 */ /* 0x000fc4000000003c */
[----:B-1----:R-:W-:Y:S02]  /*9ff0*/  PRMT R101, RZ, 0x7610, R101 ;  /* 0x00007610ff657816 */ /* 0x002fe40000000065 */
[----:B--2---:R-:W-:Y:S02]  /*a000*/  @!P5 SHF.R.U32.HI R32, RZ, 0x10, R23 ;  /* 0x00000010ff20d819 */ /* 0x004fe40000011617 */
[----:B-----5:R-:W-:-:S04]  /*a010*/  PRMT R120, RZ, 0x7610, R120 ;  /* 0x00007610ff787816 */ /* 0x020fc80000000078 */
[C---:B------:R-:W-:Y:S02]  /*a020*/  @!P3 PRMT R120, R59.reuse, 0x7610, R120 ;  /* 0x000076103b78b816 */ /* 0x040fe40000000078 */
[----:B------:R-:W-:-:S04]  /*a030*/  PRMT R59, R59, 0x5410, RZ ;  /* 0x000054103b3b7816 */ /* 0x000fc800000000ff */
[----:B------:R-:W-:Y:S02]  /*a040*/  @!P2 PRMT R59, R59, 0x5410, R22 ;  /* 0x000054103b3ba816 */ /* 0x000fe40000000016 */
[----:B------:R-:W-:Y:S02]  /*a050*/  LOP3.LUT P2, RZ, R84, 0x200000, RZ, 0xc0, !PT ;  /* 0x0020000054ff7812 */ /* 0x000fe4000784c0ff */
[----:B------:R-:W-:-:S04]  /*a060*/  PRMT R59, RZ, 0x7610, R59 ;  /* 0x00007610ff3b7816 */ /* 0x000fc8000000003b */
[----:B------:R-:W-:Y:S02]  /*a070*/  @!P0 PRMT R59, R31, 0x7610, R59 ;  /* 0x000076101f3b8816 */ /* 0x000fe4000000003b */
[----:B------:R-:W-:Y:S02]  /*a080*/  MOV R31, RZ ;  /* 0x000000ff001f7202 */ /* 0x000fe40000000f00 */
[----:B------:R-:W-:Y:S02]  /*a090*/  LOP3.LUT P0, RZ, R85, 0x20, RZ, 0xc0, !PT ;  /* 0x0000002055ff7812 */ /* 0x000fe4000780c0ff */
[----:B------:R-:W-:Y:S02]  /*a0a0*/  @!P5 PRMT R101, R32, 0x7610, R101 ;  /* 0x000076102065d816 */ /* 0x000fe40000000065 */
[----:B------:R1:W2:Y:S01]  /*a0b0*/  @!P2 LDG.E R31, desc[UR10][R52.64] ;  /* 0x0000000a341fa981 */ /* 0x0002a2000c1e1900 */
[----:B------:R-:W-:Y:S02]  /*a0c0*/  PRMT R33, RZ, 0x7610, R33 ;  /* 0x00007610ff217816 */ /* 0x000fe40000000021 */
[----:B------:R-:W-:-:S02]  /*a0d0*/  @!P5 SHF.R.U32.HI R32, RZ, 0x10, R6 ;  /* 0x00000010ff20d819 */ /* 0x000fc40000011606 */
[----:B0-----:R-:W-:Y:S02]  /*a0e0*/  PRMT R50, R50, 0x5410, RZ ;  /* 0x0000541032327816 */ /* 0x001fe400000000ff */
[----:B-1----:R-:W-:Y:S02]  /*a0f0*/  PRMT R52, R52, 0x5410, RZ ;  /* 0x0000541034347816 */ /* 0x002fe400000000ff */
[----:B------:R-:W-:Y:S02]  /*a100*/  @!P5 PRMT R33, R32, 0x7610, R33 ;  /* 0x000076102021d816 */ /* 0x000fe40000000021 */
[----:B------:R-:W-:Y:S02]  /*a110*/  @!P5 PRMT R52, R52, 0x5410, R23 ;  /* 0x000054103434d816 */ /* 0x000fe40000000017 */
[----:B------:R-:W-:Y:S02]  /*a120*/  @!P5 PRMT R50, R50, 0x5410, R6 ;  /* 0x000054103232d816 */ /* 0x000fe40000000006 */
[----:B------:R-:W-:-:S02]  /*a130*/  LOP3.LUT P5, RZ, R85, 0x10, RZ, 0xc0, !PT ;  /* 0x0000001055ff7812 */ /* 0x000fc400078ac0ff */
[----:B------:R-:W-:Y:S02]  /*a140*/  PRMT R34, RZ, 0x7610, R34 ;  /* 0x00007610ff227816 */ /* 0x000fe40000000022 */
[----:B------:R-:W-:Y:S02]  /*a150*/  LOP3.LUT P3, RZ, R84, 0x400000, RZ, 0xc0, !PT ;  /* 0x0040000054ff7812 */ /* 0x000fe4000786c0ff */
[----:B------:R-:W-:Y:S01]  /*a160*/  @!P0 PRMT R34, R10, 0x7610, R34 ;  /* 0x000076100a228816 */ /* 0x000fe20000000022 */
[----:B------:R0:W-:Y:S01]  /*a170*/  STL [R1+0xd0], R22 ;  /* 0x0000d01601007387 */ /* 0x0001e20000100800 */
[----:B------:R-:W-:-:S03]  /*a180*/  PRMT R66, RZ, 0x7610, R66 ;  /* 0x00007610ff427816 */ /* 0x000fc60000000042 */
[----:B------:R1:W-:Y:S01]  /*a190*/  STL.S16 [R1+0x2f2], R34 ;  /* 0x0002f22201007387 */ /* 0x0003e20000100600 */
[----:B0-----:R-:W-:Y:S02]  /*a1a0*/  MOV R22, RZ ;  /* 0x000000ff00167202 */ /* 0x001fe40000000f00 */
[----:B-1----:R-:W-:Y:S01]  /*a1b0*/  @!P5 SHF.R.U32.HI R34, RZ, 0x10, R11 ;  /* 0x00000010ff22d819 */ /* 0x002fe2000001160b */
[----:B------:R0:W-:Y:S01]  /*a1c0*/  STL [R1+0xc8], R61 ;  /* 0x0000c83d01007387 */ /* 0x0001e20000100800 */
[----:B------:R-:W-:Y:S02]  /*a1d0*/  PRMT R35, RZ, 0x7610, R35 ;  /* 0x00007610ff237816 */ /* 0x000fe40000000023 */
[----:B------:R-:W-:Y:S01]  /*a1e0*/  @!P5 PRMT R66, R34, 0x7610, R66 ;  /* 0x000076102242d816 */ /* 0x000fe20000000042 */
[----:B------:R1:W5:Y:S01]  /*a1f0*/  @!P3 LDG.E R22, desc[UR10][R56.64] ;  /* 0x0000000a3816b981 */ /* 0x000362000c1e1900 */
[----:B------:R-:W-:Y:S02]  /*a200*/  @!P5 SHF.R.U32.HI R34, RZ, 0x10, R14 ;  /* 0x00000010ff22d819 */ /* 0x000fe4000001160e */
[----:B0-----:R-:W-:-:S02]  /*a210*/  PRMT R61, RZ, 0x7610, R61 ;  /* 0x00007610ff3d7816 */ /* 0x001fc4000000003d */
[----:B-1----:R-:W-:Y:S02]  /*a220*/  PRMT R57, RZ, 0x7610, R57 ;  /* 0x00007610ff397816 */ /* 0x002fe40000000039 */
[----:B------:R-:W-:Y:S02]  /*a230*/  @!P5 PRMT R61, R34, 0x7610, R61 ;  /* 0x00007610223dd816 */ /* 0x000fe4000000003d */
[----:B------:R-:W-:Y:S02]  /*a240*/  @!P5 PRMT R57, R11, 0x7610, R57 ;  /* 0x000076100b39d816 */ /* 0x000fe40000000039 */
[----:B------:R-:W-:Y:S02]  /*a250*/  @!P5 PRMT R35, R14, 0x7610, R35 ;  /* 0x000076100e23d816 */ /* 0x000fe40000000023 */
[----:B------:R-:W-:Y:S01]  /*a260*/  LOP3.LUT P5, RZ, R84, 0x80000, RZ, 0xc0, !PT ;  /* 0x0008000054ff7812 */ /* 0x000fe200078ac0ff */
[----:B------:R0:W-:Y:S04]  /*a270*/  STL [R1+0x1b4], R83 ;  /* 0x0001b45301007387 */ /* 0x0001e80000100800 */
[----:B------:R1:W-:Y:S01]  /*a280*/  STL.S16 [R1+0x2f6], R33 ;  /* 0x0002f62101007387 */ /* 0x0003e20000100600 */
[----:B------:R-:W-:-:S02]  /*a290*/  PRMT R56, RZ, 0x7610, R56 ;  /* 0x00007610ff387816 */ /* 0x000fc40000000038 */
[----:B0-----:R-:W-:Y:S02]  /*a2a0*/  PRMT R83, RZ, 0x7610, R83 ;  /* 0x00007610ff537816 */ /* 0x001fe40000000053 */
[----:B-1----:R-:W-:Y:S01]  /*a2b0*/  @!P4 SHF.R.U32.HI R33, RZ, 0x10, R7 ;  /* 0x00000010ff21c819 */ /* 0x002fe20000011607 */
[----:B------:R0:W-:Y:S03]  /*a2c0*/  STL [R1+0x1bc], R74 ;  /* 0x0001bc4a01007387 */ /* 0x0001e60000100800 */
[----:B------:R-:W-:Y:S01]  /*a2d0*/  @!P4 PRMT R83, R33, 0x7610, R83 ;  /* 0x000076102153c816 */ /* 0x000fe20000000053 */
[----:B------:R1:W-:Y:S01]  /*a2e0*/  STL.S16 [R1+0x2ee], R35 ;  /* 0x0002ee2301007387 */ /* 0x0003e20000100600 */
[----:B------:R-:W-:Y:S02]  /*a2f0*/  @!P4 SHF.R.U32.HI R33, RZ, 0x10, R8 ;  /* 0x00000010ff21c819 */ /* 0x000fe40000011608 */
[----:B0-----:R-:W-:-:S02]  /*a300*/  PRMT R74, RZ, 0x7610, R74 ;  /* 0x00007610ff4a7816 */ /* 0x001fc4000000004a */
[----:B-1----:R-:W-:Y:S01]  /*a310*/  @!P5 SHF.R.U32.HI R35, RZ, 0x10, R15 ;  /* 0x00000010ff23d819 */ /* 0x002fe2000001160f */
[----:B------:R0:W-:Y:S01]  /*a320*/  STL [R1+0x1b0], R73 ;  /* 0x0001b04901007387 */ /* 0x0001e20000100800 */
[----:B------:R-:W-:Y:S02]  /*a330*/  @!P4 PRMT R74, R33, 0x7610, R74 ;  /* 0x00007610214ac816 */ /* 0x000fe4000000004a */
[----:B------:R-:W-:Y:S01]  /*a340*/  @!P5 PRMT R56, R35, 0x7610, R56 ;  /* 0x000076102338d816 */ /* 0x000fe20000000038 */
[----:B------:R1:W-:Y:S01]  /*a350*/  STL [R1+0x1c8], R54 ;  /* 0x0001c83601007387 */ /* 0x0003e20000100800 */
[----:B------:R-:W-:Y:S02]  /*a360*/  @!P0 SHF.R.U32.HI R33, RZ, 0x10, R9 ;  /* 0x00000010ff218819 */ /* 0x000fe40000011609 */
[----:B---3--:R-:W-:Y:S01]  /*a370*/  @!P5 SHF.R.U32.HI R35, RZ, 0x10, R20 ;  /* 0x00000010ff23d819 */ /* 0x008fe20000011614 */
[----:B------:R3:W-:Y:S01]  /*a380*/  STL [R1+0xcc], R55 ;  /* 0x0000cc3701007387 */ /* 0x0007e20000100800 */
[----:B------:R-:W-:-:S02]  /*a390*/  PRMT R53, RZ, 0x7610, R53 ;  /* 0x00007610ff357816 */ /* 0x000fc40000000035 */
[----:B0-----:R-:W-:Y:S02]  /*a3a0*/  PRMT R73, RZ, 0x7610, R73 ;  /* 0x00007610ff497816 */ /* 0x001fe40000000049 */
[----:B-1----:R-:W-:Y:S02]  /*a3b0*/  PRMT R54, RZ, 0x7610, R54 ;  /* 0x00007610ff367816 */ /* 0x002fe40000000036 */
[----:B---3--:R-:W-:Y:S01]  /*a3c0*/  PRMT R55, RZ, 0x7610, R55 ;  /* 0x00007610ff377816 */ /* 0x008fe20000000037 */
[----:B------:R0:W-:Y:S01]  /*a3d0*/  STL [R1+0x1b8], R71 ;  /* 0x0001b84701007387 */ /* 0x0001e20000100800 */
[----:B------:R-:W-:Y:S02]  /*a3e0*/  @!P0 PRMT R73, R33, 0x7610, R73 ;  /* 0x0000761021498816 */ /* 0x000fe40000000049 */
[----:B------:R-:W-:Y:S02]  /*a3f0*/  @!P5 PRMT R55, R35, 0x7610, R55 ;  /* 0x000076102337d816 */ /* 0x000fe40000000037 */
[----:B------:R-:W-:-:S02]  /*a400*/  @!P5 PRMT R54, R15, 0x7610, R54 ;  /* 0x000076100f36d816 */ /* 0x000fc40000000036 */
[----:B------:R-:W-:Y:S02]  /*a410*/  @!P5 PRMT R53, R20, 0x7610, R53 ;  /* 0x000076101435d816 */ /* 0x000fe40000000035 */
[----:B------:R-:W-:Y:S02]  /*a420*/  @!P0 SHF.R.U32.HI R33, RZ, 0x10, R10 ;  /* 0x00000010ff218819 */ /* 0x000fe4000001160a */
[----:B0-----:R-:W-:Y:S02]  /*a430*/  PRMT R71, RZ, 0x7610, R71 ;  /* 0x00007610ff477816 */ /* 0x001fe40000000047 */
[----:B------:R-:W-:Y:S02]  /*a440*/  PRMT R67, RZ, 0x7610, R67 ;  /* 0x00007610ff437816 */ /* 0x000fe40000000043 */
[----:B------:R-:W-:Y:S01]  /*a450*/  LOP3.LUT P5, RZ, R84, 0x40000, RZ, 0xc0, !PT ;  /* 0x0004000054ff7812 */ /* 0x000fe200078ac0ff */
[----:B------:R-:W-:Y:S01]  /*a460*/  HFMA2.MMA R35, -RZ, RZ, 0, 0 ;  /* 0x00000000ff237435 */ /* 0x000fe200000001ff */
[----:B------:R-:W-:-:S02]  /*a470*/  @!P0 PRMT R71, R33, 0x7610, R71 ;  /* 0x0000761021478816 */ /* 0x000fc40000000047 */
[----:B------:R-:W-:Y:S02]  /*a480*/  @!P0 PRMT R67, R9, 0x7610, R67 ;  /* 0x0000761009438816 */ /* 0x000fe40000000043 */
[----:B------:R-:W-:Y:S02]  /*a490*/  LOP3.LUT P0, RZ, R85, 0x4, RZ, 0xc0, !PT ;  /* 0x0000000455ff7812 */ /* 0x000fe4000780c0ff */
[----:B------:R-:W-:Y:S02]  /*a4a0*/  PRMT R50, RZ, 0x7610, R50 ;  /* 0x00007610ff327816 */ /* 0x000fe40000000032 */
[----:B------:R-:W-:Y:S01]  /*a4b0*/  PRMT R52, RZ, 0x7610, R52 ;  /* 0x00007610ff347816 */ /* 0x000fe20000000034 */
[----:B------:R-:W-:Y:S01]  /*a4c0*/  HFMA2.MMA R30, -RZ, RZ, 0, 0 ;  /* 0x00000000ff1e7435 */ /* 0x000fe200000001ff */
[----:B------:R-:W-:Y:S01]  /*a4d0*/  @!P4 PRMT R50, R7, 0x7610, R50 ;  /* 0x000076100732c816 */ /* 0x000fe20000000032 */
[----:B------:R0:W3:Y:S01]  /*a4e0*/  @!P5 LDG.E R35, desc[UR10][R12.64] ;  /* 0x0000000a0c23d981 */ /* 0x0000e2000c1e1900 */
[----:B------:R-:W-:-:S02]  /*a4f0*/  @!P4 PRMT R52, R8, 0x7610, R52 ;  /* 0x000076100834c816 */ /* 0x000fc40000000034 */
        /* <DEDUP_REMOVED lines=9> */
[----:B----4-:R-:W-:Y:S02]  /*a590*/  @!P6 SHF.R.U32.HI R13, RZ, 0x10, R0 ;  /* 0x00000010ff0de819 */ /* 0x010fe40000011600 */
        /* <DEDUP_REMOVED lines=13> */
[----:B------:R0:W4:Y:S01]  /*a670*/  @!P3 LDG.E R32, desc[UR10][R48.64] ;  /* 0x0000000a3020b981 */ /* 0x000122000c1e1900 */
[----:B------:R-:W-:-:S03]  /*a680*/  @!P0 SHF.R.U32.HI R12, RZ, 0x10, R24 ;  /* 0x00000010ff0c8819 */ /* 0x000fc60000011618 */
[----:B------:R1:W4:Y:S01]  /*a690*/  @!P6 LDG.E R13, desc[UR10][R16.64] ;  /* 0x0000000a100de981 */ /* 0x000322000c1e1900 */
[----:B0-----:R-:W-:Y:S02]  /*a6a0*/  PRMT R49, RZ, 0x7610, R49 ;  /* 0x00007610ff317816 */ /* 0x001fe40000000031 */
[----:B------:R-:W-:Y:S02]  /*a6b0*/  PRMT R48, RZ, 0x7610, R48 ;  /* 0x00007610ff307816 */ /* 0x000fe40000000030 */
[----:B-1----:R-:W-:Y:S02]  /*a6c0*/  PRMT R16, RZ, 0x7610, R16 ;  /* 0x00007610ff107816 */ /* 0x002fe40000000010 */
[----:B------:R-:W-:Y:S02]  /*a6d0*/  @!P0 PRMT R49, R12, 0x7610, R49 ;  /* 0x000076100c318816 */ /* 0x000fe40000000031 */
[----:B------:R-:W-:Y:S02]  /*a6e0*/  @!P0 PRMT R48, R21, 0x7610, R48 ;  /* 0x0000761015308816 */ /* 0x000fe40000000030 */
[----:B------:R-:W-:-:S02]  /*a6f0*/  LOP3.LUT P0, RZ, R84, 0x20000, RZ, 0xc0, !PT ;  /* 0x0002000054ff7812 */ /* 0x000fc4000780c0ff */
[----:B------:R-:W-:Y:S01]  /*a700*/  @!P1 PRMT R16, R27, 0x7610, R16 ;  /* 0x000076101b109816 */ /* 0x000fe20000000010 */
        /* <DEDUP_REMOVED lines=11> */
[----:B0-----:R-:W-:Y:S02]  /*a7c0*/  PRMT R43, RZ, 0x7610, R43 ;  /* 0x00007610ff2b7816 */ /* 0x001fe4000000002b */
[----:B-1----:R-:W-:Y:S01]  /*a7d0*/  @!P1 SHF.R.U32.HI R6, RZ, 0x10, R26 ;  /* 0x00000010ff069819 */ /* 0x002fe2000001161a */
[----:B------:R0:W-:Y:S03]  /*a7e0*/  STL [R1+0xd4], R42 ;  /* 0x0000d42a01007387 */ /* 0x0001e60000100800 */
[----:B------:R-:W-:-:S02]  /*a7f0*/  @!P1 PRMT R43, R6, 0x7610, R43 ;  /* 0x00007610062b9816 */ /* 0x000fc4000000002b */
[----:B------:R-:W-:Y:S02]  /*a800*/  @!P1 SHF.R.U32.HI R6, RZ, 0x10, R27 ;  /* 0x00000010ff069819 */ /* 0x000fe4000001161b */
[----:B------:R-:W-:Y:S02]  /*a810*/  MOV R12, RZ ;  /* 0x000000ff000c7202 */ /* 0x000fe40000000f00 */
[----:B0-----:R-:W-:Y:S01]  /*a820*/  PRMT R42, RZ, 0x7610, R42 ;  /* 0x00007610ff2a7816 */ /* 0x001fe2000000002a */
[----:B------:R0:W-:Y:S03]  /*a830*/  STL [R1+0xdc], R7 ;  /* 0x0000dc0701007387 */ /* 0x0001e60000100800 */
[----:B------:R-:W-:Y:S01]  /*a840*/  @!P1 PRMT R42, R6, 0x7610, R42 ;  /* 0x00007610062a9816 */ /* 0x000fe2000000002a */
[----:B------:R1:W4:Y:S01]  /*a850*/  @!P5 LDG.E R12, desc[UR10][R28.64] ;  /* 0x0000000a1c0cd981 */ /* 0x000322000c1e1900 */
[----:B0-----:R-:W-:-:S06]  /*a860*/  CS2R R6, SRZ ;  /* 0x0000000000067805 */ /* 0x001fcc000001ff00 */
[----:B------:R0:W4:Y:S04]  /*a870*/  @!P6 LDG.E R7, desc[UR10][R18.64] ;  /* 0x0000000a1207e981 */ /* 0x000128000c1e1900 */
[----:B------:R5:W4:Y:S01]  /*a880*/  @!P0 LDG.E R6, desc[UR10][R4.64] ;  /* 0x0000000a04068981 */ /* 0x000b22000c1e1900 */
[----:B------:R-:W-:Y:S02]  /*a890*/  PRMT R37, RZ, 0x7610, R37 ;  /* 0x00007610ff257816 */ /* 0x000fe40000000025 */
[----:B------:R-:W-:Y:S01]  /*a8a0*/  PRMT R36, RZ, 0x7610, R36 ;  /* 0x00007610ff247816 */ /* 0x000fe20000000024 */
[----:B------:R2:W-:Y:S04]  /*a8b0*/  STL [R1+0xb0], R39 ;  /* 0x0000b02701007387 */ /* 0x0005e80000100800 */
[----:B------:R1:W-:Y:S04]  /*a8c0*/  STL [R1+0x1cc], R40 ;  /* 0x0001cc2801007387 */ /* 0x0003e80000100800 */
[----:B------:R-:W-:Y:S01]  /*a8d0*/  STL [R1+0xf0], R0 ;  /* 0x0000f00001007387 */ /* 0x000fe20000100800 */
[----:B--2---:R-:W-:-:S02]  /*a8e0*/  PRMT R39, RZ, 0x7610, R39 ;  /* 0x00007610ff277816 */ /* 0x004fc40000000027 */
[----:B-1----:R-:W-:Y:S02]  /*a8f0*/  PRMT R40, RZ, 0x7610, R40 ;  /* 0x00007610ff287816 */ /* 0x002fe40000000028 */
[----:B------:R-:W-:Y:S02]  /*a900*/  @!P2 PRMT R37, R31, 0x7610, R37 ;  /* 0x000076101f25a816 */ /* 0x000fe40000000025 */
[----:B------:R-:W-:Y:S01]  /*a910*/  PRMT R28, RZ, 0x7610, R28 ;  /* 0x00007610ff1c7816 */ /* 0x000fe2000000001c */
[----:B------:R1:W-:Y:S04]  /*a920*/  STL [R1+0xd8], R23 ;  /* 0x0000d81701007387 */ /* 0x0003e80000100800 */
[----:B------:R2:W-:Y:S01]  /*a930*/  STL [R1+0x1e8], R20 ;  /* 0x0001e81401007387 */ /* 0x0005e20000100800 */
[----:B-1----:R-:W-:-:S03]  /*a940*/  PRMT R23, RZ, 0x7610, R23 ;  /* 0x00007610ff177816 */ /* 0x002fc60000000017 */
[----:B------:R1:W-:Y:S01]  /*a950*/  STL [R1+0x1d0], R41 ;  /* 0x0001d02901007387 */ /* 0x0003e20000100800 */
[----:B--2---:R-:W-:Y:S02]  /*a960*/  PRMT R20, RZ, 0x7610, R20 ;  /* 0x00007610ff147816 */ /* 0x004fe40000000014 */
[----:B0-----:R-:W-:Y:S01]  /*a970*/  PRMT R18, RZ, 0x7610, R18 ;  /* 0x00007610ff127816 */ /* 0x001fe20000000012 */
[----:B------:R0:W-:Y:S01]  /*a980*/  STL [R1+0xf4], R26 ;  /* 0x0000f41a01007387 */ /* 0x0001e20000100800 */
[----:B-1----:R-:W-:-:S03]  /*a990*/  PRMT R41, RZ, 0x7610, R41 ;  /* 0x00007610ff297816 */ /* 0x002fc60000000029 */
[----:B------:R1:W-:Y:S01]  /*a9a0*/  STL [R1+0xe0], R9 ;  /* 0x0000e00901007387 */ /* 0x0003e20000100800 */
[----:B------:R-:W-:Y:S02]  /*a9b0*/  PRMT R17, RZ, 0x7610, R17 ;  /* 0x00007610ff117816 */ /* 0x000fe40000000011 */
[----:B------:R-:W-:Y:S02]  /*a9c0*/  @!P1 PRMT R41, R26, 0x7610, R41 ;  /* 0x000076101a299816 */ /* 0x000fe40000000029 */
[----:B0-----:R-:W-:Y:S01]  /*a9d0*/  PRMT R26, RZ, 0x7610, R26 ;  /* 0x00007610ff1a7816 */ /* 0x001fe2000000001a */
[----:B------:R0:W-:Y:S01]  /*a9e0*/  STL [R1+0xe8], R15 ;  /* 0x0000e80f01007387 */ /* 0x0001e20000100800 */
[----:B------:R-:W-:Y:S02]  /*a9f0*/  PRMT R29, RZ, 0x7610, R29 ;  /* 0x00007610ff1d7816 */ /* 0x000fe4000000001d */
[----:B-1----:R-:W-:Y:S01]  /*aa00*/  PRMT R9, RZ, 0x7610, R9 ;  /* 0x00007610ff097816 */ /* 0x002fe20000000009 */
[----:B------:R1:W-:Y:S01]  /*aa10*/  STL [R1+0xec], R21 ;  /* 0x0000ec1501007387 */ /* 0x0003e20000100800 */
[----:B-----5:R-:W-:-:S02]  /*aa20*/  @!P3 PRMT R26, R22, 0x7610, R26 ;  /* 0x00007610161ab816 */ /* 0x020fc4000000001a */
[----:B------:R-:W-:Y:S01]  /*aa30*/  PRMT R19, RZ, 0x7610, R19 ;  /* 0x00007610ff137816 */ /* 0x000fe20000000013 */
[----:B------:R2:W-:Y:S01]  /*aa40*/  STL [R1+0x1ec], R24 ;  /* 0x0001ec1801007387 */ /* 0x0005e20000100800 */
[----:B0-----:R-:W-:-:S03]  /*aa50*/  PRMT R15, RZ, 0x7610, R15 ;  /* 0x00007610ff0f7816 */ /* 0x001fc6000000000f */
[----:B------:R0:W-:Y:S01]  /*aa60*/  STL [R1+0x1f0], R25 ;  /* 0x0001f01901007387 */ /* 0x0001e20000100800 */
[----:B-1----:R-:W-:-:S03]  /*aa70*/  PRMT R21, RZ, 0x7610, R21 ;  /* 0x00007610ff157816 */ /* 0x002fc60000000015 */
[----:B------:R1:W-:Y:S01]  /*aa80*/  STL [R1+0x1fc], R22 ;  /* 0x0001fc1601007387 */ /* 0x0003e20000100800 */
[----:B--2---:R-:W-:-:S03]  /*aa90*/  PRMT R24, RZ, 0x7610, R24 ;  /* 0x00007610ff187816 */ /* 0x004fc60000000018 */
[----:B------:R2:W-:Y:S01]  /*aaa0*/  STL [R1+0x1e4], R14 ;  /* 0x0001e40e01007387 */ /* 0x0005e20000100800 */
[----:B0-----:R-:W-:-:S03]  /*aab0*/  PRMT R25, RZ, 0x7610, R25 ;  /* 0x00007610ff197816 */ /* 0x001fc60000000019 */
[----:B------:R0:W-:Y:S01]  /*aac0*/  STL [R1+0x1dc], R8 ;  /* 0x0001dc0801007387 */ /* 0x0001e20000100800 */
[----:B-1----:R-:W-:Y:S02]  /*aad0*/  @!P3 SHF.R.U32.HI R22, RZ, 0x10, R22 ;  /* 0x00000010ff16b819 */ /* 0x002fe40000011616 */
[----:B------:R-:W-:Y:S02]  /*aae0*/  PRMT R5, RZ, 0x7610, R5 ;  /* 0x00007610ff057816 */ /* 0x000fe40000000005 */
[----:B--2---:R-:W-:Y:S02]  /*aaf0*/  PRMT R14, RZ, 0x7610, R14 ;  /* 0x00007610ff0e7816 */ /* 0x004fe4000000000e */
[----:B------:R-:W-:Y:S02]  /*ab00*/  PRMT R4, RZ, 0x7610, R4 ;  /* 0x00007610ff047816 */ /* 0x000fe40000000004 */
[----:B0-----:R-:W-:Y:S02]  /*ab10*/  PRMT R8, RZ, 0x7610, R8 ;  /* 0x00007610ff087816 */ /* 0x001fe40000000008 */
[----:B---3--:R-:W-:-:S02]  /*ab20*/  @!P2 SHF.R.U32.HI R0, RZ, 0x10, R30 ;  /* 0x00000010ff00a819 */ /* 0x008fc4000001161e */
[----:B------:R-:W-:Y:S02]  /*ab30*/  @!P2 PRMT R39, R30, 0x7610, R39 ;  /* 0x000076101e27a816 */ /* 0x000fe40000000027 */
[----:B------:R-:W-:Y:S01]  /*ab40*/  @!P2 PRMT R40, R0, 0x7610, R40 ;  /* 0x000076100028a816 */ /* 0x000fe20000000028 */
[----:B------:R0:W-:Y:S01]  /*ab50*/  STL [R1+0x1e0], R10 ;  /* 0x0001e00a01007387 */ /* 0x0001e20000100800 */
[----:B------:R-:W-:Y:S02]  /*ab60*/  @!P3 PRMT R25, R22, 0x7610, R25 ;  /* 0x000076101619b816 */ /* 0x000fe40000000019 */
[----:B------:R-:W-:Y:S01]  /*ab70*/  @!P4 PRMT R24, R33, 0x7610, R24 ;  /* 0x000076102118c816 */ /* 0x000fe20000000018 */
[----:B------:R-:W-:Y:S01]  /*ab80*/  STL [R1+0xe4], R11 ;  /* 0x0000e40b01007387 */ /* 0x000fe20000100800 */
[----:B------:R-:W-:Y:S02]  /*ab90*/  @!P5 PRMT R19, R35, 0x7610, R19 ;  /* 0x000076102313d816 */ /* 0x000fe40000000013 */
[----:B0-----:R-:W-:-:S02]  /*aba0*/  PRMT R10, RZ, 0x7610, R10 ;  /* 0x00007610ff0a7816 */ /* 0x001fc4000000000a */
[----:B----4-:R-:W-:-:S04]  /*abb0*/  @!P3 SHF.R.U32.HI R0, RZ, 0x10, R32 ;  /* 0x00000010ff00b819 */ /* 0x010fc80000011620 */
[----:B------:R-:W-:Y:S02]  /*abc0*/  @!P3 PRMT R28, R0, 0x7610, R28 ;  /* 0x00007610001cb816 */ /* 0x000fe4000000001c */
[----:B------:R-:W-:Y:S02]  /*abd0*/  @!P4 SHF.R.U32.HI R0, RZ, 0x10, R33 ;  /* 0x00000010ff00c819 */ /* 0x000fe40000011621 */
[----:B------:R-:W-:-:S13]  /*abe0*/  R2UR UR16, R2 ;  /* 0x00000000021072ca */ /* 0x000fda00000e0000 */
        /* <DEDUP_REMOVED lines=14> */
[----:B------:R1:W-:Y:S03]  /*acd0*/  STL [R1+0x204], R12 ;  /* 0x0002040c01007387 */ /* 0x0003e60000100800 */
        /* <DEDUP_REMOVED lines=17> */
[----:B------:R-:W-:Y:S01]  /*adf0*/  PRMT R11, RZ, 0x7610, R11 ;  /* 0x00007610ff0b7816 */ /* 0x000fe2000000000b */
[----:B------:R0:W-:Y:S04]  /*ae00*/  STL.S16 [R1+0x22e], R124 ;  /* 0x00022e7c01007387 */ /* 0x0001e80000100600 */
        /* <DEDUP_REMOVED lines=66> */
[----:B0-----:R-:W-:-:S02]  /*b230*/  HFMA2.MMA R124, -RZ, RZ, 0, 0 ;  /* 0x00000000ff7c7435 */ /* 0x001fc400000001ff */
[----:B-1----:R-:W-:Y:S01]  /*b240*/  HFMA2.MMA R122, -RZ, RZ, 0, 0 ;  /* 0x00000000ff7a7435 */ /* 0x002fe200000001ff */
[----:B--2---:R-:W-:Y:S02]  /*b250*/  MOV R119, RZ ;  /* 0x000000ff00777202 */ /* 0x004fe40000000f00 */
[----:B------:R-:W-:-:S04]  /*b260*/  MOV R120, RZ ;  /* 0x000000ff00787202 */ /* 0x000fc80000000f00 */
[----:B---3--:R-:W-:Y:S05]  /*b270*/  @P1 BRA `(.L_x_1889) ;  /* 0x0000000000481947 */ /* 0x008fea0003800000 */
        /* <DEDUP_REMOVED lines=13> */
[----:B------:R-:W5:Y:S01]  /*b350*/  LDG.E.U16 R2, desc[UR10][R2.64+0x2] ;  /* 0x0000020a02027981 */ /* 0x000f62000c1e1500 */
[----:B--2---:R-:W-:Y:S02]  /*b360*/  @P2 SHF.L.U32 R119, R4, 0x10, RZ ;  /* 0x0000001004772819 */ /* 0x004fe400000006ff */
[----:B---3--:R-:W-:Y:S02]  /*b370*/  @P2 SHF.L.U32 R122, R5, 0x10, RZ ;  /* 0x00000010057a2819 */ /* 0x008fe400000006ff */
[----:B----4-:R-:W-:Y:S02]  /*b380*/  SHF.L.U32 R124, R124, 0x10, RZ ;  /* 0x000000107c7c7819 */ /* 0x010fe400000006ff */
[----:B-----5:R-:W-:-:S07]  /*b390*/  SHF.L.U32 R120, R2, 0x10, RZ ;  /* 0x0000001002787819 */ /* 0x020fce00000006ff */
.L_x_1889:
[----:B------:R-:W-:Y:S05]  /*b3a0*/  BSYNC B0 ;  /* 0x0000000000007941 */ /* 0x000fea0003800000 */
.L_x_1888:
        /* <DEDUP_REMOVED lines=14> */
[----:B------:R-:W-:Y:S02]  /*b490*/  PRMT R2, R13, 0x7610, R2 ;  /* 0x000076100d027816 */ /* 0x000fe40000000002 */
        /* <DEDUP_REMOVED lines=35> */
.L_x_1890:
        /* <DEDUP_REMOVED lines=14> */
[----:B------:R-:W-:Y:S01]  /*b7b0*/  FMUL.FTZ R7, R4, R120 ;  /* 0x0000007804077220 */ /* 0x000fe20000410000 */
        /* <DEDUP_REMOVED lines=31> */
.L_x_1891:
        /* <DEDUP_REMOVED lines=56> */
.L_x_1892:
        /* <DEDUP_REMOVED lines=50> */
.L_x_1893:
        /* <DEDUP_REMOVED lines=49> */
.L_x_1894:
        /* <DEDUP_REMOVED lines=49> */
.L_x_1895:
        /* <DEDUP_REMOVED lines=49> */
.L_x_1896:
        /* <DEDUP_REMOVED lines=49> */
.L_x_1897:
        /* <DEDUP_REMOVED lines=49> */
.L_x_1898:
        /* <DEDUP_REMOVED lines=49> */
.L_x_1899:
        /* <DEDUP_REMOVED lines=49> */
.L_x_1900:
        /* <DEDUP_REMOVED lines=49> */
.L_x_1901:
        /* <DEDUP_REMOVED lines=49> */
.L_x_1902:
        /* <DEDUP_REMOVED lines=49> */
.L_x_1903:
        /* <DEDUP_REMOVED lines=49> */
.L_x_1904:
[----:B------:R-:W2:Y:S04]  /*e200*/  LDL.LU.S16 R10, [R1+0x23a] ;  /* 0x00023a00010a7983 */ /* 0x000ea80000300600 */
[----:B------:R-:W3:Y:S01]  /*e210*/  LDL.LU.S16 R37, [R1+0x23e] ;  /* 0x00023e0001257983 */ /* 0x000ee20000300600 */
[----:B--2---:R-:W-:-:S03]  /*e220*/  PRMT R36, R10, 0x7610, R36 ;  /* 0x000076100a247816 */ /* 0x004fc60000000024 */
[----:B------:R-:W2:Y:S01]  /*e230*/  LDL.S16 R10, [R1+0x23c] ;  /* 0x00023c00010a7983 */ /* 0x000ea20000100600 */
[----:B------:R-:W-:-:S03]  /*e240*/  PRMT R39, R36, 0x7610, R39 ;  /* 0x0000761024277816 */ /* 0x000fc60000000027 */
[----:B------:R-:W4:Y:S01]  /*e250*/  LDL.S16 R36, [R1+0x240] ;  /* 0x0002400001247983 */ /* 0x000f220000100600 */
[----:B------:R-:W-:Y:S01]  /*e260*/  FFMA.FTZ R2, R2, R33, R4 ;  /* 0x0000002102027223 */ /* 0x000fe20000010004 */
[----:B------:R-:W-:Y:S01]  /*e270*/  FADD.FTZ R34, R8, R34 ;  /* 0x0000002208227221 */ /* 0x000fe20000010000 */
[----:B------:R-:W-:Y:S01]  /*e280*/  FMUL.FTZ R8, R7, R120 ;  /* 0x0000007807087220 */ /* 0x000fe20000410000 */
[----:B---3--:R-:W-:Y:S01]  /*e290*/  HADD2.F32 R83, -RZ, R37.H0_H0 ;  /* 0x20000025ff537230 */ /* 0x008fe20000004100 */
[----:B--2---:R-:W-:Y:S01]  /*e2a0*/  PRMT R35, R10, 0x7610, R35 ;  /* 0x000076100a237816 */ /* 0x004fe20000000023 */
[----:B------:R-:W-:-:S04]  /*e2b0*/  FMUL.FTZ R10, R11, R124 ;  /* 0x0000007c0b0a7220 */ /* 0x000fc80000410000 */
[----:B------:R-:W-:Y:S01]  /*e2c0*/  FFMA.FTZ R4, R13, R10, R5 ;  /* 0x0000000a0d047223 */ /* 0x000fe20000010005 */
[----:B------:R-:W-:Y:S01]  /*e2d0*/  FADD.FTZ R6, R6, R10 ;  /* 0x0000000a06067221 */ /* 0x000fe20000010000 */
[----:B------:R-:W-:Y:S02]  /*e2e0*/  HADD2.F32 R5, -RZ, R39.H0_H0 ;  /* 0x20000027ff057230 */ /* 0x000fe40000004100 */
[----:B------:R-:W-:Y:S02]  /*e2f0*/  HADD2.F32 R10, -RZ, R35.H0_H0 ;  /* 0x20000023ff0a7230 */ /* 0x000fe40000004100 */
[----:B------:R-:W-:Y:S01]  /*e300*/  FFMA.FTZ R4, R9, R8, R4 ;  /* 0x0000000809047223 */ /* 0x000fe20000010004 */
[----:B------:R-:W-:Y:S01]  /*e310*/  FADD.FTZ R6, R8, R6 ;  /* 0x0000000608067221 */ /* 0x000fe20000010000 */
[----:B------:R-:W-:Y:S01]  /*e320*/  FADD.FTZ R8, R5, -UR16 ;  /* 0x8000001005087e21 */ /* 0x000fe20008010000 */
[----:B------:R-:W-:Y:S01]  /*e330*/  FADD.FTZ R35, R10, -UR16 ;  /* 0x800000100a237e21 */ /* 0x000fe20008010000 */
[----:B----4-:R-:W-:-:S02]  /*e340*/  HADD2.F32 R5, -RZ, R36.H0_H0 ;  /* 0x20000024ff057230 */ /* 0x010fc40000004100 */
        /* <DEDUP_REMOVED lines=21> */
.L_x_1905:
        /* <DEDUP_REMOVED lines=39> */
.L_x_1906:
[----:B------:R-:W2:Y:S04]  /*e710*/  LDL.S16 R41, [R1+0x220] ;  /* 0x0002200001297983 */ /* 0x000ea80000100600 */
[----:B------:R-:W3:Y:S04]  /*e720*/  LDL.LU.S16 R40, [R1+0x222] ;  /* 0x0002220001287983 */ /* 0x000ee80000300600 */
[----:B------:R-:W4:Y:S01]  /*e730*/  LDL.LU.S16 R39, [R1+0x242] ;  /* 0x0002420001277983 */ /* 0x000f220000300600 */
[----:B------:R-:W-:Y:S01]  /*e740*/  FMUL.FTZ R37, R3, R124 ;  /* 0x0000007c03257220 */ /* 0x000fe20000410000 */
[----:B------:R-:W-:Y:S01]  /*e750*/  FADD.FTZ R31, R34, R31 ;  /* 0x0000001f221f7221 */ /* 0x000fe20000010000 */
[----:B------:R-:W-:Y:S01]  /*e760*/  FFMA.FTZ R30, R30, R29, R2 ;  /* 0x0000001d1e1e7223 */ /* 0x000fe20000010002 */
[----:B------:R-:W-:-:S02]  /*e770*/  HADD2.F32 R76, -RZ, R123.H1_H1 ;  /* 0x3000007bff4c7230 */ /* 0x000fc40000004100 */
        /* <DEDUP_REMOVED lines=31> */
.L_x_1907:
[----:B------:R-:W2:Y:S04]  /*e970*/  LDL.S16 R39, [R1+0x218] ;  /* 0x0002180001277983 */ /* 0x000ea80000100600 */
[----:B------:R-:W3:Y:S01]  /*e980*/  LDL.LU.S16 R37, [R1+0x21a] ;  /* 0x00021a0001257983 */ /* 0x000ee20000300600 */
[----:B------:R-:W-:Y:S01]  /*e990*/  FMUL.FTZ R36, R76, R124 ;  /* 0x0000007c4c247220 */ /* 0x000fe20000410000 */
[----:B------:R-:W-:Y:S01]  /*e9a0*/  FFMA.FTZ R28, R28, R27, R32 ;  /* 0x0000001b1c1c7223 */ /* 0x000fe20000010020 */
[----:B------:R-:W-:Y:S02]  /*e9b0*/  FADD.FTZ R29, R33, R29 ;  /* 0x0000001d211d7221 */ /* 0x000fe40000010000 */
[----:B------:R-:W-:Y:S01]  /*e9c0*/  FFMA.FTZ R32, R2, R36, R34 ;  /* 0x0000002402207223 */ /* 0x000fe20000010022 */
[----:B------:R-:W-:-:S02]  /*e9d0*/  HADD2.F32 R34, -RZ, R125.H0_H0 ;  /* 0x2000007dff227230 */ /* 0x000fc40000004100 */
[----:B------:R-:W-:Y:S01]  /*e9e0*/  FADD.FTZ R33, R35, R36 ;  /* 0x0000002423217221 */ /* 0x000fe20000010000 */
[----:B------:R-:W-:Y:S02]  /*e9f0*/  HADD2.F32 R125, -RZ, R125.H1_H1 ;  /* 0x3000007dff7d7230 */ /* 0x000fe40000004100 */
[----:B------:R-:W-:Y:S01]  /*ea00*/  FMUL.FTZ R35, R73, R120 ;  /* 0x0000007849237220 */ /* 0x000fe20000410000 */
[----:B------:R-:W-:Y:S02]  /*ea10*/  FADD.FTZ R34, R34, -UR16 ;  /* 0x8000001022227e21 */ /* 0x000fe40008010000 */
[----:B------:R-:W-:Y:S01]  /*ea20*/  FADD.FTZ R71, R125, -UR16 ;  /* 0x800000107d477e21 */ /* 0x000fe20008010000 */
[----:B------:R-:W-:Y:S01]  /*ea30*/  FFMA.FTZ R32, R77, R35, R32 ;  /* 0x000000234d207223 */ /* 0x000fe20000010020 */
[----:B------:R-:W-:Y:S01]  /*ea40*/  FADD.FTZ R33, R35, R33 ;  /* 0x0000002123217221 */ /* 0x000fe20000010000 */
[----:B------:R-:W-:Y:S01]  /*ea50*/  FMUL.FTZ R74, R34, UR12 ;  /* 0x0000000c224a7c20 */ /* 0x000fe20008410000 */
[----:B------:R-:W-:Y:S01]  /*ea60*/  FMUL.FTZ R71, R71, UR12 ;  /* 0x0000000c47477c20 */ /* 0x000fe20008410000 */
[----:B--2---:R-:W-:-:S02]  /*ea70*/  HADD2.F32 R67, -RZ, R39.H0_H0 ;  /* 0x20000027ff437230 */ /* 0x004fc40000004100 */
[----:B---3--:R-:W-:Y:S01]  /*ea80*/  HADD2.F32 R61, -RZ, R37.H0_H0 ;  /* 0x20000025ff3d7230 */ /* 0x008fe20000004100 */
        /* <DEDUP_REMOVED lines=19> */
.L_x_1908:
[----:B------:R-:W2:Y:S04]  /*ebc0*/  LDL.S16 R39, [R1+0x210] ;  /* 0x0002100001277983 */ /* 0x000ea80000100600 */
[----:B------:R-:W3:Y:S04]  /*ebd0*/  LDL.S16 R37, [R1+0x214] ;  /* 0x0002140001257983 */ /* 0x000ee80000100600 */
[----:B------:R-:W4:Y:S04]  /*ebe0*/  LDL.LU.S16 R36, [R1+0x216] ;  /* 0x0002160001247983 */ /* 0x000f280000300600 */
        /* <DEDUP_REMOVED lines=36> */
.L_x_1909:
[----:B------:R-:W2:Y:S04]  /*ee30*/  LDL.LU.S16 R35, [R1+0x212] ;  /* 0x0002120001237983 */ /* 0x000ea80000300600 */
[----:B------:R-:W3:Y:S04]  /*ee40*/  LDL.LU.S16 R34, [R1+0x21e] ;  /* 0x00021e0001227983 */ /* 0x000ee80000300600 */
[----:B------:R-:W4:Y:S01]  /*ee50*/  LDL.S16 R33, [R1+0x244] ;  /* 0x0002440001217983 */ /* 0x000f220000100600 */
        /* <DEDUP_REMOVED lines=35> */
.L_x_1910:
[----:B------:R-:W-:Y:S01]  /*f090*/  FMUL.FTZ R30, R51, R124 ;  /* 0x0000007c331e7220 */ /* 0x000fe20000410000 */
[----:B------:R-:W-:Y:S01]  /*f0a0*/  FFMA.FTZ R22, R22, R21, R26 ;  /* 0x0000001516167223 */ /* 0x000fe2000001001a */
[----:B------:R-:W-:Y:S01]  /*f0b0*/  FADD.FTZ R23, R27, R23 ;  /* 0x000000171b177221 */ /* 0x000fe20000010000 */
[----:B------:R-:W-:Y:S02]  /*f0c0*/  HADD2.F32 R46, -RZ, R118.H1_H1 ;  /* 0x30000076ff2e7230 */ /* 0x000fe40000004100 */
        /* <DEDUP_REMOVED lines=31> */
.L_x_1911:
[----:B------:R-:W2:Y:S01]  /*f2c0*/  LDL.LU.S16 R29, [R1+0x246] ;  /* 0x00024600011d7983 */ /* 0x000ea20000300600 */
[----:B------:R-:W-:Y:S01]  /*f2d0*/  FMUL.FTZ R28, R46, R124 ;  /* 0x0000007c2e1c7220 */ /* 0x000fe20000410000 */
[----:B------:R-:W-:Y:S01]  /*f2e0*/  FFMA.FTZ R20, R20, R19, R24 ;  /* 0x0000001314147223 */ /* 0x000fe20000010018 */
[----:B------:R-:W-:Y:S01]  /*f2f0*/  FADD.FTZ R21, R25, R21 ;  /* 0x0000001519157221 */ /* 0x000fe20000010000 */
[----:B------:R-:W-:Y:S02]  /*f300*/  HADD2.F32 R42, -RZ, R117.H1_H1 ;  /* 0x30000075ff2a7230 */ /* 0x000fe40000004100 */
[----:B------:R-:W-:Y:S01]  /*f310*/  FFMA.FTZ R24, R49, R28, R26 ;  /* 0x0000001c31187223 */ /* 0x000fe2000001001a */
[--C-:B------:R-:W-:Y:S02]  /*f320*/  HADD2.F32 R26, -RZ, R116.reuse.H0_H0 ;  /* 0x20000074ff1a7230 */ /* 0x100fe40000004100 */
[----:B------:R-:W-:Y:S01]  /*f330*/  FADD.FTZ R25, R27, R28 ;  /* 0x0000001c1b197221 */ /* 0x000fe20000010000 */
[----:B------:R-:W-:-:S02]  /*f340*/  HADD2.F32 R116, -RZ, R116.H1_H1 ;  /* 0x30000074ff747230 */ /* 0x000fc40000004100 */
[----:B------:R-:W-:Y:S01]  /*f350*/  FMUL.FTZ R27, R44, R120 ;  /* 0x000000782c1b7220 */ /* 0x000fe20000410000 */
[----:B------:R-:W-:Y:S02]  /*f360*/  FADD.FTZ R26, R26, -UR16 ;  /* 0x800000101a1a7e21 */ /* 0x000fe40008010000 */
[----:B------:R-:W-:Y:S01]  /*f370*/  FADD.FTZ R43, R116, -UR16 ;  /* 0x80000010742b7e21 */ /* 0x000fe20008010000 */
[----:B------:R-:W-:Y:S01]  /*f380*/  FFMA.FTZ R24, R47, R27, R24 ;  /* 0x0000001b2f187223 */ /* 0x000fe20000010018 */
[----:B------:R-:W-:Y:S01]  /*f390*/  FADD.FTZ R25, R27, R25 ;  /* 0x000000191b197221 */ /* 0x000fe20000010000 */
[----:B------:R-:W-:Y:S01]  /*f3a0*/  FMUL.FTZ R45, R26, UR12 ;  /* 0x0000000c1a2d7c20 */ /* 0x000fe20008410000 */
[----:B------:R-:W-:Y:S01]  /*f3b0*/  FMUL.FTZ R43, R43, UR12 ;  /* 0x0000000c2b2b7c20 */ /* 0x000fe20008410000 */
[----:B--2---:R-:W-:Y:S01]  /*f3c0*/  HADD2.F32 R40, -RZ, R29.H0_H0 ;  /* 0x2000001dff287230 */ /* 0x004fe20000004100 */
        /* <DEDUP_REMOVED lines=19> */
.L_x_1912:
        /* <DEDUP_REMOVED lines=35> */
.L_x_1913:
        /* <DEDUP_REMOVED lines=35> */
.L_x_1914:
[----:B------:R-:W-:Y:S01]  /*f960*/  FMUL.FTZ R22, R33, R124 ;  /* 0x0000007c21167220 */ /* 0x000fe20000410000 */
[----:B------:R-:W-:Y:S01]  /*f970*/  FADD.FTZ R15, R19, R15 ;  /* 0x0000000f130f7221 */ /* 0x000fe20000010000 */
[----:B------:R-:W-:Y:S01]  /*f980*/  FFMA.FTZ R14, R14, R12, R18 ;  /* 0x0000000c0e0e7223 */ /* 0x000fe20000010012 */
[--C-:B------:R-:W-:Y:S02]  /*f990*/  HADD2.F32 R29, -RZ, R107.reuse.H1_H1 ;  /* 0x3000006bff1d7230 */ /* 0x100fe40000004100 */
[----:B------:R-:W-:Y:S01]  /*f9a0*/  FFMA.FTZ R18, R36, R22, R20 ;  /* 0x0000001624127223 */ /* 0x000fe20000010014 */
[----:B------:R-:W-:Y:S01]  /*f9b0*/  FADD.FTZ R19, R21, R22 ;  /* 0x0000001615137221 */ /* 0x000fe20000010000 */
[----:B------:R-:W-:Y:S02]  /*f9c0*/  HADD2.F32 R20, -RZ, R106.H0_H0 ;  /* 0x2000006aff147230 */ /* 0x000fe40000004100 */
[----:B------:R-:W-:Y:S01]  /*f9d0*/  FMUL.FTZ R21, R31, R120 ;  /* 0x000000781f157220 */ /* 0x000fe20000410000 */
[----:B------:R-:W-:-:S02]  /*f9e0*/  HADD2.F32 R22, -RZ, R107.H0_H0 ;  /* 0x2000006bff167230 */ /* 0x000fc40000004100 */
        /* <DEDUP_REMOVED lines=26> */
.L_x_1915:
[----:B------:R-:W-:Y:S02]  /*fb90*/  HADD2.F32 R106, -RZ, R106.H1_H1 ;  /* 0x3000006aff6a7230 */ /* 0x000fe40000004100 */
[----:B------:R-:W-:Y:S01]  /*fba0*/  FMUL.FTZ R20, R29, R124 ;  /* 0x0000007c1d147220 */ /* 0x000fe20000410000 */
[----:B------:R-:W-:Y:S02]  /*fbb0*/  HADD2.F32 R110, -RZ, R110.H1_H1 ;  /* 0x3000006eff6e7230 */ /* 0x000fe40000004100 */
        /* <DEDUP_REMOVED lines=32> */
.L_x_1916:
        /* <DEDUP_REMOVED lines=35> */
.L_x_1917:
[----:B------:R-:W2:Y:S04]  /*fff0*/  LDL.LU.S16 R21, [R1+0x24e] ;  /* 0x00024e0001157983 */ /* 0x000ea80000300600 */
[----:B------:R-:W3:Y:S01]  /*10000*/  LDL.LU.S16 R20, [R1+0x28e] ;  /* 0x00028e0001147983 */ /* 0x000ee20000300600 */
[----:B------:R-:W-:Y:S01]  /*10010*/  FMUL.FTZ R15, R18, R124 ;  /* 0x0000007c120f7220 */ /* 0x000fe20000410000 */
[----:B------:R-:W-:Y:S01]  /*10020*/  FADD.FTZ R7, R12, R7 ;  /* 0x000000070c077221 */ /* 0x000fe20000010000 */
[----:B------:R-:W-:Y:S02]  /*10030*/  HADD2.F32 R69, -RZ, R69.H0_H0 ;  /* 0x20000045ff457230 */ /* 0x000fe40000004100 */
[----:B------:R-:W-:Y:S01]  /*10040*/  FFMA.FTZ R75, R10, R83, R75 ;  /* 0x000000530a4b7223 */ /* 0x000fe2000001004b */
[----:B------:R-:W-:Y:S01]  /*10050*/  FADD.FTZ R12, R14, R15 ;  /* 0x0000000f0e0c7221 */ /* 0x000fe20000010000 */
[----:B------:R-:W-:-:S02]  /*10060*/  HADD2.F32 R14, -RZ, R113.H1_H1 ;  /* 0x30000071ff0e7230 */ /* 0x000fc40000004100 */
[----:B------:R-:W-:Y:S01]  /*10070*/  FFMA.FTZ R10, R26, R15, R13 ;  /* 0x0000000f1a0a7223 */ /* 0x000fe2000001000d */
[----:B------:R-:W-:Y:S01]  /*10080*/  FMUL.FTZ R13, R16, R120 ;  /* 0x00000078100d7220 */ /* 0x000fe20000410000 */
[----:B------:R-:W-:Y:S01]  /*10090*/  FADD.FTZ R17, R69, -UR16 ;  /* 0x8000001045117e21 */ /* 0x000fe20008010000 */
[----:B------:R-:W-:Y:S02]  /*100a0*/  FADD.FTZ R19, R14, -UR16 ;  /* 0x800000100e137e21 */ /* 0x000fe40008010000 */
[----:B------:R-:W-:Y:S01]  /*100b0*/  FFMA.FTZ R10, R23, R13, R10 ;  /* 0x0000000d170a7223 */ /* 0x000fe2000001000a */
[----:B------:R-:W-:Y:S01]  /*100c0*/  FADD.FTZ R12, R13, R12 ;  /* 0x0000000c0d0c7221 */ /* 0x000fe20000010000 */
[----:B------:R-:W-:Y:S01]  /*100d0*/  FMUL.FTZ R17, R17, UR12 ;  /* 0x0000000c11117c20 */ /* 0x000fe20008410000 */
[----:B------:R-:W-:Y:S01]  /*100e0*/  FMUL.FTZ R19, R19, UR12 ;  /* 0x0000000c13137c20 */ /* 0x000fe20008410000 */
[----:B--2---:R-:W-:Y:S02]  /*100f0*/  HADD2.F32 R21, -RZ, R21.H0_H0 ;  /* 0x20000015ff157230 */ /* 0x004fe40000004100 */
        /* <DEDUP_REMOVED lines=20> */
.L_x_1918:
        /* <DEDUP_REMOVED lines=8> */
[----:B------:R-:W-:-:S02]  /*102c0*/  HADD2.F32 R113, -RZ, R113.H0_H0 ;  /* 0x20000071ff717230 */ /* 0x000fc40000004100 */
        /* <DEDUP_REMOVED lines=28> */
.L_x_1919:
        /* <DEDUP_REMOVED lines=35> */
.L_x_1920:
        /* <DEDUP_REMOVED lines=38> */
.L_x_1921:
[----:B------:R-:W-:Y:S01]  /*10920*/  FADD.FTZ R69, R69, R0 ;  /* 0x0000000045457221 */ /* 0x000fe20000010000 */
[----:B------:R-:W-:Y:S01]  /*10930*/  FMUL.FTZ R83, R5, R124 ;  /* 0x0000007c05537220 */ /* 0x000fe20000410000 */
[----:B------:R-:W-:Y:S02]  /*10940*/  HADD2.F32 R0, -RZ, R91.H1_H1 ;  /* 0x3000005bff007230 */ /* 0x000fe40000004100 */
[----:B------:R-:W-:Y:S01]  /*10950*/  FFMA.FTZ R75, R2, R76, R75 ;  /* 0x0000004c024b7223 */ /* 0x000fe2000001004b */
[----:B------:R-:W-:Y:S02]  /*10960*/  HADD2.F32 R84, -RZ, R92.H1_H1 ;  /* 0x3000005cff547230 */ /* 0x000fe40000004100 */
        /* <DEDUP_REMOVED lines=30> */
.L_x_1922:
[----:B------:R-:W-:Y:S02]  /*10b50*/  HADD2.F32 R87, -RZ, R87.H0_H0 ;  /* 0x20000057ff577230 */ /* 0x000fe40000004100 */
[----:B------:R-:W-:Y:S01]  /*10b60*/  FMUL.FTZ R84, R2, R124 ;  /* 0x0000007c02547220 */ /* 0x000fe20000410000 */
[----:B------:R-:W-:Y:S01]  /*10b70*/  FADD.FTZ R79, R79, R76 ;  /* 0x0000004c4f4f7221 */ /* 0x000fe20000010000 */
[----:B------:R-:W-:Y:S01]  /*10b80*/  FFMA.FTZ R80, R77, R73, R80 ;  /* 0x000000494d507223 */ /* 0x000fe20000010050 */
[----:B------:R-:W-:Y:S02]  /*10b90*/  HADD2.F32 R118, -RZ, R118.H0_H0 ;  /* 0x20000076ff767230 */ /* 0x000fe40000004100 */
[----:B------:R-:W-:Y:S01]  /*10ba0*/  FADD.FTZ R87, R87, -UR16 ;  /* 0x8000001057577e21 */ /* 0x000fe20008010000 */
[----:B------:R-:W-:Y:S01]  /*10bb0*/  FFMA.FTZ R76, R3, R84, R78 ;  /* 0x00000054034c7223 */ /* 0x000fe2000001004e */
[----:B------:R-:W-:Y:S02]  /*10bc0*/  HADD2.F32 R78, -RZ, R81.H1_H1 ;  /* 0x30000051ff4e7230 */ /* 0x000fe40000004100 */
[----:B------:R-:W-:Y:S01]  /*10bd0*/  FADD.FTZ R77, R83, R84 ;  /* 0x00000054534d7221 */ /* 0x000fe20000010000 */
[----:B------:R-:W-:Y:S01]  /*10be0*/  FMUL.FTZ R85, R87, UR12 ;  /* 0x0000000c57557c20 */ /* 0x000fe20008410000 */
[----:B------:R-:W-:Y:S01]  /*10bf0*/  FMUL.FTZ R83, R125, R120 ;  /* 0x000000787d537220 */ /* 0x000fe20000410000 */
[----:B------:R-:W-:-:S02]  /*10c00*/  HADD2.F32 R117, -RZ, R117.H0_H0 ;  /* 0x20000075ff757230 */ /* 0x000fc40000004100 */
[----:B------:R-:W-:Y:S01]  /*10c10*/  FADD.FTZ R78, R78, -UR16 ;  /* 0x800000104e4e7e21 */ /* 0x000fe20008010000 */
[----:B------:R0:W-:Y:S01]  /*10c20*/  STL [R1+0x24c], R85 ;  /* 0x00024c5501007387 */ /* 0x0001e20000100800 */
[----:B------:R-:W-:Y:S01]  /*10c30*/  FFMA.FTZ R76, R0, R83, R76 ;  /* 0x00000053004c7223 */ /* 0x000fe2000001004c */
[----:B------:R-:W-:Y:S01]  /*10c40*/  FADD.FTZ R77, R83, R77 ;  /* 0x0000004d534d7221 */ /* 0x000fe20000010000 */
        /* <DEDUP_REMOVED lines=20> */
.L_x_1923:
        /* <DEDUP_REMOVED lines=37> */
.L_x_1924:
        /* <DEDUP_REMOVED lines=37> */
.L_x_1925:
        /* <DEDUP_REMOVED lines=37> */
.L_x_1926:
[----:B------:R-:W-:Y:S01]  /*11480*/  FMUL.FTZ R67, R112, R124 ;  /* 0x0000007c70437220 */ /* 0x000fe20000410000 */
[----:B------:R-:W-:Y:S01]  /*11490*/  FFMA.FTZ R80, R57, R54, R80 ;  /* 0x0000003639507223 */ /* 0x000fe20000010050 */
[----:B------:R-:W-:Y:S02]  /*114a0*/  HADD2.F32 R88, -RZ, R88.H0_H0 ;  /* 0x20000058ff587230 */ /* 0x000fe40000004100 */
[----:B------:R-:W-:Y:S01]  /*114b0*/  FADD.FTZ R79, R79, R56 ;  /* 0x000000384f4f7221 */ /* 0x000fe20000010000 */
[----:B------:R-:W-:Y:S01]  /*114c0*/  FADD.FTZ R57, R66, R67 ;  /* 0x0000004342397221 */ /* 0x000fe20000010000 */
[----:B------:R-:W-:Y:S02]  /*114d0*/  HADD2.F32 R66, -RZ, R97.H1_H1 ;  /* 0x30000061ff427230 */ /* 0x000fe40000004100 */
[----:B------:R-:W-:Y:S01]  /*114e0*/  FFMA.FTZ R56, R76, R67, R61 ;  /* 0x000000434c387223 */ /* 0x000fe2000001003d */
[----:B------:R-:W-:Y:S01]  /*114f0*/  FADD.FTZ R88, R88, -UR16 ;  /* 0x8000001058587e21 */ /* 0x000fe20008010000 */
[----:B------:R-:W-:Y:S01]  /*11500*/  FMUL.FTZ R61, R111, R120 ;  /* 0x000000786f3d7220 */ /* 0x000fe20000410000 */
[----:B------:R-:W-:-:S02]  /*11510*/  HADD2.F32 R110, -RZ, R98.H0_H0 ;  /* 0x20000062ff6e7230 */ /* 0x000fc40000004100 */
[----:B------:R-:W-:Y:S01]  /*11520*/  FADD.FTZ R66, R66, -UR16 ;  /* 0x8000001042427e21 */ /* 0x000fe20008010000 */
[----:B------:R-:W-:Y:S01]  /*11530*/  FMUL.FTZ R71, R88, UR12 ;  /* 0x0000000c58477c20 */ /* 0x000fe20008410000 */
[----:B------:R-:W-:Y:S01]  /*11540*/  FFMA.FTZ R56, R74, R61, R56 ;  /* 0x0000003d4a387223 */ /* 0x000fe20000010038 */
[----:B------:R-:W-:Y:S01]  /*11550*/  FADD.FTZ R57, R61, R57 ;  /* 0x000000393d397221 */ /* 0x000fe20000010000 */
[----:B------:R-:W-:Y:S01]  /*11560*/  FMUL.FTZ R67, R66, UR12 ;  /* 0x0000000c42437c20 */ /* 0x000fe20008410000 */
[----:B------:R-:W-:Y:S01]  /*11570*/  HADD2.F32 R109, -RZ, R98.H1_H1 ;  /* 0x30000062ff6d7230 */ /* 0x000fe20000004100 */
        /* <DEDUP_REMOVED lines=21> */
.L_x_1927:
[----:B------:R-:W-:Y:S01]  /*116d0*/  FMUL.FTZ R61, R110, R124 ;  /* 0x0000007c6e3d7220 */ /* 0x000fe20000410000 */
[----:B------:R-:W-:Y:S02]  /*116e0*/  HADD2.F32 R97, -RZ, R97.H0_H0 ;  /* 0x20000061ff617230 */ /* 0x000fe40000004100 */
        /* <DEDUP_REMOVED lines=33> */
.L_x_1928:
[----:B------:R-:W-:Y:S01]  /*11900*/  FMUL.FTZ R56, R108, R124 ;  /* 0x0000007c6c387220 */ /* 0x000fe20000410000 */
[----:B------:R-:W-:Y:S01]  /*11910*/  FADD.FTZ R79, R79, R51 ;  /* 0x000000334f4f7221 */ /* 0x000fe20000010000 */
[----:B------:R-:W-:Y:S01]  /*11920*/  FFMA.FTZ R80, R53, R48, R80 ;  /* 0x0000003035507223 */ /* 0x000fe20000010050 */
        /* <DEDUP_REMOVED lines=32> */
.L_x_1929:
[----:B------:R-:W4:Y:S04]  /*11b30*/  LDL.S16 R56, [R1+0x2b0] ;  /* 0x0002b00001387983 */ /* 0x000f280000100600 */
[----:B------:R-:W5:Y:S01]  /*11b40*/  LDL.LU.S16 R55, [R1+0x2b2] ;  /* 0x0002b20001377983 */ /* 0x000f620000300600 */
[----:B------:R-:W-:Y:S01]  /*11b50*/  FMUL.FTZ R54, R104, R124 ;  /* 0x0000007c68367220 */ /* 0x000fe20000410000 */
[----:B------:R-:W-:Y:S01]  /*11b60*/  FADD.FTZ R69, R69, R48 ;  /* 0x0000003045457221 */ /* 0x000fe20000010000 */
[----:B------:R-:W-:Y:S02]  /*11b70*/  HADD2.F32 R100, -RZ, R100.H1_H1 ;  /* 0x30000064ff647230 */ /* 0x000fe40000004100 */
[----:B------:R-:W-:Y:S01]  /*11b80*/  FFMA.FTZ R75, R49, R46, R75 ;  /* 0x0000002e314b7223 */ /* 0x000fe2000001004b */
[----:B------:R-:W-:Y:S01]  /*11b90*/  FFMA.FTZ R48, R102, R54, R51 ;  /* 0x0000003666307223 */ /* 0x000fe20000010033 */
[----:B------:R-:W-:-:S02]  /*11ba0*/  HADD2.F32 R51, -RZ, R38.H0_H0 ;  /* 0x20000026ff337230 */ /* 0x000fc40000004100 */
[----:B------:R-:W-:Y:S01]  /*11bb0*/  FADD.FTZ R49, R53, R54 ;  /* 0x0000003635317221 */ /* 0x000fe20000010000 */
[----:B------:R-:W-:Y:S01]  /*11bc0*/  FMUL.FTZ R53, R103, R120 ;  /* 0x0000007867357220 */ /* 0x000fe20000410000 */
[----:B------:R-:W-:Y:S01]  /*11bd0*/  FADD.FTZ R97, R100, -UR16 ;  /* 0x8000001064617e21 */ /* 0x000fe20008010000 */
[----:B------:R-:W-:Y:S02]  /*11be0*/  FADD.FTZ R51, R51, -UR16 ;  /* 0x8000001033337e21 */ /* 0x000fe40008010000 */
[----:B------:R-:W-:Y:S01]  /*11bf0*/  FFMA.FTZ R48, R101, R53, R48 ;  /* 0x0000003565307223 */ /* 0x000fe20000010030 */
[----:B------:R-:W-:Y:S01]  /*11c00*/  FADD.FTZ R49, R53, R49 ;  /* 0x0000003135317221 */ /* 0x000fe20000010000 */
[----:B------:R-:W-:Y:S01]  /*11c10*/  FMUL.FTZ R97, R97, UR12 ;  /* 0x0000000c61617c20 */ /* 0x000fe20008410000 */
[----:B------:R-:W-:Y:S01]  /*11c20*/  FMUL.FTZ R98, R51, UR12 ;  /* 0x0000000c33627c20 */ /* 0x000fe20008410000 */
[----:B----4-:R-:W-:Y:S02]  /*11c30*/  HADD2.F32 R100, -RZ, R56.H0_H0 ;  /* 0x20000038ff647230 */ /* 0x010fe40000004100 */
[----:B-----5:R-:W-:Y:S01]  /*11c40*/  HADD2.F32 R99, -RZ, R55.H0_H0 ;  /* 0x20000037ff637230 */ /* 0x020fe20000004100 */
        /* <DEDUP_REMOVED lines=19> */
.L_x_1930:
[----:B------:R-:W4:Y:S04]  /*11d80*/  LDL.LU.S16 R54, [R1+0x2ae] ;  /* 0x0002ae0001367983 */ /* 0x000f280000300600 */
[----:B------:R-:W5:Y:S01]  /*11d90*/  LDL.S16 R53, [R1+0x2b4] ;  /* 0x0002b40001357983 */ /* 0x000f620000100600 */
[----:B------:R-:W-:Y:S01]  /*11da0*/  FMUL.FTZ R51, R100, R124 ;  /* 0x0000007c64337220 */ /* 0x000fe20000410000 */
[----:B------:R-:W-:Y:S01]  /*11db0*/  FADD.FTZ R79, R79, R46 ;  /* 0x0000002e4f4f7221 */ /* 0x000fe20000010000 */
[----:B------:R-:W-:Y:S01]  /*11dc0*/  FFMA.FTZ R80, R47, R44, R80 ;  /* 0x0000002c2f507223 */ /* 0x000fe20000010050 */
[----:B------:R-:W-:Y:S02]  /*11dd0*/  HADD2.F32 R96, -RZ, R96.H0_H0 ;  /* 0x20000060ff607230 */ /* 0x000fe40000004100 */
[----:B------:R-:W-:Y:S01]  /*11de0*/  FFMA.FTZ R46, R98, R51, R48 ;  /* 0x00000033622e7223 */ /* 0x000fe20000010030 */
[----:B------:R-:W-:Y:S01]  /*11df0*/  FADD.FTZ R47, R49, R51 ;  /* 0x00000033312f7221 */ /* 0x000fe20000010000 */
[----:B------:R-:W-:Y:S01]  /*11e00*/  FMUL.FTZ R49, R99, R120 ;  /* 0x0000007863317220 */ /* 0x000fe20000410000 */
[----:B------:R-:W-:-:S03]  /*11e10*/  HADD2.F32 R95, -RZ, R82.H1_H1 ;  /* 0x30000052ff5f7230 */ /* 0x000fc60000004100 */
[----:B------:R-:W-:Y:S01]  /*11e20*/  FFMA.FTZ R46, R97, R49, R46 ;  /* 0x00000031612e7223 */ /* 0x000fe2000001002e */
[----:B------:R-:W-:Y:S01]  /*11e30*/  FADD.FTZ R47, R49, R47 ;  /* 0x0000002f312f7221 */ /* 0x000fe20000010000 */
[----:B----4-:R-:W-:Y:S02]  /*11e40*/  HADD2.F32 R48, -RZ, R54.H0_H0 ;  /* 0x20000036ff307230 */ /* 0x010fe40000004100 */
[----:B-----5:R-:W-:-:S03]  /*11e50*/  HADD2.F32 R51, -RZ, R53.H0_H0 ;  /* 0x20000035ff337230 */ /* 0x020fc60000004100 */
[----:B------:R-:W-:Y:S02]  /*11e60*/  FADD.FTZ R48, R48, -UR16 ;  /* 0x8000001030307e21 */ /* 0x000fe40008010000 */
[----:B------:R-:W-:Y:S02]  /*11e70*/  FADD.FTZ R51, R51, -UR16 ;  /* 0x8000001033337e21 */ /* 0x000fe40008010000 */
        /* <DEDUP_REMOVED lines=21> */
.L_x_1931:
        /* <DEDUP_REMOVED lines=35> */
.L_x_1932:
[----:B------:R-:W4:Y:S04]  /*12200*/  LDL.S16 R48, [R1+0x2b8] ;  /* 0x0002b80001307983 */ /* 0x000f280000100600 */
[----:B------:R-:W5:Y:S04]  /*12210*/  LDL.LU.S16 R47, [R1+0x2ba] ;  /* 0x0002ba00012f7983 */ /* 0x000f680000300600 */
[----:B------:R-:W2:Y:S01]  /*12220*/  LDL.S16 R46, [R1+0x2bc] ;  /* 0x0002bc00012e7983 */ /* 0x000ea20000100600 */
[----:B------:R-:W-:Y:S01]  /*12230*/  FMUL.FTZ R45, R92, R124 ;  /* 0x0000007c5c2d7220 */ /* 0x000fe20000410000 */
[----:B------:R-:W-:Y:S01]  /*12240*/  FADD.FTZ R79, R79, R42 ;  /* 0x0000002a4f4f7221 */ /* 0x000fe20000010000 */
[----:B------:R-:W-:Y:S01]  /*12250*/  FFMA.FTZ R80, R43, R40, R80 ;  /* 0x000000282b507223 */ /* 0x000fe20000010050 */
[----:B------:R-:W-:-:S02]  /*12260*/  HADD2.F32 R43, -RZ, R70.H0_H0 ;  /* 0x20000046ff2b7230 */ /* 0x000fc40000004100 */
        /* <DEDUP_REMOVED lines=11> */
[----:B0-----:R-:W-:Y:S01]  /*12320*/  FMUL.FTZ R85, R45, UR12 ;  /* 0x0000000c2d557c20 */ /* 0x001fe20008410000 */
        /* <DEDUP_REMOVED lines=19> */
.L_x_1933:
[----:B------:R-:W2:Y:S04]  /*12460*/  LDL.LU.S16 R46, [R1+0x2b6] ;  /* 0x0002b600012e7983 */ /* 0x000ea80000300600 */
[----:B------:R-:W4:Y:S04]  /*12470*/  LDL.LU.S16 R45, [R1+0x2be] ;  /* 0x0002be00012d7983 */ /* 0x000f280000300600 */
[----:B------:R-:W1:Y:S01]  /*12480*/  LDL.LU.S16 R44, [R1+0x2c6] ;  /* 0x0002c600012c7983 */ /* 0x000e620000300600 */
        /* <DEDUP_REMOVED lines=12> */
[----:B-1----:R-:W-:Y:S02]  /*12550*/  HADD2.F32 R83, -RZ, R44.H0_H0 ;  /* 0x2000002cff537230 */ /* 0x002fe40000004100 */
        /* <DEDUP_REMOVED lines=22> */
.L_x_1934:
[----:B------:R-:W2:Y:S04]  /*126c0*/  LDL.S16 R46, [R1+0x22c] ;  /* 0x00022c00012e7983 */ /* 0x000ea80000100600 */
[----:B------:R-:W4:Y:S04]  /*126d0*/  LDL.LU.S16 R43, [R1+0x22e] ;  /* 0x00022e00012b7983 */ /* 0x000f280000300600 */
[----:B------:R-:W5:Y:S04]  /*126e0*/  LDL.S16 R45, [R1+0x22a] ;  /* 0x00022a00012d7983 */ /* 0x000f680000100600 */
[----:B------:R-:W3:Y:S01]  /*126f0*/  LDL.LU.S16 R44, [R1+0x228] ;  /* 0x00022800012c7983 */ /* 0x000ee20000300600 */
        /* <DEDUP_REMOVED lines=9> */
[----:B----4-:R-:W-:-:S03]  /*12790*/  HADD2.F32 R43, -RZ, R43.H0_H0 ;  /* 0x2000002bff2b7230 */ /* 0x010fc60000004100 */
[----:B------:R-:W-:Y:S01]  /*127a0*/  FADD.FTZ R41, R41, -UR16 ;  /* 0x8000001029297e21 */ /* 0x000fe20008010000 */
[----:B-----5:R-:W-:Y:S02]  /*127b0*/  HADD2.F32 R80, -RZ, R45.H0_H0 ;  /* 0x2000002dff507230 */ /* 0x020fe40000004100 */
[----:B------:R-:W-:Y:S01]  /*127c0*/  FADD.FTZ R43, R43, -UR16 ;  /* 0x800000102b2b7e21 */ /* 0x000fe20008010000 */
        /* <DEDUP_REMOVED lines=22> */
.L_x_1935:
[----:B------:R-:W2:Y:S04]  /*12930*/  LDL.S16 R42, [R1+0x226] ;  /* 0x00022600012a7983 */ /* 0x000ea80000100600 */
[----:B------:R-:W3:Y:S01]  /*12940*/  LDL.S16 R43, [R1+0x2e4] ;  /* 0x0002e400012b7983 */ /* 0x000ee20000100600 */
[----:B------:R-:W-:Y:S01]  /*12950*/  FMUL.FTZ R41, R80, R124 ;  /* 0x0000007c50297220 */ /* 0x000fe20000410000 */
[----:B------:R-:W-:Y:S02]  /*12960*/  HADD2.F32 R70, -RZ, R70.H1_H1 ;  /* 0x30000046ff467230 */ /* 0x000fe40000004100 */
[----:B------:R-:W-:Y:S01]  /*12970*/  FFMA.FTZ R36, R36, R33, R75 ;  /* 0x0000002124247223 */ /* 0x000fe2000001004b */
[----:B------:R-:W-:Y:S01]  /*12980*/  FADD.FTZ R35, R69, R35 ;  /* 0x0000002345237221 */ /* 0x000fe20000010000 */
[----:B------:R-:W-:Y:S01]  /*12990*/  FFMA.FTZ R38, R78, R41, R38 ;  /* 0x000000294e267223 */ /* 0x000fe20000010026 */
[----:B------:R-:W-:Y:S01]  /*129a0*/  FADD.FTZ R40, R40, R41 ;  /* 0x0000002928287221 */ /* 0x000fe20000010000 */
[----:B------:R-:W-:Y:S01]  /*129b0*/  FMUL.FTZ R41, R79, R120 ;  /* 0x000000784f297220 */ /* 0x000fe20000410000 */
[----:B------:R-:W-:Y:S01]  /*129c0*/  FADD.FTZ R70, R70, -UR16 ;  /* 0x8000001046467e21 */ /* 0x000fe20008010000 */
[----:B------:R-:W-:-:S02]  /*129d0*/  HADD2.F32 R76, -RZ, R68.H1_H1 ;  /* 0x30000044ff4c7230 */ /* 0x000fc40000004100 */
        /* <DEDUP_REMOVED lines=26> */
.L_x_1936:
        /* <DEDUP_REMOVED lines=37> */
.L_x_1937:
[----:B------:R-:W2:Y:S04]  /*12dd0*/  LDL.LU.S16 R41, [R1+0x2e6] ;  /* 0x0002e60001297983 */ /* 0x000ea80000300600 */
[----:B------:R-:W3:Y:S01]  /*12de0*/  LDL.S16 R40, [R1+0x2ec] ;  /* 0x0002ec0001287983 */ /* 0x000ee20000100600 */
[----:B------:R-:W-:Y:S01]  /*12df0*/  FMUL.FTZ R38, R72, R124 ;  /* 0x0000007c48267220 */ /* 0x000fe20000410000 */
[----:B------:R-:W-:Y:S01]  /*12e00*/  FADD.FTZ R35, R35, R31 ;  /* 0x0000001f23237221 */ /* 0x000fe20000010000 */
[----:B------:R-:W-:Y:S01]  /*12e10*/  FFMA.FTZ R36, R32, R29, R36 ;  /* 0x0000001d20247223 */ /* 0x000fe20000010024 */
[----:B------:R-:W-:Y:S02]  /*12e20*/  HADD2.F32 R68, -RZ, R68.H0_H0 ;  /* 0x20000044ff447230 */ /* 0x000fe40000004100 */
        /* <DEDUP_REMOVED lines=31> */
.L_x_1938:
        /* <DEDUP_REMOVED lines=35> */
.L_x_1939:
        /* <DEDUP_REMOVED lines=37> */
.L_x_1940:
        /* <DEDUP_REMOVED lines=37> */
.L_x_1941:
        /* <DEDUP_REMOVED lines=39> */
.L_x_1942:
        /* <DEDUP_REMOVED lines=39> */
.L_x_1943:
        /* <DEDUP_REMOVED lines=39> */
.L_x_1944:
        /* <DEDUP_REMOVED lines=39> */
.L_x_1945:
        /* <DEDUP_REMOVED lines=39> */
.L_x_1946:
        /* <DEDUP_REMOVED lines=39> */
.L_x_1947:
        /* <DEDUP_REMOVED lines=41> */
.L_x_1948:
        /* <DEDUP_REMOVED lines=41> */
.L_x_1949:
        /* <DEDUP_REMOVED lines=45> */
.L_x_1950:
        /* <DEDUP_REMOVED lines=45> */
.L_x_1951:
        /* <DEDUP_REMOVED lines=49> */
.L_x_1952:
        /* <DEDUP_REMOVED lines=59> */
.L_x_1953:
        /* <DEDUP_REMOVED lines=59> */
[----:B------:R-:W-:-:S04]  /*15ac0*/  FADD.FTZ R115, R115, R110 ;  /* 0x0000006e73737221 */ /* 0x000fc80000010000 */
[----:B------:R-:W-:-:S04]  /*15ad0*/  FADD.FTZ R115, R115, R108 ;  /* 0x0000006c73737221 */ /* 0x000fc80000010000 */
        /* <DEDUP_REMOVED lines=16> */
[----:B------:R-:W-:-:S03]  /*15be0*/  FFMA.FTZ R116, R112, R110, R116 ;  /* 0x0000006e70747223 */ /* 0x000fc60000010074 */
[----:B------:R-:W-:Y:S01]  /*15bf0*/  FADD.FTZ R110, R113, R109 ;  /* 0x0000006d716e7221 */ /* 0x000fe20000010000 */
[----:B------:R-:W-:-:S04]  /*15c00*/  FFMA.FTZ R109, R106, R108, R116 ;  /* 0x0000006c6a6d7223 */ /* 0x000fc80000010074 */
[----:B------:R-:W-:Y:S02]  /*15c10*/  FFMA.FTZ R109, R102, R104, R109 ;  /* 0x00000068666d7223 */ /* 0x000fe4000001006d */
[----:B------:R-:W1:Y:S04]  /*15c20*/  SHFL.DOWN PT, R102, R123, 0x2, 0x1f ;  /* 0x08401f007b667f89 */ /* 0x000e6800000e0000 */
[----:B------:R-:W0:Y:S01]  /*15c30*/  SHFL.DOWN PT, R104, R125, 0x2, 0x1f ;  /* 0x08401f007d687f89 */ /* 0x000e2200000e0000 */
[----:B------:R-:W-:-:S04]  /*15c40*/  FFMA.FTZ R109, R98, R100, R109 ;  /* 0x00000064626d7223 */ /* 0x000fc8000001006d */
[----:B------:R-:W-:Y:S01]  /*15c50*/  FFMA.FTZ R109, R94, R96, R109 ;  /* 0x000000605e6d7223 */ /* 0x000fe2000001006d */
[----:B------:R-:W-:-:S03]  /*15c60*/  FADD.FTZ R110, R110, R107 ;  /* 0x0000006b6e6e7221 */ /* 0x000fc60000010000 */
[----:B------:R-:W-:Y:S01]  /*15c70*/  FFMA.FTZ R109, R90, R92, R109 ;  /* 0x0000005c5a6d7223 */ /* 0x000fe2000001006d */
[----:B------:R-:W-:-:S03]  /*15c80*/  FADD.FTZ R115, R115, R88 ;  /* 0x0000005873737221 */ /* 0x000fc60000010000 */
[----:B------:R-:W-:Y:S01]  /*15c90*/  FFMA.FTZ R109, R86, R88, R109 ;  /* 0x00000058566d7223 */ /* 0x000fe2000001006d */
[----:B------:R-:W-:Y:S01]  /*15ca0*/  FFMA.FTZ R114, R101, R103, R114 ;  /* 0x0000006765727223 */ /* 0x000fe20000010072 */
[----:B------:R-:W-:Y:S01]  /*15cb0*/  FADD.FTZ R110, R110, R103 ;  /* 0x000000676e6e7221 */ /* 0x000fe20000010000 */
[----:B------:R-:W-:Y:S01]  /*15cc0*/  FADD.FTZ R115, R115, R84 ;  /* 0x0000005473737221 */ /* 0x000fe20000010000 */
[----:B------:R-:W-:Y:S01]  /*15cd0*/  FFMA.FTZ R109, R82, R84, R109 ;  /* 0x00000054526d7223 */ /* 0x000fe2000001006d */
[----:B-1----:R-:W-:Y:S01]  /*15ce0*/  @!P0 FADD.FTZ R123, R123, R102 ;  /* 0x000000667b7b8221 */ /* 0x002fe20000010000 */
[----:B------:R-:W-:Y:S01]  /*15cf0*/  FFMA.FTZ R114, R97, R99, R114 ;  /* 0x0000006361727223 */ /* 0x000fe20000010072 */
[----:B0-----:R-:W-:Y:S01]  /*15d00*/  @!P0 FADD.FTZ R125, R125, R104 ;  /* 0x000000687d7d8221 */ /* 0x001fe20000010000 */
[----:B------:R-:W-:Y:S01]  /*15d10*/  FADD.FTZ R110, R110, R99 ;  /* 0x000000636e6e7221 */ /* 0x000fe20000010000 */
[----:B------:R-:W-:Y:S01]  /*15d20*/  FFMA.FTZ R109, R78, R80, R109 ;  /* 0x000000504e6d7223 */ /* 0x000fe2000001006d */
[----:B------:R-:W-:Y:S01]  /*15d30*/  FADD.FTZ R115, R115, R80 ;  /* 0x0000005073737221 */ /* 0x000fe20000010000 */
[----:B------:R-:W0:Y:S01]  /*15d40*/  SHFL.DOWN PT, R78, R123, 0x4, 0x1f ;  /* 0x08801f007b4e7f89 */ /* 0x000e2200000e0000 */
[----:B------:R-:W-:Y:S01]  /*15d50*/  FFMA.FTZ R114, R93, R95, R114 ;  /* 0x0000005f5d727223 */ /* 0x000fe20000010072 */
[----:B------:R-:W-:-:S02]  /*15d60*/  FADD.FTZ R110, R110, R95 ;  /* 0x0000005f6e6e7221 */ /* 0x000fc40000010000 */
[----:B------:R-:W1:Y:S01]  /*15d70*/  SHFL.DOWN PT, R80, R125, 0x4, 0x1f ;  /* 0x08801f007d507f89 */ /* 0x000e6200000e0000 */
[----:B------:R-:W-:Y:S01]  /*15d80*/  FFMA.FTZ R114, R89, R91, R114 ;  /* 0x0000005b59727223 */ /* 0x000fe20000010072 */
[----:B------:R-:W-:Y:S01]  /*15d90*/  FADD.FTZ R110, R110, R91 ;  /* 0x0000005b6e6e7221 */ /* 0x000fe20000010000 */
[----:B------:R-:W-:Y:S01]  /*15da0*/  FFMA.FTZ R109, R74, R76, R109 ;  /* 0x0000004c4a6d7223 */ /* 0x000fe2000001006d */
[----:B------:R-:W-:Y:S01]  /*15db0*/  FADD.FTZ R115, R115, R76 ;  /* 0x0000004c73737221 */ /* 0x000fe20000010000 */
[----:B------:R-:W-:Y:S01]  /*15dc0*/  FFMA.FTZ R114, R85, R87, R114 ;  /* 0x0000005755727223 */ /* 0x000fe20000010072 */
[----:B------:R-:W-:Y:S01]  /*15dd0*/  FADD.FTZ R110, R110, R87 ;  /* 0x000000576e6e7221 */ /* 0x000fe20000010000 */
[----:B------:R-:W-:Y:S01]  /*15de0*/  ISETP.GT.AND P0, PT, R118, 0x1b, PT ;  /* 0x0000001b7600780c */ /* 0x000fe20003f04270 */
        /* <DEDUP_REMOVED lines=15> */
[----:B-1----:R-:W-:Y:S01]  /*15ee0*/  @!P0 FADD.FTZ R125, R125, R80 ;  /* 0x000000507d7d8221 */ /* 0x002fe20000010000 */
[----:B------:R-:W-:Y:S01]  /*15ef0*/  FFMA.FTZ R114, R69, R71, R114 ;  /* 0x0000004745727223 */ /* 0x000fe20000010072 */
        /* <DEDUP_REMOVED lines=29> */
[----:B------:R-:W-:Y:S01]  /*160d0*/  FFMA.FTZ R114, R37, R39, R114 ;  /* 0x0000002725727223 */ /* 0x000fe20000010072 */
[----:B-1----:R-:W-:Y:S01]  /*160e0*/  @!P0 FADD.FTZ R125, R125, R52 ;  /* 0x000000347d7d8221 */ /* 0x002fe20000010000 */
[----:B------:R-:W-:Y:S01]  /*160f0*/  FADD.FTZ R110, R110, R39 ;  /* 0x000000276e6e7221 */ /* 0x000fe20000010000 */
[----:B------:R-:W-:Y:S01]  /*16100*/  FFMA.FTZ R109, R26, R28, R109 ;  /* 0x0000001c1a6d7223 */ /* 0x000fe2000001006d */
[----:B------:R-:W-:Y:S01]  /*16110*/  FADD.FTZ R115, R115, R28 ;  /* 0x0000001c73737221 */ /* 0x000fe20000010000 */
[----:B------:R-:W-:Y:S01]  /*16120*/  FFMA.FTZ R114, R33, R35, R114 ;  /* 0x0000002321727223 */ /* 0x000fe20000010072 */
[----:B------:R-:W-:Y:S01]  /*16130*/  FADD.FTZ R110, R110, R35 ;  /* 0x000000236e6e7221 */ /* 0x000fe20000010000 */
[----:B------:R-:W0:Y:S01]  /*16140*/  SHFL.DOWN PT, R26, R123, 0x10, 0x1f ;  /* 0x0a001f007b1a7f89 */ /* 0x000e2200000e0000 */
[----:B------:R-:W1:Y:S03]  /*16150*/  S2UR UR8, SR_CgaCtaId ;  /* 0x00000000000879c3 */ /* 0x000e660000008800 */
[----:B------:R-:W4:Y:S01]  /*16160*/  SHFL.DOWN PT, R28, R125, 0x10, 0x1f ;  /* 0x0a001f007d1c7f89 */ /* 0x000f2200000e0000 */
[----:B------:R-:W-:Y:S01]  /*16170*/  FFMA.FTZ R114, R29, R31, R114 ;  /* 0x0000001f1d727223 */ /* 0x000fe20000010072 */
[----:B------:R-:W-:-:S03]  /*16180*/  FADD.FTZ R110, R110, R31 ;  /* 0x0000001f6e6e7221 */ /* 0x000fc60000010000 */
        /* <DEDUP_REMOVED lines=15> */
[----:B------:R-:W-:Y:S01]  /*16280*/  UMOV UR7, 0x400 ;  /* 0x0000040000077882 */ /* 0x000fe20000000000 */
[----:B------:R-:W2:Y:S01]  /*16290*/  LDC.64 R24, c[0x0][0x268] ;  /* 0x00009a00ff187b82 */ /* 0x000ea20000000a00 */
[----:B------:R-:W-:Y:S01]  /*162a0*/  UIADD3 UR6, UR7, 0x90, URZ ;  /* 0x0000009007067890 */ /* 0x000fe2000fffe03f */
[----:B------:R-:W-:Y:S01]  /*162b0*/  FFMA.FTZ R109, R10, R12, R109 ;  /* 0x0000000c0a6d7223 */ /* 0x000fe2000001006d */
[----:B------:R-:W-:Y:S01]  /*162c0*/  FADD.FTZ R115, R115, R12 ;  /* 0x0000000c73737221 */ /* 0x000fe20000010000 */
[----:B------:R-:W-:Y:S01]  /*162d0*/  FFMA.FTZ R114, R9, R11, R114 ;  /* 0x0000000b09727223 */ /* 0x000fe20000010072 */
[----:B------:R-:W-:Y:S01]  /*162e0*/  FADD.FTZ R110, R110, R11 ;  /* 0x0000000b6e6e7221 */ /* 0x000fe20000010000 */
[----:B0-----:R-:W-:Y:S01]  /*162f0*/  @!P0 FADD.FTZ R123, R123, R26 ;  /* 0x0000001a7b7b8221 */ /* 0x001fe20000010000 */
[----:B----4-:R-:W-:Y:S01]  /*16300*/  @!P0 FADD.FTZ R125, R125, R28 ;  /* 0x0000001c7d7d8221 */ /* 0x010fe20000010000 */
[----:B------:R-:W-:Y:S01]  /*16310*/  ISETP.NE.AND P0, PT, R118, RZ, PT ;  /* 0x000000ff7600720c */ /* 0x000fe20003f05270 */
[----:B-1----:R-:W-:Y:S01]  /*16320*/  ULEA UR6, UR8, UR6, 0x18 ;  /* 0x0000000608067291 */ /* 0x002fe2000f8ec03f */
        /* <DEDUP_REMOVED lines=8> */
[----:B------:R-:W-:-:S02]  /*163b0*/  MOV R2, R123 ;  /* 0x0000007b00027202 */ /* 0x000fc40000000f00 */
[----:B------:R-:W-:Y:S02]  /*163c0*/  MOV R3, R125 ;  /* 0x0000007d00037202 */ /* 0x000fe40000000f00 */
        /* <DEDUP_REMOVED lines=11> */
[----:B------:R-:W1:Y:S04]  /*16480*/  LDS.64 R20, [UR6+0x18] ;  /* 0x00001806ff147984 */ /* 0x000e680008000a00 */
[----:B------:R-:W0:Y:S04]  /*16490*/  LDS.128 R32, [UR6+0x20] ;  /* 0x00002006ff207984 */ /* 0x000e280008000c00 */
[----:B------:R-:W2:Y:S04]  /*164a0*/  LDS.128 R28, [UR6+0x30] ;  /* 0x00003006ff1c7984 */ /* 0x000ea80008000c00 */
[----:B------:R-:W3:Y:S04]  /*164b0*/  LDS.128 R16, [UR6+0x40] ;  /* 0x00004006ff107984 */ /* 0x000ee80008000c00 */
[----:B------:R-:W4:Y:S04]  /*164c0*/  LDS.128 R12, [UR6+0x50] ;  /* 0x00005006ff0c7984 */ /* 0x000f280008000c00 */
[----:B------:R-:W4:Y:S01]  /*164d0*/  LDS.128 R4, [UR6+0x60] ;  /* 0x00006006ff047984 */ /* 0x000f220008000c00 */
[----:B-1----:R-:W-:Y:S01]  /*164e0*/  FADD.FTZ R23, R2, R20 ;  /* 0x0000001402177221 */ /* 0x002fe20000010000 */
[----:B------:R-:W-:-:S03]  /*164f0*/  FADD.FTZ R0, R3, R21 ;  /* 0x0000001503007221 */ /* 0x000fc60000010000 */
[----:B0-----:R-:W-:Y:S01]  /*16500*/  FADD.FTZ R3, R23, R32 ;  /* 0x0000002017037221 */ /* 0x001fe20000010000 */
        /* <DEDUP_REMOVED lines=24> */
.L_x_1955:
[----:B------:R-:W-:Y:S05]  /*16690*/  BSYNC B0 ;  /* 0x0000000000007941 */ /* 0x000fea0003800000 */
.L_x_1954:
        /* <DEDUP_REMOVED lines=8> */
[----:B------:R-:W4:Y:S04]  /*16720*/  LDS.128 R12, [R26+0x1500] ;  /* 0x001500001a0c7984 */ /* 0x000f280000000c00 */
[----:B------:R-:W4:Y:S01]  /*16730*/  LDS.128 R4, [R26+0x1880] ;  /* 0x001880001a047984 */ /* 0x000f220000000c00 */
[----:B-1----:R-:W-:Y:S01]  /*16740*/  FADD.FTZ R0, R9, R33 ;  /* 0x0000002109007221 */ /* 0x002fe20000010000 */
[----:B------:R-:W-:Y:S01]  /*16750*/  FADD.FTZ R27, R8, R32 ;  /* 0x00000020081b7221 */ /* 0x000fe20000010000 */
[----:B0-----:R-:W-:Y:S01]  /*16760*/  FADD.FTZ R9, R10, R34 ;  /* 0x000000220a097221 */ /* 0x001fe20000010000 */
        /* <DEDUP_REMOVED lines=25> */
.L_x_1957:
[----:B------:R-:W-:Y:S05]  /*16900*/  BSYNC B0 ;  /* 0x0000000000007941 */ /* 0x000fea0003800000 */
.L_x_1956:
[----:B------:R-:W-:Y:S01]  /*16910*/  ULDC UR7, c[0x0][0xc] ;  /* 0x0000030000077ab9 */ /* 0x000fe20000000800 */
[----:B------:R-:W-:Y:S01]  /*16920*/  BSSY B0, `(.L_x_1958) ;  /* 0x000001c000007945 */ /* 0x000fe20003800000 */
[----:B------:R-:W-:-:S03]  /*16930*/  IMAD.WIDE R24, R41, 0x4, R24 ;  /* 0x0000000429187825 */ /* 0x000fc600078e0218 */
[----:B------:R-:W-:Y:S05]  /*16940*/  @P3 BRA `(.L_x_1959) ;  /* 0x0000000000643947 */ /* 0x000fea0003800000 */
[----:B------:R-:W1:Y:S01]  /*16950*/  LDC.64 R6, c[0x0][0x288] ;  /* 0x0000a200ff067b82 */ /* 0x000e620000000a00 */
[----:B------:R2:W-:Y:S07]  /*16960*/  REDG.E.ADD.F32.FTZ.RN.STRONG.GPU desc[UR10][R24.64], R8 ;  /* 0x00000008180079a6 */ /* 0x0005ee000c10f38a */
[----:B------:R-:W3:Y:S01]  /*16970*/  LDC.64 R12, c[0x0][0x288] ;  /* 0x0000a200ff0c7b82 */ /* 0x000ee20000000a00 */
[----:B-1----:R-:W-:Y:S01]  /*16980*/  IMAD.WIDE.U32 R4, R6, 0x3, RZ ;  /* 0x0000000306047825 */ /* 0x002fe200078e00ff */
        /* <DEDUP_REMOVED lines=21> */
.L_x_1959:
[----:B------:R-:W-:Y:S05]  /*16ae0*/  BSYNC B0 ;  /* 0x0000000000007941 */ /* 0x000fea0003800000 */
.L_x_1958:
[----:B------:R-:W-:-:S06]  /*16af0*/  UISETP.GE.U32.AND UP0, UPT, UR7, 0x2, UPT ;  /* 0x000000020700788c */ /* 0x000fcc000bf06070 */
[----:B------:R-:W-:-:S13]  /*16b00*/  PLOP3.LUT P0, PT, PT, PT, UP0, 0x80, 0x0 ;  /* 0x000000000000781c */ /* 0x000fda0003f0f008 */
[----:B------:R-:W-:Y:S05]  /*16b10*/  @!P0 BRA `(.L_x_1960) ;  /* 0x0000001000b48947 */ /* 0x000fea0003800000 */
[----:B--2---:R-:W1:Y:S01]  /*16b20*/  LDC R6, c[0x0][0x10] ;  /* 0x00000400ff067b82 */ /* 0x004e620000000800 */
[----:B------:R-:W2:Y:S01]  /*16b30*/  S2R R7, SR_CTAID.Y ;  /* 0x0000000000077919 */ /* 0x000ea20000002600 */
[----:B------:R-:W-:Y:S01]  /*16b40*/  ULOP3.LUT UR6, UR4, 0x1, URZ, 0xc0, !UPT ;  /* 0x0000000104067892 */ /* 0x000fe2000f8ec03f */
[----:B------:R-:W-:Y:S05]  /*16b50*/  BSSY B0, `(.L_x_1961) ;  /* 0x0000027000007945 */ /* 0x000fea0003800000 */
[----:B------:R-:W3:Y:S08]  /*16b60*/  LDC.64 R4, c[0x0][0x258] ;  /* 0x00009600ff047b82 */ /* 0x000ef00000000a00 */
[----:B0-----:R-:W0:Y:S01]  /*16b70*/  LDC.64 R8, c[0x0][0x260] ;  /* 0x00009800ff087b82 */ /* 0x001e220000000a00 */
[----:B-1----:R-:W-:-:S04]  /*16b80*/  IMAD R0, R6, UR6, RZ ;  /* 0x0000000606007c24 */ /* 0x002fc8000f8e02ff */
[C---:B------:R-:W-:Y:S01]  /*16b90*/  IMAD R10, R0.reuse, UR7, RZ ;  /* 0x00000007000a7c24 */ /* 0x040fe2000f8e02ff */
[----:B--2---:R-:W-:-:S04]  /*16ba0*/  IADD3 R11, R0, R7, RZ ;  /* 0x00000007000b7210 */ /* 0x004fc80007ffe0ff */
[----:B------:R-:W-:Y:S01]  /*16bb0*/  SHF.L.U32 R13, R10, 0x1, RZ ;  /* 0x000000010a0d7819 */ /* 0x000fe200000006ff */
[----:B---3--:R-:W-:-:S04]  /*16bc0*/  IMAD.WIDE.U32 R10, R11, 0x4, R4 ;  /* 0x000000040b0a7825 */ /* 0x008fc800078e0004 */
[----:B0-----:R-:W-:Y:S01]  /*16bd0*/  IMAD.WIDE R4, R13, 0x4, R8 ;  /* 0x000000040d047825 */ /* 0x001fe200078e0208 */
        /* <DEDUP_REMOVED lines=25> */
.L_x_1963:
[----:B------:R-:W2:Y:S04]  /*16d70*/  LDG.E.STRONG.GPU R0, desc[UR10][R10.64] ;  /* 0x0000000a0a007981 */ /* 0x000ea8000c1ef900 */
[----:B--2---:R-:W-:Y:S04]  /*16d80*/  CCTL.IVALL ;  /* 0x00000000ff00798f */ /* 0x004fe80002000000 */
[----:B------:R0:W-:Y:S01]  /*16d90*/  STL [R1], R0 ;  /* 0x0000000001007387 */ /* 0x0001e20000100800 */
[----:B------:R-:W-:-:S13]  /*16da0*/  ISETP.NE.AND P0, PT, R0, UR6, PT ;  /* 0x0000000600007c0c */ /* 0x000fda000bf05270 */
[----:B0-----:R-:W-:Y:S05]  /*16db0*/  @P0 BRA `(.L_x_1963) ;  /* 0xfffffffc00ec0947 */ /* 0x001fea000383ffff */
.L_x_1962:
[----:B------:R-:W-:Y:S05]  /*16dc0*/  BSYNC B0 ;  /* 0x0000000000007941 */ /* 0x000fea0003800000 */
.L_x_1961:
        /* <DEDUP_REMOVED lines=18> */
.L_x_1967:
        /* <DEDUP_REMOVED lines=115> */
.L_x_1966:
        /* <DEDUP_REMOVED lines=61> */
.L_x_1968:
[----:B------:R-:W-:-:S13]  /*179f0*/  ISETP.NE.OR P0, PT, R0, RZ, P0 ;  /* 0x000000ff0000720c */ /* 0x000fda0000705670 */
[----:B------:R-:W-:Y:S05]  /*17a00*/  @!P0 BRA `(.L_x_1964) ;  /* 0x00000000007c8947 */ /* 0x000fea0003800000 */
.L_x_1965:
        /* <DEDUP_REMOVED lines=31> */
.L_x_1964:
        /* <DEDUP_REMOVED lines=11> */
.L_x_1970:
[----:B------:R-:W-:Y:S05]  /*17cb0*/  BSYNC B0 ;  /* 0x0000000000007941 */ /* 0x000fea0003800000 */
.L_x_1969:
        /* <DEDUP_REMOVED lines=19> */
.L_x_1960:
[----:B------:R-:W1:Y:S01]  /*17df0*/  S2UR UR7, SR_CgaCtaId ;  /* 0x00000000000779c3 */ /* 0x000e620000008800 */
[----:B------:R-:W-:Y:S01]  /*17e00*/  UMOV UR6, 0x400 ;  /* 0x0000040000067882 */ /* 0x000fe20000000000 */
[----:B--2---:R-:W-:Y:S01]  /*17e10*/  HFMA2.MMA R6, -RZ, RZ, 0, 0 ;  /* 0x00000000ff067435 */ /* 0x004fe200000001ff */
[----:B------:R-:W-:Y:S01]  /*17e20*/  ULDC.64 UR8, c[0x0][0x288] ;  /* 0x0000a20000087ab9 */ /* 0x000fe20000000a00 */
[----:B------:R-:W-:Y:S01]  /*17e30*/  ULDC.64 UR18, c[0x0][0x210] ;  /* 0x0000840000127ab9 */ /* 0x000fe20000000a00 */
[----:B-1----:R-:W-:-:S09]  /*17e40*/  ULEA UR6, UR7, UR6, 0x18 ;  /* 0x0000000607067291 */ /* 0x002fd2000f8ec03f */
[----:B------:R-:W-:Y:S01]  /*17e50*/  @!P2 STS.64 [UR6+0x88], R2 ;  /* 0x00008802ff00a988 */ /* 0x000fe20008000a06 */
[----:B------:R-:W-:Y:S01]  /*17e60*/  BAR.SYNC.DEFER_BLOCKING 0x0 ;  /* 0x0000000000007b1d */ /* 0x000fe20000010000 */
[----:B------:R-:W-:-:S05]  /*17e70*/  ISETP.NE.AND P2, PT, RZ, UR15, PT ;  /* 0x0000000fff007c0c */ /* 0x000fca000bf45270 */
[----:B------:R-:W1:Y:S01]  /*17e80*/  LDS.64 R4, [UR6+0x88] ;  /* 0x00008806ff047984 */ /* 0x000e620008000a00 */
[----:B------:R-:W-:Y:S02]  /*17e90*/  ULDC UR6, c[0x0][0x2bc] ;  /* 0x0000af0000067ab9 */ /* 0x000fe40000000800 */
[----:B-1----:R-:W-:Y:S01]  /*17ea0*/  FMUL.FTZ R0, R4, UR6 ;  /* 0x0000000604007c20 */ /* 0x002fe20008410000 */
[----:B------:R-:W-:Y:S01]  /*17eb0*/  FMUL.FTZ R7, R5, UR6 ;  /* 0x0000000605077c20 */ /* 0x000fe20008410000 */
[----:B------:R-:W-:-:S06]  /*17ec0*/  ULDC.64 UR6, c[0x0][0x290] ;  /* 0x0000a40000067ab9 */ /* 0x000fcc0000000a00 */
.L_x_1973:
[----:B0-----:R-:W-:-:S05]  /*17ed0*/  LEA R8, R6, UR14, 0x2 ;  /* 0x0000000e06087c11 */ /* 0x001fca000f8e10ff */
[----:B------:R-:W2:Y:S04]  /*17ee0*/  LDL R2, [R8+0x10] ;  /* 0x0000100008027983 */ /* 0x000ea80000100800 */
[----:B------:R-:W3:Y:S04]  /*17ef0*/  LDL R10, [R8+0x14] ;  /* 0x00001400080a7983 */ /* 0x000ee80000100800 */
[----:B------:R-:W4:Y:S04]  /*17f00*/  LDL R4, [R8+0x110] ;  /* 0x0001100008047983 */ /* 0x000f280000100800 */
        /* <DEDUP_REMOVED lines=8> */
[----:B------:R-:W1:Y:S01]  /*17f90*/  @!P0 LDC.64 R18, c[0x0][0x210] ;  /* 0x00008400ff128b82 */ /* 0x000e620000000a00 */
[--C-:B--2---:R-:W-:Y:S02]  /*17fa0*/  HADD2.F32 R3, -RZ, R2.reuse.H0_H0 ;  /* 0x20000002ff037230 */ /* 0x104fe40000004100 */
[----:B------:R-:W-:-:S02]  /*17fb0*/  HADD2.F32 R2, -RZ, R2.H1_H1 ;  /* 0x30000002ff027230 */ /* 0x000fc40000004100 */
[--C-:B---3--:R-:W-:Y:S02]  /*17fc0*/  HADD2.F32 R11, -RZ, R10.reuse.H0_H0 ;  /* 0x2000000aff0b7230 */ /* 0x108fe40000004100 */
[----:B------:R-:W-:Y:S01]  /*17fd0*/  FADD.FTZ R3, R3, -UR16 ;  /* 0x8000001003037e21 */ /* 0x000fe20008010000 */
[----:B------:R-:W-:Y:S02]  /*17fe0*/  HADD2.F32 R10, -RZ, R10.H1_H1 ;  /* 0x3000000aff0a7230 */ /* 0x000fe40000004100 */
[----:B------:R-:W-:Y:S01]  /*17ff0*/  FADD.FTZ R2, R2, -UR16 ;  /* 0x8000001002027e21 */ /* 0x000fe20008010000 */
[----:B------:R-:W-:Y:S01]  /*18000*/  FMUL.FTZ R20, R3, UR12 ;  /* 0x0000000c03147c20 */ /* 0x000fe20008410000 */
[----:B------:R-:W-:Y:S02]  /*18010*/  FADD.FTZ R11, R11, -UR16 ;  /* 0x800000100b0b7e21 */ /* 0x000fe40008010000 */
[----:B------:R-:W-:Y:S01]  /*18020*/  FMUL.FTZ R21, R2, UR12 ;  /* 0x0000000c02157c20 */ /* 0x000fe20008410000 */
[----:B------:R-:W-:Y:S01]  /*18030*/  @P2 FFMA.FTZ R3, R20, R124, R119 ;  /* 0x0000007c14032223 */ /* 0x000fe20000010077 */
[----:B------:R-:W-:-:S02]  /*18040*/  FMUL.FTZ R22, R11, UR12 ;  /* 0x0000000c0b167c20 */ /* 0x000fc40008410000 */
[----:B------:R-:W-:Y:S01]  /*18050*/  @P2 FFMA.FTZ R2, R21, R120, R122 ;  /* 0x0000007815022223 */ /* 0x000fe2000001007a */
[----:B------:R-:W-:Y:S01]  /*18060*/  @P2 FMUL.FTZ R5, R3, -1.4426950216293334961 ;  /* 0xbfb8aa3b03052820 */ /* 0x000fe20000410000 */
[----:B------:R-:W-:Y:S02]  /*18070*/  @P2 FFMA.FTZ R14, R22, R124, R119 ;  /* 0x0000007c160e2223 */ /* 0x000fe40000010077 */
[----:B------:R-:W-:Y:S02]  /*18080*/  @P2 FMUL.FTZ R9, R2, -1.4426950216293334961 ;  /* 0xbfb8aa3b02092820 */ /* 0x000fe40000410000 */
[----:B------:R-:W-:Y:S01]  /*18090*/  @P2 FMUL.FTZ R16, R14, -1.4426950216293334961 ;  /* 0xbfb8aa3b0e102820 */ /* 0x000fe20000410000 */
[----:B------:R-:W0:Y:S08]  /*180a0*/  @P2 MUFU.EX2 R5, R5 ;  /* 0x0000000500052308 */ /* 0x000e300000000800 */
[----:B------:R-:W2:Y:S08]  /*180b0*/  @P2 MUFU.EX2 R9, R9 ;  /* 0x0000000900092308 */ /* 0x000eb00000000800 */
[----:B------:R-:W3:Y:S01]  /*180c0*/  @P2 MUFU.EX2 R16, R16 ;  /* 0x0000001000102308 */ /* 0x000ee20000000800 */
[----:B0-----:R-:W-:Y:S01]  /*180d0*/  @P2 FADD.FTZ R8, R5, 1 ;  /* 0x3f80000005082421 */ /* 0x001fe20000010000 */
[----:B------:R-:W-:-:S04]  /*180e0*/  FADD.FTZ R5, R10, -UR16 ;  /* 0x800000100a057e21 */ /* 0x000fc80008010000 */
[----:B------:R-:W-:Y:S01]  /*180f0*/  FMUL.FTZ R27, R5, UR12 ;  /* 0x0000000c051b7c20 */ /* 0x000fe20008410000 */
[----:B----4-:R-:W-:Y:S01]  /*18100*/  HADD2.F32 R5, -RZ, R4.H0_H0 ;  /* 0x20000004ff057230 */ /* 0x010fe20000004100 */
[----:B------:R-:W0:Y:S01]  /*18110*/  @P2 MUFU.RCP R8, R8 ;  /* 0x0000000800082308 */ /* 0x000e220000001000 */
[----:B--2---:R-:W-:Y:S01]  /*18120*/  @P2 FADD.FTZ R9, R9, 1 ;  /* 0x3f80000009092421 */ /* 0x004fe20000010000 */
[----:B------:R-:W-:-:S04]  /*18130*/  @P2 FFMA.FTZ R15, R27, R120, R122 ;  /* 0x000000781b0f2223 */ /* 0x000fc8000001007a */
[----:B------:R-:W-:Y:S02]  /*18140*/  @P2 FMUL.FTZ R17, R15, -1.4426950216293334961 ;  /* 0xbfb8aa3b0f112820 */ /* 0x000fe40000410000 */
[----:B------:R2:W4:Y:S01]  /*18150*/  @P2 MUFU.RCP R10, R9 ;  /* 0x00000009000a2308 */ /* 0x0005220000001000 */
[----:B---3--:R-:W-:-:S07]  /*18160*/  @P2 FADD.FTZ R16, R16, 1 ;  /* 0x3f80000010102421 */ /* 0x008fce0000010000 */
[----:B------:R-:W3:Y:S01]  /*18170*/  @P2 MUFU.EX2 R17, R17 ;  /* 0x0000001100112308 */ /* 0x000ee20000000800 */
[----:B0-----:R-:W-:Y:S01]  /*18180*/  @P2 FADD.FTZ R12, -R8, 1 ;  /* 0x3f800000080c2421 */ /* 0x001fe20000010100 */
[----:B--2---:R-:W-:Y:S02]  /*18190*/  HADD2.F32 R9, -RZ, R4.H1_H1 ;  /* 0x30000004ff097230 */ /* 0x004fe40000004100 */
[----:B------:R-:W-:Y:S01]  /*181a0*/  @P2 FMUL.FTZ R8, R5, R8 ;  /* 0x0000000805082220 */ /* 0x000fe20000410000 */
[--C-:B------:R-:W-:Y:S01]  /*181b0*/  FFMA.FTZ R4, R0, R20, R7.reuse ;  /* 0x0000001400047223 */ /* 0x100fe20000010007 */
[----:B------:R-:W-:Y:S02]  /*181c0*/  @P2 FFMA.FTZ R3, R3, R12, 1 ;  /* 0x3f80000003032423 */ /* 0x000fe4000001000c */
[----:B------:R-:W0:Y:S01]  /*181d0*/  @P2 MUFU.RCP R16, R16 ;  /* 0x0000001000102308 */ /* 0x000e220000001000 */
[----:B----4-:R-:W-:Y:S01]  /*181e0*/  @P2 FADD.FTZ R11, -R10, 1 ;  /* 0x3f8000000a0b2421 */ /* 0x010fe20000010100 */
[----:B------:R-:W-:Y:S01]  /*181f0*/  @P2 FMUL.FTZ R10, R9, R10 ;  /* 0x0000000a090a2220 */ /* 0x000fe20000410000 */
[----:B------:R-:W-:Y:S01]  /*18200*/  @P2 FMUL.FTZ R5, R8, R3 ;  /* 0x0000000308052220 */ /* 0x000fe20000410000 */
[----:B------:R-:W-:Y:S01]  /*18210*/  @!P0 MOV R3, R63 ;  /* 0x0000003f00038202 */ /* 0x000fe20000000f00 */
[----:B------:R-:W-:Y:S01]  /*18220*/  @P2 FFMA.FTZ R11, R2, R11, 1 ;  /* 0x3f800000020b2423 */ /* 0x000fe2000001000b */
[----:B------:R-:W-:Y:S01]  /*18230*/  @!P0 MOV R2, R64 ;  /* 0x0000004000028202 */ /* 0x000fe20000000f00 */
[----:B------:R-:W-:Y:S01]  /*18240*/  FFMA.FTZ R8, R0, R21, R7 ;  /* 0x0000001500087223 */ /* 0x000fe20000010007 */
[----:B------:R-:W-:Y:S01]  /*18250*/  FFMA.FTZ R5, R5, R124, -R4 ;  /* 0x0000007c05057223 */ /* 0x000fe20000010804 */
[----:B------:R-:W-:Y:S01]  /*18260*/  @P2 FMUL.FTZ R9, R10, R11 ;  /* 0x0000000b0a092220 */ /* 0x000fe20000410000 */
[----:B-1----:R-:W-:-:S02]  /*18270*/  @!P0 IMAD R10, R25, R28, RZ ;  /* 0x0000001c190a8224 */ /* 0x002fc400078e02ff */
[----:B---3--:R-:W-:Y:S01]  /*18280*/  @P2 FADD.FTZ R17, R17, 1 ;  /* 0x3f80000011112421 */ /* 0x008fe20000010000 */
[----:B------:R-:W-:-:S04]  /*18290*/  @!P0 IMAD.WIDE.U32 R2, R23, R28, R2 ;  /* 0x0000001c17028225 */ /* 0x000fc800078e0002 */
[----:B------:R-:W-:Y:S01]  /*182a0*/  FFMA.FTZ R9, R9, R120, -R8 ;  /* 0x0000007809097223 */ /* 0x000fe20000010808 */
[----:B------:R-:W-:Y:S01]  /*182b0*/  FMUL.FTZ R12, R5, UR12 ;  /* 0x0000000c050c7c20 */ /* 0x000fe20008410000 */
[C---:B------:R-:W-:Y:S01]  /*182c0*/  @!P0 IMAD R11, R23.reuse, R29, R10 ;  /* 0x0000001d170b8224 */ /* 0x040fe200078e020a */
[----:B------:R-:W-:Y:S01]  /*182d0*/  @!P0 LEA R4, P3, R2, R18, 0x1 ;  /* 0x0000001202048211 */ /* 0x000fe200078608ff */
[----:B------:R-:W1:Y:S01]  /*182e0*/  @P2 MUFU.RCP R10, R17 ;  /* 0x00000011000a2308 */ /* 0x000e620000001000 */
[----:B------:R-:W-:Y:S02]  /*182f0*/  IADD3 R23, R23, 0x8, RZ ;  /* 0x0000000817177810 */ /* 0x000fe40007ffe0ff */
[----:B------:R-:W-:Y:S01]  /*18300*/  @!P0 IADD3 R8, R3, R11, RZ ;  /* 0x0000000b03088210 */ /* 0x000fe20007ffe0ff */
[----:B------:R-:W-:Y:S01]  /*18310*/  @!P0 FMUL.FTZ R3, R9, UR12 ;  /* 0x0000000c09038c20 */ /* 0x000fe20008410000 */
[----:B0-----:R-:W-:Y:S02]  /*18320*/  @P2 FADD.FTZ R9, -R16, 1 ;  /* 0x3f80000010092421 */ /* 0x001fe40000010100 */
[----:B------:R-:W-:Y:S01]  /*18330*/  @!P0 LEA.HI.X R5, R2, R19, R8, 0x1, P3 ;  /* 0x0000001302058211 */ /* 0x000fe200018f0c08 */
[----:B------:R-:W-:Y:S01]  /*18340*/  FFMA.FTZ R8, R0, R27, R7 ;  /* 0x0000001b00087223 */ /* 0x000fe20000010007 */
[----:B------:R-:W-:Y:S01]  /*18350*/  @!P0 F2FP.F16.F32.PACK_AB R11, R3, R12 ;  /* 0x0000000c030b823e */ /* 0x000fe200000000ff */
[--C-:B------:R-:W-:Y:S01]  /*18360*/  HADD2.F32 R3, -RZ, R13.reuse.H0_H0 ;  /* 0x2000000dff037230 */ /* 0x100fe20000004100 */
[----:B------:R-:W-:Y:S01]  /*18370*/  SHF.R.S32.HI R12, RZ, 0x1f, R23 ;  /* 0x0000001fff0c7819 */ /* 0x000fe20000011417 */
[----:B------:R-:W-:-:S02]  /*18380*/  HADD2.F32 R13, -RZ, R13.H1_H1 ;  /* 0x3000000dff0d7230 */ /* 0x000fc40000004100 */
[----:B------:R-:W-:Y:S01]  /*18390*/  @P2 FFMA.FTZ R9, R14, R9, 1 ;  /* 0x3f8000000e092423 */ /* 0x000fe20000010009 */
[----:B------:R0:W-:Y:S01]  /*183a0*/  @!P0 STG.E desc[UR10][R4.64], R11 ;  /* 0x0000000b04008986 */ /* 0x0001e2000c10190a */
[----:B------:R-:W-:Y:S01]  /*183b0*/  ISETP.GE.U32.AND P0, PT, R23, UR6, PT ;  /* 0x0000000617007c0c */ /* 0x000fe2000bf06070 */
[----:B------:R-:W-:Y:S01]  /*183c0*/  @P2 FMUL.FTZ R16, R3, R16 ;  /* 0x0000001003102220 */ /* 0x000fe20000410000 */
[----:B-1----:R-:W-:Y:S01]  /*183d0*/  @P2 FADD.FTZ R2, -R10, 1 ;  /* 0x3f8000000a022421 */ /* 0x002fe20000010100 */
[----:B------:R-:W-:Y:S01]  /*183e0*/  @P2 FMUL.FTZ R10, R13, R10 ;  /* 0x0000000a0d0a2220 */ /* 0x000fe20000410000 */
[----:B------:R-:W-:Y:S01]  /*183f0*/  ISETP.GE.OR.EX P0, PT, R12, UR7, P1, P0 ;  /* 0x000000070c007c0c */ /* 0x000fe20008f06700 */
[----:B------:R-:W-:Y:S01]  /*18400*/  @P2 FMUL.FTZ R3, R16, R9 ;  /* 0x0000000910032220 */ /* 0x000fe20000410000 */
[----:B------:R-:W-:Y:S01]  /*18410*/  @P2 FFMA.FTZ R15, R15, R2, 1 ;  /* 0x3f8000000f0f2423 */ /* 0x000fe20000010002 */
[----:B------:R-:W-:Y:S01]  /*18420*/  FFMA.FTZ R2, R0, R22, R7 ;  /* 0x0000001600027223 */ /* 0x000fe20000010007 */
[----:B------:R-:W-:-:S02]  /*18430*/  ISETP.NE.AND P3, PT, R6, 0x40, PT ;  /* 0x000000400600780c */ /* 0x000fc40003f65270 */
[----:B------:R-:W-:Y:S01]  /*18440*/  @P2 FMUL.FTZ R13, R10, R15 ;  /* 0x0000000f0a0d2220 */ /* 0x000fe20000410000 */
[----:B0-----:R-:W-:-:S03]  /*18450*/  FFMA.FTZ R4, R3, R124, -R2 ;  /* 0x0000007c03047223 */ /* 0x001fc60000010802 */
        /* <DEDUP_REMOVED lines=14> */
.L_x_1972:
[----:B------:R-:W-:Y:S05]  /*18540*/  BSYNC B0 ;  /* 0x0000000000007941 */ /* 0x000fea0003800000 */
.L_x_1971:
        /* <DEDUP_REMOVED lines=10> */
.L_x_1887:
        /* <DEDUP_REMOVED lines=25> */
.L_x_1976:
[----:B------:R-:W-:Y:S05]  /*18780*/  BSYNC B0 ;  /* 0x0000000000007941 */ /* 0x000fea0003800000 */
.L_x_1975:
[----:B------:R-:W-:Y:S05]  /*18790*/  @P0 EXIT ;  /* 0x000000000000094d */ /* 0x000fea0003800000 */
[----:B------:R-:W-:Y:S05]  /*187a0*/  @P2 BRA `(.L_x_1977) ;  /* 0x0000000000202947 */ /* 0x000fea0003800000 */
[----:B------:R-:W-:-:S05]  /*187b0*/  IMAD R0, R6, R7, RZ ;  /* 0x0000000706007224 */ /* 0x000fca00078e02ff */
[----:B------:R-:W-:-:S13]  /*187c0*/  ISETP.NE.AND P0, PT, R0, -0x1, PT ;  /* 0xffffffff0000780c */ /* 0x000fda0003f05270 */
[----:B------:R-:W-:Y:S05]  /*187d0*/  @!P0 BRA `(.L_x_1977) ;  /* 0x0000000000148947 */ /* 0x000fea0003800000 */
.L_x_1978:
[----:B0-----:R-:W2:Y:S04]  /*187e0*/  LDG.E.STRONG.GPU R5, desc[UR10][R2.64] ;  /* 0x0000000a02057981 */ /* 0x001ea8000c1ef900 */
[----:B--2---:R-:W-:Y:S01]  /*187f0*/  CCTL.IVALL ;  /* 0x00000000ff00798f */ /* 0x004fe20002000000 */
[----:B------:R-:W-:Y:S05]  /*18800*/  YIELD ;  /* 0x0000000000007946 */ /* 0x000fea0003800000 */
[----:B------:R-:W-:-:S13]  /*18810*/  ISETP.NE.AND P0, PT, R5, R0, PT ;  /* 0x000000000500720c */ /* 0x000fda0003f05270 */
[----:B------:R-:W-:Y:S05]  /*18820*/  @P0 BRA `(.L_x_1978) ;  /* 0xfffffffc00ec0947 */ /* 0x000fea000383ffff */
.L_x_1977:
        /* <DEDUP_REMOVED lines=27> */
.L_x_1979:
        /* <DEDUP_REMOVED lines=27> */
.L_x_1980:
        /* <DEDUP_REMOVED lines=15> */
.L_x_5613:


//--------------------- .text._Z35group_norm_nhwc_bwd_one_pass_kernelI11Fp16IOFp16WLi64ELi112ELi448EEv26Group_norm_nhwc_bwd_params --------------------------
	.section	.text._Z35group_norm_nhwc_bwd_one_pass_kernelI11Fp16IOFp16WLi64ELi112ELi448EEv26Group_norm_nhwc_bwd_params,"ax",@progbits
	.align	128
        .global         _Z35group_norm_nhwc_bwd_one_pass_kernelI11Fp16IOFp16WLi64ELi112ELi448EEv26Group_norm_nhwc_bwd_params
        .type           _Z35group_norm_nhwc_bwd_one_pass_kernelI11Fp16IOFp16WLi64ELi112ELi448EEv26Group_norm_nhwc_bwd_params,@function
        .size           _Z35group_norm_nhwc_bwd_one_pass_kernelI11Fp16IOFp16WLi64ELi112ELi448EEv26Group_norm_nhwc_bwd_params,(.L_x_5614 - _Z35group_norm_nhwc_bwd_one_pass_kernelI11Fp16IOFp16WLi64ELi112ELi448EEv26Group_norm_nhwc_bwd_params)
        .other          _Z35group_norm_nhwc_bwd_one_pass_kernelI11Fp16IOFp16WLi64ELi112ELi448EEv26Group_norm_nhwc_bwd_params,@"STO_CUDA_ENTRY STV_DEFAULT"
_Z35group_norm_nhwc_bwd_one_pass_kernelI11Fp16IOFp16WLi64ELi112ELi448EEv26Group_norm_nhwc_bwd_params:
.text._Z35group_norm_nhwc_bwd_one_pass_kernelI11Fp16IOFp16WLi64ELi112ELi448EEv26Group_norm_nhwc_bwd_params:
        /* <DEDUP_REMOVED lines=70> */
.L_x_2032:
        /* <DEDUP_REMOVED lines=236> */
[----:B--2---:R-:W-:Y:S02]  /*1320*/  @P0 HADD2.F32 R15, -RZ, R20.H0_H0 ;  /* 0x20000014ff0f0230 */ /* 0x004fe40000004100 */
[----:B---3--:R-:W-:-:S02]  /*1330*/  @P0 HADD2.F32 R54, -RZ, R21.H0_H0 ;  /* 0x20000015ff360230 */ /* 0x008fc40000004100 */
[----:B----4-:R-:W-:Y:S02]  /*1340*/  HADD2.F32 R57, -RZ, R57.H0_H0 ;  /* 0x20000039ff397230 */ /* 0x010fe40000004100 */
[----:B------:R-:W-:-:S07]  /*1350*/  HADD2.F32 R56, -RZ, R56.H0_H0 ;  /* 0x20000038ff387230 */ /* 0x000fce0000004100 */
.L_x_1983:
[----:B------:R-:W-:Y:S05]  /*1360*/  BSYNC B0 ;  /* 0x0000000000007941 */ /* 0x000fea0003800000 */
.L_x_1982:
        /* <DEDUP_REMOVED lines=30> */
.L_x_1984:
        /* <DEDUP_REMOVED lines=34> */
.L_x_1985:
        /* <DEDUP_REMOVED lines=40> */
.L_x_1986:
        /* <DEDUP_REMOVED lines=37> */
.L_x_1987:
        /* <DEDUP_REMOVED lines=37> */
.L_x_1988:
        /* <DEDUP_REMOVED lines=37> */
.L_x_1989:
        /* <DEDUP_REMOVED lines=37> */
.L_x_1990:
        /* <DEDUP_REMOVED lines=37> */
.L_x_1991:
        /* <DEDUP_REMOVED lines=81> */
.L_x_1993:
[----:B------:R-:W-:Y:S05]  /*2a90*/  BSYNC B0 ;  /* 0x0000000000007941 */ /* 0x000fea0003800000 */
.L_x_1992:
        /* <DEDUP_REMOVED lines=41> */
.L_x_1995:
[----:B------:R-:W-:Y:S05]  /*2d30*/  BSYNC B0 ;  /* 0x0000000000007941 */ /* 0x000fea0003800000 */
.L_x_1994:
        /* <DEDUP_REMOVED lines=17> */
.L_x_1997:
[----:B------:R-:W-:Y:S05]  /*2e50*/  BSYNC B0 ;  /* 0x0000000000007941 */ /* 0x000fea0003800000 */
.L_x_1996:
        /* <DEDUP_REMOVED lines=35> */
.L_x_2000:
[----:B------:R-:W2:Y:S04]  /*3090*/  LDG.E.STRONG.GPU R21, desc[UR8][R16.64] ;  /* 0x0000000810157981 */ /* 0x000ea8000c1ef900 */
[----:B--2---:R-:W-:Y:S01]  /*30a0*/  CCTL.IVALL ;  /* 0x00000000ff00798f */ /* 0x004fe20002000000 */
[----:B------:R-:W-:Y:S05]  /*30b0*/  YIELD ;  /* 0x0000000000007946 */ /* 0x000fea0003800000 */
[----:B------:R-:W-:-:S13]  /*30c0*/  ISETP.NE.AND P6, PT, R21, R26, PT ;  /* 0x0000001a1500720c */ /* 0x000fda0003fc5270 */
[----:B------:R-:W-:Y:S05]  /*30d0*/  @P6 BRA `(.L_x_2000) ;  /* 0xfffffffc00ec6947 */ /* 0x000fea000383ffff */
.L_x_1999:
        /* <DEDUP_REMOVED lines=23> */
.L_x_2004:
        /* <DEDUP_REMOVED lines=115> */
.L_x_2003:
        /* <DEDUP_REMOVED lines=63> */
.L_x_2005:
[----:B------:R-:W-:-:S04]  /*3d70*/  LOP3.LUT P6, RZ, R53, 0x1, RZ, 0xc0, !PT ;  /* 0x0000000135ff7812 */ /* 0x000fc800078cc0ff */
[----:B------:R-:W-:-:S13]  /*3d80*/  ISETP.NE.OR P6, PT, R21, RZ, P6 ;  /* 0x000000ff1500720c */ /* 0x000fda00037c5670 */
[----:B------:R-:W-:Y:S05]  /*3d90*/  @!P6 BRA `(.L_x_2001) ;  /* 0x00000000007ce947 */ /* 0x000fea0003800000 */
.L_x_2002:
        /* <DEDUP_REMOVED lines=31> */
.L_x_2001:
        /* <DEDUP_REMOVED lines=10> */
.L_x_2007:
[----:B------:R-:W-:Y:S05]  /*4030*/  BSYNC B0 ;  /* 0x0000000000007941 */ /* 0x000fea0003800000 */
.L_x_2006:
        /* <DEDUP_REMOVED lines=17> */
.L_x_1998:
        /* <DEDUP_REMOVED lines=40> */
.L_x_2008:
        /* <DEDUP_REMOVED lines=22> */
.L_x_2010:
[----:B------:R-:W-:Y:S05]  /*4530*/  BSYNC B0 ;  /* 0x0000000000007941 */ /* 0x000fea0003800000 */
.L_x_2009:
        /* <DEDUP_REMOVED lines=28> */
.L_x_2011:
        /* <DEDUP_REMOVED lines=22> */
.L_x_2013:
[----:B------:R-:W-:Y:S05]  /*4860*/  BSYNC B0 ;  /* 0x0000000000007941 */ /* 0x000fea0003800000 */
.L_x_2012:
        /* <DEDUP_REMOVED lines=27> */
.L_x_2014:
        /* <DEDUP_REMOVED lines=22> */
.L_x_2016:
[----:B------:R-:W-:Y:S05]  /*4b80*/  BSYNC B0 ;  /* 0x0000000000007941 */ /* 0x000fea0003800000 */
.L_x_2015:
        /* <DEDUP_REMOVED lines=26> */
.L_x_2017:
        /* <DEDUP_REMOVED lines=20> */
.L_x_2019:
[----:B------:R-:W-:Y:S05]  /*4e70*/  BSYNC B0 ;  /* 0x0000000000007941 */ /* 0x000fea0003800000 */
.L_x_2018:
        /* <DEDUP_REMOVED lines=30> */
.L_x_2020:
        /* <DEDUP_REMOVED lines=20> */
.L_x_2022:
[----:B------:R-:W-:Y:S05]  /*51a0*/  BSYNC B0 ;  /* 0x0000000000007941 */ /* 0x000fea0003800000 */
.L_x_2021:
        /* <DEDUP_REMOVED lines=27> */
.L_x_2023:
        /* <DEDUP_REMOVED lines=20> */
.L_x_2025:
[----:B------:R-:W-:Y:S05]  /*54a0*/  BSYNC B0 ;  /* 0x0000000000007941 */ /* 0x000fea0003800000 */
.L_x_2024:
        /* <DEDUP_REMOVED lines=29> */
.L_x_2026:
        /* <DEDUP_REMOVED lines=24> */
.L_x_2028:
[----:B------:R-:W-:Y:S05]  /*5800*/  BSYNC B0 ;  /* 0x0000000000007941 */ /* 0x000fea0003800000 */
.L_x_2027:
        /* <DEDUP_REMOVED lines=30> */
.L_x_2029:
        /* <DEDUP_REMOVED lines=19> */
.L_x_2031:
[----:B------:R-:W-:Y:S05]  /*5b20*/  BSYNC B0 ;  /* 0x0000000000007941 */ /* 0x000fea0003800000 */
.L_x_2030:
[----:B0-----:R-:W0:Y:S01]  /*5b30*/  LDC R11, c[0x0][0x10] ;  /* 0x00000400ff0b7b82 */ /* 0x001e220000000800 */
[----:B------:R-:W-:Y:S02]  /*5b40*/  IADD3 R43, R43, 0x1, RZ ;  /* 0x000000012b2b7810 */ /* 0x000fe40007ffe0ff */
[----:B0-----:R-:W-:-:S04]  /*5b50*/  IADD3 R50, R11, R50, RZ ;  /* 0x000000320b327210 */ /* 0x001fc80007ffe0ff */
[----:B------:R-:W-:-:S13]  /*5b60*/  ISETP.GE.AND P0, PT, R50, UR4, PT ;  /* 0x0000000432007c0c */ /* 0x000fda000bf06270 */
[----:B------:R-:W-:Y:S05]  /*5b70*/  @!P0 BRA `(.L_x_2032) ;  /* 0xffffffa800388947 */ /* 0x000fea000383ffff */
.L_x_1981:
        /* <DEDUP_REMOVED lines=19> */
.L_x_2034:
[----:B------:R-:W-:Y:S05]  /*5cb0*/  BSYNC B0 ;  /* 0x0000000000007941 */ /* 0x000fea0003800000 */
.L_x_2033:
        /* <DEDUP_REMOVED lines=11> */
.L_x_2036:
[----:B------:R-:W2:Y:S04]  /*5d70*/  LDG.E.STRONG.GPU R5, desc[UR8][R2.64] ;  /* 0x0000000802057981 */ /* 0x000ea8000c1ef900 */
[----:B--2---:R-:W-:Y:S01]  /*5d80*/  CCTL.IVALL ;  /* 0x00000000ff00798f */ /* 0x004fe20002000000 */
[----:B------:R-:W-:Y:S05]  /*5d90*/  YIELD ;  /* 0x0000000000007946 */ /* 0x000fea0003800000 */
[----:B------:R-:W-:-:S13]  /*5da0*/  ISETP.NE.AND P0, PT, R5, R0, PT ;  /* 0x000000000500720c */ /* 0x000fda0003f05270 */
[----:B------:R-:W-:Y:S05]  /*5db0*/  @P0 BRA `(.L_x_2036) ;  /* 0xfffffffc00ec0947 */ /* 0x000fea000383ffff */
.L_x_2035:
        /* <DEDUP_REMOVED lines=24> */
.L_x_2037:
        /* <DEDUP_REMOVED lines=25> */
.L_x_2038:
        /* <DEDUP_REMOVED lines=11> */
.L_x_5614:


//--------------------- .text._Z35group_norm_nhwc_bwd_one_pass_kernelI11Fp16IOFp16WLi128ELi112ELi448EEv26Group_norm_nhwc_bwd_params --------------------------
	.section	.text._Z35group_norm_nhwc_bwd_one_pass_kernelI11Fp16IOFp16WLi128ELi112ELi448EEv26Group_norm_nhwc_bwd_params,"ax",@progbits
	.align	128
        .global         _Z35group_norm_nhwc_bwd_one_pass_kernelI11Fp16IOFp16WLi128ELi112ELi448EEv26Group_norm_nhwc_bwd_params
        .type           _Z35group_norm_nhwc_bwd_one_pass_kernelI11Fp16IOFp16WLi128ELi112ELi448EEv26Group_norm_nhwc_bwd_params,@function
        .size           _Z35group_norm_nhwc_bwd_one_pass_kernelI11Fp16IOFp16WLi128ELi112ELi448EEv26Group_norm_nhwc_bwd_params,(.L_x_5615 - _Z35group_norm_nhwc_bwd_one_pass_kernelI11Fp16IOFp16WLi128ELi112ELi448EEv26Group_norm_nhwc_bwd_params)
        .other          _Z35group_norm_nhwc_bwd_one_pass_kernelI11Fp16IOFp16WLi128ELi112ELi448EEv26Group_norm_nhwc_bwd_params,@"STO_CUDA_ENTRY STV_DEFAULT"
_Z35group_norm_nhwc_bwd_one_pass_kernelI11Fp16IOFp16WLi128ELi112ELi448EEv26Group_norm_nhwc_bwd_params:
.text._Z35group_norm_nhwc_bwd_one_pass_kernelI11Fp16IOFp16WLi128ELi112ELi448EEv26Group_norm_nhwc_bwd_params:
        /* <DEDUP_REMOVED lines=116> */
.L_x_2122:
        /* <DEDUP_REMOVED lines=416> */
.L_x_2041:
[----:B------:R-:W-:Y:S05]  /*2140*/  BSYNC B0 ;  /* 0x0000000000007941 */ /* 0x000fea0003800000 */
.L_x_2040:
        /* <DEDUP_REMOVED lines=36> */
.L_x_2042:
        /* <DEDUP_REMOVED lines=26> */
.L_x_2043:
        /* <DEDUP_REMOVED lines=41> */
.L_x_2044:
        /* <DEDUP_REMOVED lines=37> */
.L_x_2045:
        /* <DEDUP_REMOVED lines=37> */
.L_x_2046:
        /* <DEDUP_REMOVED lines=36> */
.L_x_2047:
        /* <DEDUP_REMOVED lines=37> */
.L_x_2048:
        /* <DEDUP_REMOVED lines=32> */
.L_x_2049:
        /* <DEDUP_REMOVED lines=38> */
.L_x_2050:
        /* <DEDUP_REMOVED lines=32> */
.L_x_2051:
        /* <DEDUP_REMOVED lines=38> */
.L_x_2052:
        /* <DEDUP_REMOVED lines=32> */
.L_x_2053:
        /* <DEDUP_REMOVED lines=38> */
.L_x_2054:
        /* <DEDUP_REMOVED lines=36> */
.L_x_2055:
        /* <DEDUP_REMOVED lines=35> */
.L_x_2056:
        /* <DEDUP_REMOVED lines=33> */
.L_x_2057:
        /* <DEDUP_REMOVED lines=105> */
.L_x_2059:
[----:B------:R-:W-:Y:S05]  /*4b20*/  BSYNC B0 ;  /* 0x0000000000007941 */ /* 0x000fea0003800000 */
.L_x_2058:
        /* <DEDUP_REMOVED lines=41> */
.L_x_2061:
[----:B------:R-:W-:Y:S05]  /*4dc0*/  BSYNC B0 ;  /* 0x0000000000007941 */ /* 0x000fea0003800000 */
.L_x_2060:
        /* <DEDUP_REMOVED lines=13> */
.L_x_2063:
[----:B------:R-:W-:Y:S05]  /*4ea0*/  BSYNC B0 ;  /* 0x0000000000007941 */ /* 0x000fea0003800000 */
.L_x_2062:
        /* <DEDUP_REMOVED lines=34> */
.L_x_2066:
[----:B-1----:R-:W2:Y:S04]  /*50d0*/  LDG.E.STRONG.GPU R28, desc[UR8][R24.64] ;  /* 0x00000008181c7981 */ /* 0x002ea8000c1ef900 */
[----:B--2---:R-:W-:Y:S01]  /*50e0*/  CCTL.IVALL ;  /* 0x00000000ff00798f */ /* 0x004fe20002000000 */
[----:B------:R-:W-:Y:S05]  /*50f0*/  YIELD ;  /* 0x0000000000007946 */ /* 0x000fea0003800000 */
[----:B------:R-:W-:-:S13]  /*5100*/  ISETP.NE.AND P6, PT, R28, R33, PT ;  /* 0x000000211c00720c */ /* 0x000fda0003fc5270 */
[----:B------:R-:W-:Y:S05]  /*5110*/  @P6 BRA `(.L_x_2066) ;  /* 0xfffffffc00ec6947 */ /* 0x000fea000383ffff */
.L_x_2065:
        /* <DEDUP_REMOVED lines=22> */
.L_x_2070:
        /* <DEDUP_REMOVED lines=115> */
.L_x_2069:
        /* <DEDUP_REMOVED lines=63> */
.L_x_2071:
[----:B------:R-:W-:-:S04]  /*5da0*/  LOP3.LUT P6, RZ, R14, 0x1, RZ, 0xc0, !PT ;  /* 0x000000010eff7812 */ /* 0x000fc800078cc0ff */
[----:B------:R-:W-:-:S13]  /*5db0*/  ISETP.NE.OR P6, PT, R25, RZ, P6 ;  /* 0x000000ff1900720c */ /* 0x000fda00037c5670 */
[----:B------:R-:W-:Y:S05]  /*5dc0*/  @!P6 BRA `(.L_x_2067) ;  /* 0x00000000007ce947 */ /* 0x000fea0003800000 */
.L_x_2068:
        /* <DEDUP_REMOVED lines=31> */
.L_x_2067:
        /* <DEDUP_REMOVED lines=10> */
.L_x_2073:
[----:B------:R-:W-:Y:S05]  /*6060*/  BSYNC B0 ;  /* 0x0000000000007941 */ /* 0x000fea0003800000 */
.L_x_2072:
        /* <DEDUP_REMOVED lines=17> */
.L_x_2064:
        /* <DEDUP_REMOVED lines=40> */
.L_x_2074:
        /* <DEDUP_REMOVED lines=21> */
.L_x_2076:
[----:B------:R-:W-:Y:S05]  /*6550*/  BSYNC B0 ;  /* 0x0000000000007941 */ /* 0x000fea0003800000 */
.L_x_2075:
        /* <DEDUP_REMOVED lines=28> */
.L_x_2077:
        /* <DEDUP_REMOVED lines=21> */
.L_x_2079:
[----:B------:R-:W-:Y:S05]  /*6870*/  BSYNC B0 ;  /* 0x0000000000007941 */ /* 0x000fea0003800000 */
.L_x_2078:
        /* <DEDUP_REMOVED lines=28> */
.L_x_2080:
        /* <DEDUP_REMOVED lines=21> */
.L_x_2082:
[----:B------:R-:W-:Y:S05]  /*6b90*/  BSYNC B0 ;  /* 0x0000000000007941 */ /* 0x000fea0003800000 */
.L_x_2081:
        /* <DEDUP_REMOVED lines=28> */
.L_x_2083:
        /* <DEDUP_REMOVED lines=21> */
.L_x_2085:
[----:B------:R-:W-:Y:S05]  /*6eb0*/  BSYNC B0 ;  /* 0x0000000000007941 */ /* 0x000fea0003800000 */
.L_x_2084:
        /* <DEDUP_REMOVED lines=28> */
.L_x_2086:
        /* <DEDUP_REMOVED lines=21> */
.L_x_2088:
[----:B------:R-:W-:Y:S05]  /*71d0*/  BSYNC B0 ;  /* 0x0000000000007941 */ /* 0x000fea0003800000 */
.L_x_2087:
        /* <DEDUP_REMOVED lines=28> */
.L_x_2089:
        /* <DEDUP_REMOVED lines=21> */
.L_x_2091:
[----:B------:R-:W-:Y:S05]  /*74f0*/  BSYNC B0 ;  /* 0x0000000000007941 */ /* 0x000fea0003800000 */
.L_x_2090:
        /* <DEDUP_REMOVED lines=28> */
.L_x_2092:
        /* <DEDUP_REMOVED lines=21> */
.L_x_2094:
[----:B------:R-:W-:Y:S05]  /*7810*/  BSYNC B0 ;  /* 0x0000000000007941 */ /* 0x000fea0003800000 */
.L_x_2093:
        /* <DEDUP_REMOVED lines=28> */
.L_x_2095:
        /* <DEDUP_REMOVED lines=20> */
.L_x_2097:
[----:B------:R-:W-:Y:S05]  /*7b20*/  BSYNC B0 ;  /* 0x0000000000007941 */ /* 0x000fea0003800000 */
.L_x_2096:
        /* <DEDUP_REMOVED lines=27> */
.L_x_2098:
        /* <DEDUP_REMOVED lines=20> */
.L_x_2100:
[----:B------:R-:W-:Y:S05]  /*7e20*/  BSYNC B0 ;  /* 0x0000000000007941 */ /* 0x000fea0003800000 */
.L_x_2099:
        /* <DEDUP_REMOVED lines=26> */
.L_x_2101:
        /* <DEDUP_REMOVED lines=20> */
.L_x_2103:
[----:B------:R-:W-:Y:S05]  /*8110*/  BSYNC B0 ;  /* 0x0000000000007941 */ /* 0x000fea0003800000 */
.L_x_2102:
        /* <DEDUP_REMOVED lines=30> */
.L_x_2104:
        /* <DEDUP_REMOVED lines=20> */
.L_x_2106:
[----:B------:R-:W-:Y:S05]  /*8440*/  BSYNC B0 ;  /* 0x0000000000007941 */ /* 0x000fea0003800000 */
.L_x_2105:
        /* <DEDUP_REMOVED lines=27> */
.L_x_2107:
        /* <DEDUP_REMOVED lines=20> */
.L_x_2109:
[----:B------:R-:W-:Y:S05]  /*8740*/  BSYNC B0 ;  /* 0x0000000000007941 */ /* 0x000fea0003800000 */
.L_x_2108:
        /* <DEDUP_REMOVED lines=29> */
.L_x_2110:
        /* <DEDUP_REMOVED lines=25> */
.L_x_2112:
[----:B------:R-:W-:Y:S05]  /*8ab0*/  BSYNC B0 ;  /* 0x0000000000007941 */ /* 0x000fea0003800000 */
.L_x_2111:
        /* <DEDUP_REMOVED lines=27> */
.L_x_2113:
        /* <DEDUP_REMOVED lines=25> */
.L_x_2115:
[----:B------:R-:W-:Y:S05]  /*8e00*/  BSYNC B0 ;  /* 0x0000000000007941 */ /* 0x000fea0003800000 */
.L_x_2114:
        /* <DEDUP_REMOVED lines=27> */
.L_x_2116:
        /* <DEDUP_REMOVED lines=27> */
.L_x_2118:
[----:B------:R-:W-:Y:S05]  /*9170*/  BSYNC B0 ;  /* 0x0000000000007941 */ /* 0x000fea0003800000 */
.L_x_2117:
        /* <DEDUP_REMOVED lines=25> */
.L_x_2119:
        /* <DEDUP_REMOVED lines=22> */
.L_x_2121:
[----:B------:R-:W-:Y:S05]  /*9470*/  BSYNC B0 ;  /* 0x0000000000007941 */ /* 0x000fea0003800000 */
.L_x_2120:
[----:B------:R-:W-:Y:S02]  /*9480*/  IADD3 R7, R4, R7, RZ ;  /* 0x0000000704077210 */ /* 0x000fe40007ffe0ff */
[----:B------:R-:W-:Y:S02]  /*9490*/  IADD3 R6, R6, 0x1, RZ ;  /* 0x0000000106067810 */ /* 0x000fe40007ffe0ff */
[----:B------:R-:W-:-:S13]  /*94a0*/  ISETP.GE.AND P0, PT, R7, UR4, PT ;  /* 0x0000000407007c0c */ /* 0x000fda000bf06270 */
[----:B------:R-:W-:Y:S05]  /*94b0*/  @!P0 BRA `(.L_x_2122) ;  /* 0xffffff7000a08947 */ /* 0x000fea000383ffff */
.L_x_2039:
        /* <DEDUP_REMOVED lines=23> */
.L_x_2124:
[----:B------:R-:W-:Y:S05]  /*9630*/  BSYNC B0 ;  /* 0x0000000000007941 */ /* 0x000fea0003800000 */
.L_x_2123:
[----:B------:R-:W-:Y:S05]  /*9640*/  @P0 EXIT ;  /* 0x000000000000094d */ /* 0x000fea0003800000 */
[----:B------:R-:W-:Y:S05]  /*9650*/  @P2 BRA `(.L_x_2125) ;  /* 0x0000000000202947 */ /* 0x000fea0003800000 */
[----:B------:R-:W-:-:S05]  /*9660*/  IMAD R0, R6, R9, RZ ;  /* 0x0000000906007224 */ /* 0x000fca00078e02ff */
[----:B------:R-:W-:-:S13]  /*9670*/  ISETP.NE.AND P0, PT, R0, -0x1, PT ;  /* 0xffffffff0000780c */ /* 0x000fda0003f05270 */
[----:B------:R-:W-:Y:S05]  /*9680*/  @!P0 BRA `(.L_x_2125) ;  /* 0x0000000000148947 */ /* 0x000fea0003800000 */
.L_x_2126:
[----:B-1----:R-:W2:Y:S04]  /*9690*/  LDG.E.STRONG.GPU R3, desc[UR8][R4.64] ;  /* 0x0000000804037981 */ /* 0x002ea8000c1ef900 */
[----:B--2---:R-:W-:Y:S01]  /*96a0*/  CCTL.IVALL ;  /* 0x00000000ff00798f */ /* 0x004fe20002000000 */
[----:B------:R-:W-:Y:S05]  /*96b0*/  YIELD ;  /* 0x0000000000007946 */ /* 0x000fea0003800000 */
[----:B------:R-:W-:-:S13]  /*96c0*/  ISETP.NE.AND P0, PT, R3, R0, PT ;  /* 0x000000000300720c */ /* 0x000fda0003f05270 */
[----:B------:R-:W-:Y:S05]  /*96d0*/  @P0 BRA `(.L_x_2126) ;  /* 0xfffffffc00ec0947 */ /* 0x000fea000383ffff */
.L_x_2125:
        /* <DEDUP_REMOVED lines=24> */
.L_x_2127:
        /* <DEDUP_REMOVED lines=25> */
.L_x_2128:
        /* <DEDUP_REMOVED lines=9> */
.L_x_5615:


//--------------------- .text._Z35group_norm_nhwc_bwd_one_pass_kernelI11Fp16IOFp16WLi256ELi112ELi448EEv26Group_norm_nhwc_bwd_params --------------------------
	.section	.text._Z35group_norm_nhwc_bwd_one_pass_kernelI11Fp16IOFp16WLi256ELi112ELi448EEv26Group_norm_nhwc_bwd_params,"ax",@progbits
	.align	128
        .global         _Z35group_norm_nhwc_bwd_one_pass_kernelI11Fp16IOFp16WLi256ELi112ELi448EEv26Group_norm_nhwc_bwd_params
        .type           _Z35group_norm_nhwc_bwd_one_pass_kernelI11Fp16IOFp16WLi256ELi112ELi448EEv26Group_norm_nhwc_bwd_params,@function
        .size           _Z35group_norm_nhwc_bwd_one_pass_kernelI11Fp16IOFp16WLi256ELi112ELi448EEv26Group_norm_nhwc_bwd_params,(.L_x_5616 - _Z35group_norm_nhwc_bwd_one_pass_kernelI11Fp16IOFp16WLi256ELi112ELi448EEv26Group_norm_nhwc_bwd_params)
        .other          _Z35group_norm_nhwc_bwd_one_pass_kernelI11Fp16IOFp16WLi256ELi112ELi448EEv26Group_norm_nhwc_bwd_params,@"STO_CUDA_ENTRY STV_DEFAULT"
_Z35group_norm_nhwc_bwd_one_pass_kernelI11Fp16IOFp16WLi256ELi112ELi448EEv26Group_norm_nhwc_bwd_params:
.text._Z35group_norm_nhwc_bwd_one_pass_kernelI11Fp16IOFp16WLi256ELi112ELi448EEv26Group_norm_nhwc_bwd_params:
        /* <DEDUP_REMOVED lines=182> */
.L_x_2276:
        /* <DEDUP_REMOVED lines=818> */
.L_x_2131:
[----:B------:R-:W-:Y:S05]  /*3e80*/  BSYNC B0 ;  /* 0x0000000000007941 */ /* 0x000fea0003800000 */
.L_x_2130:
        /* <DEDUP_REMOVED lines=28> */
.L_x_2132:
        /* <DEDUP_REMOVED lines=34> */
.L_x_2133:
        /* <DEDUP_REMOVED lines=40> */
.L_x_2134:
        /* <DEDUP_REMOVED lines=37> */
.L_x_2135:
        /* <DEDUP_REMOVED lines=37> */
.L_x_2136:
        /* <DEDUP_REMOVED lines=37> */
.L_x_2137:
        /* <DEDUP_REMOVED lines=37> */
.L_x_2138:
        /* <DEDUP_REMOVED lines=37> */
.L_x_2139:
        /* <DEDUP_REMOVED lines=37> */
.L_x_2140:
        /* <DEDUP_REMOVED lines=37> */
.L_x_2141:
        /* <DEDUP_REMOVED lines=37> */
.L_x_2142:
        /* <DEDUP_REMOVED lines=37> */
.L_x_2143:
        /* <DEDUP_REMOVED lines=37> */
.L_x_2144:
        /* <DEDUP_REMOVED lines=37> */
.L_x_2145:
        /* <DEDUP_REMOVED lines=37> */
.L_x_2146:
        /* <DEDUP_REMOVED lines=37> */
.L_x_2147:
        /* <DEDUP_REMOVED lines=37> */
.L_x_2148:
        /* <DEDUP_REMOVED lines=37> */
.L_x_2149:
        /* <DEDUP_REMOVED lines=37> */
.L_x_2150:
        /* <DEDUP_REMOVED lines=37> */
.L_x_2151:
        /* <DEDUP_REMOVED lines=37> */
.L_x_2152:
        /* <DEDUP_REMOVED lines=37> */
.L_x_2153:
        /* <DEDUP_REMOVED lines=37> */
.L_x_2154:
        /* <DEDUP_REMOVED lines=37> */
.L_x_2155:
        /* <DEDUP_REMOVED lines=37> */
.L_x_2156:
        /* <DEDUP_REMOVED lines=37> */
.L_x_2157:
        /* <DEDUP_REMOVED lines=37> */
.L_x_2158:
        /* <DEDUP_REMOVED lines=37> */
.L_x_2159:
        /* <DEDUP_REMOVED lines=37> */
.L_x_2160:
        /* <DEDUP_REMOVED lines=37> */
.L_x_2161:
        /* <DEDUP_REMOVED lines=35> */
.L_x_2162:
        /* <DEDUP_REMOVED lines=33> */
.L_x_2163:
        /* <DEDUP_REMOVED lines=87> */
.L_x_2165:
[----:B------:R-:W-:Y:S05]  /*8d10*/  BSYNC B0 ;  /* 0x0000000000007941 */ /* 0x000fea0003800000 */
.L_x_2164:
        /* <DEDUP_REMOVED lines=41> */
.L_x_2167:
[----:B------:R-:W-:Y:S05]  /*8fb0*/  BSYNC B0 ;  /* 0x0000000000007941 */ /* 0x000fea0003800000 */
.L_x_2166:
        /* <DEDUP_REMOVED lines=20> */
.L_x_2169:
[----:B------:R-:W-:Y:S05]  /*9100*/  BSYNC B0 ;  /* 0x0000000000007941 */ /* 0x000fea0003800000 */
.L_x_2168:
        /* <DEDUP_REMOVED lines=40> */
.L_x_2172:
[----:B------:R-:W-:Y:S02]  /*9390*/  MOV R33, UR25 ;  /* 0x0000001900217c02 */ /* 0x000fe40008000f00 */
[----:B------:R-:W-:-:S05]  /*93a0*/  MOV R32, UR24 ;  /* 0x0000001800207c02 */ /* 0x000fca0008000f00 */
[----:B------:R-:W2:Y:S04]  /*93b0*/  LDG.E.STRONG.GPU R33, desc[UR18][R32.64] ;  /* 0x0000001220217981 */ /* 0x000ea8000c1ef900 */
[----:B--2---:R-:W-:Y:S01]  /*93c0*/  CCTL.IVALL ;  /* 0x00000000ff00798f */ /* 0x004fe20002000000 */
[----:B------:R-:W-:Y:S05]  /*93d0*/  YIELD ;  /* 0x0000000000007946 */ /* 0x000fea0003800000 */
[----:B------:R-:W-:-:S13]  /*93e0*/  ISETP.NE.AND P6, PT, R33, R34, PT ;  /* 0x000000222100720c */ /* 0x000fda0003fc5270 */
[----:B------:R-:W-:Y:S05]  /*93f0*/  @P6 BRA `(.L_x_2172) ;  /* 0xfffffffc00e46947 */ /* 0x000fea000383ffff */
.L_x_2171:
        /* <DEDUP_REMOVED lines=26> */
.L_x_2176:
        /* <DEDUP_REMOVED lines=164> */
.L_x_2175:
        /* <DEDUP_REMOVED lines=88> */
.L_x_2177:
[----:B------:R-:W-:-:S04]  /*a560*/  LOP3.LUT P6, RZ, R3, 0x1, RZ, 0xc0, !PT ;  /* 0x0000000103ff7812 */ /* 0x000fc800078cc0ff */
[----:B------:R-:W-:-:S13]  /*a570*/  ISETP.NE.OR P6, PT, R32, RZ, P6 ;  /* 0x000000ff2000720c */ /* 0x000fda00037c5670 */
[----:B------:R-:W-:Y:S05]  /*a580*/  @!P6 BRA `(.L_x_2173) ;  /* 0x0000000000b0e947 */ /* 0x000fea0003800000 */
.L_x_2174:
        /* <DEDUP_REMOVED lines=44> */
.L_x_2173:
        /* <DEDUP_REMOVED lines=14> */
.L_x_2179:
[----:B------:R-:W-:Y:S05]  /*a930*/  BSYNC B0 ;  /* 0x0000000000007941 */ /* 0x000fea0003800000 */
.L_x_2178:
        /* <DEDUP_REMOVED lines=25> */
.L_x_2170:
        /* <DEDUP_REMOVED lines=38> */
.L_x_2180:
        /* <DEDUP_REMOVED lines=22> */
.L_x_2182:
[----:B------:R-:W-:Y:S05]  /*ae90*/  BSYNC B0 ;  /* 0x0000000000007941 */ /* 0x000fea0003800000 */
.L_x_2181:
        /* <DEDUP_REMOVED lines=28> */
.L_x_2183:
        /* <DEDUP_REMOVED lines=22> */
.L_x_2185:
[----:B------:R-:W-:Y:S05]  /*b1c0*/  BSYNC B0 ;  /* 0x0000000000007941 */ /* 0x000fea0003800000 */
.L_x_2184:
        /* <DEDUP_REMOVED lines=28> */
.L_x_2186:
        /* <DEDUP_REMOVED lines=22> */
.L_x_2188:
[----:B------:R-:W-:Y:S05]  /*b4f0*/  BSYNC B0 ;  /* 0x0000000000007941 */ /* 0x000fea0003800000 */
.L_x_2187:
        /* <DEDUP_REMOVED lines=29> */
.L_x_2189:
        /* <DEDUP_REMOVED lines=22> */
.L_x_2191:
[----:B------:R-:W-:Y:S05]  /*b830*/  BSYNC B0 ;  /* 0x0000000000007941 */ /* 0x000fea0003800000 */
.L_x_2190:
        /* <DEDUP_REMOVED lines=28> */
.L_x_2192:
        /* <DEDUP_REMOVED lines=22> */
.L_x_2194:
[----:B------:R-:W-:Y:S05]  /*bb60*/  BSYNC B0 ;  /* 0x0000000000007941 */ /* 0x000fea0003800000 */
.L_x_2193:
        /* <DEDUP_REMOVED lines=30> */
.L_x_2195:
        /* <DEDUP_REMOVED lines=22> */
.L_x_2197:
[----:B------:R-:W-:Y:S05]  /*beb0*/  BSYNC B0 ;  /* 0x0000000000007941 */ /* 0x000fea0003800000 */
.L_x_2196:
        /* <DEDUP_REMOVED lines=28> */
.L_x_2198:
        /* <DEDUP_REMOVED lines=22> */
.L_x_2200:
[----:B------:R-:W-:Y:S05]  /*c1e0*/  BSYNC B0 ;  /* 0x0000000000007941 */ /* 0x000fea0003800000 */
.L_x_2199:
        /* <DEDUP_REMOVED lines=28> */
.L_x_2201:
        /* <DEDUP_REMOVED lines=22> */
.L_x_2203:
[----:B------:R-:W-:Y:S05]  /*c510*/  BSYNC B0 ;  /* 0x0000000000007941 */ /* 0x000fea0003800000 */
.L_x_2202:
        /* <DEDUP_REMOVED lines=28> */
.L_x_2204:
        /* <DEDUP_REMOVED lines=22> */
.L_x_2206:
[----:B------:R-:W-:Y:S05]  /*c840*/  BSYNC B0 ;  /* 0x0000000000007941 */ /* 0x000fea0003800000 */
.L_x_2205:
        /* <DEDUP_REMOVED lines=28> */
.L_x_2207:
        /* <DEDUP_REMOVED lines=22> */
.L_x_2209:
[----:B------:R-:W-:Y:S05]  /*cb70*/  BSYNC B0 ;  /* 0x0000000000007941 */ /* 0x000fea0003800000 */
.L_x_2208:
        /* <DEDUP_REMOVED lines=28> */
.L_x_2210:
        /* <DEDUP_REMOVED lines=22> */
.L_x_2212:
[----:B------:R-:W-:Y:S05]  /*cea0*/  BSYNC B0 ;  /* 0x0000000000007941 */ /* 0x000fea0003800000 */
.L_x_2211:
        /* <DEDUP_REMOVED lines=28> */
.L_x_2213:
        /* <DEDUP_REMOVED lines=22> */
.L_x_2215:
[----:B------:R-:W-:Y:S05]  /*d1d0*/  BSYNC B0 ;  /* 0x0000000000007941 */ /* 0x000fea0003800000 */
.L_x_2214:
        /* <DEDUP_REMOVED lines=28> */
.L_x_2216:
        /* <DEDUP_REMOVED lines=22> */
.L_x_2218:
[----:B------:R-:W-:Y:S05]  /*d500*/  BSYNC B0 ;  /* 0x0000000000007941 */ /* 0x000fea0003800000 */
.L_x_2217:
        /* <DEDUP_REMOVED lines=28> */
.L_x_2219:
        /* <DEDUP_REMOVED lines=22> */
.L_x_2221:
[----:B------:R-:W-:Y:S05]  /*d830*/  BSYNC B0 ;  /* 0x0000000000007941 */ /* 0x000fea0003800000 */
.L_x_2220:
        /* <DEDUP_REMOVED lines=28> */
.L_x_2222:
        /* <DEDUP_REMOVED lines=22> */
.L_x_2224:
[----:B------:R-:W-:Y:S05]  /*db60*/  BSYNC B0 ;  /* 0x0000000000007941 */ /* 0x000fea0003800000 */
.L_x_2223:
        /* <DEDUP_REMOVED lines=28> */
.L_x_2225:
        /* <DEDUP_REMOVED lines=22> */
.L_x_2227:
[----:B------:R-:W-:Y:S05]  /*de90*/  BSYNC B0 ;  /* 0x0000000000007941 */ /* 0x000fea0003800000 */
.L_x_2226:
        /* <DEDUP_REMOVED lines=28> */
.L_x_2228:
        /* <DEDUP_REMOVED lines=21> */
.L_x_2230:
[----:B------:R-:W-:Y:S05]  /*e1b0*/  BSYNC B0 ;  /* 0x0000000000007941 */ /* 0x000fea0003800000 */
.L_x_2229:
        /* <DEDUP_REMOVED lines=27> */
.L_x_2231:
        /* <DEDUP_REMOVED lines=21> */
.L_x_2233:
[----:B------:R-:W-:Y:S05]  /*e4c0*/  BSYNC B0 ;  /* 0x0000000000007941 */ /* 0x000fea0003800000 */
.L_x_2232:
        /* <DEDUP_REMOVED lines=27> */
.L_x_2234:
        /* <DEDUP_REMOVED lines=21> */
.L_x_2236:
[----:B------:R-:W-:Y:S05]  /*e7d0*/  BSYNC B0 ;  /* 0x0000000000007941 */ /* 0x000fea0003800000 */
.L_x_2235:
        /* <DEDUP_REMOVED lines=27> */
.L_x_2237:
        /* <DEDUP_REMOVED lines=21> */
.L_x_2239:
[----:B------:R-:W-:Y:S05]  /*eae0*/  BSYNC B0 ;  /* 0x0000000000007941 */ /* 0x000fea0003800000 */
.L_x_2238:
        /* <DEDUP_REMOVED lines=27> */
.L_x_2240:
        /* <DEDUP_REMOVED lines=21> */
.L_x_2242:
[----:B------:R-:W-:Y:S05]  /*edf0*/  BSYNC B0 ;  /* 0x0000000000007941 */ /* 0x000fea0003800000 */
.L_x_2241:
        /* <DEDUP_REMOVED lines=27> */
.L_x_2243:
        /* <DEDUP_REMOVED lines=23> */
.L_x_2245:
[----:B------:R-:W-:Y:S05]  /*f120*/  BSYNC B0 ;  /* 0x0000000000007941 */ /* 0x000fea0003800000 */
.L_x_2244:
        /* <DEDUP_REMOVED lines=27> */
.L_x_2246:
        /* <DEDUP_REMOVED lines=23> */
.L_x_2248:
[----:B------:R-:W-:Y:S05]  /*f450*/  BSYNC B0 ;  /* 0x0000000000007941 */ /* 0x000fea0003800000 */
.L_x_2247:
        /* <DEDUP_REMOVED lines=31> */
.L_x_2249:
        /* <DEDUP_REMOVED lines=23> */
.L_x_2251:
[----:B------:R-:W-:Y:S05]  /*f7c0*/  BSYNC B0 ;  /* 0x0000000000007941 */ /* 0x000fea0003800000 */
.L_x_2250:
        /* <DEDUP_REMOVED lines=28> */
.L_x_2252:
        /* <DEDUP_REMOVED lines=23> */
.L_x_2254:
[----:B------:R-:W-:Y:S05]  /*fb00*/  BSYNC B0 ;  /* 0x0000000000007941 */ /* 0x000fea0003800000 */
.L_x_2253:
        /* <DEDUP_REMOVED lines=30> */
.L_x_2255:
        /* <DEDUP_REMOVED lines=27> */
.L_x_2257:
[----:B------:R-:W-:Y:S05]  /*fea0*/  BSYNC B0 ;  /* 0x0000000000007941 */ /* 0x000fea0003800000 */
.L_x_2256:
        /* <DEDUP_REMOVED lines=27> */
.L_x_2258:
        /* <DEDUP_REMOVED lines=27> */
.L_x_2260:
[----:B------:R-:W-:Y:S05]  /*10210*/  BSYNC B0 ;  /* 0x0000000000007941 */ /* 0x000fea0003800000 */
.L_x_2259:
        /* <DEDUP_REMOVED lines=27> */
.L_x_2261:
        /* <DEDUP_REMOVED lines=27> */
.L_x_2263:
[----:B------:R-:W-:Y:S05]  /*10580*/  BSYNC B0 ;  /* 0x0000000000007941 */ /* 0x000fea0003800000 */
.L_x_2262:
        /* <DEDUP_REMOVED lines=27> */
.L_x_2264:
        /* <DEDUP_REMOVED lines=27> */
.L_x_2266:
[----:B------:R-:W-:Y:S05]  /*108f0*/  BSYNC B0 ;  /* 0x0000000000007941 */ /* 0x000fea0003800000 */
.L_x_2265:
        /* <DEDUP_REMOVED lines=27> */
.L_x_2267:
        /* <DEDUP_REMOVED lines=27> */
.L_x_2269:
[----:B------:R-:W-:Y:S05]  /*10c60*/  BSYNC B0 ;  /* 0x0000000000007941 */ /* 0x000fea0003800000 */
.L_x_2268:
        /* <DEDUP_REMOVED lines=27> */
.L_x_2270:
        /* <DEDUP_REMOVED lines=27> */
.L_x_2272:
[----:B------:R-:W-:Y:S05]  /*10fd0*/  BSYNC B0 ;  /* 0x0000000000007941 */ /* 0x000fea0003800000 */
.L_x_2271:
        /* <DEDUP_REMOVED lines=26> */
.L_x_2273:
        /* <DEDUP_REMOVED lines=22> */
.L_x_2275:
[----:B------:R-:W-:Y:S05]  /*112e0*/  BSYNC B0 ;  /* 0x0000000000007941 */ /* 0x000fea0003800000 */
.L_x_2274:
        /* <DEDUP_REMOVED lines=9> */
.L_x_2129:
        /* <DEDUP_REMOVED lines=19> */
.L_x_2278:
[----:B------:R-:W-:Y:S05]  /*114b0*/  BSYNC B0 ;  /* 0x0000000000007941 */ /* 0x000fea0003800000 */
.L_x_2277:
        /* <DEDUP_REMOVED lines=11> */
.L_x_2280:
[----:B------:R-:W2:Y:S04]  /*11570*/  LDG.E.STRONG.GPU R5, desc[UR18][R2.64] ;  /* 0x0000001202057981 */ /* 0x000ea8000c1ef900 */
[----:B--2---:R-:W-:Y:S01]  /*11580*/  CCTL.IVALL ;  /* 0x00000000ff00798f */ /* 0x004fe20002000000 */
[----:B------:R-:W-:Y:S05]  /*11590*/  YIELD ;  /* 0x0000000000007946 */ /* 0x000fea0003800000 */
[----:B------:R-:W-:-:S13]  /*115a0*/  ISETP.NE.AND P0, PT, R5, R4, PT ;  /* 0x000000040500720c */ /* 0x000fda0003f05270 */
[----:B------:R-:W-:Y:S05]  /*115b0*/  @P0 BRA `(.L_x_2280) ;  /* 0xfffffffc00ec0947 */ /* 0x000fea000383ffff */
.L_x_2279:
        /* <DEDUP_REMOVED lines=25> */
.L_x_2281:
        /* <DEDUP_REMOVED lines=17> */
[----:B---3--:R-:W-:Y:S01]  /*11860*/  F2FP.F16.F32.PACK_AB R19, R9, R2 ;  /* 0x000000020913723e */ /* 0x008fe200000000ff */
[----:B0-----:R-:W-:-:S04]  /*11870*/  IMAD.WIDE R2, R5, 0x2, R14 ;  /* 0x0000000205027825 */ /* 0x001fc800078e020e */
[----:B-1----:R-:W-:Y:S01]  /*11880*/  IMAD.WIDE R4, R5, 0x2, R16 ;  /* 0x0000000205047825 */ /* 0x002fe200078e0210 */
[----:B----4-:R-:W-:Y:S01]  /*11890*/  F2FP.F16.F32.PACK_AB R21, R13, R10 ;  /* 0x0000000a0d15723e */ /* 0x010fe200000000ff */
[----:B------:R2:W-:Y:S04]  /*118a0*/  STG.E desc[UR18][R2.64], R19 ;  /* 0x0000001302007986 */ /* 0x0005e8000c101912 */
[----:B------:R2:W-:Y:S01]  /*118b0*/  STG.E desc[UR18][R4.64], R21 ;  /* 0x0000001504007986 */ /* 0x0005e2000c101912 */
[----:B------:R-:W-:Y:S05]  /*118c0*/  @P0 BRA `(.L_x_2281) ;  /* 0xfffffffc00a00947 */ /* 0x000fea000383ffff */
[----:B------:R-:W-:Y:S05]  /*118d0*/  EXIT ;  /* 0x000000000000794d */ /* 0x000fea0003800000 */
.L_x_2282:
        /* <DEDUP_REMOVED lines=10> */
.L_x_5616:


//--------------------- .text._Z35group_norm_nhwc_bwd_one_pass_kernelI11Fp16IOFp16WLi512ELi112ELi448EEv26Group_norm_nhwc_bwd_params --------------------------
	.section	.text._Z35group_norm_nhwc_bwd_one_pass_kernelI11Fp16IOFp16WLi512ELi112ELi448EEv26Group_norm_nhwc_bwd_params,"ax",@progbits
	.align	128
        .global         _Z35group_norm_nhwc_bwd_one_pass_kernelI11Fp16IOFp16WLi512ELi112ELi448EEv26Group_norm_nhwc_bwd_params
        .type           _Z35group_norm_nhwc_bwd_one_pass_kernelI11Fp16IOFp16WLi512ELi112ELi448EEv26Group_norm_nhwc_bwd_params,@function
        .size           _Z35group_norm_nhwc_bwd_one_pass_kernelI11Fp16IOFp16WLi512ELi112ELi448EEv26Group_norm_nhwc_bwd_params,(.L_x_5617 - _Z35group_norm_nhwc_bwd_one_pass_kernelI11Fp16IOFp16WLi512ELi112ELi448EEv26Group_norm_nhwc_bwd_params)
        .other          _Z35group_norm_nhwc_bwd_one_pass_kernelI11Fp16IOFp16WLi512ELi112ELi448EEv26Group_norm_nhwc_bwd_params,@"STO_CUDA_ENTRY STV_DEFAULT"
_Z35group_norm_nhwc_bwd_one_pass_kernelI11Fp16IOFp16WLi512ELi112ELi448EEv26Group_norm_nhwc_bwd_params:
.text._Z35group_norm_nhwc_bwd_one_pass_kernelI11Fp16IOFp16WLi512ELi112ELi448EEv26Group_norm_nhwc_bwd_params:
        /* <DEDUP_REMOVED lines=32> */
.L_x_2370:
        /* <DEDUP_REMOVED lines=2838> */
[----:B--2---:R-:W-:Y:S02]  /*b360*/  @P2 HADD2.F32 R119, -RZ, R4.H0_H0 ;  /* 0x20000004ff772230 */ /* 0x004fe40000004100 */
[----:B---3--:R-:W-:Y:S02]  /*b370*/  @P2 HADD2.F32 R122, -RZ, R5.H0_H0 ;  /* 0x20000005ff7a2230 */ /* 0x008fe40000004100 */
[----:B----4-:R-:W-:Y:S02]  /*b380*/  HADD2.F32 R124, -RZ, R124.H0_H0 ;  /* 0x2000007cff7c7230 */ /* 0x010fe40000004100 */
[----:B-----5:R-:W-:-:S07]  /*b390*/  HADD2.F32 R120, -RZ, R2.H0_H0 ;  /* 0x20000002ff787230 */ /* 0x020fce0000004100 */
.L_x_2285:
[----:B------:R-:W-:Y:S05]  /*b3a0*/  BSYNC B0 ;  /* 0x0000000000007941 */ /* 0x000fea0003800000 */
.L_x_2284:
        /* <DEDUP_REMOVED lines=50> */
.L_x_2286:
        /* <DEDUP_REMOVED lines=46> */
.L_x_2287:
        /* <DEDUP_REMOVED lines=56> */
.L_x_2288:
        /* <DEDUP_REMOVED lines=50> */
.L_x_2289:
        /* <DEDUP_REMOVED lines=49> */
.L_x_2290:
        /* <DEDUP_REMOVED lines=49> */
.L_x_2291:
        /* <DEDUP_REMOVED lines=49> */
.L_x_2292:
        /* <DEDUP_REMOVED lines=49> */
.L_x_2293:
        /* <DEDUP_REMOVED lines=49> */
.L_x_2294:
        /* <DEDUP_REMOVED lines=49> */
.L_x_2295:
        /* <DEDUP_REMOVED lines=49> */
.L_x_2296:
        /* <DEDUP_REMOVED lines=49> */
.L_x_2297:
        /* <DEDUP_REMOVED lines=49> */
.L_x_2298:
        /* <DEDUP_REMOVED lines=49> */
.L_x_2299:
        /* <DEDUP_REMOVED lines=49> */
.L_x_2300:
        /* <DEDUP_REMOVED lines=42> */
.L_x_2301:
        /* <DEDUP_REMOVED lines=39> */
.L_x_2302:
        /* <DEDUP_REMOVED lines=38> */
.L_x_2303:
        /* <DEDUP_REMOVED lines=37> */
.L_x_2304:
        /* <DEDUP_REMOVED lines=39> */
.L_x_2305:
        /* <DEDUP_REMOVED lines=38> */
.L_x_2306:
        /* <DEDUP_REMOVED lines=35> */
.L_x_2307:
        /* <DEDUP_REMOVED lines=36> */
.L_x_2308:
        /* <DEDUP_REMOVED lines=35> */
.L_x_2309:
        /* <DEDUP_REMOVED lines=35> */
.L_x_2310:
        /* <DEDUP_REMOVED lines=35> */
.L_x_2311:
        /* <DEDUP_REMOVED lines=35> */
.L_x_2312:
        /* <DEDUP_REMOVED lines=35> */
.L_x_2313:
        /* <DEDUP_REMOVED lines=37> */
.L_x_2314:
        /* <DEDUP_REMOVED lines=37> */
.L_x_2315:
        /* <DEDUP_REMOVED lines=35> */
.L_x_2316:
        /* <DEDUP_REMOVED lines=38> */
.L_x_2317:
        /* <DEDUP_REMOVED lines=35> */
.L_x_2318:
        /* <DEDUP_REMOVED lines=36> */
.L_x_2319:
        /* <DEDUP_REMOVED lines=37> */
.L_x_2320:
        /* <DEDUP_REMOVED lines=37> */
.L_x_2321:
        /* <DEDUP_REMOVED lines=37> */
.L_x_2322:
        /* <DEDUP_REMOVED lines=37> */
.L_x_2323:
        /* <DEDUP_REMOVED lines=35> */
.L_x_2324:
        /* <DEDUP_REMOVED lines=35> */
.L_x_2325:
        /* <DEDUP_REMOVED lines=37> */
.L_x_2326:
        /* <DEDUP_REMOVED lines=37> */
.L_x_2327:
        /* <DEDUP_REMOVED lines=35> */
.L_x_2328:
        /* <DEDUP_REMOVED lines=38> */
.L_x_2329:
        /* <DEDUP_REMOVED lines=38> */
.L_x_2330:
        /* <DEDUP_REMOVED lines=39> */
.L_x_2331:
        /* <DEDUP_REMOVED lines=37> */
.L_x_2332:
        /* <DEDUP_REMOVED lines=37> */
.L_x_2333:
        /* <DEDUP_REMOVED lines=37> */
.L_x_2334:
        /* <DEDUP_REMOVED lines=35> */
.L_x_2335:
        /* <DEDUP_REMOVED lines=37> */
.L_x_2336:
        /* <DEDUP_REMOVED lines=37> */
.L_x_2337:
        /* <DEDUP_REMOVED lines=39> */
.L_x_2338:
        /* <DEDUP_REMOVED lines=39> */
.L_x_2339:
        /* <DEDUP_REMOVED lines=39> */
.L_x_2340:
        /* <DEDUP_REMOVED lines=39> */
.L_x_2341:
        /* <DEDUP_REMOVED lines=39> */
.L_x_2342:
        /* <DEDUP_REMOVED lines=39> */
.L_x_2343:
        /* <DEDUP_REMOVED lines=41> */
.L_x_2344:
        /* <DEDUP_REMOVED lines=41> */
.L_x_2345:
        /* <DEDUP_REMOVED lines=45> */
.L_x_2346:
        /* <DEDUP_REMOVED lines=45> */
.L_x_2347:
        /* <DEDUP_REMOVED lines=49> */
.L_x_2348:
        /* <DEDUP_REMOVED lines=59> */
.L_x_2349:
        /* <DEDUP_REMOVED lines=248> */
.L_x_2351:
[----:B------:R-:W-:Y:S05]  /*16690*/  BSYNC B0 ;  /* 0x0000000000007941 */ /* 0x000fea0003800000 */
.L_x_2350:
        /* <DEDUP_REMOVED lines=38> */
.L_x_2353:
[----:B------:R-:W-:Y:S05]  /*16900*/  BSYNC B0 ;  /* 0x0000000000007941 */ /* 0x000fea0003800000 */
.L_x_2352:
        /* <DEDUP_REMOVED lines=29> */
.L_x_2355:
[----:B------:R-:W-:Y:S05]  /*16ae0*/  BSYNC B0 ;  /* 0x0000000000007941 */ /* 0x000fea0003800000 */
.L_x_2354:
        /* <DEDUP_REMOVED lines=40> */
.L_x_2359:
[----:B------:R-:W2:Y:S04]  /*16d70*/  LDG.E.STRONG.GPU R0, desc[UR10][R10.64] ;  /* 0x0000000a0a007981 */ /* 0x000ea8000c1ef900 */
[----:B--2---:R-:W-:Y:S04]  /*16d80*/  CCTL.IVALL ;  /* 0x00000000ff00798f */ /* 0x004fe80002000000 */
[----:B------:R0:W-:Y:S01]  /*16d90*/  STL [R1], R0 ;  /* 0x0000000001007387 */ /* 0x0001e20000100800 */
[----:B------:R-:W-:-:S13]  /*16da0*/  ISETP.NE.AND P0, PT, R0, UR6, PT ;  /* 0x0000000600007c0c */ /* 0x000fda000bf05270 */
[----:B0-----:R-:W-:Y:S05]  /*16db0*/  @P0 BRA `(.L_x_2359) ;  /* 0xfffffffc00ec0947 */ /* 0x001fea000383ffff */
.L_x_2358:
[----:B------:R-:W-:Y:S05]  /*16dc0*/  BSYNC B0 ;  /* 0x0000000000007941 */ /* 0x000fea0003800000 */
.L_x_2357:
        /* <DEDUP_REMOVED lines=18> */
.L_x_2363:
        /* <DEDUP_REMOVED lines=115> */
.L_x_2362:
        /* <DEDUP_REMOVED lines=61> */
.L_x_2364:
[----:B------:R-:W-:-:S13]  /*179f0*/  ISETP.NE.OR P0, PT, R0, RZ, P0 ;  /* 0x000000ff0000720c */ /* 0x000fda0000705670 */
[----:B------:R-:W-:Y:S05]  /*17a00*/  @!P0 BRA `(.L_x_2360) ;  /* 0x00000000007c8947 */ /* 0x000fea0003800000 */
.L_x_2361:
        /* <DEDUP_REMOVED lines=31> */
.L_x_2360:
        /* <DEDUP_REMOVED lines=11> */
.L_x_2366:
[----:B------:R-:W-:Y:S05]  /*17cb0*/  BSYNC B0 ;  /* 0x0000000000007941 */ /* 0x000fea0003800000 */
.L_x_2365:
        /* <DEDUP_REMOVED lines=19> */
.L_x_2356:
        /* <DEDUP_REMOVED lines=14> */
.L_x_2369:
        /* <DEDUP_REMOVED lines=103> */
.L_x_2368:
[----:B------:R-:W-:Y:S05]  /*18540*/  BSYNC B0 ;  /* 0x0000000000007941 */ /* 0x000fea0003800000 */
.L_x_2367:
        /* <DEDUP_REMOVED lines=10> */
.L_x_2283:
        /* <DEDUP_REMOVED lines=25> */
.L_x_2372:
[----:B------:R-:W-:Y:S05]  /*18780*/  BSYNC B0 ;  /* 0x0000000000007941 */ /* 0x000fea0003800000 */
.L_x_2371:
[----:B------:R-:W-:Y:S05]  /*18790*/  @P0 EXIT ;  /* 0x000000000000094d */ /* 0x000fea0003800000 */
[----:B------:R-:W-:Y:S05]  /*187a0*/  @P2 BRA `(.L_x_2373) ;  /* 0x0000000000202947 */ /* 0x000fea0003800000 */
[----:B------:R-:W-:-:S05]  /*187b0*/  IMAD R0, R6, R7, RZ ;  /* 0x0000000706007224 */ /* 0x000fca00078e02ff */
[----:B------:R-:W-:-:S13]  /*187c0*/  ISETP.NE.AND P0, PT, R0, -0x1, PT ;  /* 0xffffffff0000780c */ /* 0x000fda0003f05270 */
[----:B------:R-:W-:Y:S05]  /*187d0*/  @!P0 BRA `(.L_x_2373) ;  /* 0x0000000000148947 */ /* 0x000fea0003800000 */
.L_x_2374:
[----:B0-----:R-:W2:Y:S04]  /*187e0*/  LDG.E.STRONG.GPU R5, desc[UR10][R2.64] ;  /* 0x0000000a02057981 */ /* 0x001ea8000c1ef900 */
[----:B--2---:R-:W-:Y:S01]  /*187f0*/  CCTL.IVALL ;  /* 0x00000000ff00798f */ /* 0x004fe20002000000 */
[----:B------:R-:W-:Y:S05]  /*18800*/  YIELD ;  /* 0x0000000000007946 */ /* 0x000fea0003800000 */
[----:B------:R-:W-:-:S13]  /*18810*/  ISETP.NE.AND P0, PT, R5, R0, PT ;  /* 0x000000000500720c */ /* 0x000fda0003f05270 */
[----:B------:R-:W-:Y:S05]  /*18820*/  @P0 BRA `(.L_x_2374) ;  /* 0xfffffffc00ec0947 */ /* 0x000fea000383ffff */
.L_x_2373:
        /* <DEDUP_REMOVED lines=27> */
.L_x_2375:
        /* <DEDUP_REMOVED lines=27> */
.L_x_2376:
        /* <DEDUP_REMOVED lines=15> */
.L_x_5617:


//--------------------- .text._Z35group_norm_nhwc_bwd_one_pass_kernelI11Fp32IOFp32WLi64ELi112ELi448EEv26Group_norm_nhwc_bwd_params --------------------------
	.section	.text._Z35group_norm_nhwc_bwd_one_pass_kernelI11Fp32IOFp32WLi64ELi112ELi448EEv26Group_norm_nhwc_bwd_params,"ax",@progbits
	.align	128
        .global         _Z35group_norm_nhwc_bwd_one_pass_kernelI11Fp32IOFp32WLi64ELi112ELi448EEv26Group_norm_nhwc_bwd_params
        .type           _Z35group_norm_nhwc_bwd_one_pass_kernelI11Fp32IOFp32WLi64ELi112ELi448EEv26Group_norm_nhwc_bwd_params,@function
        .size           _Z35group_norm_nhwc_bwd_one_pass_kernelI11Fp32IOFp32WLi64ELi112ELi448EEv26Group_norm_nhwc_bwd_params,(.L_x_5618 - _Z35group_norm_nhwc_bwd_one_pass_kernelI11Fp32IOFp32WLi64ELi112ELi448EEv26Group_norm_nhwc_bwd_params)
        .other          _Z35group_norm_nhwc_bwd_one_pass_kernelI11Fp32IOFp32WLi64ELi112ELi448EEv26Group_norm_nhwc_bwd_params,@"STO_CUDA_ENTRY STV_DEFAULT"
_Z35group_norm_nhwc_bwd_one_pass_kernelI11Fp32IOFp32WLi64ELi112ELi448EEv26Group_norm_nhwc_bwd_params:
.text._Z35group_norm_nhwc_bwd_one_pass_kernelI11Fp32IOFp32WLi64ELi112ELi448EEv26Group_norm_nhwc_bwd_params:
        /* <DEDUP_REMOVED lines=15> */
[--C-:B------:R-:W-:Y:S01]  /*00f0*/  SHF.R.S32.HI R0, RZ, 0x1f, R59.reuse ;  /* 0x0000001fff007819 */ /* 0x100fe2000001143b */
[----:B------:R-:W-:Y:S01]  /*0100*/  UIMAD UR8, UR15, 0x3, URZ ;  /* 0x000000030f0878a4 */ /* 0x000fe2000f8e023f */
[----:B------:R-:W-:Y:S01]  /*0110*/  IMAD.WIDE.U32 R2, R2, 0x24924925, RZ ;  /* 0x2492492502027825 */ /* 0x000fe200078e00ff */
[----:B------:R-:W0:Y:S01]  /*0120*/  LDC R5, c[0x0][0x2ac] ;  /* 0x0000ab00ff057b82 */ /* 0x000e220000000800 */
[----:B------:R-:W-:Y:S01]  /*0130*/  ULEA.HI UR7, UP0, UR15, UR14, URZ, 0x1 ;  /* 0x0000000e0f077291 */ /* 0x000fe2000f81083f */
[----:B------:R-:W-:Y:S01]  /*0140*/  LEA.HI R0, R0, R59, RZ, 0x5 ;  /* 0x0000003b00007211 */ /* 0x000fe200078f28ff */
[----:B------:R-:W-:Y:S01]  /*0150*/  UIADD3 UR8, UR5, UR8, URZ ;  /* 0x0000000805087290 */ /* 0x000fe2000fffe03f */
[----:B------:R-:W-:Y:S01]  /*0160*/  IMAD R60, R3, -0x38, R59 ;  /* 0xffffffc8033c7824 */ /* 0x000fe200078e023b */
[----:B------:R-:W-:Y:S01]  /*0170*/  UMOV UR6, 0x400 ;  /* 0x0000040000067882 */ /* 0x000fe20000000000 */
[----:B------:R-:W-:Y:S01]  /*0180*/  UIADD3.X UR11, URZ, UR15, URZ, UP0, !UPT ;  /* 0x0000000f3f0b7290 */ /* 0x000fe200087fe43f */
[----:B------:R-:W-:Y:S01]  /*0190*/  SHF.R.S32.HI R0, RZ, 0x5, R0 ;  /* 0x00000005ff007819 */ /* 0x000fe20000011400 */
[----:B------:R-:W2:Y:S01]  /*01a0*/  S2UR UR10, SR_CgaCtaId ;  /* 0x00000000000a79c3 */ /* 0x000ea20000008800 */
[----:B------:R-:W-:Y:S01]  /*01b0*/  ULDC.64 UR14, c[0x0][0x290] ;  /* 0x0000a400000e7ab9 */ /* 0x000fe20000000a00 */
[----:B------:R-:W-:Y:S01]  /*01c0*/  USHF.R.S64 UR5, UR7, 0x1, UR11 ;  /* 0x0000000107057899 */ /* 0x000fe2000800100b */
[----:B------:R-:W-:Y:S01]  /*01d0*/  SHF.L.U32 R60, R60, 0x1, RZ ;  /* 0x000000013c3c7819 */ /* 0x000fe200000006ff */
[----:B------:R-:W-:-:S04]  /*01e0*/  USHF.R.S32.HI UR7, URZ, 0x1, UR11 ;  /* 0x000000013f077899 */ /* 0x000fc8000801140b */
[----:B------:R-:W-:Y:S01]  /*01f0*/  USHF.L.U64.HI UR7, UR5, 0x2, UR7 ;  /* 0x0000000205077899 */ /* 0x000fe20008010207 */
[----:B0-----:R-:W-:-:S05]  /*0200*/  IMAD R58, R5, UR16, R3 ;  /* 0x00000010053a7c24 */ /* 0x001fca000f8e0203 */
[----:B------:R-:W-:Y:S02]  /*0210*/  ISETP.GE.U32.AND P1, PT, R58, UR14, PT ;  /* 0x0000000e3a007c0c */ /* 0x000fe4000bf26070 */
[----:B------:R-:W-:Y:S01]  /*0220*/  SHF.R.S32.HI R57, RZ, 0x1f, R58 ;  /* 0x0000001fff397819 */ /* 0x000fe2000001143a */
[----:B--2---:R-:W-:Y:S02]  /*0230*/  ULEA UR10, UR10, UR6, 0x18 ;  /* 0x000000060a0a7291 */ /* 0x004fe4000f8ec03f */
[----:B------:R-:W-:Y:S01]  /*0240*/  ULEA.HI UR6, UP0, UR8, UR4, URZ, 0x1 ;  /* 0x0000000408067291 */ /* 0x000fe2000f81083f */
[----:B------:R-:W-:Y:S01]  /*0250*/  ISETP.GE.AND.EX P1, PT, R57, UR15, PT, P1 ;  /* 0x0000000f39007c0c */ /* 0x000fe2000bf26310 */
[----:B------:R-:W-:Y:S01]  /*0260*/  ULDC.U8 UR15, c[0x0][0x2a4] ;  /* 0x0000a900000f7ab9 */ /* 0x000fe20000000000 */
[----:B------:R-:W-:Y:S01]  /*0270*/  UMOV UR4, URZ ;  /* 0x0000003f00047c82 */ /* 0x000fe20008000000 */
[----:B------:R-:W-:Y:S01]  /*0280*/  UIADD3.X UR8, URZ, UR8, URZ, UP0, !UPT ;  /* 0x000000083f087290 */ /* 0x000fe200087fe43f */
[----:B------:R-:W-:-:S02]  /*0290*/  ISETP.LT.U32.AND P1, PT, R59, 0x1c0, !P1 ;  /* 0x000001c03b00780c */ /* 0x000fc40004f21070 */
[----:B------:R-:W-:Y:S01]  /*02a0*/  LEA R54, R0, UR10, 0x3 ;  /* 0x0000000a00367c11 */ /* 0x000fe2000f8e18ff */
[----:B------:R-:W-:Y:S02]  /*02b0*/  USHF.R.S64 UR6, UR6, 0x1, UR8 ;  /* 0x0000000106067899 */ /* 0x000fe40008001008 */
[----:B------:R-:W-:-:S04]  /*02c0*/  USHF.R.S32.HI UR8, URZ, 0x1, UR8 ;  /* 0x000000013f087899 */ /* 0x000fc80008011408 */
[----:B-1----:R-:W-:-:S12]  /*02d0*/  USHF.L.U64.HI UR8, UR6, 0x2, UR8 ;  /* 0x0000000206087899 */ /* 0x002fd80008010208 */
.L_x_2428:
[----:B012---:R-:W0:Y:S01]  /*02e0*/  LDC R6, c[0x0][0x2a0] ;  /* 0x0000a800ff067b82 */ /* 0x007e220000000800 */
[C---:B------:R-:W-:Y:S01]  /*02f0*/  IADD3 R25, R58.reuse, 0x18, RZ ;  /* 0x000000183a197810 */ /* 0x040fe20007ffe0ff */
[----:B------:R-:W-:Y:S01]  /*0300*/  ULDC.64 UR18, c[0x0][0x290] ;  /* 0x0000a40000127ab9 */ /* 0x000fe20000000a00 */
[----:B------:R-:W-:Y:S01]  /*0310*/  ISETP.LE.AND P4, PT, RZ, UR9, PT ;  /* 0x00000009ff007c0c */ /* 0x000fe2000bf83270 */
[----:B------:R-:W-:Y:S01]  /*0320*/  ULDC.64 UR10, c[0x0][0x298] ;  /* 0x0000a600000a7ab9 */ /* 0x000fe20000000a00 */
[----:B------:R-:W-:Y:S02]  /*0330*/  ISETP.GE.U32.AND P0, PT, R25, UR18, PT ;  /* 0x0000001219007c0c */ /* 0x000fe4000bf06070 */
[----:B------:R-:W-:Y:S02]  /*0340*/  CS2R R30, SRZ ;  /* 0x00000000001e7805 */ /* 0x000fe4000001ff00 */
[----:B---3--:R-:W-:Y:S01]  /*0350*/  SHF.R.S32.HI R9, RZ, 0x1f, R25 ;  /* 0x0000001fff097819 */ /* 0x008fe20000011419 */
[----:B------:R-:W1:Y:S01]  /*0360*/  @P1 LDC.64 R10, c[0x0][0x288] ;  /* 0x0000a200ff0a1b82 */ /* 0x000e620000000a00 */
[----:B------:R-:W-:-:S02]  /*0370*/  IADD3 R16, R58, 0x8, RZ ;  /* 0x000000083a107810 */ /* 0x000fc40007ffe0ff */
[----:B------:R-:W-:Y:S02]  /*0380*/  ISETP.GE.AND.EX P0, PT, R9, UR19, PT, P0 ;  /* 0x0000001309007c0c */ /* 0x000fe4000bf06300 */
[----:B------:R-:W-:Y:S02]  /*0390*/  SHF.R.S32.HI R23, RZ, 0x1f, R16 ;  /* 0x0000001fff177819 */ /* 0x000fe40000011410 */
[----:B------:R-:W-:Y:S01]  /*03a0*/  ISETP.GT.U32.OR P0, PT, R59, 0x1bf, P0 ;  /* 0x000001bf3b00780c */ /* 0x000fe20000704470 */
[----:B------:R-:W2:Y:S01]  /*03b0*/  @P1 LDC.64 R26, c[0x0][0x230] ;  /* 0x00008c00ff1a1b82 */ /* 0x000ea20000000a00 */
[----:B0---4-:R-:W-:-:S07]  /*03c0*/  IABS R5, R6 ;  /* 0x0000000600057213 */ /* 0x011fce0000000000 */
[----:B------:R-:W0:Y:S01]  /*03d0*/  @P1 LDC.64 R14, c[0x0][0x228] ;  /* 0x00008a00ff0e1b82 */ /* 0x000e220000000a00 */
[----:B------:R-:W3:Y:S08]  /*03e0*/  I2F.RP R0, R5 ;  /* 0x0000000500007306 */ /* 0x000ef00000209400 */
[----:B---3--:R-:W3:Y:S02]  /*03f0*/  MUFU.RCP R0, R0 ;  /* 0x0000000000007308 */ /* 0x008ee40000001000 */
[----:B---3--:R-:W-:-:S06]  /*0400*/  IADD3 R2, R0, 0xffffffe, RZ ;  /* 0x0ffffffe00027810 */ /* 0x008fcc0007ffe0ff */
[----:B------:R3:W4:Y:S02]  /*0410*/  F2I.FTZ.U32.TRUNC.NTZ R3, R2 ;  /* 0x0000000200037305 */ /* 0x000724000021f000 */
[----:B---3--:R-:W-:Y:S01]  /*0420*/  HFMA2.MMA R2, -RZ, RZ, 0, 0 ;  /* 0x00000000ff027435 */ /* 0x008fe200000001ff */
[----:B----4-:R-:W-:-:S05]  /*0430*/  IADD3 R4, RZ, -R3, RZ ;  /* 0x80000003ff047210 */ /* 0x010fca0007ffe0ff */
[----:B------:R-:W-:Y:S01]  /*0440*/  IMAD R7, R4, R5, RZ ;  /* 0x0000000504077224 */ /* 0x000fe200078e02ff */
[----:B------:R-:W-:-:S03]  /*0450*/  IABS R4, UR9 ;  /* 0x0000000900047c13 */ /* 0x000fc60008000000 */
[----:B------:R-:W-:Y:S01]  /*0460*/  IMAD.HI.U32 R3, R3, R7, R2 ;  /* 0x0000000703037227 */ /* 0x000fe200078e0002 */
[----:B------:R-:W-:-:S04]  /*0470*/  LOP3.LUT R2, R6, UR9, RZ, 0x3c, !PT ;  /* 0x0000000906027c12 */ /* 0x000fc8000f8e3cff */
[----:B------:R-:W-:Y:S01]  /*0480*/  ISETP.GE.AND P2, PT, R2, RZ, PT ;  /* 0x000000ff0200720c */ /* 0x000fe20003f46270 */
[----:B------:R-:W-:-:S05]  /*0490*/  IMAD.HI.U32 R3, R3, R4, RZ ;  /* 0x0000000403037227 */ /* 0x000fca00078e00ff */
[----:B------:R-:W-:-:S05]  /*04a0*/  IADD3 R0, -R3, RZ, RZ ;  /* 0x000000ff03007210 */ /* 0x000fca0007ffe1ff */
[----:B------:R-:W-:Y:S01]  /*04b0*/  IMAD R0, R5, R0, R4 ;  /* 0x0000000005007224 */ /* 0x000fe200078e0204 */
[----:B------:R-:W-:-:S04]  /*04c0*/  SHF.R.S32.HI R4, RZ, 0x1f, R60 ;  /* 0x0000001fff047819 */ /* 0x000fc8000001143c */
[----:B------:R-:W-:-:S13]  /*04d0*/  ISETP.GT.U32.AND P3, PT, R5, R0, PT ;  /* 0x000000000500720c */ /* 0x000fda0003f64070 */
[-C--:B------:R-:W-:Y:S02]  /*04e0*/  @!P3 IADD3 R0, R0, -R5.reuse, RZ ;  /* 0x800000050000b210 */ /* 0x080fe40007ffe0ff */
[----:B------:R-:W-:Y:S02]  /*04f0*/  @!P3 IADD3 R3, R3, 0x1, RZ ;  /* 0x000000010303b810 */ /* 0x000fe40007ffe0ff */
[CC--:B------:R-:W-:Y:S02]  /*0500*/  ISETP.GE.U32.AND P5, PT, R0.reuse, R5.reuse, PT ;  /* 0x000000050000720c */ /* 0x0c0fe40003fa6070 */
[----:B------:R-:W-:Y:S02]  /*0510*/  ISETP.GT.U32.AND P6, PT, R5, R0, PT ;  /* 0x000000000500720c */ /* 0x000fe40003fc4070 */
[----:B------:R-:W-:Y:S02]  /*0520*/  IADD3 R5, R0, -R5, RZ ;  /* 0x8000000500057210 */ /* 0x000fe40007ffe0ff */
[----:B------:R-:W-:-:S02]  /*0530*/  ISETP.NE.AND P3, PT, R6, RZ, PT ;  /* 0x000000ff0600720c */ /* 0x000fc40003f65270 */
[----:B------:R-:W-:Y:S02]  /*0540*/  SEL R0, R5, R0, !P6 ;  /* 0x0000000005007207 */ /* 0x000fe40007000000 */
[----:B------:R-:W-:Y:S02]  /*0550*/  LOP3.LUT R5, RZ, R6, RZ, 0x33, !PT ;  /* 0x00000006ff057212 */ /* 0x000fe400078e33ff */
[----:B------:R-:W-:Y:S01]  /*0560*/  @!P4 IADD3 R0, -R0, RZ, RZ ;  /* 0x000000ff0000c210 */ /* 0x000fe20007ffe1ff */
[----:B------:R-:W3:Y:S01]  /*0570*/  @!P0 LDC.64 R6, c[0x0][0x228] ;  /* 0x00008a00ff068b82 */ /* 0x000ee20000000a00 */
[----:B------:R-:W-:Y:S02]  /*0580*/  @P5 IADD3 R3, R3, 0x1, RZ ;  /* 0x0000000103035810 */ /* 0x000fe40007ffe0ff */
[----:B------:R-:W-:Y:S02]  /*0590*/  SEL R62, R5, R0, !P3 ;  /* 0x00000000053e7207 */ /* 0x000fe40005800000 */
[----:B------:R-:W-:-:S02]  /*05a0*/  @!P2 IADD3 R3, -R3, RZ, RZ ;  /* 0x000000ff0303a210 */ /* 0x000fc40007ffe1ff */
[----:B------:R-:W-:Y:S01]  /*05b0*/  ISETP.GE.U32.AND P5, PT, R16, UR18, PT ;  /* 0x0000001210007c0c */ /* 0x000fe2000bfa6070 */
[----:B------:R-:W-:Y:S01]  /*05c0*/  IMAD R43, R62, 0x70, RZ ;  /* 0x000000703e2b7824 */ /* 0x000fe200078e02ff */
[----:B------:R-:W-:Y:S02]  /*05d0*/  SEL R5, R5, R3, !P3 ;  /* 0x0000000305057207 */ /* 0x000fe40005800000 */
[----:B------:R-:W4:Y:S01]  /*05e0*/  @!P0 LDC.64 R2, c[0x0][0x288] ;  /* 0x0000a200ff028b82 */ /* 0x000f220000000a00 */
[----:B------:R-:W-:Y:S02]  /*05f0*/  ISETP.GE.AND.EX P5, PT, R23, UR19, PT, P5 ;  /* 0x0000001317007c0c */ /* 0x000fe4000bfa6350 */
[----:B------:R-:W-:Y:S02]  /*0600*/  IADD3 R64, P2, R60, R43, RZ ;  /* 0x0000002b3c407210 */ /* 0x000fe40007f5e0ff */
[----:B------:R-:W-:Y:S02]  /*0610*/  SHF.R.S32.HI R0, RZ, 0x1f, R5 ;  /* 0x0000001fff007819 */ /* 0x000fe40000011405 */
[----:B------:R-:W-:-:S02]  /*0620*/  ISETP.GT.U32.OR P5, PT, R59, 0x1bf, P5 ;  /* 0x000001bf3b00780c */ /* 0x000fc40002fa4470 */
[----:B------:R-:W-:Y:S01]  /*0630*/  LEA.HI.X.SX32 R65, R43, R4, 0x1, P2 ;  /* 0x000000042b417211 */ /* 0x000fe200010f0eff */
[----:B------:R-:W-:Y:S01]  /*0640*/  IMAD R4, R0, UR10, RZ ;  /* 0x0000000a00047c24 */ /* 0x000fe2000f8e02ff */
[----:B------:R-:W-:-:S03]  /*0650*/  IADD3 R0, R58, 0x10, RZ ;  /* 0x000000103a007810 */ /* 0x000fc60007ffe0ff */
[C---:B------:R-:W-:Y:S01]  /*0660*/  IMAD R67, R5.reuse, UR11, R4 ;  /* 0x0000000b05437c24 */ /* 0x040fe2000f8e0204 */
[----:B------:R-:W-:Y:S01]  /*0670*/  ISETP.GE.U32.AND P4, PT, R0, UR18, PT ;  /* 0x0000001200007c0c */ /* 0x000fe2000bf86070 */
[----:B------:R-:W-:Y:S01]  /*0680*/  IMAD.WIDE.U32 R64, R5, UR10, R64 ;  /* 0x0000000a05407c25 */ /* 0x000fe2000f8e0040 */
[----:B------:R-:W-:Y:S02]  /*0690*/  SHF.R.S32.HI R17, RZ, 0x1f, R0 ;  /* 0x0000001fff117819 */ /* 0x000fe40000011400 */
[----:B------:R-:W-:Y:S01]  /*06a0*/  CS2R R36, SRZ ;  /* 0x0000000000247805 */ /* 0x000fe2000001ff00 */
[----:B------:R-:W-:Y:S01]  /*06b0*/  ULDC.64 UR10, c[0x0][0x248] ;  /* 0x00009200000a7ab9 */ /* 0x000fe20000000a00 */
[----:B-1----:R-:W-:Y:S01]  /*06c0*/  @P1 IMAD R4, R57, R10, RZ ;  /* 0x0000000a39041224 */ /* 0x002fe200078e02ff */
[----:B------:R-:W1:Y:S01]  /*06d0*/  @!P5 LDC.64 R12, c[0x0][0x288] ;  /* 0x0000a200ff0cdb82 */ /* 0x000e620000000a00 */
[----:B------:R-:W-:Y:S02]  /*06e0*/  IADD3 R67, R65, R67, RZ ;  /* 0x0000004341437210 */ /* 0x000fe40007ffe0ff */
[----:B------:R-:W-:Y:S01]  /*06f0*/  @P1 IMAD R11, R58, R11, R4 ;  /* 0x0000000b3a0b1224 */ /* 0x000fe200078e0204 */
[----:B------:R-:W-:Y:S01]  /*0700*/  ISETP.GE.AND.EX P4, PT, R17, UR19, PT, P4 ;  /* 0x0000001311007c0c */ /* 0x000fe2000bf86340 */
[----:B----4-:R-:W-:Y:S01]  /*0710*/  @!P0 IMAD R8, R9, R2, RZ ;  /* 0x0000000209088224 */ /* 0x010fe200078e02ff */
[----:B------:R-:W-:-:S02]  /*0720*/  @P1 MOV R66, R64 ;  /* 0x0000004000421202 */ /* 0x000fc40000000f00 */
[----:B------:R-:W4:Y:S01]  /*0730*/  @!P0 LDC.64 R4, c[0x0][0x230] ;  /* 0x00008c00ff048b82 */ /* 0x000f220000000a00 */
[----:B------:R-:W-:Y:S01]  /*0740*/  @!P0 MOV R20, R64 ;  /* 0x0000004000148202 */ /* 0x000fe20000000f00 */
[----:B------:R-:W-:Y:S01]  /*0750*/  @!P0 IMAD R29, R25, R3, R8 ;  /* 0x00000003191d8224 */ /* 0x000fe200078e0208 */
[----:B------:R-:W-:Y:S01]  /*0760*/  @!P0 MOV R21, R67 ;  /* 0x0000004300158202 */ /* 0x000fe20000000f00 */
[----:B------:R-:W-:Y:S01]  /*0770*/  @P1 IMAD.WIDE.U32 R18, R58, R10, R66 ;  /* 0x0000000a3a121225 */ /* 0x000fe200078e0042 */
[----:B------:R-:W-:-:S03]  /*0780*/  ISETP.GT.U32.OR P4, PT, R59, 0x1bf, P4 ;  /* 0x000001bf3b00780c */ /* 0x000fc60002784470 */
[----:B------:R-:W-:Y:S01]  /*0790*/  @!P0 IMAD.WIDE.U32 R20, R25, R2, R20 ;  /* 0x0000000219148225 */ /* 0x000fe200078e0014 */
[----:B------:R-:W-:Y:S01]  /*07a0*/  @P1 IADD3 R3, R19, R11, RZ ;  /* 0x0000000b13031210 */ /* 0x000fe20007ffe0ff */
[----:B------:R-:W3:Y:S01]  /*07b0*/  @!P5 LDC.64 R8, c[0x0][0x228] ;  /* 0x00008a00ff08db82 */ /* 0x000ee20000000a00 */
[----:B------:R-:W-:Y:S02]  /*07c0*/  @P1 SHF.L.U32 R25, R18, 0x2, RZ ;  /* 0x0000000212191819 */ /* 0x000fe400000006ff */
[----:B------:R-:W-:Y:S02]  /*07d0*/  @!P0 IADD3 R19, R21, R29, RZ ;  /* 0x0000001d15138210 */ /* 0x000fe40007ffe0ff */
[----:B------:R-:W-:Y:S01]  /*07e0*/  @!P0 SHF.L.U32 R21, R20, 0x2, RZ ;  /* 0x0000000214158819 */ /* 0x000fe200000006ff */
[----:B-1----:R-:W-:Y:S01]  /*07f0*/  @!P5 IMAD R23, R23, R12, RZ ;  /* 0x0000000c1717d224 */ /* 0x002fe200078e02ff */
[----:B------:R-:W-:Y:S01]  /*0800*/  @P1 SHF.L.U64.HI R22, R18, 0x2, R3 ;  /* 0x0000000212161819 */ /* 0x000fe20000010203 */
[----:B------:R-:W1:Y:S01]  /*0810*/  @!P5 LDC.64 R10, c[0x0][0x230] ;  /* 0x00008c00ff0adb82 */ /* 0x000e620000000a00 */
[----:B------:R-:W-:Y:S01]  /*0820*/  @!P0 SHF.L.U64.HI R20, R20, 0x2, R19 ;  /* 0x0000000214148819 */ /* 0x000fe20000010213 */
[----:B------:R-:W-:Y:S01]  /*0830*/  @!P5 IMAD R23, R16, R13, R23 ;  /* 0x0000000d1017d224 */ /* 0x000fe200078e0217 */
[----:B------:R-:W-:-:S02]  /*0840*/  @!P5 MOV R18, R64 ;  /* 0x000000400012d202 */ /* 0x000fc40000000f00 */
[----:B------:R-:W-:Y:S02]  /*0850*/  @!P5 MOV R19, R67 ;  /* 0x000000430013d202 */ /* 0x000fe40000000f00 */
[C---:B--2---:R-:W-:Y:S01]  /*0860*/  @P1 IADD3 R26, P3, R25.reuse, R26, RZ ;  /* 0x0000001a191a1210 */ /* 0x044fe20007f7e0ff */
[----:B------:R-:W2:Y:S01]  /*0870*/  @!P4 LDC.64 R2, c[0x0][0x288] ;  /* 0x0000a200ff02cb82 */ /* 0x000ea20000000a00 */
[----:B0-----:R-:W-:Y:S01]  /*0880*/  @P1 IADD3 R14, P6, R25, R14, RZ ;  /* 0x0000000e190e1210 */ /* 0x001fe20007fde0ff */
[----:B------:R-:W-:Y:S01]  /*0890*/  @!P5 IMAD.WIDE.U32 R18, R16, R12, R18 ;  /* 0x0000000c1012d225 */ /* 0x000fe200078e0012 */
[----:B------:R-:W-:Y:S02]  /*08a0*/  @P1 IADD3.X R27, R22, R27, RZ, P3, !PT ;  /* 0x0000001b161b1210 */ /* 0x000fe40001ffe4ff */
[C---:B----4-:R-:W-:Y:S02]  /*08b0*/  @!P0 IADD3 R12, P2, R21.reuse, R4, RZ ;  /* 0x00000004150c8210 */ /* 0x050fe40007f5e0ff */
[----:B---3--:R-:W-:Y:S01]  /*08c0*/  @!P0 IADD3 R6, P3, R21, R6, RZ ;  /* 0x0000000615068210 */ /* 0x008fe20007f7e0ff */
[----:B------:R-:W0:Y:S01]  /*08d0*/  @!P4 LDC.64 R24, c[0x0][0x228] ;  /* 0x00008a00ff18cb82 */ /* 0x000e220000000a00 */
[----:B------:R-:W-:-:S02]  /*08e0*/  IADD3 R21, R58, 0x20, RZ ;  /* 0x000000203a157810 */ /* 0x000fc40007ffe0ff */
[C---:B------:R-:W-:Y:S02]  /*08f0*/  @!P0 IADD3.X R7, R20.reuse, R7, RZ, P3, !PT ;  /* 0x0000000714078210 */ /* 0x040fe40001ffe4ff */
[----:B------:R-:W-:Y:S02]  /*0900*/  ISETP.GE.U32.AND P3, PT, R21, UR18, PT ;  /* 0x0000001215007c0c */ /* 0x000fe4000bf66070 */
[----:B------:R-:W-:Y:S02]  /*0910*/  SHF.R.S32.HI R35, RZ, 0x1f, R21 ;  /* 0x0000001fff237819 */ /* 0x000fe40000011415 */
[----:B------:R-:W-:Y:S02]  /*0920*/  @!P0 IADD3.X R13, R20, R5, RZ, P2, !PT ;  /* 0x00000005140d8210 */ /* 0x000fe400017fe4ff */
[----:B------:R-:W-:Y:S02]  /*0930*/  ISETP.GE.AND.EX P3, PT, R35, UR19, PT, P3 ;  /* 0x0000001323007c0c */ /* 0x000fe4000bf66330 */
[----:B------:R-:W-:Y:S01]  /*0940*/  @!P5 IADD3 R19, R19, R23, RZ ;  /* 0x000000171313d210 */ /* 0x000fe20007ffe0ff */
[----:B------:R3:W5:Y:S01]  /*0950*/  @!P0 LDG.E.64 R30, desc[UR12][R12.64] ;  /* 0x0000000c0c1e8981 */ /* 0x000762000c1e1b00 */
[----:B------:R-:W-:Y:S01]  /*0960*/  @!P5 SHF.L.U32 R5, R18, 0x2, RZ ;  /* 0x000000021205d819 */ /* 0x000fe200000006ff */
[----:B--2---:R-:W-:Y:S01]  /*0970*/  @!P4 IMAD R17, R17, R2, RZ ;  /* 0x000000021111c224 */ /* 0x004fe200078e02ff */
[----:B------:R-:W-:-:S02]  /*0980*/  ISETP.GT.U32.OR P3, PT, R59, 0x1bf, P3 ;  /* 0x000001bf3b00780c */ /* 0x000fc40001f64470 */
[----:B------:R-:W-:Y:S01]  /*0990*/  @!P5 SHF.L.U64.HI R18, R18, 0x2, R19 ;  /* 0x000000021212d819 */ /* 0x000fe20000010213 */
[----:B------:R-:W-:Y:S01]  /*09a0*/  @!P4 IMAD R19, R0, R3, R17 ;  /* 0x000000030013c224 */ /* 0x000fe200078e0211 */
[----:B-1----:R-:W-:Y:S02]  /*09b0*/  @!P5 IADD3 R10, P2, R5, R10, RZ ;  /* 0x0000000a050ad210 */ /* 0x002fe40007f5e0ff */
[----:B------:R-:W-:Y:S02]  /*09c0*/  IADD3 R20, R58, 0x28, RZ ;  /* 0x000000283a147810 */ /* 0x000fe40007ffe0ff */
[----:B------:R-:W-:Y:S02]  /*09d0*/  @!P5 IADD3.X R11, R18, R11, RZ, P2, !PT ;  /* 0x0000000b120bd210 */ /* 0x000fe400017fe4ff */
[----:B------:R-:W-:Y:S02]  /*09e0*/  ISETP.GE.U32.AND P2, PT, R20, UR18, PT ;  /* 0x0000001214007c0c */ /* 0x000fe4000bf46070 */
[----:B------:R-:W-:Y:S01]  /*09f0*/  SHF.R.S32.HI R29, RZ, 0x1f, R20 ;  /* 0x0000001fff1d7819 */ /* 0x000fe20000011414 */
[----:B------:R-:W1:Y:S01]  /*0a00*/  @!P3 LDC.64 R32, c[0x0][0x288] ;  /* 0x0000a200ff20bb82 */ /* 0x000e620000000a00 */
[----:B------:R-:W-:Y:S01]  /*0a10*/  @!P4 MOV R16, R64 ;  /* 0x000000400010c202 */ /* 0x000fe20000000f00 */
[----:B------:R-:W5:Y:S01]  /*0a20*/  @!P5 LDG.E.64 R36, desc[UR12][R10.64] ;  /* 0x0000000c0a24d981 */ /* 0x000f62000c1e1b00 */
[----:B------:R-:W-:-:S02]  /*0a30*/  ISETP.GE.AND.EX P2, PT, R29, UR19, PT, P2 ;  /* 0x000000131d007c0c */ /* 0x000fc4000bf46320 */
[----:B------:R-:W-:Y:S02]  /*0a40*/  @!P4 MOV R17, R67 ;  /* 0x000000430011c202 */ /* 0x000fe40000000f00 */
[----:B------:R-:W-:Y:S02]  /*0a50*/  @P1 IADD3.X R15, R22, R15, RZ, P6, !PT ;  /* 0x0000000f160f1210 */ /* 0x000fe400037fe4ff */
[----:B------:R-:W-:Y:S02]  /*0a60*/  @!P5 IADD3 R8, P6, R5, R8, RZ ;  /* 0x000000080508d210 */ /* 0x000fe40007fde0ff */
[----:B------:R-:W-:Y:S02]  /*0a70*/  CS2R R4, SRZ ;  /* 0x0000000000047805 */ /* 0x000fe4000001ff00 */
[----:B------:R-:W-:Y:S01]  /*0a80*/  ISETP.GT.U32.OR P2, PT, R59, 0x1bf, P2 ;  /* 0x000001bf3b00780c */ /* 0x000fe20001744470 */
[----:B------:R-:W-:Y:S01]  /*0a90*/  @!P4 IMAD.WIDE.U32 R16, R0, R2, R16 ;  /* 0x000000020010c225 */ /* 0x000fe200078e0010 */
[----:B------:R-:W-:Y:S01]  /*0aa0*/  IADD3 R0, R58, 0x38, RZ ;  /* 0x000000383a007810 */ /* 0x000fe20007ffe0ff */
[----:B------:R-:W2:Y:S01]  /*0ab0*/  @!P4 LDC.64 R2, c[0x0][0x230] ;  /* 0x00008c00ff02cb82 */ /* 0x000ea20000000a00 */
[----:B------:R-:W-:Y:S01]  /*0ac0*/  @!P5 IADD3.X R9, R18, R9, RZ, P6, !PT ;  /* 0x000000091209d210 */ /* 0x000fe200037fe4ff */
[----:B------:R4:W5:Y:S01]  /*0ad0*/  @!P0 LDG.E.64 R4, desc[UR12][R6.64] ;  /* 0x0000000c06048981 */ /* 0x000962000c1e1b00 */
[----:B---3--:R-:W-:-:S02]  /*0ae0*/  SHF.R.S32.HI R12, RZ, 0x1f, R0 ;  /* 0x0000001fff0c7819 */ /* 0x008fc40000011400 */
[----:B------:R-:W-:-:S04]  /*0af0*/  ISETP.GE.U32.AND P0, PT, R0, UR18, PT ;  /* 0x0000001200007c0c */ /* 0x000fc8000bf06070 */
[----:B------:R-:W-:Y:S01]  /*0b00*/  ISETP.GE.AND.EX P0, PT, R12, UR19, PT, P0 ;  /* 0x000000130c007c0c */ /* 0x000fe2000bf06300 */
[----:B-1----:R-:W-:Y:S01]  /*0b10*/  @!P3 IMAD R34, R35, R32, RZ ;  /* 0x000000202322b224 */ /* 0x002fe200078e02ff */
[----:B------:R-:W1:Y:S01]  /*0b20*/  @!P2 LDC.64 R12, c[0x0][0x288] ;  /* 0x0000a200ff0cab82 */ /* 0x000e620000000a00 */
[----:B----4-:R-:W-:-:S04]  /*0b30*/  @!P4 IADD3 R7, R17, R19, RZ ;  /* 0x000000131107c210 */ /* 0x010fc80007ffe0ff */
[C---:B------:R-:W-:Y:S02]  /*0b40*/  @!P4 SHF.L.U64.HI R22, R16.reuse, 0x2, R7 ;  /* 0x000000021016c819 */ /* 0x040fe40000010207 */
[----:B------:R-:W-:Y:S02]  /*0b50*/  CS2R R6, SRZ ;  /* 0x0000000000067805 */ /* 0x000fe4000001ff00 */
[----:B------:R-:W-:Y:S01]  /*0b60*/  @!P4 SHF.L.U32 R39, R16, 0x2, RZ ;  /* 0x000000021027c819 */ /* 0x000fe200000006ff */
[----:B------:R-:W-:Y:S01]  /*0b70*/  @!P3 IMAD R35, R21, R33, R34 ;  /* 0x000000211523b224 */ /* 0x000fe200078e0222 */
[----:B------:R-:W-:Y:S01]  /*0b80*/  UIMAD.WIDE UR10, UR9, 0x8, UR10 ;  /* 0x00000008090a78a5 */ /* 0x000fe2000f8e020a */
[----:B------:R-:W-:Y:S01]  /*0b90*/  IADD3 R28, R58, 0x30, RZ ;  /* 0x000000303a1c7810 */ /* 0x000fe20007ffe0ff */
[----:B------:R-:W3:Y:S01]  /*0ba0*/  @!P3 LDC.64 R16, c[0x0][0x230] ;  /* 0x00008c00ff10bb82 */ /* 0x000ee20000000a00 */
[----:B------:R4:W5:Y:S01]  /*0bb0*/  @!P5 LDG.E.64 R6, desc[UR12][R8.64] ;  /* 0x0000000c0806d981 */ /* 0x000962000c1e1b00 */
[----:B--2---:R-:W-:-:S06]  /*0bc0*/  @!P4 IADD3 R2, P5, R39, R2, RZ ;  /* 0x000000022702c210 */ /* 0x004fcc0007fbe0ff */
[----:B------:R-:W2:Y:S01]  /*0bd0*/  @!P3 LDC.64 R18, c[0x0][0x228] ;  /* 0x00008a00ff12bb82 */ /* 0x000ea20000000a00 */
[----:B----4-:R-:W-:Y:S02]  /*0be0*/  @!P3 MOV R8, R64 ;  /* 0x000000400008b202 */ /* 0x010fe40000000f00 */
[----:B------:R-:W-:Y:S02]  /*0bf0*/  @!P3 MOV R9, R67 ;  /* 0x000000430009b202 */ /* 0x000fe40000000f00 */
[----:B------:R-:W-:-:S03]  /*0c00*/  @!P4 IADD3.X R3, R22, R3, RZ, P5, !PT ;  /* 0x000000031603c210 */ /* 0x000fc60002ffe4ff */
[----:B------:R-:W4:Y:S01]  /*0c10*/  @!P2 LDC.64 R44, c[0x0][0x230] ;  /* 0x00008c00ff2cab82 */ /* 0x000f220000000a00 */
[----:B------:R-:W-:Y:S01]  /*0c20*/  @!P3 IMAD.WIDE.U32 R32, R21, R32, R8 ;  /* 0x000000201520b225 */ /* 0x000fe200078e0008 */
[----:B0-----:R-:W-:-:S04]  /*0c30*/  @!P4 IADD3 R24, P5, R39, R24, RZ ;  /* 0x000000182718c210 */ /* 0x001fc80007fbe0ff */
[----:B------:R-:W-:Y:S01]  /*0c40*/  @!P3 IADD3 R21, R33, R35, RZ ;  /* 0x000000232115b210 */ /* 0x000fe20007ffe0ff */
[----:B-1----:R-:W-:Y:S01]  /*0c50*/  @!P2 IMAD R29, R29, R12, RZ ;  /* 0x0000000c1d1da224 */ /* 0x002fe200078e02ff */
[----:B------:R-:W-:Y:S01]  /*0c60*/  @!P4 IADD3.X R25, R22, R25, RZ, P5, !PT ;  /* 0x000000191619c210 */ /* 0x000fe20002ffe4ff */
[----:B------:R-:W0:Y:S01]  /*0c70*/  @!P2 LDC.64 R46, c[0x0][0x228] ;  /* 0x00008a00ff2eab82 */ /* 0x000e220000000a00 */
[C---:B------:R-:W-:Y:S02]  /*0c80*/  @!P3 SHF.L.U32 R9, R32.reuse, 0x2, RZ ;  /* 0x000000022009b819 */ /* 0x040fe400000006ff */
[----:B------:R-:W-:Y:S02]  /*0c90*/  @!P3 SHF.L.U64.HI R22, R32, 0x2, R21 ;  /* 0x000000022016b819 */ /* 0x000fe40000010215 */
[----:B------:R-:W-:Y:S02]  /*0ca0*/  @!P2 MOV R34, R64 ;  /* 0x000000400022a202 */ /* 0x000fe40000000f00 */
[----:B------:R-:W-:-:S02]  /*0cb0*/  @!P2 MOV R35, R67 ;  /* 0x000000430023a202 */ /* 0x000fc40000000f00 */
[----:B------:R-:W-:Y:S02]  /*0cc0*/  ISETP.GE.U32.AND P6, PT, R28, UR18, PT ;  /* 0x000000121c007c0c */ /* 0x000fe4000bfc6070 */
[----:B------:R-:W-:Y:S02]  /*0cd0*/  SHF.R.S32.HI R23, RZ, 0x1f, R28 ;  /* 0x0000001fff177819 */ /* 0x000fe4000001141c */
[----:B------:R-:W-:Y:S02]  /*0ce0*/  MOV R32, UR10 ;  /* 0x0000000a00207c02 */ /* 0x000fe40008000f00 */
[----:B------:R-:W-:Y:S01]  /*0cf0*/  MOV R33, UR11 ;  /* 0x0000000b00217c02 */ /* 0x000fe20008000f00 */
[C---:B------:R-:W-:Y:S01]  /*0d00*/  @!P2 IMAD R29, R20.reuse, R13, R29 ;  /* 0x0000000d141da224 */ /* 0x040fe200078e021d */
[----:B------:R-:W-:Y:S01]  /*0d10*/  ISETP.GE.AND.EX P6, PT, R23, UR19, PT, P6 ;  /* 0x0000001317007c0c */ /* 0x000fe2000bfc6360 */
[----:B------:R-:W-:Y:S02]  /*0d20*/  @!P2 IMAD.WIDE.U32 R12, R20, R12, R34 ;  /* 0x0000000c140ca225 */ /* 0x000fe400078e0022 */
[----:B------:R1:W4:Y:S01]  /*0d30*/  LDG.E.64 R20, desc[UR12][R32.64] ;  /* 0x0000000c20147981 */ /* 0x000322000c1e1b00 */
[----:B------:R-:W-:-:S02]  /*0d40*/  ISETP.GT.U32.OR P6, PT, R59, 0x1bf, P6 ;  /* 0x000001bf3b00780c */ /* 0x000fc400037c4470 */
[----:B------:R-:W-:Y:S02]  /*0d50*/  ISETP.GT.U32.OR P0, PT, R59, 0x1bf, P0 ;  /* 0x000001bf3b00780c */ /* 0x000fe40000704470 */
[----:B---3--:R-:W-:-:S09]  /*0d60*/  @!P3 IADD3 R16, P5, R9, R16, RZ ;  /* 0x000000100910b210 */ /* 0x008fd20007fbe0ff */
[----:B------:R-:W3:Y:S01]  /*0d70*/  @!P6 LDC.64 R10, c[0x0][0x288] ;  /* 0x0000a200ff0aeb82 */ /* 0x000ee20000000a00 */
[----:B------:R-:W-:Y:S02]  /*0d80*/  @!P3 IADD3.X R17, R22, R17, RZ, P5, !PT ;  /* 0x000000111611b210 */ /* 0x000fe40002ffe4ff */
[----:B--2---:R-:W-:-:S05]  /*0d90*/  @!P3 IADD3 R18, P5, R9, R18, RZ ;  /* 0x000000120912b210 */ /* 0x004fca0007fbe0ff */
[----:B------:R-:W2:Y:S01]  /*0da0*/  @!P0 LDC.64 R8, c[0x0][0x288] ;  /* 0x0000a200ff088b82 */ /* 0x000ea20000000a00 */
[----:B------:R-:W-:Y:S02]  /*0db0*/  @!P2 IADD3 R13, R13, R29, RZ ;  /* 0x0000001d0d0da210 */ /* 0x000fe40007ffe0ff */
[C---:B------:R-:W-:Y:S02]  /*0dc0*/  @!P2 SHF.L.U32 R29, R12.reuse, 0x2, RZ ;  /* 0x000000020c1da819 */ /* 0x040fe400000006ff */
[----:B------:R-:W-:-:S03]  /*0dd0*/  @!P2 SHF.L.U64.HI R34, R12, 0x2, R13 ;  /* 0x000000020c22a819 */ /* 0x000fc6000001020d */
[----:B------:R-:W1:Y:S01]  /*0de0*/  @!P6 LDC.64 R48, c[0x0][0x230] ;  /* 0x00008c00ff30eb82 */ /* 0x000e620000000a00 */
[----:B------:R-:W-:Y:S02]  /*0df0*/  @!P3 IADD3.X R19, R22, R19, RZ, P5, !PT ;  /* 0x000000131613b210 */ /* 0x000fe40002ffe4ff */
[----:B------:R-:W-:Y:S02]  /*0e00*/  @!P6 MOV R12, R64 ;  /* 0x00000040000ce202 */ /* 0x000fe40000000f00 */
[----:B------:R-:W-:Y:S01]  /*0e10*/  @!P6 MOV R13, R67 ;  /* 0x00000043000de202 */ /* 0x000fe20000000f00 */
[----:B---3--:R-:W-:Y:S02]  /*0e20*/  @!P6 IMAD R35, R23, R10, RZ ;  /* 0x0000000a1723e224 */ /* 0x008fe400078e02ff */
[----:B------:R-:W3:Y:S02]  /*0e30*/  @!P0 LDC.64 R38, c[0x0][0x230] ;  /* 0x00008c00ff268b82 */ /* 0x000ee40000000a00 */
[----:B------:R-:W-:-:S06]  /*0e40*/  @!P6 IMAD R35, R28, R11, R35 ;  /* 0x0000000b1c23e224 */ /* 0x000fcc00078e0223 */
[----:B------:R-:W3:Y:S01]  /*0e50*/  @!P6 LDC.64 R22, c[0x0][0x228] ;  /* 0x00008a00ff16eb82 */ /* 0x000ee20000000a00 */
[----:B------:R-:W-:Y:S01]  /*0e60*/  @!P6 IMAD.WIDE.U32 R10, R28, R10, R12 ;  /* 0x0000000a1c0ae225 */ /* 0x000fe200078e000c */
[----:B------:R-:W-:Y:S02]  /*0e70*/  SHF.R.S32.HI R13, RZ, 0x1f, R0 ;  /* 0x0000001fff0d7819 */ /* 0x000fe40000011400 */
[----:B----4-:R-:W-:Y:S02]  /*0e80*/  @!P2 IADD3 R44, P5, R29, R44, RZ ;  /* 0x0000002c1d2ca210 */ /* 0x010fe40007fbe0ff */
[----:B------:R-:W-:Y:S02]  /*0e90*/  @!P6 IADD3 R11, R11, R35, RZ ;  /* 0x000000230b0be210 */ /* 0x000fe40007ffe0ff */
[----:B------:R-:W4:Y:S01]  /*0ea0*/  @!P0 LDC.64 R40, c[0x0][0x228] ;  /* 0x00008a00ff288b82 */ /* 0x000f220000000a00 */
[----:B--2---:R-:W-:Y:S01]  /*0eb0*/  @!P0 IMAD R28, R13, R8, RZ ;  /* 0x000000080d1c8224 */ /* 0x004fe200078e02ff */
[----:B------:R-:W-:-:S02]  /*0ec0*/  @!P2 IADD3.X R45, R34, R45, RZ, P5, !PT ;  /* 0x0000002d222da210 */ /* 0x000fc40002ffe4ff */
[C---:B------:R-:W-:Y:S02]  /*0ed0*/  @!P6 SHF.L.U32 R13, R10.reuse, 0x2, RZ ;  /* 0x000000020a0de819 */ /* 0x040fe400000006ff */
[----:B------:R-:W-:Y:S02]  /*0ee0*/  @!P6 SHF.L.U64.HI R12, R10, 0x2, R11 ;  /* 0x000000020a0ce819 */ /* 0x000fe4000001020b */
[----:B0-----:R-:W-:Y:S02]  /*0ef0*/  @!P2 IADD3 R46, P5, R29, R46, RZ ;  /* 0x0000002e1d2ea210 */ /* 0x001fe40007fbe0ff */
[----:B------:R-:W-:Y:S02]  /*0f00*/  @!P0 MOV R10, R64 ;  /* 0x00000040000a8202 */ /* 0x000fe40000000f00 */
[----:B------:R-:W-:Y:S01]  /*0f10*/  @!P0 MOV R11, R67 ;  /* 0x00000043000b8202 */ /* 0x000fe20000000f00 */
[----:B------:R-:W-:Y:S01]  /*0f20*/  @!P0 IMAD R29, R0, R9, R28 ;  /* 0x00000009001d8224 */ /* 0x000fe200078e021c */
[----:B------:R-:W-:-:S02]  /*0f30*/  @!P2 IADD3.X R47, R34, R47, RZ, P5, !PT ;  /* 0x0000002f222fa210 */ /* 0x000fc40002ffe4ff */
[----:B-1----:R-:W-:Y:S01]  /*0f40*/  @!P6 IADD3 R48, P5, R13, R48, RZ ;  /* 0x000000300d30e210 */ /* 0x002fe20007fbe0ff */
[----:B------:R-:W-:-:S03]  /*0f50*/  @!P0 IMAD.WIDE.U32 R8, R0, R8, R10 ;  /* 0x0000000800088225 */ /* 0x000fc600078e000a */
[----:B------:R-:W-:Y:S02]  /*0f60*/  @!P6 IADD3.X R49, R12, R49, RZ, P5, !PT ;  /* 0x000000310c31e210 */ /* 0x000fe40002ffe4ff */
[----:B---3--:R-:W-:Y:S02]  /*0f70*/  @!P6 IADD3 R22, P5, R13, R22, RZ ;  /* 0x000000160d16e210 */ /* 0x008fe40007fbe0ff */
[----:B------:R-:W-:Y:S02]  /*0f80*/  @!P0 IADD3 R11, R9, R29, RZ ;  /* 0x0000001d090b8210 */ /* 0x000fe40007ffe0ff */
[----:B------:R-:W-:Y:S02]  /*0f90*/  @!P0 SHF.L.U32 R9, R8, 0x2, RZ ;  /* 0x0000000208098819 */ /* 0x000fe400000006ff */
[----:B------:R-:W-:Y:S02]  /*0fa0*/  @!P6 IADD3.X R23, R12, R23, RZ, P5, !PT ;  /* 0x000000170c17e210 */ /* 0x000fe40002ffe4ff */
[----:B------:R-:W-:-:S02]  /*0fb0*/  @!P0 SHF.L.U64.HI R8, R8, 0x2, R11 ;  /* 0x0000000208088819 */ /* 0x000fc4000001020b */
[C---:B------:R-:W-:Y:S02]  /*0fc0*/  @!P0 IADD3 R38, P5, R9.reuse, R38, RZ ;  /* 0x0000002609268210 */ /* 0x040fe40007fbe0ff */
[----:B------:R-:W-:Y:S02]  /*0fd0*/  CS2R R32, SRZ ;  /* 0x0000000000207805 */ /* 0x000fe4000001ff00 */
[C---:B------:R-:W-:Y:S02]  /*0fe0*/  @!P0 IADD3.X R39, R8.reuse, R39, RZ, P5, !PT ;  /* 0x0000002708278210 */ /* 0x040fe40002ffe4ff */
[----:B----4-:R-:W-:Y:S02]  /*0ff0*/  @!P0 IADD3 R40, P5, R9, R40, RZ ;  /* 0x0000002809288210 */ /* 0x010fe40007fbe0ff */
[----:B------:R-:W-:Y:S01]  /*1000*/  CS2R R34, SRZ ;  /* 0x0000000000227805 */ /* 0x000fe2000001ff00 */
[----:B------:R0:W5:Y:S01]  /*1010*/  @!P4 LDG.E.64 R32, desc[UR12][R2.64] ;  /* 0x0000000c0220c981 */ /* 0x000162000c1e1b00 */
[----:B------:R-:W-:-:S02]  /*1020*/  @!P0 IADD3.X R41, R8, R41, RZ, P5, !PT ;  /* 0x0000002908298210 */ /* 0x000fc40002ffe4ff */
[----:B------:R-:W-:Y:S02]  /*1030*/  CS2R R8, SRZ ;  /* 0x0000000000087805 */ /* 0x000fe4000001ff00 */
[----:B------:R1:W5:Y:S04]  /*1040*/  @P1 LDG.E.64 R34, desc[UR12][R26.64] ;  /* 0x0000000c1a221981 */ /* 0x000368000c1e1b00 */
[----:B------:R2:W5:Y:S01]  /*1050*/  @P1 LDG.E.64 R8, desc[UR12][R14.64] ;  /* 0x0000000c0e081981 */ /* 0x000562000c1e1b00 */
[----:B0-----:R-:W-:Y:S01]  /*1060*/  HFMA2.MMA R3, -RZ, RZ, 0, 0 ;  /* 0x00000000ff037435 */ /* 0x001fe200000001ff */
[----:B------:R-:W-:Y:S02]  /*1070*/  MOV R2, RZ ;  /* 0x000000ff00027202 */ /* 0x000fe40000000f00 */
[----:B-1----:R-:W-:-:S02]  /*1080*/  CS2R R26, SRZ ;  /* 0x00000000001a7805 */ /* 0x002fc4000001ff00 */
[----:B--2---:R-:W-:-:S05]  /*1090*/  CS2R R14, SRZ ;  /* 0x00000000000e7805 */ /* 0x004fca000001ff00 */
[----:B------:R-:W5:Y:S04]  /*10a0*/  @!P6 LDG.E.64 R2, desc[UR12][R48.64] ;  /* 0x0000000c3002e981 */ /* 0x000f68000c1e1b00 */
[----:B------:R-:W5:Y:S04]  /*10b0*/  @!P2 LDG.E.64 R26, desc[UR12][R44.64] ;  /* 0x0000000c2c1aa981 */ /* 0x000f68000c1e1b00 */
[----:B------:R-:W5:Y:S01]  /*10c0*/  @!P2 LDG.E.64 R14, desc[UR12][R46.64] ;  /* 0x0000000c2e0ea981 */ /* 0x000f62000c1e1b00 */
[----:B------:R-:W-:Y:S02]  /*10d0*/  CS2R R10, SRZ ;  /* 0x00000000000a7805 */ /* 0x000fe4000001ff00 */
[----:B------:R-:W-:-:S04]  /*10e0*/  CS2R R12, SRZ ;  /* 0x00000000000c7805 */ /* 0x000fc8000001ff00 */
[----:B------:R0:W5:Y:S04]  /*10f0*/  @!P4 LDG.E.64 R10, desc[UR12][R24.64] ;  /* 0x0000000c180ac981 */ /* 0x000168000c1e1b00 */
[----:B------:R1:W5:Y:S01]  /*1100*/  @!P3 LDG.E.64 R12, desc[UR12][R18.64] ;  /* 0x0000000c120cb981 */ /* 0x000362000c1e1b00 */
[----:B0-----:R-:W-:Y:S02]  /*1110*/  CS2R R24, SRZ ;  /* 0x0000000000187805 */ /* 0x001fe4000001ff00 */
[----:B-1----:R-:W-:-:S04]  /*1120*/  CS2R R18, SRZ ;  /* 0x0000000000127805 */ /* 0x002fc8000001ff00 */
[----:B------:R-:W5:Y:S04]  /*1130*/  @!P0 LDG.E.64 R24, desc[UR12][R38.64] ;  /* 0x0000000c26188981 */ /* 0x000f68000c1e1b00 */
[----:B------:R-:W5:Y:S01]  /*1140*/  @!P0 LDG.E.64 R18, desc[UR12][R40.64] ;  /* 0x0000000c28128981 */ /* 0x000f62000c1e1b00 */
[----:B------:R-:W-:Y:S01]  /*1150*/  CS2R R28, SRZ ;  /* 0x00000000001c7805 */ /* 0x000fe2000001ff00 */
[----:B------:R-:W-:-:S05]  /*1160*/  UMOV UR14, 0x3f800000 ;  /* 0x3f800000000e7882 */ /* 0x000fca0000000000 */
[----:B------:R0:W5:Y:S01]  /*1170*/  @!P3 LDG.E.64 R28, desc[UR12][R16.64] ;  /* 0x0000000c101cb981 */ /* 0x000162000c1e1b00 */
[----:B------:R-:W-:Y:S01]  /*1180*/  BSSY B0, `(.L_x_2378) ;  /* 0x000001c000007945 */ /* 0x000fe20003800000 */
[----:B0-----:R-:W-:-:S06]  /*1190*/  CS2R R16, SRZ ;  /* 0x0000000000107805 */ /* 0x001fcc000001ff00 */
[----:B------:R0:W5:Y:S02]  /*11a0*/  @!P6 LDG.E.64 R16, desc[UR12][R22.64] ;  /* 0x0000000c1610e981 */ /* 0x000164000c1e1b00 */
[----:B0-----:R-:W-:Y:S02]  /*11b0*/  CS2R R22, SRZ ;  /* 0x0000000000167805 */ /* 0x001fe4000001ff00 */
[----:B------:R-:W-:-:S13]  /*11c0*/  R2UR UR11, R20 ;  /* 0x00000000140b72ca */ /* 0x000fda00000e0000 */
[----:B------:R-:W-:-:S05]  /*11d0*/  MOV R0, UR11 ;  /* 0x0000000b00007c02 */ /* 0x000fca0008000f00 */
[----:B------:R-:W-:-:S05]  /*11e0*/  FFMA.FTZ R21, -R0, UR11, R21 ;  /* 0x0000000b00157c23 */ /* 0x000fca0008010115 */
[----:B------:R-:W-:-:S13]  /*11f0*/  FSETP.GTU.FTZ.AND P0, PT, R21, RZ, PT ;  /* 0x000000ff1500720b */ /* 0x000fda0003f1c000 */
[----:B------:R-:W-:Y:S01]  /*1200*/  VOTEU.ANY UP0, P0 ;  /* 0x00000000003f7886 */ /* 0x000fe20000000100 */
[----:B------:R-:W-:-:S04]  /*1210*/  PLOP3.LUT P0, PT, PT, PT, UP0, 0x80, 0x0 ;  /* 0x000000000000781c */ /* 0x000fc80003f0f008 */
[----:B------:R-:W-:-:S09]  /*1220*/  @UP0 ULDC UR10, c[0x0][0x250] ;  /* 0x00009400000a0ab9 */ /* 0x000fd20000000800 */
[----:B------:R-:W-:-:S06]  /*1230*/  @P0 FADD.FTZ R0, R21, UR10 ;  /* 0x0000000a15000e21 */ /* 0x000fcc0008010000 */
[----:B------:R-:W0:Y:S01]  /*1240*/  @P0 MUFU.RSQ R0, R0 ;  /* 0x0000000000000308 */ /* 0x000e220000001400 */
[----:B------:R-:W-:Y:S02]  /*1250*/  CS2R R20, SRZ ;  /* 0x0000000000147805 */ /* 0x000fe4000001ff00 */
[----:B0-----:R-:W-:Y:S02]  /*1260*/  @P0 R2UR UR10, R0 ;  /* 0x00000000000a02ca */ /* 0x001fe400000e0000 */
[----:B------:R-:W-:-:S11]  /*1270*/  ISETP.GT.U32.AND P0, PT, R59, 0x1bf, PT ;  /* 0x000001bf3b00780c */ /* 0x000fd60003f04070 */
[----:B------:R-:W-:Y:S02]  /*1280*/  @UP0 UMOV UR14, UR10 ;  /* 0x0000000a000e0c82 */ /* 0x000fe40008000000 */
[----:B------:R-:W-:Y:S05]  /*1290*/  @P0 BRA `(.L_x_2379) ;  /* 0x0000000000280947 */ /* 0x000fea0003800000 */
        /* <DEDUP_REMOVED lines=10> */
.L_x_2379:
[----:B------:R-:W-:Y:S05]  /*1340*/  BSYNC B0 ;  /* 0x0000000000007941 */ /* 0x000fea0003800000 */
.L_x_2378:
[----:B------:R-:W-:Y:S01]  /*1350*/  ISETP.NE.AND P5, PT, RZ, UR15, PT ;  /* 0x0000000fff007c0c */ /* 0x000fe2000bfa5270 */
[----:B-----5:R-:W-:Y:S01]  /*1360*/  FADD.FTZ R55, R34, -UR11 ;  /* 0x8000000b22377e21 */ /* 0x020fe20008010000 */
[----:B------:R-:W-:Y:S01]  /*1370*/  FADD.FTZ R52, R35, -UR11 ;  /* 0x8000000b23347e21 */ /* 0x000fe20008010000 */
[----:B------:R-:W-:Y:S01]  /*1380*/  FADD.FTZ R50, R37, -UR11 ;  /* 0x8000000b25327e21 */ /* 0x000fe20008010000 */
[----:B------:R-:W-:Y:S01]  /*1390*/  FADD.FTZ R36, R36, -UR11 ;  /* 0x8000000b24247e21 */ /* 0x000fe20008010000 */
[----:B------:R-:W-:Y:S01]  /*13a0*/  MOV R37, R8 ;  /* 0x0000000800257202 */ /* 0x000fe20000000f00 */
[----:B------:R-:W-:Y:S01]  /*13b0*/  FMUL.FTZ R55, R55, UR14 ;  /* 0x0000000e37377c20 */ /* 0x000fe20008410000 */
[----:B------:R-:W-:Y:S01]  /*13c0*/  MOV R34, R9 ;  /* 0x0000000900227202 */ /* 0x000fe20000000f00 */
[----:B------:R-:W-:Y:S01]  /*13d0*/  FMUL.FTZ R52, R52, UR14 ;  /* 0x0000000e34347c20 */ /* 0x000fe20008410000 */
[----:B------:R-:W-:-:S04]  /*13e0*/  MOV R35, R6 ;  /* 0x0000000600237202 */ /* 0x000fc80000000f00 */
[----:B------:R-:W-:Y:S05]  /*13f0*/  @!P5 BRA `(.L_x_2380) ;  /* 0x000000000048d947 */ /* 0x000fea0003800000 */
[----:B------:R-:W-:Y:S01]  /*1400*/  FFMA.FTZ R34, R52, R21, R23 ;  /* 0x0000001534227223 */ /* 0x000fe20000010017 */
[----:B------:R-:W-:-:S03]  /*1410*/  FFMA.FTZ R0, R55, R20, R22 ;  /* 0x0000001437007223 */ /* 0x000fc60000010016 */
[----:B------:R-:W-:Y:S01]  /*1420*/  FMUL.FTZ R40, R34, -1.4426950216293334961 ;  /* 0xbfb8aa3b22287820 */ /* 0x000fe20000410000 */
[----:B------:R-:W-:-:S05]  /*1430*/  FMUL.FTZ R37, R0, -1.4426950216293334961 ;  /* 0xbfb8aa3b00257820 */ /* 0x000fca0000410000 */
[----:B------:R-:W1:Y:S08]  /*1440*/  MUFU.EX2 R40, R40 ;  /* 0x0000002800287308 */ /* 0x000e700000000800 */
[----:B------:R-:W0:Y:S01]  /*1450*/  MUFU.EX2 R37, R37 ;  /* 0x0000002500257308 */ /* 0x000e220000000800 */
[----:B-1----:R-:W-:-:S07]  /*1460*/  FADD.FTZ R41, R40, 1 ;  /* 0x3f80000028297421 */ /* 0x002fce0000010000 */
[----:B------:R-:W1:Y:S01]  /*1470*/  MUFU.RCP R42, R41 ;  /* 0x00000029002a7308 */ /* 0x000e620000001000 */
[----:B0-----:R-:W-:-:S07]  /*1480*/  FADD.FTZ R38, R37, 1 ;  /* 0x3f80000025267421 */ /* 0x001fce0000010000 */
[----:B------:R-:W0:Y:S01]  /*1490*/  MUFU.RCP R39, R38 ;  /* 0x0000002600277308 */ /* 0x000e220000001000 */
[----:B-1----:R-:W-:-:S04]  /*14a0*/  FADD.FTZ R45, -R42, 1 ;  /* 0x3f8000002a2d7421 */ /* 0x002fc80000010100 */
[----:B------:R-:W-:Y:S01]  /*14b0*/  FFMA.FTZ R45, R34, R45, 1 ;  /* 0x3f800000222d7423 */ /* 0x000fe2000001002d */
[----:B------:R-:W-:Y:S01]  /*14c0*/  FMUL.FTZ R34, R9, R42 ;  /* 0x0000002a09227220 */ /* 0x000fe20000410000 */
[----:B0-----:R-:W-:Y:S01]  /*14d0*/  FADD.FTZ R43, -R39, 1 ;  /* 0x3f800000272b7421 */ /* 0x001fe20000010100 */
[----:B------:R-:W-:Y:S02]  /*14e0*/  FMUL.FTZ R39, R8, R39 ;  /* 0x0000002708277220 */ /* 0x000fe40000410000 */
[----:B------:R-:W-:Y:S01]  /*14f0*/  FMUL.FTZ R34, R34, R45 ;  /* 0x0000002d22227220 */ /* 0x000fe20000410000 */
[----:B------:R-:W-:-:S04]  /*1500*/  FFMA.FTZ R0, R0, R43, 1 ;  /* 0x3f80000000007423 */ /* 0x000fc8000001002b */
[----:B------:R-:W-:-:S07]  /*1510*/  FMUL.FTZ R37, R39, R0 ;  /* 0x0000000027257220 */ /* 0x000fce0000410000 */
.L_x_2380:
[----:B0-----:R-:W-:Y:S01]  /*1520*/  FMUL.FTZ R38, R37, R20 ;  /* 0x0000001425267220 */ /* 0x001fe20000410000 */
[----:B------:R-:W-:Y:S01]  /*1530*/  FMUL.FTZ R53, R36, UR14 ;  /* 0x0000000e24357c20 */ /* 0x000fe20008410000 */
[----:B------:R-:W-:Y:S01]  /*1540*/  MOV R0, R7 ;  /* 0x0000000700007202 */ /* 0x000fe20000000f00 */
        /* <DEDUP_REMOVED lines=23> */
.L_x_2381:
[----:B------:R-:W-:Y:S01]  /*16c0*/  FFMA.FTZ R40, R52, R39, R41 ;  /* 0x0000002734287223 */ /* 0x000fe20000010029 */
[----:B------:R-:W-:Y:S01]  /*16d0*/  FMUL.FTZ R38, R35, R20 ;  /* 0x0000001423267220 */ /* 0x000fe20000410000 */
[----:B------:R-:W-:Y:S01]  /*16e0*/  FADD.FTZ R41, R39, R36 ;  /* 0x0000002427297221 */ /* 0x000fe20000010000 */
[----:B------:R-:W-:Y:S01]  /*16f0*/  FADD.FTZ R51, R32, -UR11 ;  /* 0x8000000b20337e21 */ /* 0x000fe20008010000 */
[----:B------:R-:W-:Y:S01]  /*1700*/  FADD.FTZ R48, R33, -UR11 ;  /* 0x8000000b21307e21 */ /* 0x000fe20008010000 */
[----:B------:R-:W-:Y:S01]  /*1710*/  FFMA.FTZ R39, R53, R38, R40 ;  /* 0x0000002635277223 */ /* 0x000fe20000010028 */
[----:B------:R-:W-:Y:S01]  /*1720*/  FADD.FTZ R38, R41, R38 ;  /* 0x0000002629267221 */ /* 0x000fe20000010000 */
[----:B------:R-:W-:Y:S01]  /*1730*/  MOV R36, R10 ;  /* 0x0000000a00247202 */ /* 0x000fe20000000f00 */
[----:B------:R-:W-:Y:S01]  /*1740*/  FMUL.FTZ R51, R51, UR14 ;  /* 0x0000000e33337c20 */ /* 0x000fe20008410000 */
[----:B------:R-:W-:Y:S01]  /*1750*/  MOV R32, R11 ;  /* 0x0000000b00207202 */ /* 0x000fe20000000f00 */
        /* <DEDUP_REMOVED lines=17> */
[----:B------:R-:W-:-:S03]  /*1870*/  FMUL.FTZ R44, R11, R44 ;  /* 0x0000002c0b2c7220 */ /* 0x000fc60000410000 */
[----:B------:R-:W-:Y:S01]  /*1880*/  FFMA.FTZ R49, R36, R49, 1 ;  /* 0x3f80000024317423 */ /* 0x000fe20000010031 */
[----:B------:R-:W-:-:S03]  /*1890*/  FMUL.FTZ R36, R45, R32 ;  /* 0x000000202d247220 */ /* 0x000fc60000410000 */
[----:B------:R-:W-:-:S07]  /*18a0*/  FMUL.FTZ R32, R44, R49 ;  /* 0x000000312c207220 */ /* 0x000fce0000410000 */
.L_x_2382:
        /* <DEDUP_REMOVED lines=23> */
[----:B0-----:R-:W-:-:S04]  /*1a20*/  FADD.FTZ R68, -R41, 1 ;  /* 0x3f80000029447421 */ /* 0x001fc80000010100 */
[----:B------:R-:W-:Y:S01]  /*1a30*/  FFMA.FTZ R68, R31, R68, 1 ;  /* 0x3f8000001f447423 */ /* 0x000fe20000010044 */
[----:B------:R-:W-:Y:S01]  /*1a40*/  FMUL.FTZ R31, R4, R41 ;  /* 0x00000029041f7220 */ /* 0x000fe20000410000 */
[----:B-1----:R-:W-:Y:S01]  /*1a50*/  FADD.FTZ R45, -R44, 1 ;  /* 0x3f8000002c2d7421 */ /* 0x002fe20000010100 */
[----:B------:R-:W-:-:S03]  /*1a60*/  FMUL.FTZ R44, R5, R44 ;  /* 0x0000002c052c7220 */ /* 0x000fc60000410000 */
[----:B------:R-:W-:Y:S01]  /*1a70*/  FFMA.FTZ R45, R30, R45, 1 ;  /* 0x3f8000001e2d7423 */ /* 0x000fe2000001002d */
[----:B------:R-:W-:-:S03]  /*1a80*/  FMUL.FTZ R30, R31, R68 ;  /* 0x000000441f1e7220 */ /* 0x000fc60000410000 */
[----:B------:R-:W-:-:S07]  /*1a90*/  FMUL.FTZ R31, R44, R45 ;  /* 0x0000002d2c1f7220 */ /* 0x000fce0000410000 */
.L_x_2383:
[----:B------:R-:W-:Y:S01]  /*1aa0*/  FFMA.FTZ R42, R48, R39, R33 ;  /* 0x00000027302a7223 */ /* 0x000fe20000010021 */
[----:B------:R-:W-:Y:S01]  /*1ab0*/  FMUL.FTZ R40, R30, R20 ;  /* 0x000000141e287220 */ /* 0x000fe20000410000 */
[----:B------:R-:W-:Y:S01]  /*1ac0*/  FADD.FTZ R39, R39, R38 ;  /* 0x0000002627277221 */ /* 0x000fe20000010000 */
[----:B------:R-:W-:Y:S01]  /*1ad0*/  FMUL.FTZ R38, R31, R21 ;  /* 0x000000151f267220 */ /* 0x000fe20000410000 */
[----:B------:R-:W-:Y:S01]  /*1ae0*/  FADD.FTZ R47, R28, -UR11 ;  /* 0x8000000b1c2f7e21 */ /* 0x000fe20008010000 */
[----:B------:R-:W-:Y:S01]  /*1af0*/  FFMA.FTZ R33, R49, R40, R42 ;  /* 0x0000002831217223 */ /* 0x000fe2000001002a */
[----:B------:R-:W-:Y:S01]  /*1b00*/  FADD.FTZ R39, R39, R40 ;  /* 0x0000002827277221 */ /* 0x000fe20000010000 */
[----:B------:R-:W-:Y:S01]  /*1b10*/  FADD.FTZ R44, R29, -UR11 ;  /* 0x8000000b1d2c7e21 */ /* 0x000fe20008010000 */
[----:B------:R-:W-:Y:S01]  /*1b20*/  MOV R28, R12 ;  /* 0x0000000c001c7202 */ /* 0x000fe20000000f00 */
[----:B------:R-:W-:Y:S01]  /*1b30*/  FFMA.FTZ R40, R46, R38, R33 ;  /* 0x000000262e287223 */ /* 0x000fe20000010021 */
[----:B------:R-:W-:Y:S01]  /*1b40*/  FADD.FTZ R33, R38, R39 ;  /* 0x0000002726217221 */ /* 0x000fe20000010000 */
[----:B------:R-:W-:Y:S01]  /*1b50*/  MOV R29, R13 ;  /* 0x0000000d001d7202 */ /* 0x000fe20000000f00 */
[----:B------:R-:W-:Y:S01]  /*1b60*/  FMUL.FTZ R47, R47, UR14 ;  /* 0x0000000e2f2f7c20 */ /* 0x000fe20008410000 */
        /* <DEDUP_REMOVED lines=16> */
[----:B-1----:R-:W-:-:S04]  /*1c70*/  FADD.FTZ R29, -R68, 1 ;  /* 0x3f800000441d7421 */ /* 0x002fc80000010100 */
[----:B------:R-:W-:Y:S01]  /*1c80*/  FFMA.FTZ R61, R28, R29, 1 ;  /* 0x3f8000001c3d7423 */ /* 0x000fe2000001001d */
[----:B------:R-:W-:Y:S01]  /*1c90*/  FMUL.FTZ R28, R12, R39 ;  /* 0x000000270c1c7220 */ /* 0x000fe20000410000 */
[----:B------:R-:W-:-:S03]  /*1ca0*/  FMUL.FTZ R29, R13, R68 ;  /* 0x000000440d1d7220 */ /* 0x000fc60000410000 */
[----:B------:R-:W-:Y:S01]  /*1cb0*/  FMUL.FTZ R28, R28, R45 ;  /* 0x0000002d1c1c7220 */ /* 0x000fe20000410000 */
[----:B------:R-:W-:-:S07]  /*1cc0*/  FMUL.FTZ R29, R29, R61 ;  /* 0x0000003d1d1d7220 */ /* 0x000fce0000410000 */
.L_x_2384:
[----:B------:R-:W-:Y:S01]  /*1cd0*/  FMUL.FTZ R68, R28, R20 ;  /* 0x000000141c447220 */ /* 0x000fe20000410000 */
[----:B------:R-:W-:Y:S01]  /*1ce0*/  FFMA.FTZ R38, R53, R35, R38 ;  /* 0x0000002335267223 */ /* 0x000fe20000010026 */
[----:B------:R-:W-:Y:S01]  /*1cf0*/  FADD.FTZ R37, R42, R35 ;  /* 0x000000232a257221 */ /* 0x000fe20000010000 */
[----:B------:R-:W-:Y:S01]  /*1d00*/  FADD.FTZ R35, RZ, R34 ;  /* 0x00000022ff237221 */ /* 0x000fe20000010000 */
[----:B------:R-:W-:Y:S01]  /*1d10*/  FADD.FTZ R41, R33, R68 ;  /* 0x0000004421297221 */ /* 0x000fe20000010000 */
[----:B------:R-:W-:Y:S01]  /*1d20*/  FFMA.FTZ R33, R52, R34, RZ ;  /* 0x0000002234217223 */ /* 0x000fe200000100ff */
[----:B------:R-:W-:Y:S01]  /*1d30*/  FFMA.FTZ R39, R47, R68, R40 ;  /* 0x000000442f277223 */ /* 0x000fe20000010028 */
[----:B------:R-:W-:Y:S01]  /*1d40*/  FMUL.FTZ R34, R29, R21 ;  /* 0x000000151d227220 */ /* 0x000fe20000410000 */
[----:B------:R-:W-:Y:S01]  /*1d50*/  FADD.FTZ R45, R26, -UR11 ;  /* 0x8000000b1a2d7e21 */ /* 0x000fe20008010000 */
[----:B------:R-:W-:Y:S01]  /*1d60*/  FADD.FTZ R27, R27, -UR11 ;  /* 0x8000000b1b1b7e21 */ /* 0x000fe20008010000 */
[----:B------:R-:W-:Y:S01]  /*1d70*/  FFMA.FTZ R33, R50, R0, R33 ;  /* 0x0000000032217223 */ /* 0x000fe20000010021 */
[----:B------:R-:W-:Y:S01]  /*1d80*/  FADD.FTZ R35, R35, R0 ;  /* 0x0000000023237221 */ /* 0x000fe20000010000 */
[----:B------:R-:W-:Y:S01]  /*1d90*/  FFMA.FTZ R0, R44, R34, R39 ;  /* 0x000000222c007223 */ /* 0x000fe20000010027 */
[----:B------:R-:W-:Y:S01]  /*1da0*/  FADD.FTZ R39, R34, R41 ;  /* 0x0000002922277221 */ /* 0x000fe20000010000 */
[----:B------:R-:W-:Y:S01]  /*1db0*/  MOV R34, R14 ;  /* 0x0000000e00227202 */ /* 0x000fe20000000f00 */
[----:B------:R-:W-:Y:S01]  /*1dc0*/  FMUL.FTZ R45, R45, UR14 ;  /* 0x0000000e2d2d7c20 */ /* 0x000fe20008410000 */
[----:B------:R-:W-:Y:S01]  /*1dd0*/  MOV R26, R15 ;  /* 0x0000000f001a7202 */ /* 0x000fe20000000f00 */
        /* <DEDUP_REMOVED lines=15> */
[----:B-1----:R-:W-:-:S03]  /*1ed0*/  FADD.FTZ R26, -R68, 1 ;  /* 0x3f800000441a7421 */ /* 0x002fc60000010100 */
[----:B------:R-:W-:Y:S01]  /*1ee0*/  FMUL.FTZ R34, R34, R63 ;  /* 0x0000003f22227220 */ /* 0x000fe20000410000 */
[----:B------:R-:W-:Y:S01]  /*1ef0*/  FFMA.FTZ R27, R27, R26, 1 ;  /* 0x3f8000001b1b7423 */ /* 0x000fe2000001001a */
[----:B------:R-:W-:-:S04]  /*1f00*/  FMUL.FTZ R26, R15, R68 ;  /* 0x000000440f1a7220 */ /* 0x000fc80000410000 */
[----:B------:R-:W-:-:S07]  /*1f10*/  FMUL.FTZ R26, R26, R27 ;  /* 0x0000001b1a1a7220 */ /* 0x000fce0000410000 */
.L_x_2385:
[----:B------:R-:W-:Y:S01]  /*1f20*/  FMUL.FTZ R40, R34, R20 ;  /* 0x0000001422287220 */ /* 0x000fe20000410000 */
[----:B------:R-:W-:Y:S01]  /*1f30*/  FADD.FTZ R27, R37, R36 ;  /* 0x00000024251b7221 */ /* 0x000fe20000010000 */
[----:B------:R-:W-:Y:S01]  /*1f40*/  FFMA.FTZ R36, R51, R36, R38 ;  /* 0x0000002433247223 */ /* 0x000fe20000010026 */
[----:B------:R-:W-:Y:S01]  /*1f50*/  FMUL.FTZ R38, R26, R21 ;  /* 0x000000151a267220 */ /* 0x000fe20000410000 */
[----:B------:R-:W-:Y:S01]  /*1f60*/  FFMA.FTZ R37, R45, R40, R0 ;  /* 0x000000282d257223 */ /* 0x000fe20000010000 */
[----:B------:R-:W-:Y:S01]  /*1f70*/  FADD.FTZ R39, R39, R40 ;  /* 0x0000002827277221 */ /* 0x000fe20000010000 */
[----:B------:R-:W-:Y:S01]  /*1f80*/  FADD.FTZ R2, R2, -UR11 ;  /* 0x8000000b02027e21 */ /* 0x000fe20008010000 */
[----:B------:R-:W-:Y:S01]  /*1f90*/  FADD.FTZ R40, R3, -UR11 ;  /* 0x8000000b03287e21 */ /* 0x000fe20008010000 */
[----:B------:R-:W-:Y:S01]  /*1fa0*/  FFMA.FTZ R0, R42, R38, R37 ;  /* 0x000000262a007223 */ /* 0x000fe20000010025 */
[----:B------:R-:W-:Y:S01]  /*1fb0*/  FADD.FTZ R3, R38, R39 ;  /* 0x0000002726037221 */ /* 0x000fe20000010000 */
[----:B------:R-:W-:Y:S01]  /*1fc0*/  FMUL.FTZ R43, R2, UR14 ;  /* 0x0000000e022b7c20 */ /* 0x000fe20008410000 */
[----:B------:R-:W-:Y:S01]  /*1fd0*/  MOV R37, R16 ;  /* 0x0000001000257202 */ /* 0x000fe20000000f00 */
[----:B------:R-:W-:Y:S01]  /*1fe0*/  FMUL.FTZ R2, R40, UR14 ;  /* 0x0000000e28027c20 */ /* 0x000fe20008410000 */
[----:B------:R-:W-:Y:S01]  /*1ff0*/  MOV R38, R17 ;  /* 0x0000001100267202 */ /* 0x000fe20000000f00 */
        /* <DEDUP_REMOVED lines=19> */
.L_x_2386:
[----:B------:R-:W-:Y:S01]  /*2130*/  FMUL.FTZ R40, R37, R20 ;  /* 0x0000001425287220 */ /* 0x000fe20000410000 */
[----:B------:R-:W-:-:S03]  /*2140*/  MOV R61, R19 ;  /* 0x00000013003d7202 */ /* 0x000fc60000000f00 */
[----:B------:R-:W-:Y:S01]  /*2150*/  FFMA.FTZ R39, R43, R40, R0 ;  /* 0x000000282b277223 */ /* 0x000fe20000010000 */
[----:B------:R-:W-:Y:S01]  /*2160*/  FMUL.FTZ R0, R38, R21 ;  /* 0x0000001526007220 */ /* 0x000fe20000410000 */
[----:B------:R-:W-:-:S03]  /*2170*/  FADD.FTZ R3, R3, R40 ;  /* 0x0000002803037221 */ /* 0x000fc60000010000 */
[----:B------:R-:W-:Y:S01]  /*2180*/  FFMA.FTZ R40, R2, R0, R39 ;  /* 0x0000000002287223 */ /* 0x000fe20000010027 */
[----:B------:R-:W-:Y:S01]  /*2190*/  FADD.FTZ R39, R0, R3 ;  /* 0x0000000300277221 */ /* 0x000fe20000010000 */
[----:B------:R-:W-:Y:S01]  /*21a0*/  FADD.FTZ R3, R24, -UR11 ;  /* 0x8000000b18037e21 */ /* 0x000fe20008010000 */
[----:B------:R-:W-:Y:S01]  /*21b0*/  FADD.FTZ R0, R25, -UR11 ;  /* 0x8000000b19007e21 */ /* 0x000fe20008010000 */
[----:B------:R-:W-:Y:S02]  /*21c0*/  MOV R25, R18 ;  /* 0x0000001200197202 */ /* 0x000fe40000000f00 */
        /* <DEDUP_REMOVED lines=21> */
.L_x_2387:
[----:B------:R-:W-:Y:S01]  /*2320*/  FMUL.FTZ R24, R25, R20 ;  /* 0x0000001419187220 */ /* 0x000fe20000410000 */
[----:B------:R-:W-:Y:S01]  /*2330*/  ISETP.GT.AND P0, PT, R56, 0x1e, PT ;  /* 0x0000001e3800780c */ /* 0x000fe20003f04270 */
[----:B------:R-:W-:Y:S01]  /*2340*/  FFMA.FTZ R36, R49, R30, R36 ;  /* 0x0000001e31247223 */ /* 0x000fe20000010024 */
[----:B------:R-:W0:Y:S01]  /*2350*/  S2UR UR17, SR_CgaCtaId ;  /* 0x00000000001179c3 */ /* 0x000e220000008800 */
[----:B------:R-:W-:Y:S01]  /*2360*/  FFMA.FTZ R41, R3, R24, R40 ;  /* 0x0000001803297223 */ /* 0x000fe20000010028 */
[----:B------:R-:W-:Y:S01]  /*2370*/  FADD.FTZ R39, R39, R24 ;  /* 0x0000001827277221 */ /* 0x000fe20000010000 */
[----:B------:R-:W-:Y:S01]  /*2380*/  FMUL.FTZ R24, R61, R21 ;  /* 0x000000153d187220 */ /* 0x000fe20000410000 */
[----:B------:R-:W-:Y:S01]  /*2390*/  FFMA.FTZ R33, R48, R32, R33 ;  /* 0x0000002030217223 */ /* 0x000fe20000010021 */
[----:B------:R-:W-:Y:S01]  /*23a0*/  FFMA.FTZ R36, R47, R28, R36 ;  /* 0x0000001c2f247223 */ /* 0x000fe20000010024 */
[----:B------:R-:W-:Y:S01]  /*23b0*/  UMOV UR11, 0x400 ;  /* 0x00000400000b7882 */ /* 0x000fe20000000000 */
[----:B------:R-:W-:Y:S01]  /*23c0*/  FFMA.FTZ R40, R0, R24, R41 ;  /* 0x0000001800287223 */ /* 0x000fe20000010029 */
[----:B------:R-:W-:Y:S01]  /*23d0*/  FADD.FTZ R41, R24, R39 ;  /* 0x0000002718297221 */ /* 0x000fe20000010000 */
[----:B------:R-:W-:Y:S01]  /*23e0*/  FFMA.FTZ R33, R46, R31, R33 ;  /* 0x0000001f2e217223 */ /* 0x000fe20000010021 */
[----:B------:R-:W-:Y:S01]  /*23f0*/  FFMA.FTZ R36, R45, R34, R36 ;  /* 0x000000222d247223 */ /* 0x000fe20000010024 */
[----:B------:R-:W-:Y:S01]  /*2400*/  UIADD3 UR10, UR11, 0x90, URZ ;  /* 0x000000900b0a7890 */ /* 0x000fe2000fffe03f */
[----:B------:R-:W1:Y:S01]  /*2410*/  SHFL.DOWN PT, R39, R40, 0x1, 0x1f ;  /* 0x08201f0028277f89 */ /* 0x000e6200000e0000 */
[----:B------:R-:W-:Y:S01]  /*2420*/  FFMA.FTZ R33, R44, R29, R33 ;  /* 0x0000001d2c217223 */ /* 0x000fe20000010021 */
[----:B------:R-:W-:Y:S01]  /*2430*/  FFMA.FTZ R36, R43, R37, R36 ;  /* 0x000000252b247223 */ /* 0x000fe20000010024 */
[C---:B------:R-:W-:Y:S01]  /*2440*/  ISETP.NE.AND P2, PT, R59.reuse, RZ, PT ;  /* 0x000000ff3b00720c */ /* 0x040fe20003f45270 */
[----:B------:R-:W2:Y:S01]  /*2450*/  SHFL.DOWN PT, R24, R41, 0x1, 0x1f ;  /* 0x08201f0029187f89 */ /* 0x000ea200000e0000 */
[----:B------:R-:W-:Y:S01]  /*2460*/  FFMA.FTZ R33, R42, R26, R33 ;  /* 0x0000001a2a217223 */ /* 0x000fe20000010021 */
[----:B------:R-:W-:Y:S01]  /*2470*/  BSSY B0, `(.L_x_2388) ;  /* 0x000004f000007945 */ /* 0x000fe20003800000 */
[----:B------:R-:W-:-:S02]  /*2480*/  ISETP.GT.U32.AND P3, PT, R59, 0x37, PT ;  /* 0x000000373b00780c */ /* 0x000fc40003f64070 */
[----:B------:R-:W-:Y:S01]  /*2490*/  FFMA.FTZ R33, R2, R38, R33 ;  /* 0x0000002602217223 */ /* 0x000fe20000010021 */
[----:B0-----:R-:W-:Y:S01]  /*24a0*/  ULEA UR10, UR17, UR10, 0x18 ;  /* 0x0000000a110a7291 */ /* 0x001fe2000f8ec03f */
        /* <DEDUP_REMOVED lines=13> */
[----:B------:R-:W-:Y:S01]  /*2580*/  ISETP.GT.AND P0, PT, R56, 0x17, PT ;  /* 0x000000173800780c */ /* 0x000fe20003f04270 */
[----:B------:R-:W-:Y:S01]  /*2590*/  FADD.FTZ R24, R35, R32 ;  /* 0x0000002023187221 */ /* 0x000fe20000010000 */
[----:B------:R-:W-:Y:S01]  /*25a0*/  FADD.FTZ R35, R27, R30 ;  /* 0x0000001e1b237221 */ /* 0x000fe20000010000 */
[----:B------:R-:W1:Y:S02]  /*25b0*/  SHFL.DOWN PT, R68, R41, 0x8, 0x1f ;  /* 0x09001f0029447f89 */ /* 0x000e6400000e0000 */
[----:B------:R-:W-:Y:S01]  /*25c0*/  FADD.FTZ R24, R24, R31 ;  /* 0x0000001f18187221 */ /* 0x000fe20000010000 */
[----:B------:R-:W-:-:S03]  /*25d0*/  FADD.FTZ R35, R35, R28 ;  /* 0x0000001c23237221 */ /* 0x000fc60000010000 */
[----:B------:R-:W-:Y:S01]  /*25e0*/  FADD.FTZ R31, R24, R29 ;  /* 0x0000001d181f7221 */ /* 0x000fe20000010000 */
[----:B------:R-:W-:-:S03]  /*25f0*/  FADD.FTZ R24, R35, R34 ;  /* 0x0000002223187221 */ /* 0x000fc60000010000 */
[----:B------:R-:W-:Y:S01]  /*2600*/  FADD.FTZ R31, R31, R26 ;  /* 0x0000001a1f1f7221 */ /* 0x000fe20000010000 */
[----:B------:R-:W-:Y:S01]  /*2610*/  FADD.FTZ R26, R24, R37 ;  /* 0x00000025181a7221 */ /* 0x000fe20000010000 */
[----:B------:R-:W-:Y:S02]  /*2620*/  FFMA.FTZ R24, R3, R25, R36 ;  /* 0x0000001903187223 */ /* 0x000fe40000010024 */
[----:B------:R-:W-:Y:S01]  /*2630*/  FADD.FTZ R28, R31, R38 ;  /* 0x000000261f1c7221 */ /* 0x000fe20000010000 */
[----:B------:R-:W-:Y:S01]  /*2640*/  FADD.FTZ R26, R26, R25 ;  /* 0x000000191a1a7221 */ /* 0x000fe20000010000 */
[----:B------:R-:W-:Y:S01]  /*2650*/  FFMA.FTZ R25, R0, R61, R33 ;  /* 0x0000003d00197223 */ /* 0x000fe20000010021 */
[----:B0-----:R-:W-:Y:S01]  /*2660*/  @!P0 FADD.FTZ R40, R40, R39 ;  /* 0x0000002728288221 */ /* 0x001fe20000010000 */
[----:B-1----:R-:W-:-:S04]  /*2670*/  @!P0 FADD.FTZ R41, R41, R68 ;  /* 0x0000004429298221 */ /* 0x002fc80000010000 */
[----:B------:R-:W0:Y:S01]  /*2680*/  SHFL.DOWN PT, R27, R40, 0x10, 0x1f ;  /* 0x0a001f00281b7f89 */ /* 0x000e2200000e0000 */
[----:B------:R-:W-:-:S03]  /*2690*/  ISETP.GT.AND P0, PT, R56, 0xf, PT ;  /* 0x0000000f3800780c */ /* 0x000fc60003f04270 */
[----:B------:R-:W1:Y:S10]  /*26a0*/  SHFL.DOWN PT, R30, R41, 0x10, 0x1f ;  /* 0x0a001f00291e7f89 */ /* 0x000e7400000e0000 */
[----:B0-----:R-:W-:Y:S01]  /*26b0*/  @!P0 FADD.FTZ R40, R40, R27 ;  /* 0x0000001b28288221 */ /* 0x001fe20000010000 */
[----:B------:R-:W-:Y:S01]  /*26c0*/  FADD.FTZ R27, R28, R61 ;  /* 0x0000003d1c1b7221 */ /* 0x000fe20000010000 */
[----:B------:R-:W-:Y:S01]  /*26d0*/  LEA R61, R59, UR10, 0x4 ;  /* 0x0000000a3b3d7c11 */ /* 0x000fe2000f8e20ff */
[----:B-1----:R-:W-:Y:S01]  /*26e0*/  @!P0 FADD.FTZ R41, R41, R30 ;  /* 0x0000001e29298221 */ /* 0x002fe20000010000 */
[----:B------:R-:W-:-:S03]  /*26f0*/  ISETP.NE.AND P0, PT, R56, RZ, PT ;  /* 0x000000ff3800720c */ /* 0x000fc60003f05270 */
[----:B------:R0:W-:Y:S10]  /*2700*/  STS.128 [R61], R24 ;  /* 0x000000183d007388 */ /* 0x0001f40000000c00 */
[----:B------:R0:W-:Y:S01]  /*2710*/  @!P0 STS.64 [R54+0x10], R40 ;  /* 0x0000102836008388 */ /* 0x0001e20000000a00 */
[----:B------:R-:W-:Y:S06]  /*2720*/  BAR.SYNC.DEFER_BLOCKING 0x0 ;  /* 0x0000000000007b1d */ /* 0x000fec0000010000 */
[----:B------:R-:W-:Y:S05]  /*2730*/  @P2 BRA `(.L_x_2389) ;  /* 0x0000000000882947 */ /* 0x000fea0003800000 */
[----:B------:R-:W-:-:S09]  /*2740*/  ULEA UR10, UR17, UR11, 0x18 ;  /* 0x0000000b110a7291 */ /* 0x000fd2000f8ec03f */
[----:B------:R-:W1:Y:S04]  /*2750*/  LDS.64 R28, [UR10+0x18] ;  /* 0x0000180aff1c7984 */ /* 0x000e680008000a00 */
[----:B------:R-:W2:Y:S04]  /*2760*/  LDS.128 R32, [UR10+0x20] ;  /* 0x0000200aff207984 */ /* 0x000ea80008000c00 */
[----:B------:R-:W3:Y:S01]  /*2770*/  LDS.128 R36, [UR10+0x30] ;  /* 0x0000300aff247984 */ /* 0x000ee20008000c00 */
[----:B-1----:R-:W-:Y:S01]  /*2780*/  FADD.FTZ R63, R40, R28 ;  /* 0x0000001c283f7221 */ /* 0x002fe20000010000 */
[----:B0-----:R-:W-:-:S02]  /*2790*/  FADD.FTZ R40, R41, R29 ;  /* 0x0000001d29287221 */ /* 0x001fc40000010000 */
[----:B------:R-:W0:Y:S01]  /*27a0*/  LDS.128 R28, [UR10+0x40] ;  /* 0x0000400aff1c7984 */ /* 0x000e220008000c00 */
[----:B--2---:R-:W-:Y:S01]  /*27b0*/  FADD.FTZ R63, R63, R32 ;  /* 0x000000203f3f7221 */ /* 0x004fe20000010000 */
[----:B------:R-:W-:-:S03]  /*27c0*/  FADD.FTZ R40, R40, R33 ;  /* 0x0000002128287221 */ /* 0x000fc60000010000 */
[----:B------:R-:W-:Y:S01]  /*27d0*/  FADD.FTZ R63, R63, R34 ;  /* 0x000000223f3f7221 */ /* 0x000fe20000010000 */
[----:B------:R-:W-:Y:S02]  /*27e0*/  FADD.FTZ R40, R40, R35 ;  /* 0x0000002328287221 */ /* 0x000fe40000010000 */
[----:B------:R-:W-:Y:S01]  /*27f0*/  LDS.128 R32, [UR10+0x60] ;  /* 0x0000600aff207984 */ /* 0x000fe20008000c00 */
[----:B---3--:R-:W-:Y:S01]  /*2800*/  FADD.FTZ R63, R63, R36 ;  /* 0x000000243f3f7221 */ /* 0x008fe20000010000 */
        /* <DEDUP_REMOVED lines=21> */
.L_x_2389:
[----:B------:R-:W-:Y:S05]  /*2960*/  BSYNC B0 ;  /* 0x0000000000007941 */ /* 0x000fea0003800000 */
.L_x_2388:
[----:B------:R-:W-:Y:S06]  /*2970*/  BAR.SYNC.DEFER_BLOCKING 0x0 ;  /* 0x0000000000007b1d */ /* 0x000fec0000010000 */
[----:B------:R-:W-:Y:S04]  /*2980*/  BSSY B0, `(.L_x_2390) ;  /* 0x0000025000007945 */ /* 0x000fe80003800000 */
[----:B------:R-:W-:Y:S05]  /*2990*/  @P3 BRA `(.L_x_2391) ;  /* 0x00000000008c3947 */ /* 0x000fea0003800000 */
[----:B------:R-:W1:Y:S04]  /*29a0*/  LDS.128 R36, [R61+0x380] ;  /* 0x000380003d247984 */ /* 0x000e680000000c00 */
[----:B------:R-:W2:Y:S04]  /*29b0*/  LDS.128 R32, [R61+0x700] ;  /* 0x000700003d207984 */ /* 0x000ea80000000c00 */
[----:B------:R-:W3:Y:S01]  /*29c0*/  LDS.128 R28, [R61+0xa80] ;  /* 0x000a80003d1c7984 */ /* 0x000ee20000000c00 */
[----:B-1----:R-:W-:Y:S01]  /*29d0*/  FADD.FTZ R63, R24, R36 ;  /* 0x00000024183f7221 */ /* 0x002fe20000010000 */
[----:B------:R-:W-:Y:S01]  /*29e0*/  FADD.FTZ R36, R25, R37 ;  /* 0x0000002519247221 */ /* 0x000fe20000010000 */
[----:B------:R-:W-:Y:S01]  /*29f0*/  FADD.FTZ R37, R26, R38 ;  /* 0x000000261a257221 */ /* 0x000fe20000010000 */
[----:B------:R-:W-:Y:S01]  /*2a00*/  FADD.FTZ R38, R27, R39 ;  /* 0x000000271b267221 */ /* 0x000fe20000010000 */
[----:B--2---:R-:W-:Y:S01]  /*2a10*/  FADD.FTZ R63, R63, R32 ;  /* 0x000000203f3f7221 */ /* 0x004fe20000010000 */
[----:B0-----:R-:W0:Y:S01]  /*2a20*/  LDS.128 R24, [R61+0xe00] ;  /* 0x000e00003d187984 */ /* 0x001e220000000c00 */
[----:B------:R-:W-:Y:S01]  /*2a30*/  FADD.FTZ R36, R36, R33 ;  /* 0x0000002124247221 */ /* 0x000fe20000010000 */
[----:B------:R-:W-:Y:S01]  /*2a40*/  FADD.FTZ R37, R37, R34 ;  /* 0x0000002225257221 */ /* 0x000fe20000010000 */
[----:B------:R-:W-:Y:S01]  /*2a50*/  FADD.FTZ R38, R38, R35 ;  /* 0x0000002326267221 */ /* 0x000fe20000010000 */
[----:B---3--:R-:W-:Y:S01]  /*2a60*/  FADD.FTZ R63, R63, R28 ;  /* 0x0000001c3f3f7221 */ /* 0x008fe20000010000 */
[----:B------:R-:W-:Y:S01]  /*2a70*/  FADD.FTZ R36, R36, R29 ;  /* 0x0000001d24247221 */ /* 0x000fe20000010000 */
[----:B------:R-:W-:Y:S01]  /*2a80*/  FADD.FTZ R37, R37, R30 ;  /* 0x0000001e25257221 */ /* 0x000fe20000010000 */
[----:B------:R-:W-:Y:S01]  /*2a90*/  FADD.FTZ R68, R38, R31 ;  /* 0x0000001f26447221 */ /* 0x000fe20000010000 */
[----:B------:R-:W-:Y:S04]  /*2aa0*/  LDS.128 R32, [R61+0x1500] ;  /* 0x001500003d207984 */ /* 0x000fe80000000c00 */
[----:B------:R-:W1:Y:S01]  /*2ab0*/  LDS.128 R28, [R61+0x1180] ;  /* 0x001180003d1c7984 */ /* 0x000e620000000c00 */
[----:B0-----:R-:W-:Y:S01]  /*2ac0*/  FADD.FTZ R63, R63, R24 ;  /* 0x000000183f3f7221 */ /* 0x001fe20000010000 */
[----:B------:R-:W-:Y:S01]  /*2ad0*/  FADD.FTZ R24, R36, R25 ;  /* 0x0000001924187221 */ /* 0x000fe20000010000 */
[----:B------:R-:W-:Y:S01]  /*2ae0*/  FADD.FTZ R25, R37, R26 ;  /* 0x0000001a25197221 */ /* 0x000fe20000010000 */
[----:B------:R-:W-:Y:S01]  /*2af0*/  FADD.FTZ R68, R68, R27 ;  /* 0x0000001b44447221 */ /* 0x000fe20000010000 */
[----:B------:R-:W0:Y:S01]  /*2b00*/  LDS.128 R36, [R61+0x1880] ;  /* 0x001880003d247984 */ /* 0x000e220000000c00 */
[----:B-1----:R-:W-:Y:S01]  /*2b10*/  FADD.FTZ R24, R24, R29 ;  /* 0x0000001d18187221 */ /* 0x002fe20000010000 */
        /* <DEDUP_REMOVED lines=10> */
[----:B------:R-:W-:-:S07]  /*2bc0*/  FADD.FTZ R27, R68, R39 ;  /* 0x00000027441b7221 */ /* 0x000fce0000010000 */
.L_x_2391:
[----:B------:R-:W-:Y:S05]  /*2bd0*/  BSYNC B0 ;  /* 0x0000000000007941 */ /* 0x000fea0003800000 */
.L_x_2390:
[----:B------:R-:W1:Y:S01]  /*2be0*/  LDC R32, c[0x0][0xc] ;  /* 0x00000300ff207b82 */ /* 0x000e620000000800 */
[----:B------:R-:W-:Y:S01]  /*2bf0*/  IMAD R29, R62, 0x38, R59 ;  /* 0x000000383e1d7824 */ /* 0x000fe200078e023b */
[----:B------:R-:W-:Y:S06]  /*2c00*/  BSSY B0, `(.L_x_2392) ;  /* 0x0000012000007945 */ /* 0x000fec0003800000 */
[----:B------:R-:W2:Y:S01]  /*2c10*/  LDC.64 R30, c[0x0][0x268] ;  /* 0x00009a00ff1e7b82 */ /* 0x000ea20000000a00 */
[----:B-1----:R-:W-:Y:S01]  /*2c20*/  ISETP.GE.U32.AND P0, PT, R32, 0x2, PT ;  /* 0x000000022000780c */ /* 0x002fe20003f06070 */
[----:B--2---:R-:W-:Y:S01]  /*2c30*/  IMAD.WIDE R30, R29, 0x4, R30 ;  /* 0x000000041d1e7825 */ /* 0x004fe200078e021e */
[----:B------:R-:W-:Y:S11]  /*2c40*/  @P3 BRA `(.L_x_2393) ;  /* 0x0000000000343947 */ /* 0x000ff60003800000 */
[----:B------:R-:W1:Y:S01]  /*2c50*/  LDC.64 R28, c[0x0][0x288] ;  /* 0x0000a200ff1c7b82 */ /* 0x000e620000000a00 */
[----:B------:R-:W-:Y:S01]  /*2c60*/  MOV R39, UR5 ;  /* 0x0000000500277c02 */ /* 0x000fe20008000f00 */
[----:B------:R2:W-:Y:S01]  /*2c70*/  REDG.E.ADD.F32.FTZ.RN.STRONG.GPU desc[UR12][R30.64], R24 ;  /* 0x000000181e0079a6 */ /* 0x0005e2000c10f38c */
[----:B------:R-:W-:Y:S02]  /*2c80*/  MOV R35, UR6 ;  /* 0x0000000600237c02 */ /* 0x000fe40008000f00 */
[-C--:B------:R-:W-:Y:S02]  /*2c90*/  LEA R38, P3, R39, R30.reuse, 0x2 ;  /* 0x0000001e27267211 */ /* 0x080fe400078610ff */
[----:B------:R-:W-:Y:S02]  /*2ca0*/  LEA R34, P6, R35, R30, 0x2 ;  /* 0x0000001e23227211 */ /* 0x000fe400078c10ff */
[C---:B------:R-:W-:Y:S02]  /*2cb0*/  IADD3.X R39, R31.reuse, UR7, RZ, P3, !PT ;  /* 0x000000071f277c10 */ /* 0x040fe40009ffe4ff */
[----:B------:R-:W-:-:S03]  /*2cc0*/  IADD3.X R35, R31, UR8, RZ, P6, !PT ;  /* 0x000000081f237c10 */ /* 0x000fc6000b7fe4ff */
[----:B------:R2:W-:Y:S01]  /*2cd0*/  REDG.E.ADD.F32.FTZ.RN.STRONG.GPU desc[UR12][R38.64], R25 ;  /* 0x00000019260079a6 */ /* 0x0005e2000c10f38c */
[----:B-1----:R-:W-:-:S04]  /*2ce0*/  LEA R36, P4, R28, R30, 0x2 ;  /* 0x0000001e1c247211 */ /* 0x002fc800078810ff */
[----:B------:R-:W-:-:S05]  /*2cf0*/  LEA.HI.X R37, R28, R31, R29, 0x2, P4 ;  /* 0x0000001f1c257211 */ /* 0x000fca00020f141d */
[----:B------:R2:W-:Y:S04]  /*2d00*/  REDG.E.ADD.F32.FTZ.RN.STRONG.GPU desc[UR12][R36.64], R26 ;  /* 0x0000001a240079a6 */ /* 0x0005e8000c10f38c */
[----:B------:R2:W-:Y:S02]  /*2d10*/  REDG.E.ADD.F32.FTZ.RN.STRONG.GPU desc[UR12][R34.64], R27 ;  /* 0x0000001b220079a6 */ /* 0x0005e4000c10f38c */
.L_x_2393:
[----:B------:R-:W-:Y:S05]  /*2d20*/  BSYNC B0 ;  /* 0x0000000000007941 */ /* 0x000fea0003800000 */
.L_x_2392:
[----:B------:R-:W-:Y:S05]  /*2d30*/  @!P0 BRA `(.L_x_2394) ;  /* 0x0000001000908947 */ /* 0x000fea0003800000 */
[----:B--2---:R-:W1:Y:S01]  /*2d40*/  LDC R34, c[0x0][0x10] ;  /* 0x00000400ff227b82 */ /* 0x004e620000000800 */
[----:B------:R-:W2:Y:S01]  /*2d50*/  S2R R33, SR_CTAID.Y ;  /* 0x0000000000217919 */ /* 0x000ea20000002600 */
[----:B------:R-:W-:-:S06]  /*2d60*/  ULOP3.LUT UR10, UR4, 0x1, URZ, 0xc0, !UPT ;  /* 0x00000001040a7892 */ /* 0x000fcc000f8ec03f */
[----:B0-----:R-:W0:Y:S08]  /*2d70*/  LDC.64 R24, c[0x0][0x258] ;  /* 0x00009600ff187b82 */ /* 0x001e300000000a00 */
[----:B------:R-:W3:Y:S01]  /*2d80*/  LDC.64 R38, c[0x0][0x260] ;  /* 0x00009800ff267b82 */ /* 0x000ee20000000a00 */
[----:B-1----:R-:W-:-:S04]  /*2d90*/  IMAD R26, R34, UR10, RZ ;  /* 0x0000000a221a7c24 */ /* 0x002fc8000f8e02ff */
        /* <DEDUP_REMOVED lines=16> */
[----:B------:R1:W-:Y:S05]  /*2ea0*/  STG.E.64 desc[UR12][R26.64], R40 ;  /* 0x000000281a007986 */ /* 0x0003ea000c101b0c */
[----:B------:R-:W-:Y:S02]  /*2eb0*/  MOV R31, UR10 ;  /* 0x0000000a001f7c02 */ /* 0x000fe40008000f00 */
[----:B0-----:R-:W-:-:S13]  /*2ec0*/  ISETP.EQ.U32.AND P0, PT, R56, UR17, PT ;  /* 0x0000001138007c0c */ /* 0x001fda000bf02070 */
[----:B------:R-:W-:Y:S06]  /*2ed0*/  @P0 MEMBAR.ALL.GPU ;  /* 0x0000000000000992 */ /* 0x000fec000000a000 */
[----:B------:R-:W-:-:S00]  /*2ee0*/  @P0 ERRBAR ;  /* 0x00000000000009ab */ /* 0x000fc00000000000 */
[----:B------:R-:W-:Y:S06]  /*2ef0*/  @P0 CGAERRBAR ;  /* 0x00000000000005ab */ /* 0x000fec0000000000 */
[----:B------:R1:W-:Y:S01]  /*2f00*/  @P0 REDG.E.ADD.S32.STRONG.GPU desc[UR12][R24.64], R31 ;  /* 0x0000001f1800098e */ /* 0x0003e2000c10e38c */
[----:B------:R-:W-:-:S04]  /*2f10*/  PLOP3.LUT P0, PT, PT, PT, UP0, 0x80, 0x0 ;  /* 0x000000000000781c */ /* 0x000fc80003f0f008 */
[----:B------:R-:W-:-:S04]  /*2f20*/  SEL R29, R32, RZ, !P0 ;  /* 0x000000ff201d7207 */ /* 0x000fc80004000000 */
[----:B------:R-:W-:-:S13]  /*2f30*/  ISETP.NE.AND P0, PT, R29, -0x1, PT ;  /* 0xffffffff1d00780c */ /* 0x000fda0003f05270 */
[----:B-1----:R-:W-:Y:S05]  /*2f40*/  @!P0 BRA `(.L_x_2395) ;  /* 0x0000000000148947 */ /* 0x002fea0003800000 */
.L_x_2396:
[----:B------:R-:W2:Y:S04]  /*2f50*/  LDG.E.STRONG.GPU R26, desc[UR12][R24.64] ;  /* 0x0000000c181a7981 */ /* 0x000ea8000c1ef900 */
[----:B--2---:R-:W-:Y:S01]  /*2f60*/  CCTL.IVALL ;  /* 0x00000000ff00798f */ /* 0x004fe20002000000 */
[----:B------:R-:W-:Y:S05]  /*2f70*/  YIELD ;  /* 0x0000000000007946 */ /* 0x000fea0003800000 */
[----:B------:R-:W-:-:S13]  /*2f80*/  ISETP.NE.AND P0, PT, R26, R29, PT ;  /* 0x0000001d1a00720c */ /* 0x000fda0003f05270 */
[----:B------:R-:W-:Y:S05]  /*2f90*/  @P0 BRA `(.L_x_2396) ;  /* 0xfffffffc00ec0947 */ /* 0x000fea000383ffff */
.L_x_2395:
        /* <DEDUP_REMOVED lines=13> */
[----:B------:R-:W-:Y:S02]  /*3070*/  ISETP.GT.AND P3, PT, R35, 0xc, PT ;  /* 0x0000000c2300780c */ /* 0x000fe40003f64270 */
[----:B------:R-:W-:-:S11]  /*3080*/  PLOP3.LUT P0, PT, PT, PT, PT, 0x80, 0x0 ;  /* 0x000000000000781c */ /* 0x000fd60003f0f070 */
[----:B------:R-:W-:Y:S05]  /*3090*/  @!P3 BRA `(.L_x_2399) ;  /* 0x0000000400d0b947 */ /* 0x000fea0003800000 */
[----:B------:R-:W-:-:S13]  /*30a0*/  PLOP3.LUT P0, PT, PT, PT, PT, 0x8, 0x0 ;  /* 0x000000000000781c */ /* 0x000fda0003f0e170 */
.L_x_2400:
[----:B------:R-:W-:-:S13]  /*30b0*/  ISETP.EQ.OR P6, PT, R36, UR16, P2 ;  /* 0x0000001024007c0c */ /* 0x000fda00097c2670 */
[----:B------:R-:W-:-:S04]  /*30c0*/  @!P6 IMAD R27, R34, R36, R33 ;  /* 0x00000024221be224 */ /* 0x000fc800078e0221 */
[----:B------:R-:W-:-:S05]  /*30d0*/  @!P6 IMAD.WIDE.U32 R26, R27, 0x8, R38 ;  /* 0x000000081b1ae825 */ /* 0x000fca00078e0026 */
[----:B------:R0:W2:Y:S01]  /*30e0*/  @!P6 LDG.E.64 R24, desc[UR12][R26.64] ;  /* 0x0000000c1a18e981 */ /* 0x0000a2000c1e1b00 */
[C---:B------:R-:W-:Y:S02]  /*30f0*/  IADD3 R28, R36.reuse, 0x1, RZ ;  /* 0x00000001241c7810 */ /* 0x040fe40007ffe0ff */
[----:B------:R-:W-:Y:S02]  /*3100*/  IADD3 R29, R36, 0x2, RZ ;  /* 0x00000002241d7810 */ /* 0x000fe40007ffe0ff */
[----:B------:R-:W-:Y:S02]  /*3110*/  ISETP.EQ.OR P3, PT, R28, UR16, P2 ;  /* 0x000000101c007c0c */ /* 0x000fe40009762670 */
[----:B------:R-:W-:Y:S02]  /*3120*/  ISETP.EQ.OR P4, PT, R29, UR16, P2 ;  /* 0x000000101d007c0c */ /* 0x000fe40009782670 */
[----:B------:R-:W-:-:S11]  /*3130*/  IADD3 R30, R36, 0x3, RZ ;  /* 0x00000003241e7810 */ /* 0x000fd60007ffe0ff */
[----:B0-----:R-:W-:-:S04]  /*3140*/  @!P4 IMAD R27, R34, R29, R33 ;  /* 0x0000001d221bc224 */ /* 0x001fc800078e0221 */
[----:B------:R-:W-:-:S06]  /*3150*/  @!P4 IMAD.WIDE.U32 R26, R27, 0x8, R38 ;  /* 0x000000081b1ac825 */ /* 0x000fcc00078e0026 */
[----:B------:R-:W3:Y:S01]  /*3160*/  @!P4 LDG.E.64 R26, desc[UR12][R26.64] ;  /* 0x0000000c1a1ac981 */ /* 0x000ee2000c1e1b00 */
[----:B--2---:R-:W-:Y:S01]  /*3170*/  @!P6 FADD.FTZ R41, R41, R25 ;  /* 0x000000192929e221 */ /* 0x004fe20000010000 */
[----:B------:R-:W-:Y:S02]  /*3180*/  @!P3 IMAD R25, R34, R28, R33 ;  /* 0x0000001c2219b224 */ /* 0x000fe400078e0221 */
[----:B------:R-:W-:Y:S01]  /*3190*/  @!P6 FADD.FTZ R40, R40, R24 ;  /* 0x000000182828e221 */ /* 0x000fe20000010000 */
[----:B------:R-:W-:Y:S01]  /*31a0*/  ISETP.EQ.OR P6, PT, R30, UR16, P2 ;  /* 0x000000101e007c0c */ /* 0x000fe200097c2670 */
[----:B------:R-:W-:-:S06]  /*31b0*/  @!P3 IMAD.WIDE.U32 R24, R25, 0x8, R38 ;  /* 0x000000081918b825 */ /* 0x000fcc00078e0026 */
[----:B------:R-:W2:Y:S06]  /*31c0*/  @!P3 LDG.E.64 R24, desc[UR12][R24.64] ;  /* 0x0000000c1818b981 */ /* 0x000eac000c1e1b00 */
[----:B------:R-:W-:-:S04]  /*31d0*/  @!P6 IMAD R29, R34, R30, R33 ;  /* 0x0000001e221de224 */ /* 0x000fc800078e0221 */
[----:B------:R-:W-:-:S06]  /*31e0*/  @!P6 IMAD.WIDE.U32 R28, R29, 0x8, R38 ;  /* 0x000000081d1ce825 */ /* 0x000fcc00078e0026 */
[----:B------:R-:W4:Y:S01]  /*31f0*/  @!P6 LDG.E.64 R28, desc[UR12][R28.64] ;  /* 0x0000000c1c1ce981 */ /* 0x000f22000c1e1b00 */
[C---:B------:R-:W-:Y:S02]  /*3200*/  IADD3 R30, R36.reuse, 0x4, RZ ;  /* 0x00000004241e7810 */ /* 0x040fe40007ffe0ff */
[C---:B------:R-:W-:Y:S02]  /*3210*/  IADD3 R31, R36.reuse, 0x5, RZ ;  /* 0x00000005241f7810 */ /* 0x040fe40007ffe0ff */
[----:B------:R-:W-:Y:S01]  /*3220*/  IADD3 R37, R36, 0x6, RZ ;  /* 0x0000000624257810 */ /* 0x000fe20007ffe0ff */
[----:B--2---:R-:W-:Y:S01]  /*3230*/  @!P3 FADD.FTZ R40, R40, R24 ;  /* 0x000000182828b221 */ /* 0x004fe20000010000 */
[----:B------:R-:W-:Y:S01]  /*3240*/  @!P3 FADD.FTZ R41, R41, R25 ;  /* 0x000000192929b221 */ /* 0x000fe20000010000 */
[----:B------:R-:W-:Y:S02]  /*3250*/  ISETP.EQ.OR P3, PT, R30, UR16, P2 ;  /* 0x000000101e007c0c */ /* 0x000fe40009762670 */
[----:B---3--:R-:W-:Y:S01]  /*3260*/  @!P4 FADD.FTZ R40, R40, R26 ;  /* 0x0000001a2828c221 */ /* 0x008fe20000010000 */
[----:B------:R-:W-:Y:S01]  /*3270*/  @!P4 FADD.FTZ R41, R41, R27 ;  /* 0x0000001b2929c221 */ /* 0x000fe20000010000 */
[----:B------:R-:W-:-:S09]  /*3280*/  ISETP.EQ.OR P4, PT, R31, UR16, P2 ;  /* 0x000000101f007c0c */ /* 0x000fd20009782670 */
[----:B------:R-:W-:Y:S02]  /*3290*/  @!P3 IMAD R25, R34, R30, R33 ;  /* 0x0000001e2219b224 */ /* 0x000fe400078e0221 */
[----:B----4-:R-:W-:Y:S01]  /*32a0*/  @!P6 FADD.FTZ R40, R40, R28 ;  /* 0x0000001c2828e221 */ /* 0x010fe20000010000 */
[----:B------:R-:W-:Y:S01]  /*32b0*/  @!P6 FADD.FTZ R41, R41, R29 ;  /* 0x0000001d2929e221 */ /* 0x000fe20000010000 */
[----:B------:R-:W-:Y:S01]  /*32c0*/  ISETP.EQ.OR P6, PT, R37, UR16, P2 ;  /* 0x0000001025007c0c */ /* 0x000fe200097c2670 */
[----:B------:R-:W-:-:S04]  /*32d0*/  @!P3 IMAD.WIDE.U32 R24, R25, 0x8, R38 ;  /* 0x000000081918b825 */ /* 0x000fc800078e0026 */
[----:B------:R-:W-:Y:S02]  /*32e0*/  @!P4 IMAD R27, R34, R31, R33 ;  /* 0x0000001f221bc224 */ /* 0x000fe400078e0221 */
[----:B------:R-:W2:Y:S02]  /*32f0*/  @!P3 LDG.E.64 R24, desc[UR12][R24.64] ;  /* 0x0000000c1818b981 */ /* 0x000ea4000c1e1b00 */
[----:B------:R-:W-:-:S04]  /*3300*/  @!P4 IMAD.WIDE.U32 R26, R27, 0x8, R38 ;  /* 0x000000081b1ac825 */ /* 0x000fc800078e0026 */
[----:B------:R-:W-:Y:S02]  /*3310*/  @!P6 IMAD R29, R34, R37, R33 ;  /* 0x00000025221de224 */ /* 0x000fe400078e0221 */
[----:B------:R-:W3:Y:S02]  /*3320*/  @!P4 LDG.E.64 R26, desc[UR12][R26.64] ;  /* 0x0000000c1a1ac981 */ /* 0x000ee4000c1e1b00 */
        /* <DEDUP_REMOVED lines=65> */
[----:B------:R-:W-:Y:S02]  /*3740*/  IADD3 R35, R35, -0x10, RZ ;  /* 0xfffffff023237810 */ /* 0x000fe40007ffe0ff */
[----:B------:R-:W-:Y:S01]  /*3750*/  IADD3 R36, R36, 0x10, RZ ;  /* 0x0000001024247810 */ /* 0x000fe20007ffe0ff */
[----:B--2---:R-:W-:Y:S01]  /*3760*/  @!P3 FADD.FTZ R40, R40, R24 ;  /* 0x000000182828b221 */ /* 0x004fe20000010000 */
[----:B------:R-:W-:Y:S01]  /*3770*/  @!P3 FADD.FTZ R41, R41, R25 ;  /* 0x000000192929b221 */ /* 0x000fe20000010000 */
[----:B------:R-:W-:Y:S02]  /*3780*/  ISETP.GT.AND P3, PT, R35, 0xc, PT ;  /* 0x0000000c2300780c */ /* 0x000fe40003f64270 */
[----:B---3--:R-:W-:Y:S01]  /*3790*/  @!P4 FADD.FTZ R40, R40, R26 ;  /* 0x0000001a2828c221 */ /* 0x008fe20000010000 */
[----:B------:R-:W-:-:S03]  /*37a0*/  @!P4 FADD.FTZ R41, R41, R27 ;  /* 0x0000001b2929c221 */ /* 0x000fc60000010000 */
[----:B----4-:R-:W-:Y:S01]  /*37b0*/  @!P6 FADD.FTZ R40, R40, R28 ;  /* 0x0000001c2828e221 */ /* 0x010fe20000010000 */
[----:B------:R-:W-:-:S06]  /*37c0*/  @!P6 FADD.FTZ R41, R41, R29 ;  /* 0x0000001d2929e221 */ /* 0x000fcc0000010000 */
[----:B------:R-:W-:Y:S05]  /*37d0*/  @P3 BRA `(.L_x_2400) ;  /* 0xfffffff800343947 */ /* 0x000fea000383ffff */
.L_x_2399:
[----:B------:R-:W-:-:S13]  /*37e0*/  ISETP.GT.AND P3, PT, R35, 0x4, PT ;  /* 0x000000042300780c */ /* 0x000fda0003f64270 */
[----:B------:R-:W-:Y:S05]  /*37f0*/  @!P3 BRA `(.L_x_2401) ;  /* 0x0000000000ecb947 */ /* 0x000fea0003800000 */
[C---:B------:R-:W-:Y:S02]  /*3800*/  IADD3 R27, R36.reuse, 0x1, RZ ;  /* 0x00000001241b7810 */ /* 0x040fe40007ffe0ff */
[C---:B------:R-:W-:Y:S02]  /*3810*/  ISETP.EQ.OR P0, PT, R36.reuse, UR16, P2 ;  /* 0x0000001024007c0c */ /* 0x040fe40009702670 */
[----:B------:R-:W-:Y:S02]  /*3820*/  ISETP.EQ.OR P4, PT, R27, UR16, P2 ;  /* 0x000000101b007c0c */ /* 0x000fe40009782670 */
[C---:B------:R-:W-:Y:S02]  /*3830*/  IADD3 R29, R36.reuse, 0x2, RZ ;  /* 0x00000002241d7810 */ /* 0x040fe40007ffe0ff */
[----:B------:R-:W-:Y:S02]  /*3840*/  IADD3 R30, R36, 0x3, RZ ;  /* 0x00000003241e7810 */ /* 0x000fe40007ffe0ff */
[----:B------:R-:W-:-:S02]  /*3850*/  ISETP.EQ.OR P6, PT, R29, UR16, P2 ;  /* 0x000000101d007c0c */ /* 0x000fc400097c2670 */
[----:B------:R-:W-:-:S03]  /*3860*/  ISETP.EQ.OR P3, PT, R30, UR16, P2 ;  /* 0x000000101e007c0c */ /* 0x000fc60009762670 */
[--C-:B------:R-:W-:Y:S02]  /*3870*/  @!P0 IMAD R25, R36, R34, R33.reuse ;  /* 0x0000002224198224 */ /* 0x100fe400078e0221 */
        /* <DEDUP_REMOVED lines=10> */
[----:B------:R-:W5:Y:S01]  /*3920*/  @!P3 LDG.E.64 R30, desc[UR12][R30.64] ;  /* 0x0000000c1e1eb981 */ /* 0x000f62000c1e1b00 */
[----:B------:R-:W-:-:S04]  /*3930*/  IADD3 R36, R36, 0x4, RZ ;  /* 0x0000000424247810 */ /* 0x000fc80007ffe0ff */
[----:B------:R-:W-:Y:S01]  /*3940*/  IADD3 R37, R36, 0x3, RZ ;  /* 0x0000000324257810 */ /* 0x000fe20007ffe0ff */
[----:B--2---:R-:W-:Y:S01]  /*3950*/  @!P0 FADD.FTZ R40, R40, R24 ;  /* 0x0000001828288221 */ /* 0x004fe20000010000 */
[----:B------:R-:W-:Y:S01]  /*3960*/  @!P0 FADD.FTZ R41, R41, R25 ;  /* 0x0000001929298221 */ /* 0x000fe20000010000 */
[C---:B------:R-:W-:Y:S02]  /*3970*/  IADD3 R24, R36.reuse, 0x1, RZ ;  /* 0x0000000124187810 */ /* 0x040fe40007ffe0ff */
[----:B------:R-:W-:Y:S01]  /*3980*/  ISETP.EQ.OR P0, PT, R36, UR16, P2 ;  /* 0x0000001024007c0c */ /* 0x000fe20009702670 */
[----:B---3--:R-:W-:Y:S01]  /*3990*/  @!P4 FADD.FTZ R40, R40, R26 ;  /* 0x0000001a2828c221 */ /* 0x008fe20000010000 */
[----:B------:R-:W-:Y:S01]  /*39a0*/  @!P4 FADD.FTZ R41, R41, R27 ;  /* 0x0000001b2929c221 */ /* 0x000fe20000010000 */
[----:B------:R-:W-:Y:S02]  /*39b0*/  IADD3 R26, R36, 0x2, RZ ;  /* 0x00000002241a7810 */ /* 0x000fe40007ffe0ff */
[----:B------:R-:W-:Y:S01]  /*39c0*/  ISETP.EQ.OR P4, PT, R24, UR16, P2 ;  /* 0x0000001018007c0c */ /* 0x000fe20009782670 */
[----:B----4-:R-:W-:Y:S01]  /*39d0*/  @!P6 FADD.FTZ R40, R40, R28 ;  /* 0x0000001c2828e221 */ /* 0x010fe20000010000 */
[----:B------:R-:W-:Y:S01]  /*39e0*/  @!P6 FADD.FTZ R41, R41, R29 ;  /* 0x0000001d2929e221 */ /* 0x000fe20000010000 */
[----:B------:R-:W-:-:S02]  /*39f0*/  ISETP.EQ.OR P6, PT, R26, UR16, P2 ;  /* 0x000000101a007c0c */ /* 0x000fc400097c2670 */
[----:B-----5:R-:W-:Y:S01]  /*3a00*/  @!P3 FADD.FTZ R40, R40, R30 ;  /* 0x0000001e2828b221 */ /* 0x020fe20000010000 */
[----:B------:R-:W-:Y:S01]  /*3a10*/  @!P3 FADD.FTZ R41, R41, R31 ;  /* 0x0000001f2929b221 */ /* 0x000fe20000010000 */
[----:B------:R-:W-:Y:S01]  /*3a20*/  ISETP.EQ.OR P3, PT, R37, UR16, P2 ;  /* 0x0000001025007c0c */ /* 0x000fe20009762670 */
[----:B------:R-:W-:-:S05]  /*3a30*/  @!P0 IMAD R25, R34, R36, R33 ;  /* 0x0000002422198224 */ /* 0x000fca00078e0221 */
[----:B------:R-:W-:Y:S02]  /*3a40*/  @!P4 IMAD R27, R34, R24, R33 ;  /* 0x00000018221bc224 */ /* 0x000fe400078e0221 */
[----:B------:R-:W-:-:S04]  /*3a50*/  @!P0 IMAD.WIDE.U32 R24, R25, 0x8, R38 ;  /* 0x0000000819188825 */ /* 0x000fc800078e0026 */
[C---:B------:R-:W-:Y:S02]  /*3a60*/  @!P6 IMAD R29, R34.reuse, R26, R33 ;  /* 0x0000001a221de224 */ /* 0x040fe400078e0221 */
[--C-:B------:R-:W-:Y:S01]  /*3a70*/  @!P4 IMAD.WIDE.U32 R26, R27, 0x8, R38.reuse ;  /* 0x000000081b1ac825 */ /* 0x100fe200078e0026 */
[----:B------:R-:W2:Y:S03]  /*3a80*/  @!P0 LDG.E.64 R24, desc[UR12][R24.64] ;  /* 0x0000000c18188981 */ /* 0x000ea6000c1e1b00 */
[----:B------:R-:W-:Y:S02]  /*3a90*/  @!P6 IMAD.WIDE.U32 R28, R29, 0x8, R38 ;  /* 0x000000081d1ce825 */ /* 0x000fe400078e0026 */
[----:B------:R-:W3:Y:S02]  /*3aa0*/  @!P4 LDG.E.64 R26, desc[UR12][R26.64] ;  /* 0x0000000c1a1ac981 */ /* 0x000ee4000c1e1b00 */
[----:B------:R-:W-:-:S02]  /*3ab0*/  @!P3 IMAD R31, R34, R37, R33 ;  /* 0x00000025221fb224 */ /* 0x000fc400078e0221 */
[----:B------:R-:W4:Y:S02]  /*3ac0*/  @!P6 LDG.E.64 R28, desc[UR12][R28.64] ;  /* 0x0000000c1c1ce981 */ /* 0x000f24000c1e1b00 */
[----:B------:R-:W-:-:S06]  /*3ad0*/  @!P3 IMAD.WIDE.U32 R30, R31, 0x8, R38 ;  /* 0x000000081f1eb825 */ /* 0x000fcc00078e0026 */
[----:B------:R-:W5:Y:S01]  /*3ae0*/  @!P3 LDG.E.64 R30, desc[UR12][R30.64] ;  /* 0x0000000c1e1eb981 */ /* 0x000f62000c1e1b00 */
[----:B------:R-:W-:Y:S02]  /*3af0*/  IADD3 R35, R35, -0x4, RZ ;  /* 0xfffffffc23237810 */ /* 0x000fe40007ffe0ff */
[----:B------:R-:W-:Y:S02]  /*3b00*/  IADD3 R36, R36, 0x4, RZ ;  /* 0x0000000424247810 */ /* 0x000fe40007ffe0ff */
[----:B------:R-:W-:Y:S01]  /*3b10*/  IADD3 R35, R35, -0x4, RZ ;  /* 0xfffffffc23237810 */ /* 0x000fe20007ffe0ff */
[----:B--2---:R-:W-:Y:S01]  /*3b20*/  @!P0 FADD.FTZ R40, R40, R24 ;  /* 0x0000001828288221 */ /* 0x004fe20000010000 */
[----:B------:R-:W-:-:S03]  /*3b30*/  @!P0 FADD.FTZ R41, R41, R25 ;  /* 0x0000001929298221 */ /* 0x000fc60000010000 */
[----:B---3--:R-:W-:Y:S01]  /*3b40*/  @!P4 FADD.FTZ R40, R40, R26 ;  /* 0x0000001a2828c221 */ /* 0x008fe20000010000 */
[----:B------:R-:W-:-:S03]  /*3b50*/  @!P4 FADD.FTZ R41, R41, R27 ;  /* 0x0000001b2929c221 */ /* 0x000fc60000010000 */
[----:B----4-:R-:W-:Y:S01]  /*3b60*/  @!P6 FADD.FTZ R40, R40, R28 ;  /* 0x0000001c2828e221 */ /* 0x010fe20000010000 */
[----:B------:R-:W-:Y:S01]  /*3b70*/  @!P6 FADD.FTZ R41, R41, R29 ;  /* 0x0000001d2929e221 */ /* 0x000fe20000010000 */
[----:B------:R-:W-:Y:S02]  /*3b80*/  PLOP3.LUT P0, PT, PT, PT, PT, 0x8, 0x0 ;  /* 0x000000000000781c */ /* 0x000fe40003f0e170 */
[----:B-----5:R-:W-:Y:S01]  /*3b90*/  @!P3 FADD.FTZ R40, R40, R30 ;  /* 0x0000001e2828b221 */ /* 0x020fe20000010000 */
[----:B------:R-:W-:-:S10]  /*3ba0*/  @!P3 FADD.FTZ R41, R41, R31 ;  /* 0x0000001f2929b221 */ /* 0x000fd40000010000 */
.L_x_2401:
[----:B------:R-:W-:-:S13]  /*3bb0*/  ISETP.NE.OR P0, PT, R35, RZ, P0 ;  /* 0x000000ff2300720c */ /* 0x000fda0000705670 */
[----:B------:R-:W-:Y:S05]  /*3bc0*/  @!P0 BRA `(.L_x_2397) ;  /* 0x00000000007c8947 */ /* 0x000fea0003800000 */
.L_x_2398:
[C---:B------:R-:W-:Y:S02]  /*3bd0*/  ISETP.EQ.OR P4, PT, R36.reuse, UR16, P2 ;  /* 0x0000001024007c0c */ /* 0x040fe40009782670 */
[C---:B------:R-:W-:Y:S02]  /*3be0*/  IADD3 R27, R36.reuse, 0x1, RZ ;  /* 0x00000001241b7810 */ /* 0x040fe40007ffe0ff */
[C---:B------:R-:W-:Y:S02]  /*3bf0*/  IADD3 R29, R36.reuse, 0x2, RZ ;  /* 0x00000002241d7810 */ /* 0x040fe40007ffe0ff */
[----:B------:R-:W-:Y:S02]  /*3c00*/  ISETP.EQ.OR P6, PT, R27, UR16, P2 ;  /* 0x000000101b007c0c */ /* 0x000fe400097c2670 */
[----:B------:R-:W-:Y:S02]  /*3c10*/  ISETP.EQ.OR P3, PT, R29, UR16, P2 ;  /* 0x000000101d007c0c */ /* 0x000fe40009762670 */
[----:B------:R-:W-:-:S03]  /*3c20*/  IADD3 R31, R36, 0x3, RZ ;  /* 0x00000003241f7810 */ /* 0x000fc60007ffe0ff */
[----:B------:R-:W-:Y:S01]  /*3c30*/  @!P4 IMAD R25, R34, R36, R33 ;  /* 0x000000242219c224 */ /* 0x000fe200078e0221 */
[----:B------:R-:W-:-:S03]  /*3c40*/  ISETP.EQ.OR P0, PT, R31, UR16, P2 ;  /* 0x000000101f007c0c */ /* 0x000fc60009702670 */
[----:B------:R-:W-:-:S04]  /*3c50*/  @!P4 IMAD.WIDE.U32 R24, R25, 0x8, R38 ;  /* 0x000000081918c825 */ /* 0x000fc800078e0026 */
[C-C-:B------:R-:W-:Y:S02]  /*3c60*/  @!P6 IMAD R27, R34.reuse, R27, R33.reuse ;  /* 0x0000001b221be224 */ /* 0x140fe400078e0221 */
[----:B------:R-:W2:Y:S01]  /*3c70*/  @!P4 LDG.E.64 R24, desc[UR12][R24.64] ;  /* 0x0000000c1818c981 */ /* 0x000ea2000c1e1b00 */
[----:B------:R-:W-:Y:S02]  /*3c80*/  @!P3 IMAD R29, R34, R29, R33 ;  /* 0x0000001d221db224 */ /* 0x000fe400078e0221 */
[----:B------:R-:W-:-:S04]  /*3c90*/  @!P6 IMAD.WIDE.U32 R26, R27, 0x8, R38 ;  /* 0x000000081b1ae825 */ /* 0x000fc800078e0026 */
[----:B------:R-:W-:Y:S02]  /*3ca0*/  @!P3 IMAD.WIDE.U32 R28, R29, 0x8, R38 ;  /* 0x000000081d1cb825 */ /* 0x000fe400078e0026 */
[----:B------:R-:W3:Y:S02]  /*3cb0*/  @!P6 LDG.E.64 R26, desc[UR12][R26.64] ;  /* 0x0000000c1a1ae981 */ /* 0x000ee4000c1e1b00 */
[----:B------:R-:W-:Y:S02]  /*3cc0*/  @!P0 IMAD R31, R34, R31, R33 ;  /* 0x0000001f221f8224 */ /* 0x000fe400078e0221 */
[----:B------:R-:W4:Y:S02]  /*3cd0*/  @!P3 LDG.E.64 R28, desc[UR12][R28.64] ;  /* 0x0000000c1c1cb981 */ /* 0x000f24000c1e1b00 */
[----:B------:R-:W-:-:S06]  /*3ce0*/  @!P0 IMAD.WIDE.U32 R30, R31, 0x8, R38 ;  /* 0x000000081f1e8825 */ /* 0x000fcc00078e0026 */
[----:B------:R-:W5:Y:S01]  /*3cf0*/  @!P0 LDG.E.64 R30, desc[UR12][R30.64] ;  /* 0x0000000c1e1e8981 */ /* 0x000f62000c1e1b00 */
[----:B------:R-:W-:Y:S02]  /*3d00*/  IADD3 R35, R35, -0x4, RZ ;  /* 0xfffffffc23237810 */ /* 0x000fe40007ffe0ff */
        /* <DEDUP_REMOVED lines=8> */
[----:B-----5:R-:W-:Y:S01]  /*3d90*/  @!P0 FADD.FTZ R40, R40, R30 ;  /* 0x0000001e28288221 */ /* 0x020fe20000010000 */
[----:B------:R-:W-:Y:S02]  /*3da0*/  @!P0 FADD.FTZ R41, R41, R31 ;  /* 0x0000001f29298221 */ /* 0x000fe40000010000 */
[----:B------:R-:W-:Y:S05]  /*3db0*/  @P4 BRA `(.L_x_2398) ;  /* 0xfffffffc00844947 */ /* 0x000fea000383ffff */
.L_x_2397:
[----:B------:R-:W-:-:S13]  /*3dc0*/  LOP3.LUT P0, R32, R32, 0x3, RZ, 0xc0, !PT ;  /* 0x0000000320207812 */ /* 0x000fda000780c0ff */
[----:B------:R-:W-:Y:S05]  /*3dd0*/  @!P0 BRA `(.L_x_2394) ;  /* 0x0000000000688947 */ /* 0x000fea0003800000 */
[----:B------:R-:W-:Y:S01]  /*3de0*/  ISETP.EQ.OR P0, PT, R36, UR16, P2 ;  /* 0x0000001024007c0c */ /* 0x000fe20009702670 */
[----:B------:R-:W-:Y:S01]  /*3df0*/  BSSY B0, `(.L_x_2402) ;  /* 0x0000008000007945 */ /* 0x000fe20003800000 */
[----:B------:R-:W-:-:S11]  /*3e00*/  ISETP.NE.AND P3, PT, R32, 0x1, PT ;  /* 0x000000012000780c */ /* 0x000fd60003f65270 */
[----:B------:R-:W-:Y:S05]  /*3e10*/  @P0 BRA `(.L_x_2403) ;  /* 0x0000000000140947 */ /* 0x000fea0003800000 */
[----:B------:R-:W-:-:S04]  /*3e20*/  IMAD R25, R34, R36, R33 ;  /* 0x0000002422197224 */ /* 0x000fc800078e0221 */
[----:B------:R-:W-:-:S06]  /*3e30*/  IMAD.WIDE.U32 R24, R25, 0x8, R38 ;  /* 0x0000000819187825 */ /* 0x000fcc00078e0026 */
[----:B------:R-:W2:Y:S02]  /*3e40*/  LDG.E.64 R24, desc[UR12][R24.64] ;  /* 0x0000000c18187981 */ /* 0x000ea4000c1e1b00 */
[----:B--2---:R-:W-:Y:S01]  /*3e50*/  FADD.FTZ R40, R40, R24 ;  /* 0x0000001828287221 */ /* 0x004fe20000010000 */
[----:B------:R-:W-:-:S07]  /*3e60*/  FADD.FTZ R41, R41, R25 ;  /* 0x0000001929297221 */ /* 0x000fce0000010000 */
.L_x_2403:
[----:B------:R-:W-:Y:S05]  /*3e70*/  BSYNC B0 ;  /* 0x0000000000007941 */ /* 0x000fea0003800000 */
.L_x_2402:
[----:B------:R-:W-:Y:S05]  /*3e80*/  @!P3 BRA `(.L_x_2394) ;  /* 0x00000000003cb947 */ /* 0x000fea0003800000 */
[C---:B------:R-:W-:Y:S02]  /*3e90*/  IADD3 R27, R36.reuse, 0x2, RZ ;  /* 0x00000002241b7810 */ /* 0x040fe40007ffe0ff */
[----:B------:R-:W-:Y:S02]  /*3ea0*/  IADD3 R25, R36, 0x1, RZ ;  /* 0x0000000124197810 */ /* 0x000fe40007ffe0ff */
        /* <DEDUP_REMOVED lines=13> */
.L_x_2394:
[----:B------:R-:W1:Y:S01]  /*3f80*/  S2UR UR11, SR_CgaCtaId ;  /* 0x00000000000b79c3 */ /* 0x000e620000008800 */
[----:B------:R-:W-:Y:S01]  /*3f90*/  UMOV UR10, 0x400 ;  /* 0x00000400000a7882 */ /* 0x000fe20000000000 */
[C---:B--2---:R-:W-:Y:S01]  /*3fa0*/  IADD3 R35, R58.reuse, 0x8, RZ ;  /* 0x000000083a237810 */ /* 0x044fe20007ffe0ff */
[----:B------:R-:W-:Y:S01]  /*3fb0*/  ULDC.64 UR18, c[0x0][0x290] ;  /* 0x0000a40000127ab9 */ /* 0x000fe20000000a00 */
[----:B------:R-:W-:Y:S02]  /*3fc0*/  IADD3 R31, R58, 0x10, RZ ;  /* 0x000000103a1f7810 */ /* 0x000fe40007ffe0ff */
[----:B------:R-:W-:Y:S02]  /*3fd0*/  ISETP.GE.U32.AND P0, PT, R35, UR18, PT ;  /* 0x0000001223007c0c */ /* 0x000fe4000bf06070 */
[----:B------:R-:W-:Y:S02]  /*3fe0*/  SHF.R.S32.HI R34, RZ, 0x1f, R35 ;  /* 0x0000001fff227819 */ /* 0x000fe40000011423 */
[----:B------:R-:W-:-:S02]  /*3ff0*/  SHF.R.S32.HI R30, RZ, 0x1f, R31 ;  /* 0x0000001fff1e7819 */ /* 0x000fc4000001141f */
[----:B------:R-:W-:Y:S02]  /*4000*/  ISETP.GE.AND.EX P0, PT, R34, UR19, PT, P0 ;  /* 0x0000001322007c0c */ /* 0x000fe4000bf06300 */
[C---:B------:R-:W-:Y:S02]  /*4010*/  IADD3 R29, R58.reuse, 0x18, RZ ;  /* 0x000000183a1d7810 */ /* 0x040fe40007ffe0ff */
[----:B------:R-:W-:Y:S02]  /*4020*/  ISETP.GT.U32.OR P0, PT, R59, 0x1bf, P0 ;  /* 0x000001bf3b00780c */ /* 0x000fe40000704470 */
[----:B------:R-:W-:Y:S01]  /*4030*/  IADD3 R28, R58, 0x20, RZ ;  /* 0x000000203a1c7810 */ /* 0x000fe20007ffe0ff */
[----:B-1----:R-:W-:-:S09]  /*4040*/  ULEA UR10, UR11, UR10, 0x18 ;  /* 0x0000000a0b0a7291 */ /* 0x002fd2000f8ec03f */
[----:B------:R-:W-:Y:S01]  /*4050*/  @!P2 STS.64 [UR10+0x88], R40 ;  /* 0x00008828ff00a988 */ /* 0x000fe20008000a0a */
[----:B------:R-:W-:Y:S01]  /*4060*/  BAR.SYNC.DEFER_BLOCKING 0x0 ;  /* 0x0000000000007b1d */ /* 0x000fe20000010000 */
[----:B------:R-:W-:-:S04]  /*4070*/  ISETP.GE.U32.AND P2, PT, R31, UR18, PT ;  /* 0x000000121f007c0c */ /* 0x000fc8000bf46070 */
[----:B------:R-:W-:-:S04]  /*4080*/  ISETP.GE.AND.EX P2, PT, R30, UR19, PT, P2 ;  /* 0x000000131e007c0c */ /* 0x000fc8000bf46320 */
[----:B------:R-:W-:Y:S01]  /*4090*/  ISETP.GT.U32.OR P2, PT, R59, 0x1bf, P2 ;  /* 0x000001bf3b00780c */ /* 0x000fe20001744470 */
[----:B0-----:R-:W0:Y:S01]  /*40a0*/  LDS.64 R24, [UR10+0x88] ;  /* 0x0000880aff187984 */ /* 0x001e220008000a00 */
[----:B------:R-:W-:Y:S02]  /*40b0*/  ULDC UR10, c[0x0][0x2bc] ;  /* 0x0000af00000a7ab9 */ /* 0x000fe40000000800 */
[----:B0-----:R-:W-:Y:S01]  /*40c0*/  FMUL.FTZ R32, R24, UR10 ;  /* 0x0000000a18207c20 */ /* 0x001fe20008410000 */
[----:B------:R-:W-:Y:S01]  /*40d0*/  FMUL.FTZ R33, R25, UR10 ;  /* 0x0000000a19217c20 */ /* 0x000fe20008410000 */
[----:B------:R-:W-:Y:S07]  /*40e0*/  @!P5 BRA `(.L_x_2404) ;  /* 0x000000000048d947 */ /* 0x000fee0003800000 */
        /* <DEDUP_REMOVED lines=18> */
.L_x_2404:
[----:B------:R-:W-:Y:S04]  /*4210*/  BSSY B0, `(.L_x_2405) ;  /* 0x0000013000007945 */ /* 0x000fe80003800000 */
[----:B------:R-:W-:Y:S05]  /*4220*/  @!P1 BRA `(.L_x_2406) ;  /* 0x0000000000449947 */ /* 0x000fea0003800000 */
[----:B------:R-:W-:Y:S01]  /*4230*/  ULDC.64 UR10, c[0x0][0x288] ;  /* 0x0000a200000a7ab9 */ /* 0x000fe20000000a00 */
[----:B------:R-:W-:Y:S01]  /*4240*/  MOV R24, R64 ;  /* 0x0000004000187202 */ /* 0x000fe20000000f00 */
[----:B------:R-:W-:Y:S01]  /*4250*/  IMAD R27, R57, UR10, RZ ;  /* 0x0000000a391b7c24 */ /* 0x000fe2000f8e02ff */
[----:B------:R-:W-:Y:S01]  /*4260*/  MOV R25, R67 ;  /* 0x0000004300197202 */ /* 0x000fe20000000f00 */
[-CC-:B------:R-:W-:Y:S01]  /*4270*/  FFMA.FTZ R55, R55, R32.reuse, R33.reuse ;  /* 0x0000002037377223 */ /* 0x180fe20000010021 */
[----:B------:R-:W-:Y:S01]  /*4280*/  FFMA.FTZ R52, R52, R32, R33 ;  /* 0x0000002034347223 */ /* 0x000fe20000010021 */
[C---:B------:R-:W-:Y:S02]  /*4290*/  IMAD R27, R58.reuse, UR11, R27 ;  /* 0x0000000b3a1b7c24 */ /* 0x040fe4000f8e021b */
[----:B------:R-:W-:Y:S01]  /*42a0*/  IMAD.WIDE.U32 R24, R58, UR10, R24 ;  /* 0x0000000a3a187c25 */ /* 0x000fe2000f8e0018 */
[----:B------:R-:W-:-:S03]  /*42b0*/  ULDC.64 UR10, c[0x0][0x210] ;  /* 0x00008400000a7ab9 */ /* 0x000fc60000000a00 */
[----:B------:R-:W-:Y:S01]  /*42c0*/  FFMA.FTZ R26, R20, R8, -R55 ;  /* 0x00000008141a7223 */ /* 0x000fe20000010837 */
[----:B------:R-:W-:Y:S01]  /*42d0*/  IADD3 R25, R25, R27, RZ ;  /* 0x0000001b19197210 */ /* 0x000fe20007ffe0ff */
[----:B------:R-:W-:Y:S01]  /*42e0*/  FFMA.FTZ R27, R21, R9, -R52 ;  /* 0x00000009151b7223 */ /* 0x000fe20000010834 */
[----:B------:R-:W-:Y:S01]  /*42f0*/  LEA R8, P3, R24, UR10, 0x2 ;  /* 0x0000000a18087c11 */ /* 0x000fe2000f8610ff */
[----:B------:R-:W-:Y:S02]  /*4300*/  FMUL.FTZ R26, R26, UR14 ;  /* 0x0000000e1a1a7c20 */ /* 0x000fe40008410000 */
[----:B------:R-:W-:Y:S01]  /*4310*/  FMUL.FTZ R27, R27, UR14 ;  /* 0x0000000e1b1b7c20 */ /* 0x000fe20008410000 */
[----:B------:R-:W-:-:S05]  /*4320*/  LEA.HI.X R9, R24, UR11, R25, 0x2, P3 ;  /* 0x0000000b18097c11 */ /* 0x000fca00098f1419 */
[----:B------:R0:W-:Y:S04]  /*4330*/  STG.E.64 desc[UR12][R8.64], R26 ;  /* 0x0000001a08007986 */ /* 0x0001e8000c101b0c */
.L_x_2406:
[----:B------:R-:W-:Y:S05]  /*4340*/  BSYNC B0 ;  /* 0x0000000000007941 */ /* 0x000fea0003800000 */
.L_x_2405:
        /* <DEDUP_REMOVED lines=19> */
.L_x_2407:
[----:B------:R-:W-:Y:S04]  /*4480*/  BSSY B0, `(.L_x_2408) ;  /* 0x0000013000007945 */ /* 0x000fe80003800000 */
[----:B------:R-:W-:Y:S05]  /*4490*/  @P0 BRA `(.L_x_2409) ;  /* 0x0000000000440947 */ /* 0x000fea0003800000 */
[----:B------:R-:W-:Y:S01]  /*44a0*/  ULDC.64 UR10, c[0x0][0x288] ;  /* 0x0000a200000a7ab9 */ /* 0x000fe20000000a00 */
[----:B0-----:R-:W-:Y:S01]  /*44b0*/  MOV R8, R64 ;  /* 0x0000004000087202 */ /* 0x001fe20000000f00 */
[----:B------:R-:W-:Y:S01]  /*44c0*/  IMAD R34, R34, UR10, RZ ;  /* 0x0000000a22227c24 */ /* 0x000fe2000f8e02ff */
[----:B------:R-:W-:Y:S01]  /*44d0*/  MOV R9, R67 ;  /* 0x0000004300097202 */ /* 0x000fe20000000f00 */
[-CC-:B------:R-:W-:Y:S01]  /*44e0*/  FFMA.FTZ R53, R53, R32.reuse, R33.reuse ;  /* 0x0000002035357223 */ /* 0x180fe20000010021 */
[----:B------:R-:W-:Y:S01]  /*44f0*/  FFMA.FTZ R50, R50, R32, R33 ;  /* 0x0000002032327223 */ /* 0x000fe20000010021 */
[----:B------:R-:W-:-:S04]  /*4500*/  IMAD.WIDE.U32 R8, R35, UR10, R8 ;  /* 0x0000000a23087c25 */ /* 0x000fc8000f8e0008 */
[----:B------:R-:W-:Y:S01]  /*4510*/  FFMA.FTZ R24, R20, R6, -R53 ;  /* 0x0000000614187223 */ /* 0x000fe20000010835 */
[----:B------:R-:W-:Y:S01]  /*4520*/  FFMA.FTZ R25, R21, R7, -R50 ;  /* 0x0000000715197223 */ /* 0x000fe20000010832 */
[----:B------:R-:W-:Y:S01]  /*4530*/  IMAD R35, R35, UR11, R34 ;  /* 0x0000000b23237c24 */ /* 0x000fe2000f8e0222 */
[----:B------:R-:W-:Y:S01]  /*4540*/  ULDC.64 UR10, c[0x0][0x210] ;  /* 0x00008400000a7ab9 */ /* 0x000fe20000000a00 */
[----:B------:R-:W-:Y:S01]  /*4550*/  FMUL.FTZ R24, R24, UR14 ;  /* 0x0000000e18187c20 */ /* 0x000fe20008410000 */
[----:B------:R-:W-:Y:S01]  /*4560*/  LEA R6, P0, R8, UR10, 0x2 ;  /* 0x0000000a08067c11 */ /* 0x000fe2000f8010ff */
[----:B------:R-:W-:Y:S01]  /*4570*/  FMUL.FTZ R25, R25, UR14 ;  /* 0x0000000e19197c20 */ /* 0x000fe20008410000 */
[----:B------:R-:W-:-:S04]  /*4580*/  IADD3 R35, R9, R35, RZ ;  /* 0x0000002309237210 */ /* 0x000fc80007ffe0ff */
[----:B------:R-:W-:-:S05]  /*4590*/  LEA.HI.X R7, R8, UR11, R35, 0x2, P0 ;  /* 0x0000000b08077c11 */ /* 0x000fca00080f1423 */
[----:B------:R1:W-:Y:S02]  /*45a0*/  STG.E.64 desc[UR12][R6.64], R24 ;  /* 0x0000001806007986 */ /* 0x0003e4000c101b0c */
.L_x_2409:
[----:B------:R-:W-:Y:S05]  /*45b0*/  BSYNC B0 ;  /* 0x0000000000007941 */ /* 0x000fea0003800000 */
.L_x_2408:
[----:B------:R-:W-:Y:S05]  /*45c0*/  @!P5 BRA `(.L_x_2410) ;  /* 0x000000000048d947 */ /* 0x000fea0003800000 */
[----:B-1----:R-:W-:Y:S01]  /*45d0*/  FFMA.FTZ R6, R51, R20, R22 ;  /* 0x0000001433067223 */ /* 0x002fe20000010016 */
        /* <DEDUP_REMOVED lines=17> */
.L_x_2410:
[----:B------:R-:W-:Y:S04]  /*46f0*/  BSSY B0, `(.L_x_2411) ;  /* 0x0000013000007945 */ /* 0x000fe80003800000 */
[----:B------:R-:W-:Y:S05]  /*4700*/  @P2 BRA `(.L_x_2412) ;  /* 0x0000000000442947 */ /* 0x000fea0003800000 */
[----:B------:R-:W-:Y:S01]  /*4710*/  ULDC.64 UR10, c[0x0][0x288] ;  /* 0x0000a200000a7ab9 */ /* 0x000fe20000000a00 */
[----:B-1----:R-:W-:Y:S01]  /*4720*/  MOV R6, R64 ;  /* 0x0000004000067202 */ /* 0x002fe20000000f00 */
        /* <DEDUP_REMOVED lines=10> */
[----:B0-----:R-:W-:Y:S01]  /*47d0*/  LEA R8, P0, R6, UR10, 0x2 ;  /* 0x0000000a06087c11 */ /* 0x001fe2000f8010ff */
[----:B------:R-:W-:Y:S01]  /*47e0*/  FMUL.FTZ R11, R11, UR14 ;  /* 0x0000000e0b0b7c20 */ /* 0x000fe20008410000 */
[----:B------:R-:W-:-:S04]  /*47f0*/  IADD3 R31, R7, R31, RZ ;  /* 0x0000001f071f7210 */ /* 0x000fc80007ffe0ff */
[----:B------:R-:W-:-:S05]  /*4800*/  LEA.HI.X R9, R6, UR11, R31, 0x2, P0 ;  /* 0x0000000b06097c11 */ /* 0x000fca00080f141f */
[----:B------:R2:W-:Y:S02]  /*4810*/  STG.E.64 desc[UR12][R8.64], R10 ;  /* 0x0000000a08007986 */ /* 0x0005e4000c101b0c */
.L_x_2412:
[----:B------:R-:W-:Y:S05]  /*4820*/  BSYNC B0 ;  /* 0x0000000000007941 */ /* 0x000fea0003800000 */
.L_x_2411:
[C---:B0-----:R-:W-:Y:S02]  /*4830*/  IADD3 R26, R58.reuse, 0x28, RZ ;  /* 0x000000283a1a7810 */ /* 0x041fe40007ffe0ff */
[C---:B-1----:R-:W-:Y:S02]  /*4840*/  IADD3 R24, R58.reuse, 0x30, RZ ;  /* 0x000000303a187810 */ /* 0x042fe40007ffe0ff */
[----:B--2---:R-:W-:Y:S02]  /*4850*/  IADD3 R10, R58, 0x38, RZ ;  /* 0x000000383a0a7810 */ /* 0x004fe40007ffe0ff */
[----:B------:R-:W-:Y:S02]  /*4860*/  ISETP.GE.U32.AND P6, PT, R29, UR18, PT ;  /* 0x000000121d007c0c */ /* 0x000fe4000bfc6070 */
[----:B------:R-:W-:Y:S02]  /*4870*/  ISETP.GE.U32.AND P0, PT, R28, UR18, PT ;  /* 0x000000121c007c0c */ /* 0x000fe4000bf06070 */
[----:B------:R-:W-:-:S02]  /*4880*/  ISETP.GE.U32.AND P2, PT, R26, UR18, PT ;  /* 0x000000121a007c0c */ /* 0x000fc4000bf46070 */
[----:B------:R-:W-:Y:S02]  /*4890*/  ISETP.GE.U32.AND P3, PT, R24, UR18, PT ;  /* 0x0000001218007c0c */ /* 0x000fe4000bf66070 */
[----:B------:R-:W-:Y:S02]  /*48a0*/  ISETP.GE.U32.AND P4, PT, R10, UR18, PT ;  /* 0x000000120a007c0c */ /* 0x000fe4000bf86070 */
[----:B------:R-:W-:Y:S02]  /*48b0*/  SHF.R.S32.HI R37, RZ, 0x1f, R29 ;  /* 0x0000001fff257819 */ /* 0x000fe4000001141d */
[----:B------:R-:W-:Y:S02]  /*48c0*/  SHF.R.S32.HI R30, RZ, 0x1f, R28 ;  /* 0x0000001fff1e7819 */ /* 0x000fe4000001141c */
[----:B------:R-:W-:Y:S02]  /*48d0*/  SHF.R.S32.HI R27, RZ, 0x1f, R26 ;  /* 0x0000001fff1b7819 */ /* 0x000fe4000001141a */
[----:B------:R-:W-:-:S02]  /*48e0*/  SHF.R.S32.HI R25, RZ, 0x1f, R24 ;  /* 0x0000001fff197819 */ /* 0x000fc40000011418 */
[----:B------:R-:W-:Y:S02]  /*48f0*/  SHF.R.S32.HI R11, RZ, 0x1f, R10 ;  /* 0x0000001fff0b7819 */ /* 0x000fe4000001140a */
[----:B------:R-:W-:Y:S02]  /*4900*/  ISETP.GE.AND.EX P6, PT, R37, UR19, PT, P6 ;  /* 0x0000001325007c0c */ /* 0x000fe4000bfc6360 */
[----:B------:R-:W-:Y:S02]  /*4910*/  ISETP.GE.AND.EX P0, PT, R30, UR19, PT, P0 ;  /* 0x000000131e007c0c */ /* 0x000fe4000bf06300 */
[----:B------:R-:W-:Y:S02]  /*4920*/  ISETP.GE.AND.EX P2, PT, R27, UR19, PT, P2 ;  /* 0x000000131b007c0c */ /* 0x000fe4000bf46320 */
[----:B------:R-:W-:Y:S02]  /*4930*/  ISETP.GE.AND.EX P3, PT, R25, UR19, PT, P3 ;  /* 0x0000001319007c0c */ /* 0x000fe4000bf66330 */
[----:B------:R-:W-:-:S02]  /*4940*/  ISETP.GE.AND.EX P4, PT, R11, UR19, PT, P4 ;  /* 0x000000130b007c0c */ /* 0x000fc4000bf86340 */
[C---:B------:R-:W-:Y:S02]  /*4950*/  ISETP.GT.U32.OR P6, PT, R59.reuse, 0x1bf, P6 ;  /* 0x000001bf3b00780c */ /* 0x040fe400037c4470 */
[C---:B------:R-:W-:Y:S02]  /*4960*/  ISETP.GT.U32.OR P0, PT, R59.reuse, 0x1bf, P0 ;  /* 0x000001bf3b00780c */ /* 0x040fe40000704470 */
[C---:B------:R-:W-:Y:S02]  /*4970*/  ISETP.GT.U32.OR P2, PT, R59.reuse, 0x1bf, P2 ;  /* 0x000001bf3b00780c */ /* 0x040fe40001744470 */
[C---:B------:R-:W-:Y:S02]  /*4980*/  ISETP.GT.U32.OR P3, PT, R59.reuse, 0x1bf, P3 ;  /* 0x000001bf3b00780c */ /* 0x040fe40001f64470 */
        /* <DEDUP_REMOVED lines=20> */
.L_x_2413:
[----:B------:R-:W-:Y:S04]  /*4ad0*/  BSSY B0, `(.L_x_2414) ;  /* 0x0000013000007945 */ /* 0x000fe80003800000 */
[----:B------:R-:W-:Y:S05]  /*4ae0*/  @P6 BRA `(.L_x_2415) ;  /* 0x0000000000446947 */ /* 0x000fea0003800000 */
[----:B------:R-:W-:Y:S01]  /*4af0*/  ULDC.64 UR10, c[0x0][0x288] ;  /* 0x0000a200000a7ab9 */ /* 0x000fe20000000a00 */
[----:B------:R-:W-:Y:S01]  /*4b00*/  MOV R6, R64 ;  /* 0x0000004000067202 */ /* 0x000fe20000000f00 */
[----:B------:R-:W-:Y:S01]  /*4b10*/  IMAD R8, R37, UR10, RZ ;  /* 0x0000000a25087c24 */ /* 0x000fe2000f8e02ff */
[----:B------:R-:W-:Y:S01]  /*4b20*/  MOV R7, R67 ;  /* 0x0000004300077202 */ /* 0x000fe20000000f00 */
[-CC-:B------:R-:W-:Y:S01]  /*4b30*/  FFMA.FTZ R49, R49, R32.reuse, R33.reuse ;  /* 0x0000002031317223 */ /* 0x180fe20000010021 */
[----:B------:R-:W-:Y:S01]  /*4b40*/  FFMA.FTZ R46, R46, R32, R33 ;  /* 0x000000202e2e7223 */ /* 0x000fe20000010021 */
[----:B------:R-:W-:-:S04]  /*4b50*/  IMAD.WIDE.U32 R6, R29, UR10, R6 ;  /* 0x0000000a1d067c25 */ /* 0x000fc8000f8e0006 */
[----:B------:R-:W-:Y:S01]  /*4b60*/  FFMA.FTZ R9, R21, R5, -R46 ;  /* 0x0000000515097223 */ /* 0x000fe2000001082e */
[----:B------:R-:W-:Y:S01]  /*4b70*/  IMAD R29, R29, UR11, R8 ;  /* 0x0000000b1d1d7c24 */ /* 0x000fe2000f8e0208 */
[----:B------:R-:W-:Y:S01]  /*4b80*/  ULDC.64 UR10, c[0x0][0x210] ;  /* 0x00008400000a7ab9 */ /* 0x000fe20000000a00 */
[----:B------:R-:W-:Y:S01]  /*4b90*/  FFMA.FTZ R8, R20, R4, -R49 ;  /* 0x0000000414087223 */ /* 0x000fe20000010831 */
[----:B------:R-:W-:Y:S01]  /*4ba0*/  LEA R4, P6, R6, UR10, 0x2 ;  /* 0x0000000a06047c11 */ /* 0x000fe2000f8c10ff */
[----:B------:R-:W-:Y:S01]  /*4bb0*/  FMUL.FTZ R9, R9, UR14 ;  /* 0x0000000e09097c20 */ /* 0x000fe20008410000 */
[----:B------:R-:W-:Y:S01]  /*4bc0*/  IADD3 R29, R7, R29, RZ ;  /* 0x0000001d071d7210 */ /* 0x000fe20007ffe0ff */
[----:B------:R-:W-:-:S03]  /*4bd0*/  FMUL.FTZ R8, R8, UR14 ;  /* 0x0000000e08087c20 */ /* 0x000fc60008410000 */
[----:B------:R-:W-:-:S05]  /*4be0*/  LEA.HI.X R5, R6, UR11, R29, 0x2, P6 ;  /* 0x0000000b06057c11 */ /* 0x000fca000b0f141d */
[----:B------:R0:W-:Y:S02]  /*4bf0*/  STG.E.64 desc[UR12][R4.64], R8 ;  /* 0x0000000804007986 */ /* 0x0001e4000c101b0c */
.L_x_2415:
[----:B------:R-:W-:Y:S05]  /*4c00*/  BSYNC B0 ;  /* 0x0000000000007941 */ /* 0x000fea0003800000 */
.L_x_2414:
        /* <DEDUP_REMOVED lines=19> */
.L_x_2416:
        /* <DEDUP_REMOVED lines=12> */
[----:B------:R-:W-:Y:S01]  /*4e00*/  FFMA.FTZ R9, R21, R13, -R44 ;  /* 0x0000000d15097223 */ /* 0x000fe2000001082c */
[----:B------:R-:W-:Y:S02]  /*4e10*/  LEA R6, P0, R4, UR10, 0x2 ;  /* 0x0000000a04067c11 */ /* 0x000fe4000f8010ff */
[----:B------:R-:W-:Y:S01]  /*4e20*/  FMUL.FTZ R8, R47, UR14 ;  /* 0x0000000e2f087c20 */ /* 0x000fe20008410000 */
[----:B------:R-:W-:Y:S01]  /*4e30*/  IADD3 R7, R5, R7, RZ ;  /* 0x0000000705077210 */ /* 0x000fe20007ffe0ff */
[----:B------:R-:W-:-:S03]  /*4e40*/  FMUL.FTZ R9, R9, UR14 ;  /* 0x0000000e09097c20 */ /* 0x000fc60008410000 */
[----:B------:R-:W-:-:S05]  /*4e50*/  LEA.HI.X R7, R4, UR11, R7, 0x2, P0 ;  /* 0x0000000b04077c11 */ /* 0x000fca00080f1407 */
[----:B------:R1:W-:Y:S02]  /*4e60*/  STG.E.64 desc[UR12][R6.64], R8 ;  /* 0x0000000806007986 */ /* 0x0003e4000c101b0c */
.L_x_2418:
[----:B------:R-:W-:Y:S05]  /*4e70*/  BSYNC B0 ;  /* 0x0000000000007941 */ /* 0x000fea0003800000 */
.L_x_2417:
[----:B------:R-:W-:Y:S05]  /*4e80*/  @!P5 BRA `(.L_x_2419) ;  /* 0x000000000048d947 */ /* 0x000fea0003800000 */
[----:B0-----:R-:W-:Y:S01]  /*4e90*/  FFMA.FTZ R4, R45, R20, R22 ;  /* 0x000000142d047223 */ /* 0x001fe20000010016 */
[----:B------:R-:W-:-:S03]  /*4ea0*/  FFMA.FTZ R5, R42, R21, R23 ;  /* 0x000000152a057223 */ /* 0x000fc60000010017 */
[----:B-1----:R-:W-:Y:S01]  /*4eb0*/  FMUL.FTZ R6, R4, -1.4426950216293334961 ;  /* 0xbfb8aa3b04067820 */ /* 0x002fe20000410000 */
        /* <DEDUP_REMOVED lines=15> */
.L_x_2419:
        /* <DEDUP_REMOVED lines=12> */
[----:B-1----:R-:W-:Y:S01]  /*5070*/  FFMA.FTZ R9, R21, R15, -R42 ;  /* 0x0000000f15097223 */ /* 0x002fe2000001082a */
[----:B------:R-:W-:Y:S02]  /*5080*/  LEA R6, P0, R4, UR10, 0x2 ;  /* 0x0000000a04067c11 */ /* 0x000fe4000f8010ff */
[----:B------:R-:W-:Y:S01]  /*5090*/  FMUL.FTZ R8, R45, UR14 ;  /* 0x0000000e2d087c20 */ /* 0x000fe20008410000 */
[----:B------:R-:W-:Y:S01]  /*50a0*/  IADD3 R27, R5, R27, RZ ;  /* 0x0000001b051b7210 */ /* 0x000fe20007ffe0ff */
[----:B------:R-:W-:-:S03]  /*50b0*/  FMUL.FTZ R9, R9, UR14 ;  /* 0x0000000e09097c20 */ /* 0x000fc60008410000 */
[----:B------:R-:W-:-:S05]  /*50c0*/  LEA.HI.X R7, R4, UR11, R27, 0x2, P0 ;  /* 0x0000000b04077c11 */ /* 0x000fca00080f141b */
[----:B------:R2:W-:Y:S02]  /*50d0*/  STG.E.64 desc[UR12][R6.64], R8 ;  /* 0x0000000806007986 */ /* 0x0005e4000c101b0c */
.L_x_2421:
[----:B------:R-:W-:Y:S05]  /*50e0*/  BSYNC B0 ;  /* 0x0000000000007941 */ /* 0x000fea0003800000 */
.L_x_2420:
[----:B------:R-:W-:Y:S05]  /*50f0*/  @!P5 BRA `(.L_x_2422) ;  /* 0x000000000048d947 */ /* 0x000fea0003800000 */
[----:B0-----:R-:W-:Y:S01]  /*5100*/  FFMA.FTZ R4, R43, R20, R22 ;  /* 0x000000142b047223 */ /* 0x001fe20000010016 */
[----:B------:R-:W-:-:S03]  /*5110*/  FFMA.FTZ R5, R2, R21, R23 ;  /* 0x0000001502057223 */ /* 0x000fc60000010017 */
[----:B-12---:R-:W-:Y:S01]  /*5120*/  FMUL.FTZ R6, R4, -1.4426950216293334961 ;  /* 0xbfb8aa3b04067820 */ /* 0x006fe20000410000 */
        /* <DEDUP_REMOVED lines=15> */
.L_x_2422:
        /* <DEDUP_REMOVED lines=9> */
[----:B-12---:R-:W-:Y:S01]  /*52b0*/  IMAD.WIDE.U32 R6, R24, UR10, R4 ;  /* 0x0000000a18067c25 */ /* 0x006fe2000f8e0004 */
        /* <DEDUP_REMOVED lines=9> */
.L_x_2424:
[----:B------:R-:W-:Y:S05]  /*5350*/  BSYNC B0 ;  /* 0x0000000000007941 */ /* 0x000fea0003800000 */
.L_x_2423:
[----:B------:R-:W-:Y:S05]  /*5360*/  @!P5 BRA `(.L_x_2425) ;  /* 0x000000000048d947 */ /* 0x000fea0003800000 */
[----:B------:R-:W-:Y:S01]  /*5370*/  FFMA.FTZ R22, R3, R20, R22 ;  /* 0x0000001403167223 */ /* 0x000fe20000010016 */
[----:B------:R-:W-:-:S03]  /*5380*/  FFMA.FTZ R23, R0, R21, R23 ;  /* 0x0000001500177223 */ /* 0x000fc60000010017 */
[----:B------:R-:W-:Y:S01]  /*5390*/  FMUL.FTZ R2, R22, -1.4426950216293334961 ;  /* 0xbfb8aa3b16027820 */ /* 0x000fe20000410000 */
[----:B-12---:R-:W-:-:S05]  /*53a0*/  FMUL.FTZ R6, R23, -1.4426950216293334961 ;  /* 0xbfb8aa3b17067820 */ /* 0x006fca0000410000 */
[----:B------:R-:W0:Y:S08]  /*53b0*/  MUFU.EX2 R2, R2 ;  /* 0x0000000200027308 */ /* 0x000e300000000800 */
[----:B------:R-:W1:Y:S01]  /*53c0*/  MUFU.EX2 R6, R6 ;  /* 0x0000000600067308 */ /* 0x000e620000000800 */
[----:B0--3--:R-:W-:-:S07]  /*53d0*/  FADD.FTZ R4, R2, 1 ;  /* 0x3f80000002047421 */ /* 0x009fce0000010000 */
        /* <DEDUP_REMOVED lines=11> */
.L_x_2425:
[----:B------:R-:W-:Y:S04]  /*5490*/  BSSY B0, `(.L_x_2426) ;  /* 0x0000012000007945 */ /* 0x000fe80003800000 */
[----:B------:R-:W-:Y:S05]  /*54a0*/  @P4 BRA `(.L_x_2427) ;  /* 0x0000000000404947 */ /* 0x000fea0003800000 */
[----:B------:R-:W-:Y:S01]  /*54b0*/  ULDC.64 UR10, c[0x0][0x288] ;  /* 0x0000a200000a7ab9 */ /* 0x000fe20000000a00 */
[----:B------:R-:W-:Y:S01]  /*54c0*/  MOV R65, R67 ;  /* 0x0000004300417202 */ /* 0x000fe20000000f00 */
[----:B------:R-:W-:Y:S02]  /*54d0*/  IMAD R11, R11, UR10, RZ ;  /* 0x0000000a0b0b7c24 */ /* 0x000fe4000f8e02ff */
[-CC-:B------:R-:W-:Y:S01]  /*54e0*/  FFMA.FTZ R3, R3, R32.reuse, R33.reuse ;  /* 0x0000002003037223 */ /* 0x180fe20000010021 */
[----:B------:R-:W-:Y:S01]  /*54f0*/  FFMA.FTZ R0, R0, R32, R33 ;  /* 0x0000002000007223 */ /* 0x000fe20000010021 */
[----:B------:R-:W-:-:S04]  /*5500*/  IMAD.WIDE.U32 R64, R10, UR10, R64 ;  /* 0x0000000a0a407c25 */ /* 0x000fc8000f8e0040 */
[----:B------:R-:W-:Y:S01]  /*5510*/  FFMA.FTZ R3, R20, R18, -R3 ;  /* 0x0000001214037223 */ /* 0x000fe20000010803 */
[----:B------:R-:W-:Y:S01]  /*5520*/  FFMA.FTZ R0, R21, R19, -R0 ;  /* 0x0000001315007223 */ /* 0x000fe20000010800 */
[----:B------:R-:W-:Y:S01]  /*5530*/  IMAD R11, R10, UR11, R11 ;  /* 0x0000000b0a0b7c24 */ /* 0x000fe2000f8e020b */
[----:B------:R-:W-:Y:S01]  /*5540*/  ULDC.64 UR10, c[0x0][0x210] ;  /* 0x00008400000a7ab9 */ /* 0x000fe20000000a00 */
[----:B0--3--:R-:W-:Y:S01]  /*5550*/  FMUL.FTZ R4, R3, UR14 ;  /* 0x0000000e03047c20 */ /* 0x009fe20008410000 */
[----:B------:R-:W-:Y:S01]  /*5560*/  LEA R2, P0, R64, UR10, 0x2 ;  /* 0x0000000a40027c11 */ /* 0x000fe2000f8010ff */
[----:B------:R-:W-:Y:S01]  /*5570*/  FMUL.FTZ R5, R0, UR14 ;  /* 0x0000000e00057c20 */ /* 0x000fe20008410000 */
[----:B------:R-:W-:-:S04]  /*5580*/  IADD3 R11, R65, R11, RZ ;  /* 0x0000000b410b7210 */ /* 0x000fc80007ffe0ff */
[----:B------:R-:W-:-:S05]  /*5590*/  LEA.HI.X R3, R64, UR11, R11, 0x2, P0 ;  /* 0x0000000b40037c11 */ /* 0x000fca00080f140b */
[----:B------:R4:W-:Y:S02]  /*55a0*/  STG.E.64 desc[UR12][R2.64], R4 ;  /* 0x0000000402007986 */ /* 0x0009e4000c101b0c */
.L_x_2427:
[----:B------:R-:W-:Y:S05]  /*55b0*/  BSYNC B0 ;  /* 0x0000000000007941 */ /* 0x000fea0003800000 */
.L_x_2426:
        /* <DEDUP_REMOVED lines=9> */
.L_x_2377:
[----:B0--34-:R-:W0:Y:S01]  /*5650*/  LDC R4, c[0x0][0xc] ;  /* 0x00000300ff047b82 */ /* 0x019e220000000800 */
[----:B------:R-:W-:Y:S01]  /*5660*/  ISETP.NE.AND P1, PT, R59, RZ, PT ;  /* 0x000000ff3b00720c */ /* 0x000fe20003f25270 */
[----:B------:R-:W-:Y:S06]  /*5670*/  BSSY B0, `(.L_x_2429) ;  /* 0x0000011000007945 */ /* 0x000fec0003800000 */
[----:B-12---:R-:W1:Y:S08]  /*5680*/  LDC R7, c[0x0][0x10] ;  /* 0x00000400ff077b82 */ /* 0x006e700000000800 */
        /* <DEDUP_REMOVED lines=15> */
.L_x_2430:
[----:B------:R-:W-:Y:S05]  /*5780*/  BSYNC B0 ;  /* 0x0000000000007941 */ /* 0x000fea0003800000 */
.L_x_2429:
        /* <DEDUP_REMOVED lines=11> */
.L_x_2432:
[----:B------:R-:W2:Y:S04]  /*5840*/  LDG.E.STRONG.GPU R5, desc[UR12][R2.64] ;  /* 0x0000000c02057981 */ /* 0x000ea8000c1ef900 */
[----:B--2---:R-:W-:Y:S01]  /*5850*/  CCTL.IVALL ;  /* 0x00000000ff00798f */ /* 0x004fe20002000000 */
[----:B------:R-:W-:Y:S05]  /*5860*/  YIELD ;  /* 0x0000000000007946 */ /* 0x000fea0003800000 */
[----:B------:R-:W-:-:S13]  /*5870*/  ISETP.NE.AND P0, PT, R5, R0, PT ;  /* 0x000000000500720c */ /* 0x000fda0003f05270 */
[----:B------:R-:W-:Y:S05]  /*5880*/  @P0 BRA `(.L_x_2432) ;  /* 0xfffffffc00ec0947 */ /* 0x000fea000383ffff */
.L_x_2431:
        /* <DEDUP_REMOVED lines=24> */
.L_x_2433:
        /* <DEDUP_REMOVED lines=23> */
.L_x_2434:
        /* <DEDUP_REMOVED lines=16> */
.L_x_5618:


//--------------------- .text._Z35group_norm_nhwc_bwd_one_pass_kernelI11Fp32IOFp32WLi128ELi112ELi448EEv26Group_norm_nhwc_bwd_params --------------------------
	.section	.text._Z35group_norm_nhwc_bwd_one_pass_kernelI11Fp32IOFp32WLi128ELi112ELi448EEv26Group_norm_nhwc_bwd_params,"ax",@progbits
	.align	128
        .global         _Z35group_norm_nhwc_bwd_one_pass_kernelI11Fp32IOFp32WLi128ELi112ELi448EEv26Group_norm_nhwc_bwd_params
        .type           _Z35group_norm_nhwc_bwd_one_pass_kernelI11Fp32IOFp32WLi128ELi112ELi448EEv26Group_norm_nhwc_bwd_params,@function
        .size           _Z35group_norm_nhwc_bwd_one_pass_kernelI11Fp32IOFp32WLi128ELi112ELi448EEv26Group_norm_nhwc_bwd_params,(.L_x_5619 - _Z35group_norm_nhwc_bwd_one_pass_kernelI11Fp32IOFp32WLi128ELi112ELi448EEv26Group_norm_nhwc_bwd_params)
        .other          _Z35group_norm_nhwc_bwd_one_pass_kernelI11Fp32IOFp32WLi128ELi112ELi448EEv26Group_norm_nhwc_bwd_params,@"STO_CUDA_ENTRY STV_DEFAULT"
_Z35group_norm_nhwc_bwd_one_pass_kernelI11Fp32IOFp32WLi128ELi112ELi448EEv26Group_norm_nhwc_bwd_params:
.text._Z35group_norm_nhwc_bwd_one_pass_kernelI11Fp32IOFp32WLi128ELi112ELi448EEv26Group_norm_nhwc_bwd_params:
        /* <DEDUP_REMOVED lines=18> */
[----:B------:R-:W2:Y:S01]  /*0120*/  S2UR UR6, SR_CgaCtaId ;  /* 0x00000000000679c3 */ /* 0x000ea20000008800 */
[----:B------:R-:W-:Y:S01]  /*0130*/  HFMA2.MMA R16, -RZ, RZ, 0, 0 ;  /* 0x00000000ff107435 */ /* 0x000fe200000001ff */
[----:B------:R-:W-:Y:S01]  /*0140*/  IMAD R12, R7, -0x38, R86 ;  /* 0xffffffc8070c7824 */ /* 0x000fe200078e0256 */
[----:B------:R-:W-:-:S04]  /*0150*/  MOV R15, R87 ;  /* 0x00000057000f7202 */ /* 0x000fc80000000f00 */
[----:B------:R-:W-:Y:S01]  /*0160*/  SHF.L.U32 R12, R12, 0x1, RZ ;  /* 0x000000010c0c7819 */ /* 0x000fe200000006ff */
[----:B------:R-:W3:Y:S01]  /*0170*/  LDC R80, c[0x0][0x10] ;  /* 0x00000400ff507b82 */ /* 0x000ee20000000800 */
[----:B0-----:R-:W-:-:S07]  /*0180*/  IMAD R84, R3, UR7, R7 ;  /* 0x0000000703547c24 */ /* 0x001fce000f8e0207 */
[----:B------:R-:W0:Y:S01]  /*0190*/  LDC R78, c[0x0][0xc] ;  /* 0x00000300ff4e7b82 */ /* 0x000e220000000800 */
[C---:B------:R-:W-:Y:S02]  /*01a0*/  IADD3 R0, R84.reuse, 0x18, RZ ;  /* 0x0000001854007810 */ /* 0x040fe40007ffe0ff */
[----:B------:R-:W-:Y:S01]  /*01b0*/  IADD3 R3, R84, 0x20, RZ ;  /* 0x0000002054037810 */ /* 0x000fe20007ffe0ff */
[----:B--2---:R-:W-:Y:S01]  /*01c0*/  ULEA UR5, UR6, UR5, 0x18 ;  /* 0x0000000506057291 */ /* 0x004fe2000f8ec03f */
[----:B------:R-:W-:Y:S02]  /*01d0*/  ISETP.LT.U32.AND P0, PT, R0, UR10, PT ;  /* 0x0000000a00007c0c */ /* 0x000fe4000bf01070 */
[----:B------:R-:W-:Y:S02]  /*01e0*/  SHF.R.S32.HI R0, RZ, 0x1f, R0 ;  /* 0x0000001fff007819 */ /* 0x000fe40000011400 */
[----:B------:R-:W-:Y:S02]  /*01f0*/  ISETP.LT.U32.AND P1, PT, R3, UR10, PT ;  /* 0x0000000a03007c0c */ /* 0x000fe4000bf21070 */
[----:B------:R-:W-:Y:S01]  /*0200*/  ISETP.LT.AND.EX P0, PT, R0, UR11, !P4, P0 ;  /* 0x0000000b00007c0c */ /* 0x000fe2000e701300 */
[----:B---3--:R-:W-:Y:S01]  /*0210*/  IMAD R14, R80, UR7, R87 ;  /* 0x00000007500e7c24 */ /* 0x008fe2000f8e0257 */
        /* <DEDUP_REMOVED lines=24> */
[----:B------:R-:W-:-:S02]  /*03a0*/  ISETP.LT.AND.EX P0, PT, R4, UR11, !P4, P0 ;  /* 0x0000000b04007c0c */ /* 0x000fc4000e701300 */
[----:B------:R-:W-:Y:S02]  /*03b0*/  LOP3.LUT R2, R2, 0xffffffef, RZ, 0xc0, !PT ;  /* 0xffffffef02027812 */ /* 0x000fe400078ec0ff */
[----:B------:R-:W-:Y:S02]  /*03c0*/  IADD3 R0, R84, 0x48, RZ ;  /* 0x0000004854007810 */ /* 0x000fe40007ffe0ff */
[----:B------:R-:W-:Y:S02]  /*03d0*/  @P1 LOP3.LUT R2, R2, 0x10, RZ, 0xfc, !PT ;  /* 0x0000001002021812 */ /* 0x000fe400078efcff */
[----:B------:R-:W-:Y:S02]  /*03e0*/  SHF.R.S32.HI R4, RZ, 0x1f, R0 ;  /* 0x0000001fff047819 */ /* 0x000fe40000011400 */
[----:B------:R-:W-:Y:S02]  /*03f0*/  LOP3.LUT R2, R2, 0xfffffff7, RZ, 0xc0, !PT ;  /* 0xfffffff702027812 */ /* 0x000fe400078ec0ff */
[----:B------:R-:W-:-:S02]  /*0400*/  IADD3 R3, R84, 0x50, RZ ;  /* 0x0000005054037810 */ /* 0x000fc40007ffe0ff */
[----:B------:R-:W-:Y:S02]  /*0410*/  @P0 LOP3.LUT R2, R2, 0x8, RZ, 0xfc, !PT ;  /* 0x0000000802020812 */ /* 0x000fe400078efcff */
[----:B------:R-:W-:Y:S02]  /*0420*/  ISETP.LT.U32.AND P0, PT, R0, UR10, PT ;  /* 0x0000000a00007c0c */ /* 0x000fe4000bf01070 */
[----:B------:R-:W-:Y:S02]  /*0430*/  ISETP.LT.U32.AND P1, PT, R3, UR10, PT ;  /* 0x0000000a03007c0c */ /* 0x000fe4000bf21070 */
[----:B------:R-:W-:Y:S02]  /*0440*/  ISETP.LT.AND.EX P0, PT, R4, UR11, !P4, P0 ;  /* 0x0000000b04007c0c */ /* 0x000fe4000e701300 */
[----:B------:R-:W-:Y:S02]  /*0450*/  SHF.R.S32.HI R4, RZ, 0x1f, R3 ;  /* 0x0000001fff047819 */ /* 0x000fe40000011403 */
[----:B------:R-:W-:-:S02]  /*0460*/  SHF.R.S32.HI R85, RZ, 0x1f, R84 ;  /* 0x0000001fff557819 */ /* 0x000fc40000011454 */
[----:B------:R-:W-:Y:S02]  /*0470*/  ISETP.LT.AND.EX P1, PT, R4, UR11, !P4, P1 ;  /* 0x0000000b04007c0c */ /* 0x000fe4000e721310 */
[----:B------:R-:W-:Y:S01]  /*0480*/  ISETP.LT.U32.AND P3, PT, R84, UR10, PT ;  /* 0x0000000a54007c0c */ /* 0x000fe2000bf61070 */
[----:B------:R-:W2:Y:S01]  /*0490*/  LDC.64 R4, c[0x0][0x288] ;  /* 0x0000a200ff047b82 */ /* 0x000ea20000000a00 */
[----:B------:R-:W-:Y:S02]  /*04a0*/  LOP3.LUT R2, R2, 0xfffffdff, RZ, 0xc0, !PT ;  /* 0xfffffdff02027812 */ /* 0x000fe400078ec0ff */
[----:B------:R-:W-:Y:S02]  /*04b0*/  ISETP.LT.AND.EX P3, PT, R85, UR11, !P4, P3 ;  /* 0x0000000b55007c0c */ /* 0x000fe4000e761330 */
[C---:B------:R-:W-:Y:S02]  /*04c0*/  IADD3 R0, R84.reuse, 0x58, RZ ;  /* 0x0000005854007810 */ /* 0x040fe40007ffe0ff */
[----:B------:R-:W-:-:S02]  /*04d0*/  IADD3 R83, R84, 0x8, RZ ;  /* 0x0000000854537810 */ /* 0x000fc40007ffe0ff */
[----:B------:R-:W-:Y:S02]  /*04e0*/  IADD3 R82, R84, 0x10, RZ ;  /* 0x0000001054527810 */ /* 0x000fe40007ffe0ff */
[----:B------:R-:W-:Y:S02]  /*04f0*/  SHF.R.S32.HI R3, RZ, 0x1f, R0 ;  /* 0x0000001fff037819 */ /* 0x000fe40000011400 */
[----:B------:R-:W-:Y:S02]  /*0500*/  ISETP.LT.U32.AND P2, PT, R0, UR10, PT ;  /* 0x0000000a00007c0c */ /* 0x000fe4000bf41070 */
[----:B------:R-:W-:Y:S02]  /*0510*/  SHF.R.S32.HI R81, RZ, 0x1f, R83 ;  /* 0x0000001fff517819 */ /* 0x000fe40000011453 */
[----:B------:R-:W-:Y:S02]  /*0520*/  @P3 LOP3.LUT R2, R2, 0x200, RZ, 0xfc, !PT ;  /* 0x0000020002023812 */ /* 0x000fe400078efcff */
[----:B------:R-:W-:-:S02]  /*0530*/  ISETP.LT.U32.AND P3, PT, R83, UR10, PT ;  /* 0x0000000a53007c0c */ /* 0x000fc4000bf61070 */
[----:B------:R-:W-:Y:S02]  /*0540*/  SHF.R.S32.HI R79, RZ, 0x1f, R82 ;  /* 0x0000001fff4f7819 */ /* 0x000fe40000011452 */
[----:B------:R-:W-:Y:S01]  /*0550*/  ISETP.LT.U32.AND P5, PT, R82, UR10, PT ;  /* 0x0000000a52007c0c */ /* 0x000fe2000bfa1070 */
[----:B------:R-:W-:Y:S01]  /*0560*/  ULDC.U8 UR10, c[0x0][0x2a4] ;  /* 0x0000a900000a7ab9 */ /* 0x000fe20000000000 */
[----:B------:R-:W-:Y:S02]  /*0570*/  ISETP.LT.AND.EX P2, PT, R3, UR11, !P4, P2 ;  /* 0x0000000b03007c0c */ /* 0x000fe4000e741320 */
[----:B------:R-:W-:Y:S02]  /*0580*/  ISETP.LT.AND.EX P3, PT, R81, UR11, !P4, P3 ;  /* 0x0000000b51007c0c */ /* 0x000fe4000e761330 */
[----:B------:R-:W-:Y:S02]  /*0590*/  ISETP.LT.AND.EX P4, PT, R79, UR11, !P4, P5 ;  /* 0x0000000b4f007c0c */ /* 0x000fe4000e781350 */
[----:B--2---:R-:W-:-:S02]  /*05a0*/  LEA.HI R9, P5, R5, R4, RZ, 0x1 ;  /* 0x0000000405097211 */ /* 0x004fc400078b08ff */
[-C--:B------:R-:W-:Y:S02]  /*05b0*/  LEA R3, R5, R5.reuse, 0x1 ;  /* 0x0000000505037211 */ /* 0x080fe400078e08ff */
[----:B------:R-:W-:Y:S01]  /*05c0*/  IADD3.X R0, RZ, R5, RZ, P5, !PT ;  /* 0x00000005ff007210 */ /* 0x000fe20002ffe4ff */
[----:B------:R-:W-:Y:S01]  /*05d0*/  IMAD.WIDE.U32 R4, R4, 0x3, RZ ;  /* 0x0000000304047825 */ /* 0x000fe200078e00ff */
[----:B0-----:R-:W-:Y:S02]  /*05e0*/  LOP3.LUT R13, R78, 0x3, RZ, 0xc0, !PT ;  /* 0x000000034e0d7812 */ /* 0x001fe400078ec0ff */
[----:B------:R-:W-:Y:S02]  /*05f0*/  SHF.R.S64 R9, R9, 0x1, R0 ;  /* 0x0000000109097819 */ /* 0x000fe40000001000 */
[----:B------:R-:W-:Y:S02]  /*0600*/  IADD3 R5, R5, R3, RZ ;  /* 0x0000000305057210 */ /* 0x000fe40007ffe0ff */
[----:B------:R-:W-:-:S02]  /*0610*/  SHF.R.S32.HI R3, RZ, 0x1f, R86 ;  /* 0x0000001fff037819 */ /* 0x000fc40000011456 */
[----:B------:R-:W-:Y:S02]  /*0620*/  LEA.HI R8, P5, R5, R4, RZ, 0x1 ;  /* 0x0000000405087211 */ /* 0x000fe400078b08ff */
[----:B------:R-:W-:Y:S02]  /*0630*/  LEA.HI R3, R3, R86, RZ, 0x5 ;  /* 0x0000005603037211 */ /* 0x000fe400078f28ff */
[----:B------:R-:W-:Y:S02]  /*0640*/  IADD3.X R5, RZ, R5, RZ, P5, !PT ;  /* 0x00000005ff057210 */ /* 0x000fe40002ffe4ff */
[----:B------:R-:W-:Y:S02]  /*0650*/  SHF.R.S32.HI R3, RZ, 0x5, R3 ;  /* 0x00000005ff037819 */ /* 0x000fe40000011403 */
[----:B------:R-:W-:Y:S02]  /*0660*/  IADD3 R10, R84, 0x78, RZ ;  /* 0x00000078540a7810 */ /* 0x000fe40007ffe0ff */
[----:B------:R-:W-:-:S02]  /*0670*/  LEA R11, R3, UR5, 0x3 ;  /* 0x00000005030b7c11 */ /* 0x000fc4000f8e18ff */
[----:B------:R-:W-:Y:S02]  /*0680*/  SHF.R.S32.HI R0, RZ, 0x1, R0 ;  /* 0x00000001ff007819 */ /* 0x000fe40000011400 */
[--C-:B------:R-:W-:Y:S02]  /*0690*/  SHF.R.S64 R8, R8, 0x1, R5.reuse ;  /* 0x0000000108087819 */ /* 0x100fe40000001005 */
[----:B------:R-:W-:Y:S02]  /*06a0*/  SHF.R.S32.HI R3, RZ, 0x1, R5 ;  /* 0x00000001ff037819 */ /* 0x000fe40000011405 */
[----:B------:R-:W-:Y:S02]  /*06b0*/  IADD3 R6, -R13, R78, RZ ;  /* 0x0000004e0d067210 */ /* 0x000fe40007ffe1ff */
[----:B------:R-:W-:Y:S02]  /*06c0*/  SHF.R.S32.HI R7, RZ, 0x1f, R10 ;  /* 0x0000001fff077819 */ /* 0x000fe4000001140a */
[----:B------:R-:W-:-:S02]  /*06d0*/  SHF.L.U64.HI R5, R9, 0x2, R0 ;  /* 0x0000000209057819 */ /* 0x000fc40000010200 */
[----:B-1----:R-:W-:-:S07]  /*06e0*/  SHF.L.U64.HI R4, R8, 0x2, R3 ;  /* 0x0000000208047819 */ /* 0x002fce0000010203 */
.L_x_2518:
[----:B0-----:R-:W0:Y:S01]  /*06f0*/  LDC R22, c[0x0][0x2a0] ;  /* 0x0000a800ff167b82 */ /* 0x001e220000000800 */
[----:B------:R-:W-:Y:S01]  /*0700*/  LOP3.LUT P6, RZ, R2, 0x200, RZ, 0xc0, !PT ;  /* 0x0000020002ff7812 */ /* 0x000fe200078cc0ff */
[----:B------:R-:W-:Y:S01]  /*0710*/  ULDC.64 UR12, c[0x0][0x298] ;  /* 0x0000a600000c7ab9 */ /* 0x000fe20000000a00 */
[----:B------:R-:W-:Y:S02]  /*0720*/  IADD3 R23, R84, 0x18, RZ ;  /* 0x0000001854177810 */ /* 0x000fe40007ffe0ff */
[----:B------:R-:W-:Y:S02]  /*0730*/  P2R R97, PR, RZ, 0x4 ;  /* 0x00000004ff617803 */ /* 0x000fe40000000000 */
[----:B------:R-:W-:Y:S01]  /*0740*/  P2R R108, PR, RZ, 0x1 ;  /* 0x00000001ff6c7803 */ /* 0x000fe20000000000 */
[----:B-1----:R-:W1:Y:S08]  /*0750*/  @P3 LDC.64 R32, c[0x0][0x230] ;  /* 0x00008c00ff203b82 */ /* 0x002e700000000a00 */
[----:B--2---:R-:W2:Y:S01]  /*0760*/  @P6 LDC.64 R50, c[0x0][0x230] ;  /* 0x00008c00ff326b82 */ /* 0x004ea20000000a00 */
        /* <DEDUP_REMOVED lines=12> */
[----:B------:R-:W-:Y:S01]  /*0830*/  IMAD R3, R20, R21, RZ ;  /* 0x0000001514037224 */ /* 0x000fe200078e02ff */
[----:B------:R-:W-:-:S03]  /*0840*/  IABS R20, R15 ;  /* 0x0000000f00147213 */ /* 0x000fc60000000000 */
[----:B------:R-:W-:-:S06]  /*0850*/  IMAD.HI.U32 R19, R19, R3, R18 ;  /* 0x0000000313137227 */ /* 0x000fcc00078e0012 */
        /* <DEDUP_REMOVED lines=10> */
[----:B------:R-:W-:-:S11]  /*0900*/  LOP3.LUT R0, R15, R22, RZ, 0x3c, !PT ;  /* 0x000000160f007212 */ /* 0x000fd600078e3cff */
[----:B------:R-:W-:Y:S02]  /*0910*/  @P5 IADD3 R19, R19, 0x1, RZ ;  /* 0x0000000113135810 */ /* 0x000fe40007ffe0ff */
[----:B------:R-:W-:-:S13]  /*0920*/  ISETP.GE.AND P5, PT, R15, RZ, PT ;  /* 0x000000ff0f00720c */ /* 0x000fda0003fa6270 */
[----:B------:R-:W-:Y:S02]  /*0930*/  @!P5 IADD3 R3, -R3, RZ, RZ ;  /* 0x000000ff0303d210 */ /* 0x000fe40007ffe1ff */
[----:B------:R-:W-:Y:S02]  /*0940*/  ISETP.GE.AND P5, PT, R0, RZ, PT ;  /* 0x000000ff0000720c */ /* 0x000fe40003fa6270 */
[----:B------:R-:W-:-:S11]  /*0950*/  LOP3.LUT R0, RZ, R22, RZ, 0x33, !PT ;  /* 0x00000016ff007212 */ /* 0x000fd600078e33ff */
[----:B------:R-:W-:Y:S02]  /*0960*/  @!P5 IADD3 R19, -R19, RZ, RZ ;  /* 0x000000ff1313d210 */ /* 0x000fe40007ffe1ff */
[----:B------:R-:W-:Y:S02]  /*0970*/  ISETP.NE.AND P5, PT, R22, RZ, PT ;  /* 0x000000ff1600720c */ /* 0x000fe40003fa5270 */
[----:B------:R-:W-:Y:S02]  /*0980*/  P2R R22, PR, RZ, 0x8 ;  /* 0x00000008ff167803 */ /* 0x000fe40000000000 */
[C---:B------:R-:W-:Y:S02]  /*0990*/  SEL R119, R0.reuse, R3, !P5 ;  /* 0x0000000300777207 */ /* 0x040fe40006800000 */
[----:B------:R-:W-:-:S03]  /*09a0*/  SEL R19, R0, R19, !P5 ;  /* 0x0000001300137207 */ /* 0x000fc60006800000 */
[----:B------:R-:W-:Y:S01]  /*09b0*/  IMAD R3, R119, 0x70, RZ ;  /* 0x0000007077037824 */ /* 0x000fe200078e02ff */
[----:B------:R-:W-:-:S04]  /*09c0*/  SHF.R.S32.HI R0, RZ, 0x1f, R19 ;  /* 0x0000001fff007819 */ /* 0x000fc80000011413 */
[----:B------:R-:W-:Y:S01]  /*09d0*/  SHF.R.S32.HI R21, RZ, 0x1f, R3 ;  /* 0x0000001fff157819 */ /* 0x000fe20000011403 */
[----:B------:R-:W-:Y:S01]  /*09e0*/  IMAD R0, R0, UR12, RZ ;  /* 0x0000000c00007c24 */ /* 0x000fe2000f8e02ff */
[----:B------:R-:W-:-:S03]  /*09f0*/  IADD3 R120, P5, R12, R3, RZ ;  /* 0x000000030c787210 */ /* 0x000fc60007fbe0ff */
[C---:B------:R-:W-:Y:S01]  /*0a00*/  IMAD R123, R19.reuse, UR13, R0 ;  /* 0x0000000d137b7c24 */ /* 0x040fe2000f8e0200 */
[----:B------:R-:W-:Y:S02]  /*0a10*/  LEA.HI.X.SX32 R121, R12, R21, 0x1, P5 ;  /* 0x000000150c797211 */ /* 0x000fe400028f0eff */
[----:B------:R-:W1:Y:S01]  /*0a20*/  @P6 LDC.64 R20, c[0x0][0x288] ;  /* 0x0000a200ff146b82 */ /* 0x000e620000000a00 */
[----:B------:R-:W-:Y:S01]  /*0a30*/  IMAD.WIDE.U32 R120, R19, UR12, R120 ;  /* 0x0000000c13787c25 */ /* 0x000fe2000f8e0078 */
[----:B------:R-:W-:-:S04]  /*0a40*/  ULDC.64 UR12, c[0x0][0x290] ;  /* 0x0000a400000c7ab9 */ /* 0x000fc80000000a00 */
[----:B------:R-:W-:Y:S02]  /*0a50*/  IADD3 R123, R121, R123, RZ ;  /* 0x0000007b797b7210 */ /* 0x000fe40007ffe0ff */
[----:B------:R-:W-:Y:S01]  /*0a60*/  @P6 MOV R122, R120 ;  /* 0x00000078007a6202 */ /* 0x000fe20000000f00 */
[----:B-1----:R-:W-:-:S04]  /*0a70*/  @P6 IMAD R0, R85, R20, RZ ;  /* 0x0000001455006224 */ /* 0x002fc800078e02ff */
[----:B------:R-:W-:-:S04]  /*0a80*/  @P6 IMAD.WIDE.U32 R18, R84, R20, R122 ;  /* 0x0000001454126225 */ /* 0x000fc800078e007a */
[----:B------:R-:W-:Y:S01]  /*0a90*/  @P6 IMAD R21, R84, R21, R0 ;  /* 0x0000001554156224 */ /* 0x000fe200078e0200 */
[----:B------:R-:W-:-:S04]  /*0aa0*/  @P6 SHF.L.U32 R49, R18, 0x2, RZ ;  /* 0x0000000212316819 */ /* 0x000fc800000006ff */
[----:B------:R-:W-:Y:S02]  /*0ab0*/  @P6 IADD3 R19, R19, R21, RZ ;  /* 0x0000001513136210 */ /* 0x000fe40007ffe0ff */
[----:B------:R-:W1:Y:S01]  /*0ac0*/  @P6 LDC.64 R20, c[0x0][0x228] ;  /* 0x00008a00ff146b82 */ /* 0x000e620000000a00 */
[C---:B--2---:R-:W-:Y:S02]  /*0ad0*/  @P6 IADD3 R50, P5, R49.reuse, R50, RZ ;  /* 0x0000003231326210 */ /* 0x044fe40007fbe0ff */
[----:B------:R-:W-:Y:S02]  /*0ae0*/  @P6 SHF.L.U64.HI R18, R18, 0x2, R19 ;  /* 0x0000000212126819 */ /* 0x000fe40000010213 */
[----:B------:R-:W-:Y:S02]  /*0af0*/  @P3 MOV R19, R123 ;  /* 0x0000007b00133202 */ /* 0x000fe40000000f00 */
[----:B------:R-:W-:Y:S02]  /*0b00*/  @P6 IADD3.X R51, R18, R51, RZ, P5, !PT ;  /* 0x0000003312336210 */ /* 0x000fe40002ffe4ff */
[----:B-1----:R-:W-:-:S04]  /*0b10*/  @P6 IADD3 R48, P5, R49, R20, RZ ;  /* 0x0000001431306210 */ /* 0x002fc80007fbe0ff */
[----:B------:R-:W-:Y:S02]  /*0b20*/  @P6 IADD3.X R49, R18, R21, RZ, P5, !PT ;  /* 0x0000001512316210 */ /* 0x000fe40002ffe4ff */
[----:B------:R-:W1:Y:S01]  /*0b30*/  @P3 LDC.64 R20, c[0x0][0x288] ;  /* 0x0000a200ff143b82 */ /* 0x000e620000000a00 */
[----:B------:R-:W-:Y:S02]  /*0b40*/  @P3 MOV R18, R120 ;  /* 0x0000007800123202 */ /* 0x000fe40000000f00 */
[----:B------:R-:W-:-:S13]  /*0b50*/  LOP3.LUT P6, RZ, R2, 0x100, RZ, 0xc0, !PT ;  /* 0x0000010002ff7812 */ /* 0x000fda00078cc0ff */
[----:B------:R-:W2:Y:S01]  /*0b60*/  @P6 LDC.64 R62, c[0x0][0x230] ;  /* 0x00008c00ff3e6b82 */ /* 0x000ea20000000a00 */
[-C--:B-1----:R-:W-:Y:S02]  /*0b70*/  @P3 IMAD R0, R81, R20.reuse, RZ ;  /* 0x0000001451003224 */ /* 0x082fe400078e02ff */
[----:B------:R-:W-:-:S04]  /*0b80*/  @P3 IMAD.WIDE.U32 R18, R83, R20, R18 ;  /* 0x0000001453123225 */ /* 0x000fc800078e0012 */
[----:B------:R-:W-:Y:S01]  /*0b90*/  @P3 IMAD R21, R83, R21, R0 ;  /* 0x0000001553153224 */ /* 0x000fe200078e0200 */
[----:B------:R-:W-:-:S04]  /*0ba0*/  @P3 SHF.L.U32 R61, R18, 0x2, RZ ;  /* 0x00000002123d3819 */ /* 0x000fc800000006ff */
[----:B------:R-:W-:Y:S02]  /*0bb0*/  @P3 IADD3 R19, R19, R21, RZ ;  /* 0x0000001513133210 */ /* 0x000fe40007ffe0ff */
[----:B------:R-:W1:Y:S01]  /*0bc0*/  @P3 LDC.64 R20, c[0x0][0x228] ;  /* 0x00008a00ff143b82 */ /* 0x000e620000000a00 */
[C---:B------:R-:W-:Y:S02]  /*0bd0*/  @P3 IADD3 R32, P5, R61.reuse, R32, RZ ;  /* 0x000000203d203210 */ /* 0x040fe40007fbe0ff */
        /* <DEDUP_REMOVED lines=8> */
[----:B------:R-:W3:Y:S01]  /*0c60*/  @P3 LDC.64 R56, c[0x0][0x230] ;  /* 0x00008c00ff383b82 */ /* 0x000ee20000000a00 */
[-C--:B-1----:R-:W-:Y:S02]  /*0c70*/  @P4 IMAD R0, R79, R20.reuse, RZ ;  /* 0x000000144f004224 */ /* 0x082fe400078e02ff */
[----:B------:R-:W-:-:S04]  /*0c80*/  @P4 IMAD.WIDE.U32 R18, R82, R20, R18 ;  /* 0x0000001452124225 */ /* 0x000fc800078e0012 */
[----:B------:R-:W-:Y:S01]  /*0c90*/  @P4 IMAD R21, R82, R21, R0 ;  /* 0x0000001552154224 */ /* 0x000fe200078e0200 */
[----:B------:R-:W-:-:S04]  /*0ca0*/  @P4 SHF.L.U32 R53, R18, 0x2, RZ ;  /* 0x0000000212354819 */ /* 0x000fc800000006ff */
[----:B------:R-:W-:Y:S02]  /*0cb0*/  @P4 IADD3 R19, R19, R21, RZ ;  /* 0x0000001513134210 */ /* 0x000fe40007ffe0ff */
[----:B------:R-:W1:Y:S01]  /*0cc0*/  @P4 LDC.64 R20, c[0x0][0x228] ;  /* 0x00008a00ff144b82 */ /* 0x000e620000000a00 */
[C---:B0-----:R-:W-:Y:S02]  /*0cd0*/  @P4 IADD3 R34, P5, R53.reuse, R34, RZ ;  /* 0x0000002235224210 */ /* 0x041fe40007fbe0ff */
[----:B------:R-:W-:Y:S02]  /*0ce0*/  @P4 SHF.L.U64.HI R18, R18, 0x2, R19 ;  /* 0x0000000212124819 */ /* 0x000fe40000010213 */
[----:B------:R-:W-:Y:S02]  /*0cf0*/  SHF.R.S32.HI R19, RZ, 0x1f, R23 ;  /* 0x0000001fff137819 */ /* 0x000fe40000011417 */
[----:B------:R-:W-:Y:S02]  /*0d00*/  @P4 IADD3.X R35, R18, R35, RZ, P5, !PT ;  /* 0x0000002312234210 */ /* 0x000fe40002ffe4ff */
[----:B-1----:R-:W-:-:S04]  /*0d10*/  @P4 IADD3 R52, P5, R53, R20, RZ ;  /* 0x0000001435344210 */ /* 0x002fc80007fbe0ff */
[----:B------:R-:W-:Y:S02]  /*0d20*/  @P4 IADD3.X R53, R18, R21, RZ, P5, !PT ;  /* 0x0000001512354210 */ /* 0x000fe40002ffe4ff */
[----:B------:R-:W0:Y:S01]  /*0d30*/  @P6 LDC.64 R20, c[0x0][0x288] ;  /* 0x0000a200ff146b82 */ /* 0x000e220000000a00 */
[----:B------:R-:W-:Y:S01]  /*0d40*/  @P6 MOV R18, R120 ;  /* 0x0000007800126202 */ /* 0x000fe20000000f00 */
[----:B0-----:R-:W-:Y:S01]  /*0d50*/  @P6 IMAD R0, R19, R20, RZ ;  /* 0x0000001413006224 */ /* 0x001fe200078e02ff */
[----:B------:R-:W-:-:S03]  /*0d60*/  @P6 MOV R19, R123 ;  /* 0x0000007b00136202 */ /* 0x000fc60000000f00 */
[C---:B------:R-:W-:Y:S02]  /*0d70*/  @P6 IMAD R21, R23.reuse, R21, R0 ;  /* 0x0000001517156224 */ /* 0x040fe400078e0200 */
        /* <DEDUP_REMOVED lines=12> */
[----:B------:R-:W-:Y:S02]  /*0e40*/  @P3 MOV R18, R120 ;  /* 0x0000007800123202 */ /* 0x000fe40000000f00 */
[----:B------:R-:W-:-:S13]  /*0e50*/  LOP3.LUT P6, RZ, R2, 0x40, RZ, 0xc0, !PT ;  /* 0x0000004002ff7812 */ /* 0x000fda00078cc0ff */
[----:B------:R-:W1:Y:S01]  /*0e60*/  @P6 LDC.64 R64, c[0x0][0x230] ;  /* 0x00008c00ff406b82 */ /* 0x000e620000000a00 */
        /* <DEDUP_REMOVED lines=15> */
[----:B------:R-:W-:Y:S02]  /*0f60*/  @P6 MOV R18, R120 ;  /* 0x0000007800126202 */ /* 0x000fe40000000f00 */
[----:B------:R-:W-:-:S13]  /*0f70*/  LOP3.LUT P3, RZ, R2, 0x20, RZ, 0xc0, !PT ;  /* 0x0000002002ff7812 */ /* 0x000fda000786c0ff */
[----:B------:R-:W2:Y:S01]  /*0f80*/  @P3 LDC.64 R92, c[0x0][0x230] ;  /* 0x00008c00ff5c3b82 */ /* 0x000ea20000000a00 */
        /* <DEDUP_REMOVED lines=70> */
[C---:B------:R-:W-:Y:S01]  /*13f0*/  @P1 IMAD R21, R23.reuse, R21, R0 ;  /* 0x0000001517151224 */ /* 0x040fe200078e0200 */
[----:B------:R-:W-:Y:S01]  /*1400*/  P2R R0, PR, RZ, 0x2 ;  /* 0x00000002ff007803 */ /* 0x000fe20000000000 */
        /* <DEDUP_REMOVED lines=22> */
[----:B------:R-:W-:-:S03]  /*1570*/  @P2 IADD3 R74, P5, R101, R74, RZ ;  /* 0x0000004a654a2210 */ /* 0x000fc60007fbe0ff */
[----:B------:R-:W1:Y:S01]  /*1580*/  LDC R19, c[0x0][0x2ac] ;  /* 0x0000ab00ff137b82 */ /* 0x000e620000000800 */
[C---:B------:R-:W-:Y:S02]  /*1590*/  @P2 IADD3.X R75, R18.reuse, R75, RZ, P5, !PT ;  /* 0x0000004b124b2210 */ /* 0x040fe40002ffe4ff */
[----:B0-----:R-:W-:Y:S02]  /*15a0*/  @P2 IADD3 R100, P5, R101, R20, RZ ;  /* 0x0000001465642210 */ /* 0x001fe40007fbe0ff */
[----:B------:R-:W-:Y:S02]  /*15b0*/  SHF.R.U32.HI R20, RZ, 0x3, R86 ;  /* 0x00000003ff147819 */ /* 0x000fe40000011656 */
[----:B------:R-:W-:-:S03]  /*15c0*/  @P2 IADD3.X R101, R18, R21, RZ, P5, !PT ;  /* 0x0000001512652210 */ /* 0x000fc60002ffe4ff */
[----:B------:R-:W-:-:S04]  /*15d0*/  IMAD.WIDE.U32 R20, R20, 0x24924925, RZ ;  /* 0x2492492514147825 */ /* 0x000fc800078e00ff */
[----:B-1----:R-:W-:-:S05]  /*15e0*/  IMAD R20, R19, UR7, R21 ;  /* 0x0000000713147c24 */ /* 0x002fca000f8e0215 */
[----:B------:R-:W-:-:S04]  /*15f0*/  IADD3 R18, R20, 0x60, RZ ;  /* 0x0000006014127810 */ /* 0x000fc80007ffe0ff */
[----:B------:R-:W-:Y:S02]  /*1600*/  SHF.R.S32.HI R19, RZ, 0x1f, R18 ;  /* 0x0000001fff137819 */ /* 0x000fe40000011412 */
[----:B------:R-:W-:-:S04]  /*1610*/  ISETP.GE.U32.AND P5, PT, R18, UR12, PT ;  /* 0x0000000c12007c0c */ /* 0x000fc8000bfa6070 */
[----:B------:R-:W-:Y:S02]  /*1620*/  ISETP.GE.AND.EX P5, PT, R19, UR13, PT, P5 ;  /* 0x0000000d13007c0c */ /* 0x000fe4000bfa6350 */
[----:B------:R-:W-:Y:S02]  /*1630*/  SHF.R.S32.HI R19, RZ, 0x1f, R23 ;  /* 0x0000001fff137819 */ /* 0x000fe40000011417 */
[----:B------:R-:W-:-:S13]  /*1640*/  ISETP.LT.U32.AND P3, PT, R86, 0x1c0, !P5 ;  /* 0x000001c05600780c */ /* 0x000fda0006f61070 */
[----:B------:R-:W0:Y:S08]  /*1650*/  @P3 LDC.64 R24, c[0x0][0x288] ;  /* 0x0000a200ff183b82 */ /* 0x000e300000000a00 */
[----:B------:R-:W1:Y:S08]  /*1660*/  @P3 LDC.64 R44, c[0x0][0x230] ;  /* 0x00008c00ff2c3b82 */ /* 0x000e700000000a00 */
        /* <DEDUP_REMOVED lines=10> */
[----:B-1----:R-:W-:Y:S02]  /*1710*/  @P3 IADD3 R44, P5, R25, R44, RZ ;  /* 0x0000002c192c3210 */ /* 0x002fe40007fbe0ff */
[----:B------:R-:W-:Y:S02]  /*1720*/  SHF.R.S32.HI R21, RZ, 0x1f, R23 ;  /* 0x0000001fff157819 */ /* 0x000fe40000011417 */
[----:B------:R-:W-:-:S02]  /*1730*/  @P3 IADD3.X R45, R18, R45, RZ, P5, !PT ;  /* 0x0000002d122d3210 */ /* 0x000fc40002ffe4ff */
[----:B--2---:R-:W-:-:S04]  /*1740*/  @P3 IADD3 R24, P5, R25, R26, RZ ;  /* 0x0000001a19183210 */ /* 0x004fc80007fbe0ff */
[----:B------:R-:W-:Y:S02]  /*1750*/  @P3 IADD3.X R25, R18, R27, RZ, P5, !PT ;  /* 0x0000001b12193210 */ /* 0x000fe40002ffe4ff */
[----:B------:R-:W-:-:S04]  /*1760*/  IADD3 R18, R20, 0x68, RZ ;  /* 0x0000006814127810 */ /* 0x000fc80007ffe0ff */
[----:B------:R-:W-:Y:S02]  /*1770*/  SHF.R.S32.HI R19, RZ, 0x1f, R18 ;  /* 0x0000001fff137819 */ /* 0x000fe40000011412 */
[----:B------:R-:W-:-:S04]  /*1780*/  ISETP.GE.U32.AND P5, PT, R18, UR12, PT ;  /* 0x0000000c12007c0c */ /* 0x000fc8000bfa6070 */
[----:B------:R-:W-:-:S04]  /*1790*/  ISETP.GE.AND.EX P5, PT, R19, UR13, PT, P5 ;  /* 0x0000000d13007c0c */ /* 0x000fc8000bfa6350 */
[----:B------:R-:W-:-:S13]  /*17a0*/  ISETP.LT.U32.AND P2, PT, R86, 0x1c0, !P5 ;  /* 0x000001c05600780c */ /* 0x000fda0006f41070 */
[----:B------:R-:W0:Y:S01]  /*17b0*/  @P2 LDC.64 R18, c[0x0][0x288] ;  /* 0x0000a200ff122b82 */ /* 0x000e220000000a00 */
[----:B------:R-:W-:-:S07]  /*17c0*/  @P2 MOV R27, R123 ;  /* 0x0000007b001b2202 */ /* 0x000fce0000000f00 */
[----:B------:R-:W1:Y:S08]  /*17d0*/  @P2 LDC.64 R88, c[0x0][0x230] ;  /* 0x00008c00ff582b82 */ /* 0x000e700000000a00 */
[----:B------:R-:W2:Y:S01]  /*17e0*/  @P2 LDC.64 R28, c[0x0][0x228] ;  /* 0x00008a00ff1c2b82 */ /* 0x000ea20000000a00 */
        /* <DEDUP_REMOVED lines=13> */
[C---:B------:R-:W-:Y:S02]  /*18c0*/  IADD3 R18, R20.reuse, 0x70, RZ ;  /* 0x0000007014127810 */ /* 0x040fe40007ffe0ff */
[----:B------:R-:W-:Y:S02]  /*18d0*/  IADD3 R20, R20, 0x78, RZ ;  /* 0x0000007814147810 */ /* 0x000fe40007ffe0ff */
        /* <DEDUP_REMOVED lines=16> */
[----:B-1----:R-:W-:-:S04]  /*19e0*/  @P5 IADD3 R98, P6, R19, R98, RZ ;  /* 0x0000006213625210 */ /* 0x002fc80007fde0ff */
[----:B------:R-:W-:Y:S02]  /*19f0*/  @P5 IADD3.X R99, R18, R99, RZ, P6, !PT ;  /* 0x0000006312635210 */ /* 0x000fe400037fe4ff */
[----:B--2---:R-:W-:-:S04]  /*1a00*/  @P5 IADD3 R46, P6, R19, R46, RZ ;  /* 0x0000002e132e5210 */ /* 0x004fc80007fde0ff */
[----:B------:R-:W-:Y:S02]  /*1a10*/  @P5 IADD3.X R47, R18, R47, RZ, P6, !PT ;  /* 0x0000002f122f5210 */ /* 0x000fe400037fe4ff */
        /* <DEDUP_REMOVED lines=11> */
[----:B------:R-:W-:-:S05]  /*1ad0*/  @P6 IMAD.WIDE.U32 R20, R10, R18, R20 ;  /* 0x000000120a146225 */ /* 0x000fca00078e0014 */
[----:B------:R-:W-:Y:S02]  /*1ae0*/  @P6 IADD3 R21, R21, R19, RZ ;  /* 0x0000001315156210 */ /* 0x000fe40007ffe0ff */
[C---:B------:R-:W-:Y:S02]  /*1af0*/  @P6 SHF.L.U32 R19, R20.reuse, 0x2, RZ ;  /* 0x0000000214136819 */ /* 0x040fe400000006ff */
[----:B------:R-:W-:Y:S02]  /*1b00*/  @P6 SHF.L.U64.HI R20, R20, 0x2, R21 ;  /* 0x0000000214146819 */ /* 0x000fe40000010215 */
[----:B-1----:R-:W-:Y:S02]  /*1b10*/  @P6 IADD3 R28, P1, R19, R28, RZ ;  /* 0x0000001c131c6210 */ /* 0x002fe40007f3e0ff */
[----:B------:R-:W-:Y:S02]  /*1b20*/  SHF.R.S32.HI R21, RZ, 0x1f, R23 ;  /* 0x0000001fff157819 */ /* 0x000fe40000011417 */
[----:B------:R-:W-:-:S02]  /*1b30*/  @P6 IADD3.X R29, R20, R29, RZ, P1, !PT ;  /* 0x0000001d141d6210 */ /* 0x000fc40000ffe4ff */
[----:B--2---:R-:W-:Y:S02]  /*1b40*/  @P6 IADD3 R30, P1, R19, R30, RZ ;  /* 0x0000001e131e6210 */ /* 0x004fe40007f3e0ff */
[----:B------:R-:W0:Y:S02]  /*1b50*/  @P0 LDC.64 R18, c[0x0][0x288] ;  /* 0x0000a200ff120b82 */ /* 0x000e240000000a00 */
[----:B------:R-:W-:Y:S01]  /*1b60*/  @P6 IADD3.X R31, R20, R31, RZ, P1, !PT ;  /* 0x0000001f141f6210 */ /* 0x000fe20000ffe4ff */
        /* <DEDUP_REMOVED lines=11> */
[----:B------:R-:W0:Y:S02]  /*1c20*/  LDC.64 R18, c[0x0][0x248] ;  /* 0x00009200ff127b82 */ /* 0x000e240000000a00 */
[----:B------:R-:W-:Y:S01]  /*1c30*/  @P0 IADD3.X R103, R20, R103, RZ, P1, !PT ;  /* 0x0000006714670210 */ /* 0x000fe20000ffe4ff */
[----:B0-----:R-:W-:-:S06]  /*1c40*/  IMAD.WIDE R36, R15, 0x8, R18 ;  /* 0x000000080f247825 */ /* 0x001fcc00078e0212 */
[----:B------:R-:W2:Y:S01]  /*1c50*/  LDG.E.64 R36, desc[UR8][R36.64] ;  /* 0x0000000824247981 */ /* 0x000ea2000c1e1b00 */
[----:B------:R-:W-:Y:S02]  /*1c60*/  MOV R96, 0x3f800000 ;  /* 0x3f80000000607802 */ /* 0x000fe40000000f00 */
[----:B------:R-:W-:Y:S02]  /*1c70*/  CS2R R38, SRZ ;  /* 0x0000000000267805 */ /* 0x000fe4000001ff00 */
[----:B------:R-:W-:Y:S02]  /*1c80*/  MOV R19, RZ ;  /* 0x000000ff00137202 */ /* 0x000fe40000000f00 */
[----:B------:R-:W-:Y:S02]  /*1c90*/  CS2R R20, SRZ ;  /* 0x0000000000147805 */ /* 0x000fe4000001ff00 */
[----:B------:R-:W-:Y:S01]  /*1ca0*/  CS2R R42, SRZ ;  /* 0x00000000002a7805 */ /* 0x000fe2000001ff00 */
[----:B------:R0:W5:Y:S01]  /*1cb0*/  @P3 LDG.E.64 R38, desc[UR8][R44.64] ;  /* 0x000000082c263981 */ /* 0x000162000c1e1b00 */
[----:B------:R-:W-:-:S02]  /*1cc0*/  LOP3.LUT P0, RZ, R2, 0x80, RZ, 0xc0, !PT ;  /* 0x0000008002ff7812 */ /* 0x000fc4000780c0ff */
[----:B------:R-:W-:Y:S01]  /*1cd0*/  CS2R R40, SRZ ;  /* 0x0000000000287805 */ /* 0x000fe2000001ff00 */
[----:B------:R1:W5:Y:S04]  /*1ce0*/  @P2 LDG.E.64 R20, desc[UR8][R26.64] ;  /* 0x000000081a142981 */ /* 0x000368000c1e1b00 */
[----:B------:R3:W5:Y:S01]  /*1cf0*/  @P5 LDG.E.64 R42, desc[UR8][R98.64] ;  /* 0x00000008622a5981 */ /* 0x000762000c1e1b00 */
[----:B0-----:R-:W-:-:S03]  /*1d00*/  CS2R R44, SRZ ;  /* 0x00000000002c7805 */ /* 0x001fc6000001ff00 */
[----:B------:R0:W5:Y:S01]  /*1d10*/  @P2 LDG.E.64 R40, desc[UR8][R88.64] ;  /* 0x0000000858282981 */ /* 0x000162000c1e1b00 */
[----:B-1----:R-:W-:Y:S02]  /*1d20*/  CS2R R26, SRZ ;  /* 0x00000000001a7805 */ /* 0x002fe4000001ff00 */
[----:B---3--:R-:W-:Y:S01]  /*1d30*/  CS2R R98, SRZ ;  /* 0x0000000000627805 */ /* 0x008fe2000001ff00 */
[----:B------:R1:W5:Y:S01]  /*1d40*/  @P6 LDG.E.64 R44, desc[UR8][R28.64] ;  /* 0x000000081c2c6981 */ /* 0x000362000c1e1b00 */
[----:B0-----:R-:W-:Y:S02]  /*1d50*/  CS2R R88, SRZ ;  /* 0x0000000000587805 */ /* 0x001fe4000001ff00 */
[----:B------:R-:W-:Y:S02]  /*1d60*/  LOP3.LUT P2, RZ, R2, 0x40, RZ, 0xc0, !PT ;  /* 0x0000004002ff7812 */ /* 0x000fe4000784c0ff */
[----:B-1----:R-:W-:Y:S01]  /*1d70*/  CS2R R28, SRZ ;  /* 0x00000000001c7805 */ /* 0x002fe2000001ff00 */
[----:B--2---:R-:W-:-:S05]  /*1d80*/  FFMA.FTZ R18, -R36, R36, R37 ;  /* 0x0000002424127223 */ /* 0x004fca0000010125 */
[----:B------:R-:W-:-:S13]  /*1d90*/  FSETP.GTU.FTZ.AND P1, PT, R18, RZ, PT ;  /* 0x000000ff1200720b */ /* 0x000fda0003f3c000 */
[----:B------:R-:W0:Y:S01]  /*1da0*/  @P1 LDC R23, c[0x0][0x250] ;  /* 0x00009400ff171b82 */ /* 0x000e220000000800 */
[----:B------:R-:W-:Y:S02]  /*1db0*/  P2R R37, PR, RZ, 0x1 ;  /* 0x00000001ff257803 */ /* 0x000fe40000000000 */
[----:B------:R-:W-:Y:S01]  /*1dc0*/  LOP3.LUT P0, RZ, R2, 0x100, RZ, 0xc0, !PT ;  /* 0x0000010002ff7812 */ /* 0x000fe2000780c0ff */
[----:B0-----:R-:W-:Y:S01]  /*1dd0*/  @P1 FADD.FTZ R23, R18, R23 ;  /* 0x0000001712171221 */ /* 0x001fe20000010000 */
[----:B------:R-:W-:-:S03]  /*1de0*/  MOV R18, RZ ;  /* 0x000000ff00127202 */ /* 0x000fc60000000f00 */
[----:B------:R0:W1:Y:S01]  /*1df0*/  @P1 MUFU.RSQ R96, R23 ;  /* 0x0000001700601308 */ /* 0x0000620000001400 */
[----:B------:R-:W-:Y:S02]  /*1e00*/  LOP3.LUT P1, RZ, R2, 0x200, RZ, 0xc0, !PT ;  /* 0x0000020002ff7812 */ /* 0x000fe4000782c0ff */
[----:B------:R2:W5:Y:S01]  /*1e10*/  @P3 LDG.E.64 R18, desc[UR8][R24.64] ;  /* 0x0000000818123981 */ /* 0x000562000c1e1b00 */
[----:B------:R-:W-:Y:S02]  /*1e20*/  ISETP.NE.AND P3, PT, R22, RZ, PT ;  /* 0x000000ff1600720c */ /* 0x000fe40003f65270 */
[----:B0-----:R-:W-:Y:S02]  /*1e30*/  CS2R R22, SRZ ;  /* 0x0000000000167805 */ /* 0x001fe4000001ff00 */
[----:B--2---:R-:W-:-:S06]  /*1e40*/  CS2R R24, SRZ ;  /* 0x0000000000187805 */ /* 0x004fcc000001ff00 */
[----:B------:R0:W5:Y:S04]  /*1e50*/  @P1 LDG.E.64 R26, desc[UR8][R48.64] ;  /* 0x00000008301a1981 */ /* 0x000168000c1e1b00 */
[----:B------:R2:W5:Y:S04]  /*1e60*/  @P3 LDG.E.64 R98, desc[UR8][R32.64] ;  /* 0x0000000820623981 */ /* 0x000568000c1e1b00 */
[----:B------:R3:W5:Y:S01]  /*1e70*/  @P5 LDG.E.64 R22, desc[UR8][R46.64] ;  /* 0x000000082e165981 */ /* 0x000762000c1e1b00 */
[----:B0-----:R-:W-:-:S03]  /*1e80*/  CS2R R48, SRZ ;  /* 0x0000000000307805 */ /* 0x001fc6000001ff00 */
[----:B------:R0:W5:Y:S01]  /*1e90*/  @P6 LDG.E.64 R24, desc[UR8][R30.64] ;  /* 0x000000081e186981 */ /* 0x000162000c1e1b00 */
[----:B--2---:R-:W-:-:S03]  /*1ea0*/  CS2R R32, SRZ ;  /* 0x0000000000207805 */ /* 0x004fc6000001ff00 */
[----:B------:R2:W5:Y:S01]  /*1eb0*/  @P1 LDG.E.64 R88, desc[UR8][R50.64] ;  /* 0x0000000832581981 */ /* 0x000562000c1e1b00 */
[----:B------:R-:W-:Y:S02]  /*1ec0*/  LOP3.LUT P1, RZ, R2, 0x20, RZ, 0xc0, !PT ;  /* 0x0000002002ff7812 */ /* 0x000fe4000782c0ff */
[----:B---3--:R-:W-:Y:S01]  /*1ed0*/  CS2R R46, SRZ ;  /* 0x00000000002e7805 */ /* 0x008fe2000001ff00 */
[----:B------:R3:W5:Y:S01]  /*1ee0*/  @P0 LDG.E.64 R48, desc[UR8][R62.64] ;  /* 0x000000083e300981 */ /* 0x000762000c1e1b00 */
[----:B0-----:R-:W-:-:S03]  /*1ef0*/  CS2R R30, SRZ ;  /* 0x00000000001e7805 */ /* 0x001fc6000001ff00 */
[----:B------:R0:W5:Y:S01]  /*1f00*/  @P0 LDG.E.64 R32, desc[UR8][R54.64] ;  /* 0x0000000836200981 */ /* 0x000162000c1e1b00 */
[----:B------:R-:W-:Y:S02]  /*1f10*/  ISETP.NE.AND P0, PT, R37, RZ, PT ;  /* 0x000000ff2500720c */ /* 0x000fe40003f05270 */
[----:B--2---:R-:W-:Y:S02]  /*1f20*/  CS2R R50, SRZ ;  /* 0x0000000000327805 */ /* 0x004fe4000001ff00 */
[C---:B------:R-:W-:Y:S01]  /*1f30*/  LOP3.LUT P6, RZ, R2.reuse, 0x10, RZ, 0xc0, !PT ;  /* 0x0000001002ff7812 */ /* 0x040fe200078cc0ff */
[----:B------:R2:W5:Y:S01]  /*1f40*/  @P3 LDG.E.64 R28, desc[UR8][R60.64] ;  /* 0x000000083c1c3981 */ /* 0x000562000c1e1b00 */
[----:B------:R-:W-:Y:S02]  /*1f50*/  LOP3.LUT P5, RZ, R2, 0x8, RZ, 0xc0, !PT ;  /* 0x0000000802ff7812 */ /* 0x000fe400078ac0ff */
[----:B---3--:R-:W-:Y:S01]  /*1f60*/  CS2R R62, SRZ ;  /* 0x00000000003e7805 */ /* 0x008fe2000001ff00 */
[----:B------:R3:W5:Y:S01]  /*1f70*/  @P4 LDG.E.64 R46, desc[UR8][R34.64] ;  /* 0x00000008222e4981 */ /* 0x000762000c1e1b00 */
[----:B0-----:R-:W-:-:S03]  /*1f80*/  CS2R R54, SRZ ;  /* 0x0000000000367805 */ /* 0x001fc6000001ff00 */
[----:B------:R0:W5:Y:S01]  /*1f90*/  @P4 LDG.E.64 R30, desc[UR8][R52.64] ;  /* 0x00000008341e4981 */ /* 0x000162000c1e1b00 */
[----:B--2---:R-:W-:-:S03]  /*1fa0*/  CS2R R60, SRZ ;  /* 0x00000000003c7805 */ /* 0x004fc6000001ff00 */
[----:B------:R-:W5:Y:S01]  /*1fb0*/  @P0 LDG.E.64 R50, desc[UR8][R56.64] ;  /* 0x0000000838320981 */ /* 0x000f62000c1e1b00 */
[----:B---3--:R-:W-:-:S03]  /*1fc0*/  CS2R R34, SRZ ;  /* 0x0000000000227805 */ /* 0x008fc6000001ff00 */
[----:B------:R2:W5:Y:S01]  /*1fd0*/  @P2 LDG.E.64 R60, desc[UR8][R58.64] ;  /* 0x000000083a3c2981 */ /* 0x000562000c1e1b00 */
[----:B0-----:R-:W-:-:S03]  /*1fe0*/  CS2R R52, SRZ ;  /* 0x0000000000347805 */ /* 0x001fc6000001ff00 */
[----:B------:R0:W5:Y:S01]  /*1ff0*/  @P0 LDG.E.64 R34, desc[UR8][R66.64] ;  /* 0x0000000842220981 */ /* 0x000162000c1e1b00 */
[----:B------:R-:W-:-:S03]  /*2000*/  ISETP.NE.AND P0, PT, R108, RZ, PT ;  /* 0x000000ff6c00720c */ /* 0x000fc60003f05270 */
[----:B------:R3:W5:Y:S01]  /*2010*/  @P2 LDG.E.64 R52, desc[UR8][R64.64] ;  /* 0x0000000840342981 */ /* 0x000762000c1e1b00 */
[----:B------:R-:W-:Y:S02]  /*2020*/  ISETP.NE.AND P2, PT, R97, RZ, PT ;  /* 0x000000ff6100720c */ /* 0x000fe40003f45270 */
[----:B--2---:R-:W-:Y:S01]  /*2030*/  CS2R R58, SRZ ;  /* 0x00000000003a7805 */ /* 0x004fe2000001ff00 */
[----:B------:R-:W5:Y:S01]  /*2040*/  @P1 LDG.E.64 R54, desc[UR8][R92.64] ;  /* 0x000000085c361981 */ /* 0x000f62000c1e1b00 */
[----:B0-----:R-:W-:-:S03]  /*2050*/  CS2R R66, SRZ ;  /* 0x0000000000427805 */ /* 0x001fc6000001ff00 */
[----:B------:R0:W5:Y:S01]  /*2060*/  @P1 LDG.E.64 R62, desc[UR8][R90.64] ;  /* 0x000000085a3e1981 */ /* 0x000162000c1e1b00 */
[----:B------:R-:W-:Y:S02]  /*2070*/  ISETP.NE.AND P1, PT, R0, RZ, PT ;  /* 0x000000ff0000720c */ /* 0x000fe40003f25270 */
[----:B---3--:R-:W-:Y:S01]  /*2080*/  CS2R R64, SRZ ;  /* 0x0000000000407805 */ /* 0x008fe2000001ff00 */
[----:B------:R2:W5:Y:S05]  /*2090*/  @P5 LDG.E.64 R58, desc[UR8][R70.64] ;  /* 0x00000008463a5981 */ /* 0x00056a000c1e1b00 */
[----:B------:R3:W5:Y:S01]  /*20a0*/  @P6 LDG.E.64 R64, desc[UR8][R94.64] ;  /* 0x000000085e406981 */ /* 0x000762000c1e1b00 */
[----:B0-----:R-:W-:-:S03]  /*20b0*/  CS2R R90, SRZ ;  /* 0x00000000005a7805 */ /* 0x001fc6000001ff00 */
[----:B------:R0:W5:Y:S01]  /*20c0*/  @P5 LDG.E.64 R66, desc[UR8][R72.64] ;  /* 0x0000000848425981 */ /* 0x000162000c1e1b00 */
[----:B--2---:R-:W-:-:S03]  /*20d0*/  CS2R R70, SRZ ;  /* 0x0000000000467805 */ /* 0x004fc6000001ff00 */
[----:B------:R-:W5:Y:S01]  /*20e0*/  @P1 LDG.E.64 R90, desc[UR8][R106.64] ;  /* 0x000000086a5a1981 */ /* 0x000f62000c1e1b00 */
[----:B---3--:R-:W-:-:S03]  /*20f0*/  CS2R R94, SRZ ;  /* 0x00000000005e7805 */ /* 0x008fc6000001ff00 */
[----:B------:R-:W5:Y:S01]  /*2100*/  @P2 LDG.E.64 R70, desc[UR8][R100.64] ;  /* 0x0000000864462981 */ /* 0x000f62000c1e1b00 */
[----:B0-----:R-:W-:-:S03]  /*2110*/  CS2R R72, SRZ ;  /* 0x0000000000487805 */ /* 0x001fc6000001ff00 */
[----:B------:R-:W5:Y:S04]  /*2120*/  @P0 LDG.E.64 R94, desc[UR8][R104.64] ;  /* 0x00000008685e0981 */ /* 0x000f68000c1e1b00 */
[----:B------:R-:W5:Y:S01]  /*2130*/  @P0 LDG.E.64 R72, desc[UR8][R102.64] ;  /* 0x0000000866480981 */ /* 0x000f62000c1e1b00 */
[----:B------:R-:W-:Y:S02]  /*2140*/  ISETP.GT.U32.AND P5, PT, R86, 0x1bf, PT ;  /* 0x000001bf5600780c */ /* 0x000fe40003fa4070 */
[----:B------:R-:W-:Y:S02]  /*2150*/  CS2R R56, SRZ ;  /* 0x0000000000387805 */ /* 0x000fe4000001ff00 */
[----:B------:R-:W-:-:S04]  /*2160*/  CS2R R92, SRZ ;  /* 0x00000000005c7805 */ /* 0x000fc8000001ff00 */
[----:B------:R0:W5:Y:S01]  /*2170*/  @P6 LDG.E.64 R56, desc[UR8][R68.64] ;  /* 0x0000000844386981 */ /* 0x000162000c1e1b00 */
[----:B------:R-:W-:Y:S03]  /*2180*/  BSSY B0, `(.L_x_2436) ;  /* 0x0000011000007945 */ /* 0x000fe60003800000 */
[----:B------:R2:W5:Y:S01]  /*2190*/  @P2 LDG.E.64 R92, desc[UR8][R74.64] ;  /* 0x000000084a5c2981 */ /* 0x000562000c1e1b00 */
[----:B0-----:R-:W-:Y:S02]  /*21a0*/  CS2R R68, SRZ ;  /* 0x0000000000447805 */ /* 0x001fe4000001ff00 */
[----:B--2---:R-:W-:-:S04]  /*21b0*/  CS2R R74, SRZ ;  /* 0x00000000004a7805 */ /* 0x004fc8000001ff00 */
[----:B------:R0:W5:Y:S02]  /*21c0*/  @P1 LDG.E.64 R68, desc[UR8][R76.64] ;  /* 0x000000084c441981 */ /* 0x000164000c1e1b00 */
[----:B0-----:R-:W-:Y:S01]  /*21d0*/  CS2R R76, SRZ ;  /* 0x00000000004c7805 */ /* 0x001fe2000001ff00 */
[----:B-1----:R-:W-:Y:S06]  /*21e0*/  @P5 BRA `(.L_x_2437) ;  /* 0x0000000000285947 */ /* 0x002fec0003800000 */
        /* <DEDUP_REMOVED lines=10> */
.L_x_2437:
[----:B------:R-:W-:Y:S05]  /*2290*/  BSYNC B0 ;  /* 0x0000000000007941 */ /* 0x000fea0003800000 */
.L_x_2436:
[----:B------:R-:W-:Y:S01]  /*22a0*/  ISETP.NE.AND P5, PT, RZ, UR10, PT ;  /* 0x0000000aff007c0c */ /* 0x000fe2000bfa5270 */
[C---:B-----5:R-:W-:Y:S01]  /*22b0*/  FADD.FTZ R3, -R36.reuse, R88 ;  /* 0x0000005824037221 */ /* 0x060fe20000010100 */
[----:B------:R-:W-:Y:S01]  /*22c0*/  FADD.FTZ R89, -R36, R89 ;  /* 0x0000005924597221 */ /* 0x000fe20000010100 */
[----:B------:R-:W-:Y:S01]  /*22d0*/  LOP3.LUT R2, R2, 0xfffffffd, RZ, 0xc0, !PT ;  /* 0xfffffffd02027812 */ /* 0x000fe200078ec0ff */
[C---:B------:R-:W-:Y:S01]  /*22e0*/  FADD.FTZ R105, -R36.reuse, R98 ;  /* 0x0000006224697221 */ /* 0x040fe20000010100 */
[----:B------:R-:W-:Y:S01]  /*22f0*/  FADD.FTZ R99, -R36, R99 ;  /* 0x0000006324637221 */ /* 0x000fe20000010100 */
[----:B------:R-:W-:Y:S01]  /*2300*/  MOV R107, R26 ;  /* 0x0000001a006b7202 */ /* 0x000fe20000000f00 */
[-C--:B------:R-:W-:Y:S01]  /*2310*/  FMUL.FTZ R3, R3, R96.reuse ;  /* 0x0000006003037220 */ /* 0x080fe20000410000 */
[----:B------:R-:W-:Y:S01]  /*2320*/  MOV R104, R27 ;  /* 0x0000001b00687202 */ /* 0x000fe20000000f00 */
[----:B------:R-:W-:Y:S01]  /*2330*/  FMUL.FTZ R0, R89, R96 ;  /* 0x0000006059007220 */ /* 0x000fe20000410000 */
[----:B------:R-:W-:-:S03]  /*2340*/  MOV R106, R28 ;  /* 0x0000001c006a7202 */ /* 0x000fc60000000f00 */
        /* <DEDUP_REMOVED lines=20> */
.L_x_2438:
[----:B------:R-:W-:Y:S01]  /*2490*/  FMUL.FTZ R98, R107, R76 ;  /* 0x0000004c6b627220 */ /* 0x000fe20000410000 */
[----:B------:R-:W-:Y:S01]  /*24a0*/  MOV R103, R29 ;  /* 0x0000001d00677202 */ /* 0x000fe20000000f00 */
        /* <DEDUP_REMOVED lines=18> */
[----:B-1----:R-:W-:Y:S01]  /*25d0*/  FADD.FTZ R106, -R103, 1 ;  /* 0x3f800000676a7421 */ /* 0x002fe20000010100 */
[----:B------:R-:W-:-:S03]  /*25e0*/  FMUL.FTZ R103, R28, R103 ;  /* 0x000000671c677220 */ /* 0x000fc60000410000 */
[----:B------:R-:W-:Y:S01]  /*25f0*/  FFMA.FTZ R106, R99, R106, 1 ;  /* 0x3f800000636a7423 */ /* 0x000fe2000001006a */
[----:B------:R-:W-:-:S03]  /*2600*/  FMUL.FTZ R99, R29, R108 ;  /* 0x0000006c1d637220 */ /* 0x000fc60000410000 */
[----:B------:R-:W-:Y:S01]  /*2610*/  FMUL.FTZ R106, R103, R106 ;  /* 0x0000006a676a7220 */ /* 0x000fe20000410000 */
[----:B------:R-:W-:-:S07]  /*2620*/  FMUL.FTZ R103, R99, R100 ;  /* 0x0000006463677220 */ /* 0x000fce0000410000 */
.L_x_2439:
[----:B------:R-:W-:Y:S01]  /*2630*/  FFMA.FTZ R102, R0, R37, R97 ;  /* 0x0000002500667223 */ /* 0x000fe20000010061 */
[----:B------:R-:W-:Y:S01]  /*2640*/  FMUL.FTZ R100, R106, R76 ;  /* 0x0000004c6a647220 */ /* 0x000fe20000410000 */
[----:B------:R-:W-:Y:S01]  /*2650*/  FADD.FTZ R99, R37, R98 ;  /* 0x0000006225637221 */ /* 0x000fe20000010000 */
[C---:B------:R-:W-:Y:S01]  /*2660*/  FADD.FTZ R97, -R36.reuse, R46 ;  /* 0x0000002e24617221 */ /* 0x040fe20000010100 */
[----:B------:R-:W-:Y:S01]  /*2670*/  FADD.FTZ R101, -R36, R47 ;  /* 0x0000002f24657221 */ /* 0x000fe20000010100 */
[----:B------:R-:W-:Y:S01]  /*2680*/  FFMA.FTZ R37, R89, R100, R102 ;  /* 0x0000006459257223 */ /* 0x000fe20000010066 */
[----:B------:R-:W-:Y:S01]  /*2690*/  FADD.FTZ R99, R99, R100 ;  /* 0x0000006463637221 */ /* 0x000fe20000010000 */
[----:B------:R-:W-:Y:S01]  /*26a0*/  MOV R105, R30 ;  /* 0x0000001e00697202 */ /* 0x000fe20000000f00 */
[-C--:B------:R-:W-:Y:S01]  /*26b0*/  FMUL.FTZ R97, R97, R96.reuse ;  /* 0x0000006061617220 */ /* 0x080fe20000410000 */
[----:B------:R-:W-:Y:S01]  /*26c0*/  MOV R47, R31 ;  /* 0x0000001f002f7202 */ /* 0x000fe20000000f00 */
        /* <DEDUP_REMOVED lines=21> */
.L_x_2440:
[----:B------:R-:W-:Y:S01]  /*2820*/  FMUL.FTZ R100, R105, R76 ;  /* 0x0000004c69647220 */ /* 0x000fe20000410000 */
[----:B------:R-:W-:Y:S01]  /*2830*/  FADD.FTZ R99, R46, R99 ;  /* 0x000000632e637221 */ /* 0x000fe20000010000 */
[----:B------:R-:W-:Y:S01]  /*2840*/  FFMA.FTZ R102, R88, R46, R37 ;  /* 0x0000002e58667223 */ /* 0x000fe20000010025 */
[C---:B------:R-:W-:Y:S01]  /*2850*/  FADD.FTZ R109, -R36.reuse, R49 ;  /* 0x00000031246d7221 */ /* 0x040fe20000010100 */
[----:B------:R-:W-:Y:S01]  /*2860*/  MOV R49, R32 ;  /* 0x0000002000317202 */ /* 0x000fe20000000f00 */
[----:B------:R-:W-:Y:S01]  /*2870*/  FADD.FTZ R101, R99, R100 ;  /* 0x0000006463657221 */ /* 0x000fe20000010000 */
[----:B------:R-:W-:Y:S01]  /*2880*/  FADD.FTZ R99, -R36, R48 ;  /* 0x0000003024637221 */ /* 0x000fe20000010100 */
[----:B------:R-:W-:Y:S01]  /*2890*/  FFMA.FTZ R37, R97, R100, R102 ;  /* 0x0000006461257223 */ /* 0x000fe20000010066 */
[----:B------:R-:W-:Y:S01]  /*28a0*/  MOV R46, R33 ;  /* 0x00000021002e7202 */ /* 0x000fe20000000f00 */
[----:B------:R-:W-:Y:S01]  /*28b0*/  FMUL.FTZ R48, R47, R77 ;  /* 0x0000004d2f307220 */ /* 0x000fe20000410000 */
        /* <DEDUP_REMOVED lines=21> */
.L_x_2441:
[----:B------:R-:W-:Y:S01]  /*2a10*/  FFMA.FTZ R102, R98, R48, R37 ;  /* 0x0000003062667223 */ /* 0x000fe20000010025 */
[----:B------:R-:W-:Y:S01]  /*2a20*/  FMUL.FTZ R108, R49, R76 ;  /* 0x0000004c316c7220 */ /* 0x000fe20000410000 */
[----:B------:R-:W-:Y:S01]  /*2a30*/  FADD.FTZ R101, R48, R101 ;  /* 0x0000006530657221 */ /* 0x000fe20000010000 */
[C---:B------:R-:W-:Y:S01]  /*2a40*/  FADD.FTZ R111, -R36.reuse, R51 ;  /* 0x00000033246f7221 */ /* 0x040fe20000010100 */
[----:B------:R-:W-:Y:S01]  /*2a50*/  MOV R48, R34 ;  /* 0x0000002200307202 */ /* 0x000fe20000000f00 */
[----:B------:R-:W-:Y:S01]  /*2a60*/  FFMA.FTZ R109, R99, R108, R102 ;  /* 0x0000006c636d7223 */ /* 0x000fe20000010066 */
[----:B------:R-:W-:Y:S01]  /*2a70*/  FADD.FTZ R108, R101, R108 ;  /* 0x0000006c656c7221 */ /* 0x000fe20000010000 */
[----:B------:R-:W-:Y:S01]  /*2a80*/  FADD.FTZ R101, -R36, R50 ;  /* 0x0000003224657221 */ /* 0x000fe20000010100 */
        /* <DEDUP_REMOVED lines=23> */
.L_x_2442:
[----:B------:R-:W-:Y:S01]  /*2c00*/  FFMA.FTZ R110, R100, R51, R109 ;  /* 0x00000033646e7223 */ /* 0x000fe2000001006d */
[----:B------:R-:W-:Y:S01]  /*2c10*/  FMUL.FTZ R50, R48, R76 ;  /* 0x0000004c30327220 */ /* 0x000fe20000410000 */
[----:B------:R-:W-:Y:S01]  /*2c20*/  FADD.FTZ R109, R51, R108 ;  /* 0x0000006c336d7221 */ /* 0x000fe20000010000 */
[C---:B------:R-:W-:Y:S01]  /*2c30*/  FADD.FTZ R114, -R36.reuse, R57 ;  /* 0x0000003924727221 */ /* 0x040fe20000010100 */
[C---:B------:R-:W-:Y:S01]  /*2c40*/  FADD.FTZ R57, -R36.reuse, R38 ;  /* 0x0000002624397221 */ /* 0x040fe20000010100 */
[----:B------:R-:W-:Y:S01]  /*2c50*/  FFMA.FTZ R51, R101, R50, R110 ;  /* 0x0000003265337223 */ /* 0x000fe2000001006e */
[----:B------:R-:W-:Y:S01]  /*2c60*/  FADD.FTZ R50, R109, R50 ;  /* 0x000000326d327221 */ /* 0x000fe20000010000 */
[----:B------:R-:W-:Y:S01]  /*2c70*/  FMUL.FTZ R38, R37, R77 ;  /* 0x0000004d25267220 */ /* 0x000fe20000410000 */
[C---:B------:R-:W-:Y:S01]  /*2c80*/  FADD.FTZ R117, -R36.reuse, R52 ;  /* 0x0000003424757221 */ /* 0x040fe20000010100 */
        /* <DEDUP_REMOVED lines=44> */
.L_x_2443:
[----:B------:R-:W-:Y:S01]  /*2f50*/  FMUL.FTZ R52, R40, R76 ;  /* 0x0000004c28347220 */ /* 0x000fe20000410000 */
[----:B------:R-:W-:Y:S01]  /*2f60*/  FFMA.FTZ R54, R3, R107, RZ ;  /* 0x0000006b03367223 */ /* 0x000fe200000100ff */
[----:B------:R-:W-:Y:S01]  /*2f70*/  FADD.FTZ R51, RZ, R107 ;  /* 0x0000006bff337221 */ /* 0x000fe20000010000 */
[----:B------:R-:W-:Y:S01]  /*2f80*/  FMUL.FTZ R56, R38, R77 ;  /* 0x0000004d26387220 */ /* 0x000fe20000410000 */
[----:B------:R-:W-:Y:S01]  /*2f90*/  FFMA.FTZ R107, R117, R52, R36 ;  /* 0x00000034756b7223 */ /* 0x000fe20000010024 */
[----:B------:R-:W-:Y:S01]  /*2fa0*/  FADD.FTZ R50, R50, R52 ;  /* 0x0000003432327221 */ /* 0x000fe20000010000 */
[----:B------:R-:W-:Y:S01]  /*2fb0*/  FFMA.FTZ R36, R89, R106, R54 ;  /* 0x0000006a59247223 */ /* 0x000fe20000010036 */
[----:B------:R-:W-:Y:S01]  /*2fc0*/  FADD.FTZ R52, R51, R106 ;  /* 0x0000006a33347221 */ /* 0x000fe20000010000 */
[----:B------:R-:W-:Y:S01]  /*2fd0*/  FFMA.FTZ R54, R118, R56, R107 ;  /* 0x0000003876367223 */ /* 0x000fe2000001006b */
[----:B------:R-:W-:Y:S01]  /*2fe0*/  FADD.FTZ R56, R56, R50 ;  /* 0x0000003238387221 */ /* 0x000fe20000010000 */
[----:B------:R-:W-:Y:S01]  /*2ff0*/  MOV R51, R62 ;  /* 0x0000003e00337202 */ /* 0x000fe20000000f00 */
[----:B------:R-:W-:Y:S01]  /*3000*/  FMUL.FTZ R115, R115, R96 ;  /* 0x0000006073737220 */ /* 0x000fe20000410000 */
[----:B------:R-:W-:Y:S01]  /*3010*/  MOV R50, R63 ;  /* 0x0000003f00327202 */ /* 0x000fe20000000f00 */
        /* <DEDUP_REMOVED lines=22> */
.L_x_2444:
[----:B------:R-:W-:Y:S01]  /*3180*/  FMUL.FTZ R90, R51, R76 ;  /* 0x0000004c335a7220 */ /* 0x000fe20000410000 */
[----:B------:R-:W-:Y:S01]  /*3190*/  FFMA.FTZ R107, R88, R103, R107 ;  /* 0x00000067586b7223 */ /* 0x000fe2000001006b */
[----:B------:R-:W-:Y:S01]  /*31a0*/  FADD.FTZ R58, R58, R103 ;  /* 0x000000673a3a7221 */ /* 0x000fe20000010000 */
[----:B------:R-:W-:Y:S01]  /*31b0*/  FMUL.FTZ R92, R50, R77 ;  /* 0x0000004d325c7220 */ /* 0x000fe20000410000 */
[----:B------:R-:W-:Y:S01]  /*31c0*/  FFMA.FTZ R103, R115, R90, R54 ;  /* 0x0000005a73677223 */ /* 0x000fe20000010036 */
[----:B------:R-:W-:Y:S01]  /*31d0*/  FADD.FTZ R94, R56, R90 ;  /* 0x0000005a385e7221 */ /* 0x000fe20000010000 */
[----:B------:R-:W-:Y:S01]  /*31e0*/  FADD.FTZ R54, R52, R105 ;  /* 0x0000006934367221 */ /* 0x000fe20000010000 */
[----:B------:R-:W-:Y:S01]  /*31f0*/  FFMA.FTZ R56, R97, R105, R36 ;  /* 0x0000006961387223 */ /* 0x000fe20000010024 */
        /* <DEDUP_REMOVED lines=25> */
.L_x_2445:
[----:B------:R-:W-:Y:S01]  /*3390*/  FMUL.FTZ R105, R52, R76 ;  /* 0x0000004c34697220 */ /* 0x000fe20000410000 */
[----:B------:R-:W-:Y:S01]  /*33a0*/  FADD.FTZ R103, R58, R47 ;  /* 0x0000002f3a677221 */ /* 0x000fe20000010000 */
[----:B------:R-:W-:Y:S01]  /*33b0*/  FFMA.FTZ R107, R98, R47, R107 ;  /* 0x0000002f626b7223 */ /* 0x000fe2000001006b */
[----:B------:R-:W-:Y:S01]  /*33c0*/  FFMA.FTZ R56, R99, R49, R56 ;  /* 0x0000003163387223 */ /* 0x000fe20000010038 */
[----:B------:R-:W-:Y:S01]  /*33d0*/  FFMA.FTZ R47, R113, R105, R90 ;  /* 0x00000069712f7223 */ /* 0x000fe2000001005a */
[----:B------:R-:W-:Y:S01]  /*33e0*/  FMUL.FTZ R90, R36, R77 ;  /* 0x0000004d245a7220 */ /* 0x000fe20000410000 */
[----:B------:R-:W-:Y:S01]  /*33f0*/  FADD.FTZ R92, R92, R105 ;  /* 0x000000695c5c7221 */ /* 0x000fe20000010000 */
[----:B------:R-:W-:Y:S01]  /*3400*/  FADD.FTZ R105, R54, R49 ;  /* 0x0000003136697221 */ /* 0x000fe20000010000 */
[----:B------:R-:W-:Y:S01]  /*3410*/  MOV R49, R66 ;  /* 0x0000004200317202 */ /* 0x000fe20000000f00 */
[----:B------:R-:W-:Y:S01]  /*3420*/  FFMA.FTZ R58, R114, R90, R47 ;  /* 0x0000005a723a7223 */ /* 0x000fe2000001002f */
[----:B------:R-:W-:Y:S01]  /*3430*/  FADD.FTZ R90, R90, R92 ;  /* 0x0000005c5a5a7221 */ /* 0x000fe20000010000 */
[----:B------:R-:W-:Y:S01]  /*3440*/  MOV R47, R67 ;  /* 0x00000043002f7202 */ /* 0x000fe20000000f00 */
        /* <DEDUP_REMOVED lines=16> */
[----:B-1----:R-:W-:-:S03]  /*3550*/  FADD.FTZ R106, -R94, 1 ;  /* 0x3f8000005e6a7421 */ /* 0x002fc60000010100 */
[----:B------:R-:W-:Y:S01]  /*3560*/  FMUL.FTZ R49, R49, R104 ;  /* 0x0000006831317220 */ /* 0x000fe20000410000 */
[----:B------:R-:W-:Y:S01]  /*3570*/  FFMA.FTZ R106, R47, R106, 1 ;  /* 0x3f8000002f6a7423 */ /* 0x000fe2000001006a */
[----:B------:R-:W-:-:S04]  /*3580*/  FMUL.FTZ R47, R67, R94 ;  /* 0x0000005e432f7220 */ /* 0x000fc80000410000 */
[----:B------:R-:W-:-:S07]  /*3590*/  FMUL.FTZ R47, R47, R106 ;  /* 0x0000006a2f2f7220 */ /* 0x000fce0000410000 */
.L_x_2446:
[----:B------:R-:W-:Y:S01]  /*35a0*/  FMUL.FTZ R59, R49, R76 ;  /* 0x0000004c313b7220 */ /* 0x000fe20000410000 */
[----:B------:R-:W-:Y:S01]  /*35b0*/  FADD.FTZ R54, R103, R46 ;  /* 0x0000002e67367221 */ /* 0x000fe20000010000 */
[----:B------:R-:W-:Y:S01]  /*35c0*/  FFMA.FTZ R107, R100, R46, R107 ;  /* 0x0000002e646b7223 */ /* 0x000fe2000001006b */
[----:B------:R-:W-:Y:S01]  /*35d0*/  FADD.FTZ R105, R105, R48 ;  /* 0x0000003069697221 */ /* 0x000fe20000010000 */
[----:B------:R-:W-:Y:S01]  /*35e0*/  FFMA.FTZ R103, R111, R59, R58 ;  /* 0x0000003b6f677223 */ /* 0x000fe2000001003a */
[----:B------:R-:W-:Y:S01]  /*35f0*/  FADD.FTZ R59, R90, R59 ;  /* 0x0000003b5a3b7221 */ /* 0x000fe20000010000 */
[----:B------:R-:W-:Y:S01]  /*3600*/  FMUL.FTZ R90, R47, R77 ;  /* 0x0000004d2f5a7220 */ /* 0x000fe20000410000 */
[----:B------:R-:W-:Y:S01]  /*3610*/  FFMA.FTZ R56, R101, R48, R56 ;  /* 0x0000003065387223 */ /* 0x000fe20000010038 */
[----:B------:R-:W-:Y:S01]  /*3620*/  MOV R48, R72 ;  /* 0x0000004800307202 */ /* 0x000fe20000000f00 */
[----:B------:R-:W-:Y:S01]  /*3630*/  FMUL.FTZ R109, R109, R96 ;  /* 0x000000606d6d7220 */ /* 0x000fe20000410000 */
[----:B------:R-:W-:Y:S01]  /*3640*/  FFMA.FTZ R58, R112, R90, R103 ;  /* 0x0000005a703a7223 */ /* 0x000fe20000010067 */
[----:B------:R-:W-:Y:S01]  /*3650*/  FADD.FTZ R90, R90, R59 ;  /* 0x0000003b5a5a7221 */ /* 0x000fe20000010000 */
        /* <DEDUP_REMOVED lines=21> */
.L_x_2447:
        /* <DEDUP_REMOVED lines=33> */
.L_x_2448:
[----:B------:R-:W-:Y:S01]  /*39c0*/  FMUL.FTZ R91, R40, R76 ;  /* 0x0000004c285b7220 */ /* 0x000fe20000410000 */
[----:B------:R-:W-:Y:S01]  /*39d0*/  FADD.FTZ R53, R59, R38 ;  /* 0x000000263b357221 */ /* 0x000fe20000010000 */
[----:B------:R-:W-:Y:S01]  /*39e0*/  FADD.FTZ R59, R54, R51 ;  /* 0x00000033363b7221 */ /* 0x000fe20000010000 */
[----:B------:R-:W-:Y:S01]  /*39f0*/  FFMA.FTZ R95, R118, R38, R95 ;  /* 0x00000026765f7223 */ /* 0x000fe2000001005f */
[----:B------:R-:W-:Y:S01]  /*3a00*/  FFMA.FTZ R103, R107, R91, R58 ;  /* 0x0000005b6b677223 */ /* 0x000fe2000001003a */
[----:B------:R-:W-:Y:S01]  /*3a10*/  FMUL.FTZ R58, R37, R77 ;  /* 0x0000004d253a7220 */ /* 0x000fe20000410000 */
[----:B------:R-:W-:Y:S01]  /*3a20*/  FADD.FTZ R91, R90, R91 ;  /* 0x0000005b5a5b7221 */ /* 0x000fe20000010000 */
[----:B------:R-:W-:Y:S01]  /*3a30*/  FFMA.FTZ R56, R115, R51, R56 ;  /* 0x0000003373387223 */ /* 0x000fe20000010038 */
        /* <DEDUP_REMOVED lines=25> */
.L_x_2449:
        /* <DEDUP_REMOVED lines=33> */
.L_x_2450:
[----:B------:R-:W-:Y:S01]  /*3de0*/  FMUL.FTZ R90, R54, R76 ;  /* 0x0000004c365a7220 */ /* 0x000fe20000410000 */
[----:B------:R-:W-:Y:S01]  /*3df0*/  FMUL.FTZ R57, R52, R77 ;  /* 0x0000004d34397220 */ /* 0x000fe20000410000 */
[-C--:B------:R-:W-:Y:S01]  /*3e00*/  FMUL.FTZ R94, R41, R96.reuse ;  /* 0x00000060295e7220 */ /* 0x080fe20000410000 */
[----:B------:R-:W-:Y:S01]  /*3e10*/  FMUL.FTZ R95, R125, R96 ;  /* 0x000000607d5f7220 */ /* 0x000fe20000410000 */
[----:B------:R-:W-:Y:S01]  /*3e20*/  FFMA.FTZ R39, R103, R90, R58 ;  /* 0x0000005a67277223 */ /* 0x000fe2000001003a */
[----:B------:R-:W-:Y:S01]  /*3e30*/  FADD.FTZ R90, R59, R90 ;  /* 0x0000005a3b5a7221 */ /* 0x000fe20000010000 */
[----:B------:R-:W-:Y:S02]  /*3e40*/  MOV R41, R20 ;  /* 0x0000001400297202 */ /* 0x000fe40000000f00 */
[----:B------:R-:W-:Y:S01]  /*3e50*/  FFMA.FTZ R58, R104, R57, R39 ;  /* 0x00000039683a7223 */ /* 0x000fe20000010027 */
[----:B------:R-:W-:Y:S01]  /*3e60*/  FADD.FTZ R57, R57, R90 ;  /* 0x0000005a39397221 */ /* 0x000fe20000010000 */
        /* <DEDUP_REMOVED lines=20> */
.L_x_2451:
[----:B------:R-:W-:Y:S01]  /*3fb0*/  FMUL.FTZ R90, R41, R76 ;  /* 0x0000004c295a7220 */ /* 0x000fe20000410000 */
[-C--:B------:R-:W-:Y:S01]  /*3fc0*/  FMUL.FTZ R93, R42, R96.reuse ;  /* 0x000000602a5d7220 */ /* 0x080fe20000410000 */
[----:B------:R-:W-:Y:S01]  /*3fd0*/  FMUL.FTZ R92, R43, R96 ;  /* 0x000000602b5c7220 */ /* 0x000fe20000410000 */
[----:B------:R-:W-:Y:S01]  /*3fe0*/  MOV R43, R22 ;  /* 0x00000016002b7202 */ /* 0x000fe20000000f00 */
[----:B------:R-:W-:Y:S01]  /*3ff0*/  FFMA.FTZ R59, R95, R90, R58 ;  /* 0x0000005a5f3b7223 */ /* 0x000fe2000001003a */
[----:B------:R-:W-:Y:S01]  /*4000*/  FADD.FTZ R90, R57, R90 ;  /* 0x0000005a395a7221 */ /* 0x000fe20000010000 */
[----:B------:R-:W-:Y:S01]  /*4010*/  FMUL.FTZ R57, R39, R77 ;  /* 0x0000004d27397220 */ /* 0x000fe20000410000 */
[----:B------:R-:W-:-:S03]  /*4020*/  MOV R42, R23 ;  /* 0x00000017002a7202 */ /* 0x000fc60000000f00 */
[----:B------:R-:W-:Y:S01]  /*4030*/  FFMA.FTZ R58, R94, R57, R59 ;  /* 0x000000395e3a7223 */ /* 0x000fe2000001003b */
[----:B------:R-:W-:Y:S01]  /*4040*/  FADD.FTZ R57, R57, R90 ;  /* 0x0000005a39397221 */ /* 0x000fe20000010000 */
        /* <DEDUP_REMOVED lines=16> */
[----:B------:R-:W-:-:S04]  /*4150*/  FMUL.FTZ R42, R22, R59 ;  /* 0x0000003b162a7220 */ /* 0x000fc80000410000 */
[----:B------:R-:W-:Y:S01]  /*4160*/  FMUL.FTZ R43, R42, R43 ;  /* 0x0000002b2a2b7220 */ /* 0x000fe20000410000 */
[----:B------:R-:W-:-:S07]  /*4170*/  FMUL.FTZ R42, R91, R125 ;  /* 0x0000007d5b2a7220 */ /* 0x000fce0000410000 */
.L_x_2452:
[----:B------:R-:W-:Y:S01]  /*4180*/  FMUL.FTZ R90, R43, R76 ;  /* 0x0000004c2b5a7220 */ /* 0x000fe20000410000 */
[----:B------:R-:W-:Y:S01]  /*4190*/  FMUL.FTZ R91, R44, R96 ;  /* 0x000000602c5b7220 */ /* 0x000fe20000410000 */
[----:B------:R-:W-:Y:S02]  /*41a0*/  MOV R44, R25 ;  /* 0x00000019002c7202 */ /* 0x000fe40000000f00 */
[----:B------:R-:W-:Y:S01]  /*41b0*/  FFMA.FTZ R59, R93, R90, R58 ;  /* 0x0000005a5d3b7223 */ /* 0x000fe2000001003a */
[----:B------:R-:W-:Y:S01]  /*41c0*/  FADD.FTZ R90, R57, R90 ;  /* 0x0000005a395a7221 */ /* 0x000fe20000010000 */
[----:B------:R-:W-:-:S04]  /*41d0*/  FMUL.FTZ R57, R42, R77 ;  /* 0x0000004d2a397220 */ /* 0x000fc80000410000 */
[----:B------:R-:W-:Y:S01]  /*41e0*/  FFMA.FTZ R58, R92, R57, R59 ;  /* 0x000000395c3a7223 */ /* 0x000fe2000001003b */
[----:B------:R-:W-:Y:S01]  /*41f0*/  FADD.FTZ R57, R57, R90 ;  /* 0x0000005a39397221 */ /* 0x000fe20000010000 */
[----:B------:R-:W-:Y:S01]  /*4200*/  FMUL.FTZ R90, R45, R96 ;  /* 0x000000602d5a7220 */ /* 0x000fe20000410000 */
[----:B------:R-:W-:Y:S01]  /*4210*/  MOV R45, R24 ;  /* 0x00000018002d7202 */ /* 0x000fe20000000f00 */
        /* <DEDUP_REMOVED lines=15> */
[----:B0-----:R-:W-:-:S04]  /*4310*/  FADD.FTZ R59, -R124, 1 ;  /* 0x3f8000007c3b7421 */ /* 0x001fc80000010100 */
[----:B------:R-:W-:Y:S01]  /*4320*/  FFMA.FTZ R59, R44, R59, 1 ;  /* 0x3f8000002c3b7423 */ /* 0x000fe2000001003b */
[----:B------:R-:W-:-:S04]  /*4330*/  FMUL.FTZ R44, R25, R124 ;  /* 0x0000007c192c7220 */ /* 0x000fc80000410000 */
[----:B------:R-:W-:-:S07]  /*4340*/  FMUL.FTZ R44, R44, R59 ;  /* 0x0000003b2c2c7220 */ /* 0x000fce0000410000 */
.L_x_2453:
        /* <DEDUP_REMOVED lines=18> */
[----:B------:R-:W-:Y:S01]  /*4470*/  BSSY B0, `(.L_x_2454) ;  /* 0x000005d000007945 */ /* 0x000fe20003800000 */
[----:B------:R-:W2:Y:S01]  /*4480*/  SHFL.DOWN PT, R124, R59, 0x1, 0x1f ;  /* 0x08201f003b7c7f89 */ /* 0x000ea200000e0000 */
[----:B------:R-:W-:Y:S01]  /*4490*/  FFMA.FTZ R56, R105, R51, R56 ;  /* 0x0000003369387223 */ /* 0x000fe20000010038 */
[----:B------:R-:W-:-:S03]  /*44a0*/  FFMA.FTZ R55, R106, R38, R55 ;  /* 0x000000266a377223 */ /* 0x000fc60000010037 */
[----:B------:R-:W-:Y:S01]  /*44b0*/  FFMA.FTZ R56, R103, R54, R56 ;  /* 0x0000003667387223 */ /* 0x000fe20000010038 */
[----:B------:R-:W-:Y:S01]  /*44c0*/  FFMA.FTZ R55, R104, R52, R55 ;  /* 0x0000003468377223 */ /* 0x000fe20000010037 */
[----:B0-----:R-:W-:Y:S02]  /*44d0*/  ULEA UR5, UR11, UR5, 0x18 ;  /* 0x000000050b057291 */ /* 0x001fe4000f8ec03f */
[----:B------:R-:W-:Y:S01]  /*44e0*/  FFMA.FTZ R56, R95, R41, R56 ;  /* 0x000000295f387223 */ /* 0x000fe20000010038 */
[----:B------:R-:W-:-:S03]  /*44f0*/  FFMA.FTZ R55, R94, R39, R55 ;  /* 0x000000275e377223 */ /* 0x000fc60000010037 */
[----:B------:R-:W-:Y:S01]  /*4500*/  FFMA.FTZ R56, R93, R43, R56 ;  /* 0x0000002b5d387223 */ /* 0x000fe20000010038 */
[----:B------:R-:W-:Y:S01]  /*4510*/  FFMA.FTZ R55, R92, R42, R55 ;  /* 0x0000002a5c377223 */ /* 0x000fe20000010037 */
[----:B-1----:R-:W-:Y:S01]  /*4520*/  @!P5 FADD.FTZ R58, R58, R57 ;  /* 0x000000393a3ad221 */ /* 0x002fe20000010000 */
[----:B--2---:R-:W-:Y:S01]  /*4530*/  @!P5 FADD.FTZ R59, R59, R124 ;  /* 0x0000007c3b3bd221 */ /* 0x004fe20000010000 */
[----:B------:R-:W-:-:S03]  /*4540*/  ISETP.GT.AND P5, PT, R17, 0x1d, PT ;  /* 0x0000001d1100780c */ /* 0x000fc60003fa4270 */
[----:B------:R-:W0:Y:S04]  /*4550*/  SHFL.DOWN PT, R57, R58, 0x2, 0x1f ;  /* 0x08401f003a397f89 */ /* 0x000e2800000e0000 */
[----:B------:R-:W1:Y:S06]  /*4560*/  SHFL.DOWN PT, R124, R59, 0x2, 0x1f ;  /* 0x08401f003b7c7f89 */ /* 0x000e6c00000e0000 */
[----:B0-----:R-:W-:Y:S01]  /*4570*/  @!P5 FADD.FTZ R58, R58, R57 ;  /* 0x000000393a3ad221 */ /* 0x001fe20000010000 */
[----:B-1----:R-:W-:Y:S01]  /*4580*/  @!P5 FADD.FTZ R59, R59, R124 ;  /* 0x0000007c3b3bd221 */ /* 0x002fe20000010000 */
        /* <DEDUP_REMOVED lines=15> */
[----:B------:R-:W-:Y:S01]  /*4680*/  FADD.FTZ R124, R53, R36 ;  /* 0x00000024357c7221 */ /* 0x000fe20000010000 */
[----:B------:R-:W-:Y:S01]  /*4690*/  FADD.FTZ R53, R50, R49 ;  /* 0x0000003132357221 */ /* 0x000fe20000010000 */
[----:B------:R-:W-:-:S02]  /*46a0*/  ISETP.NE.AND P5, PT, R17, RZ, PT ;  /* 0x000000ff1100720c */ /* 0x000fc40003fa5270 */
[----:B------:R-:W-:Y:S01]  /*46b0*/  FADD.FTZ R49, R124, R47 ;  /* 0x0000002f7c317221 */ /* 0x000fe20000010000 */
[----:B------:R-:W-:Y:S01]  /*46c0*/  FADD.FTZ R53, R53, R48 ;  /* 0x0000003035357221 */ /* 0x000fe20000010000 */
[----:B------:R-:W-:Y:S02]  /*46d0*/  LEA R124, R86, UR5, 0x4 ;  /* 0x00000005567c7c11 */ /* 0x000fe4000f8e20ff */
        /* <DEDUP_REMOVED lines=13> */
[----:B------:R-:W-:Y:S02]  /*47b0*/  FFMA.FTZ R37, R90, R44, R55 ;  /* 0x0000002c5a257223 */ /* 0x000fe40000010037 */
[----:B------:R-:W-:-:S05]  /*47c0*/  FADD.FTZ R39, R39, R44 ;  /* 0x0000002c27277221 */ /* 0x000fca0000010000 */
[----:B------:R0:W-:Y:S04]  /*47d0*/  STS.128 [R124], R36 ;  /* 0x000000247c007388 */ /* 0x0001e80000000c00 */
[----:B------:R0:W-:Y:S01]  /*47e0*/  @!P5 STS.64 [R11+0x10], R58 ;  /* 0x0000103a0b00d388 */ /* 0x0001e20000000a00 */
[----:B------:R-:W-:Y:S01]  /*47f0*/  BAR.SYNC.DEFER_BLOCKING 0x0 ;  /* 0x0000000000007b1d */ /* 0x000fe20000010000 */
[----:B------:R-:W-:-:S13]  /*4800*/  ISETP.NE.AND P5, PT, R86, RZ, PT ;  /* 0x000000ff5600720c */ /* 0x000fda0003fa5270 */
[----:B0-----:R-:W-:Y:S05]  /*4810*/  @P5 BRA `(.L_x_2455) ;  /* 0x0000000000885947 */ /* 0x001fea0003800000 */
[----:B------:R-:W-:-:S09]  /*4820*/  ULEA UR5, UR11, UR6, 0x18 ;  /* 0x000000060b057291 */ /* 0x000fd2000f8ec03f */
[----:B------:R-:W0:Y:S04]  /*4830*/  LDS.64 R44, [UR5+0x18] ;  /* 0x00001805ff2c7984 */ /* 0x000e280008000a00 */
[----:B------:R-:W1:Y:S04]  /*4840*/  LDS.128 R48, [UR5+0x20] ;  /* 0x00002005ff307984 */ /* 0x000e680008000c00 */
[----:B------:R-:W2:Y:S01]  /*4850*/  LDS.128 R40, [UR5+0x30] ;  /* 0x00003005ff287984 */ /* 0x000ea20008000c00 */
[----:B0-----:R-:W-:Y:S01]  /*4860*/  FADD.FTZ R47, R58, R44 ;  /* 0x0000002c3a2f7221 */ /* 0x001fe20000010000 */
[----:B------:R-:W-:-:S02]  /*4870*/  FADD.FTZ R52, R59, R45 ;  /* 0x0000002d3b347221 */ /* 0x000fc40000010000 */
[----:B------:R-:W-:Y:S01]  /*4880*/  LDS.128 R56, [UR5+0x70] ;  /* 0x00007005ff387984 */ /* 0x000fe20008000c00 */
[----:B-1----:R-:W-:Y:S01]  /*4890*/  FADD.FTZ R53, R47, R48 ;  /* 0x000000302f357221 */ /* 0x002fe20000010000 */
[----:B------:R-:W-:Y:S02]  /*48a0*/  FADD.FTZ R52, R52, R49 ;  /* 0x0000003134347221 */ /* 0x000fe40000010000 */
[----:B------:R-:W0:Y:S01]  /*48b0*/  LDS.128 R44, [UR5+0x40] ;  /* 0x00004005ff2c7984 */ /* 0x000e220008000c00 */
[----:B------:R-:W-:Y:S01]  /*48c0*/  FADD.FTZ R53, R53, R50 ;  /* 0x0000003235357221 */ /* 0x000fe20000010000 */
[----:B------:R-:W-:Y:S02]  /*48d0*/  FADD.FTZ R52, R52, R51 ;  /* 0x0000003334347221 */ /* 0x000fe40000010000 */
[----:B------:R-:W1:Y:S01]  /*48e0*/  LDS.128 R48, [UR5+0x50] ;  /* 0x00005005ff307984 */ /* 0x000e620008000c00 */
[----:B--2---:R-:W-:Y:S01]  /*48f0*/  FADD.FTZ R125, R53, R40 ;  /* 0x00000028357d7221 */ /* 0x004fe20000010000 */
[----:B------:R-:W-:-:S02]  /*4900*/  FADD.FTZ R40, R52, R41 ;  /* 0x0000002934287221 */ /* 0x000fc40000010000 */
[----:B------:R-:W2:Y:S01]  /*4910*/  LDS.128 R52, [UR5+0x60] ;  /* 0x00006005ff347984 */ /* 0x000ea20008000c00 */
        /* <DEDUP_REMOVED lines=13> */
[----:B------:R-:W-:-:S03]  /*49f0*/  FADD.FTZ R40, R40, R55 ;  /* 0x0000003728287221 */ /* 0x000fc60000010000 */
[----:B------:R-:W-:Y:S01]  /*4a00*/  FADD.FTZ R125, R125, R56 ;  /* 0x000000387d7d7221 */ /* 0x000fe20000010000 */
[----:B------:R-:W-:-:S03]  /*4a10*/  FADD.FTZ R40, R40, R57 ;  /* 0x0000003928287221 */ /* 0x000fc60000010000 */
[----:B------:R-:W-:Y:S01]  /*4a20*/  FADD.FTZ R58, R125, R58 ;  /* 0x0000003a7d3a7221 */ /* 0x000fe20000010000 */
[----:B------:R-:W-:-:S07]  /*4a30*/  FADD.FTZ R59, R40, R59 ;  /* 0x0000003b283b7221 */ /* 0x000fce0000010000 */
.L_x_2455:
[----:B------:R-:W-:Y:S05]  /*4a40*/  BSYNC B0 ;  /* 0x0000000000007941 */ /* 0x000fea0003800000 */
.L_x_2454:
        /* <DEDUP_REMOVED lines=8> */
[----:B------:R-:W2:Y:S01]  /*4ad0*/  LDS.128 R40, [R124+0xa80] ;  /* 0x000a80007c287984 */ /* 0x000ea20000000c00 */
        /* <DEDUP_REMOVED lines=14> */
[----:B------:R-:W2:Y:S04]  /*4bc0*/  LDS.128 R48, [R124+0x1500] ;  /* 0x001500007c307984 */ /* 0x000ea80000000c00 */
[----:B------:R-:W3:Y:S01]  /*4bd0*/  LDS.128 R52, [R124+0x1880] ;  /* 0x001880007c347984 */ /* 0x000ee20000000c00 */
        /* <DEDUP_REMOVED lines=15> */
[----:B------:R-:W-:-:S07]  /*4cd0*/  FADD.FTZ R39, R42, R55 ;  /* 0x000000372a277221 */ /* 0x000fce0000010000 */
.L_x_2457:
[----:B------:R-:W-:Y:S05]  /*4ce0*/  BSYNC B0 ;  /* 0x0000000000007941 */ /* 0x000fea0003800000 */
.L_x_2456:
[----:B------:R-:W0:Y:S01]  /*4cf0*/  LDC.64 R42, c[0x0][0x268] ;  /* 0x00009a00ff2a7b82 */ /* 0x000e220000000a00 */
[----:B------:R-:W-:Y:S01]  /*4d00*/  IMAD R119, R119, 0x38, R86 ;  /* 0x0000003877777824 */ /* 0x000fe200078e0256 */
[----:B------:R-:W-:Y:S03]  /*4d10*/  BSSY B0, `(.L_x_2458) ;  /* 0x000000e000007945 */ /* 0x000fe60003800000 */
[----:B0-----:R-:W-:Y:S01]  /*4d20*/  IMAD.WIDE R42, R119, 0x4, R42 ;  /* 0x00000004772a7825 */ /* 0x001fe200078e022a */
        /* <DEDUP_REMOVED lines=12> */
.L_x_2459:
[----:B------:R-:W-:Y:S05]  /*4df0*/  BSYNC B0 ;  /* 0x0000000000007941 */ /* 0x000fea0003800000 */
.L_x_2458:
        /* <DEDUP_REMOVED lines=33> */
.L_x_2462:
[----:B-1----:R-:W2:Y:S04]  /*5010*/  LDG.E.STRONG.GPU R38, desc[UR8][R36.64] ;  /* 0x0000000824267981 */ /* 0x002ea8000c1ef900 */
[----:B--2---:R-:W-:Y:S01]  /*5020*/  CCTL.IVALL ;  /* 0x00000000ff00798f */ /* 0x004fe20002000000 */
[----:B------:R-:W-:Y:S05]  /*5030*/  YIELD ;  /* 0x0000000000007946 */ /* 0x000fea0003800000 */
[----:B------:R-:W-:-:S13]  /*5040*/  ISETP.NE.AND P6, PT, R38, R45, PT ;  /* 0x0000002d2600720c */ /* 0x000fda0003fc5270 */
[----:B------:R-:W-:Y:S05]  /*5050*/  @P6 BRA `(.L_x_2462) ;  /* 0xfffffffc00ec6947 */ /* 0x000fea000383ffff */
.L_x_2461:
        /* <DEDUP_REMOVED lines=8> */
[----:B------:R-:W-:Y:S01]  /*50e0*/  ISETP.GT.AND P6, PT, R6, RZ, PT ;  /* 0x000000ff0600720c */ /* 0x000fe20003fc4270 */
[----:B------:R-:W-:Y:S01]  /*50f0*/  HFMA2.MMA R39, -RZ, RZ, 0, 0 ;  /* 0x00000000ff277435 */ /* 0x000fe200000001ff */
[----:B------:R-:W-:-:S11]  /*5100*/  MOV R38, R6 ;  /* 0x0000000600267202 */ /* 0x000fd60000000f00 */
        /* <DEDUP_REMOVED lines=11> */
.L_x_2466:
        /* <DEDUP_REMOVED lines=115> */
.L_x_2465:
        /* <DEDUP_REMOVED lines=63> */
.L_x_2467:
[----:B------:R-:W-:-:S04]  /*5ce0*/  LOP3.LUT P6, RZ, R2, 0x1, RZ, 0xc0, !PT ;  /* 0x0000000102ff7812 */ /* 0x000fc800078cc0ff */
[----:B------:R-:W-:-:S13]  /*5cf0*/  ISETP.NE.OR P6, PT, R38, RZ, P6 ;  /* 0x000000ff2600720c */ /* 0x000fda00037c5670 */
[----:B------:R-:W-:Y:S05]  /*5d00*/  @!P6 BRA `(.L_x_2463) ;  /* 0x00000000007ce947 */ /* 0x000fea0003800000 */
.L_x_2464:
        /* <DEDUP_REMOVED lines=31> */
.L_x_2463:
        /* <DEDUP_REMOVED lines=10> */
.L_x_2469:
[----:B------:R-:W-:Y:S05]  /*5fa0*/  BSYNC B0 ;  /* 0x0000000000007941 */ /* 0x000fea0003800000 */
.L_x_2468:
        /* <DEDUP_REMOVED lines=17> */
.L_x_2460:
[----:B------:R-:W0:Y:S01]  /*60c0*/  S2UR UR6, SR_CgaCtaId ;  /* 0x00000000000679c3 */ /* 0x000e220000008800 */
[----:B------:R-:W-:Y:S01]  /*60d0*/  UMOV UR5, 0x400 ;  /* 0x0000040000057882 */ /* 0x000fe20000000000 */
[----:B------:R-:W-:Y:S01]  /*60e0*/  SHF.R.U32.HI R40, RZ, 0x3, R86 ;  /* 0x00000003ff287819 */ /* 0x000fe20000011656 */
[----:B------:R-:W-:Y:S01]  /*60f0*/  ULDC.64 UR12, c[0x0][0x290] ;  /* 0x0000a400000c7ab9 */ /* 0x000fe20000000a00 */
[----:B------:R-:W-:-:S03]  /*6100*/  ISETP.NE.AND P6, PT, RZ, UR10, PT ;  /* 0x0000000aff007c0c */ /* 0x000fc6000bfc5270 */
[----:B------:R-:W-:Y:S01]  /*6110*/  IMAD.WIDE.U32 R40, R40, 0x24924925, RZ ;  /* 0x2492492528287825 */ /* 0x000fe200078e00ff */
[----:B-1----:R-:W1:Y:S01]  /*6120*/  LDC R39, c[0x0][0x2ac] ;  /* 0x0000ab00ff277b82 */ /* 0x002e620000000800 */
[----:B0-----:R-:W-:Y:S02]  /*6130*/  ULEA UR5, UR6, UR5, 0x18 ;  /* 0x0000000506057291 */ /* 0x001fe4000f8ec03f */
[----:B-1----:R-:W-:-:S07]  /*6140*/  IMAD R40, R39, UR7, R41 ;  /* 0x0000000727287c24 */ /* 0x002fce000f8e0229 */
[----:B------:R-:W-:Y:S01]  /*6150*/  @!P5 STS.64 [UR5+0x88], R58 ;  /* 0x0000883aff00d988 */ /* 0x000fe20008000a05 */
[----:B------:R-:W-:Y:S01]  /*6160*/  BAR.SYNC.DEFER_BLOCKING 0x0 ;  /* 0x0000000000007b1d */ /* 0x000fe20000010000 */
[----:B------:R-:W-:-:S04]  /*6170*/  IADD3 R41, R40, 0x60, RZ ;  /* 0x0000006028297810 */ /* 0x000fc80007ffe0ff */
[----:B------:R-:W-:Y:S01]  /*6180*/  SHF.R.S32.HI R42, RZ, 0x1f, R41 ;  /* 0x0000001fff2a7819 */ /* 0x000fe20000011429 */
[----:B------:R-:W0:Y:S01]  /*6190*/  LDS.64 R36, [UR5+0x88] ;  /* 0x00008805ff247984 */ /* 0x000e220008000a00 */
[----:B------:R-:W-:Y:S02]  /*61a0*/  ULDC UR5, c[0x0][0x2bc] ;  /* 0x0000af0000057ab9 */ /* 0x000fe40000000800 */
[----:B0-----:R-:W-:Y:S01]  /*61b0*/  FMUL.FTZ R43, R36, UR5 ;  /* 0x00000005242b7c20 */ /* 0x001fe20008410000 */
        /* <DEDUP_REMOVED lines=20> */
.L_x_2470:
[----:B------:R-:W-:Y:S01]  /*6300*/  LOP3.LUT P5, RZ, R2, 0x200, RZ, 0xc0, !PT ;  /* 0x0000020002ff7812 */ /* 0x000fe200078ac0ff */
[----:B------:R-:W-:-:S12]  /*6310*/  BSSY B0, `(.L_x_2471) ;  /* 0x0000013000007945 */ /* 0x000fd80003800000 */
        /* <DEDUP_REMOVED lines=12> */
[----:B------:R-:W-:Y:S02]  /*63e0*/  IADD3 R37, R39, R37, RZ ;  /* 0x0000002527257210 */ /* 0x000fe40007ffe0ff */
[-C--:B------:R-:W-:Y:S01]  /*63f0*/  FMUL.FTZ R26, R3, R96.reuse ;  /* 0x00000060031a7220 */ /* 0x080fe20000410000 */
[----:B------:R-:W-:Y:S01]  /*6400*/  LEA R36, P5, R38, UR14, 0x2 ;  /* 0x0000000e26247c11 */ /* 0x000fe2000f8a10ff */
[----:B------:R-:W-:-:S03]  /*6410*/  FMUL.FTZ R27, R27, R96 ;  /* 0x000000601b1b7220 */ /* 0x000fc60000410000 */
[----:B------:R-:W-:-:S05]  /*6420*/  LEA.HI.X R37, R38, UR15, R37, 0x2, P5 ;  /* 0x0000000f26257c11 */ /* 0x000fca000a8f1425 */
[----:B------:R0:W-:Y:S04]  /*6430*/  STG.E.64 desc[UR8][R36.64], R26 ;  /* 0x0000001a24007986 */ /* 0x0001e8000c101b08 */
.L_x_2472:
[----:B------:R-:W-:Y:S05]  /*6440*/  BSYNC B0 ;  /* 0x0000000000007941 */ /* 0x000fea0003800000 */
.L_x_2471:
[----:B------:R-:W-:-:S13]  /*6450*/  ISETP.NE.AND P6, PT, RZ, UR10, PT ;  /* 0x0000000aff007c0c */ /* 0x000fda000bfc5270 */
[----:B------:R-:W-:Y:S05]  /*6460*/  @!P6 BRA `(.L_x_2473) ;  /* 0x000000000048e947 */ /* 0x000fea0003800000 */
        /* <DEDUP_REMOVED lines=18> */
.L_x_2473:
[----:B------:R-:W-:Y:S04]  /*6590*/  BSSY B0, `(.L_x_2474) ;  /* 0x0000013000007945 */ /* 0x000fe80003800000 */
[----:B------:R-:W-:Y:S05]  /*65a0*/  @!P3 BRA `(.L_x_2475) ;  /* 0x000000000044b947 */ /* 0x000fea0003800000 */
        /* <DEDUP_REMOVED lines=12> */
[----:B------:R-:W-:-:S03]  /*6670*/  LEA R36, P5, R26, UR14, 0x2 ;  /* 0x0000000e1a247c11 */ /* 0x000fc6000f8a10ff */
[-C--:B------:R-:W-:Y:S01]  /*6680*/  FMUL.FTZ R27, R27, R96.reuse ;  /* 0x000000601b1b7220 */ /* 0x080fe20000410000 */
[----:B------:R-:W-:Y:S01]  /*6690*/  LEA.HI.X R37, R26, UR15, R3, 0x2, P5 ;  /* 0x0000000f1a257c11 */ /* 0x000fe2000a8f1403 */
[----:B------:R-:W-:-:S05]  /*66a0*/  FMUL.FTZ R26, R89, R96 ;  /* 0x00000060591a7220 */ /* 0x000fca0000410000 */
[----:B------:R1:W-:Y:S03]  /*66b0*/  STG.E.64 desc[UR8][R36.64], R26 ;  /* 0x0000001a24007986 */ /* 0x0003e6000c101b08 */
.L_x_2475:
[----:B------:R-:W-:Y:S05]  /*66c0*/  BSYNC B0 ;  /* 0x0000000000007941 */ /* 0x000fea0003800000 */
.L_x_2474:
[----:B------:R-:W-:Y:S05]  /*66d0*/  @!P6 BRA `(.L_x_2476) ;  /* 0x000000000048e947 */ /* 0x000fea0003800000 */
        /* <DEDUP_REMOVED lines=18> */
.L_x_2476:
[----:B------:R-:W-:Y:S04]  /*6800*/  BSSY B0, `(.L_x_2477) ;  /* 0x0000013000007945 */ /* 0x000fe80003800000 */
[----:B------:R-:W-:Y:S05]  /*6810*/  @!P4 BRA `(.L_x_2478) ;  /* 0x000000000044c947 */ /* 0x000fea0003800000 */
[----:B------:R-:W-:Y:S01]  /*6820*/  ULDC.64 UR14, c[0x0][0x288] ;  /* 0x0000a200000e7ab9 */ /* 0x000fe20000000a00 */
[----:B01----:R-:W-:Y:S01]  /*6830*/  MOV R26, R120 ;  /* 0x00000078001a7202 */ /* 0x003fe20000000f00 */
        /* <DEDUP_REMOVED lines=15> */
.L_x_2478:
[----:B------:R-:W-:Y:S05]  /*6930*/  BSYNC B0 ;  /* 0x0000000000007941 */ /* 0x000fea0003800000 */
.L_x_2477:
[----:B------:R-:W-:Y:S05]  /*6940*/  @!P6 BRA `(.L_x_2479) ;  /* 0x000000000048e947 */ /* 0x000fea0003800000 */
[----:B------:R-:W-:Y:S01]  /*6950*/  FFMA.FTZ R0, R99, R76, R74 ;  /* 0x0000004c63007223 */ /* 0x000fe2000001004a */
[----:B------:R-:W-:-:S03]  /*6960*/  FFMA.FTZ R3, R100, R77, R75 ;  /* 0x0000004d64037223 */ /* 0x000fc6000001004b */
[----:B012---:R-:W-:Y:S01]  /*6970*/  FMUL.FTZ R26, R0, -1.4426950216293334961 ;  /* 0xbfb8aa3b001a7820 */ /* 0x007fe20000410000 */
        /* <DEDUP_REMOVED lines=15> */
.L_x_2479:
[----:B------:R-:W-:Y:S01]  /*6a70*/  LOP3.LUT P5, RZ, R2, 0x100, RZ, 0xc0, !PT ;  /* 0x0000010002ff7812 */ /* 0x000fe200078ac0ff */
[----:B------:R-:W-:-:S12]  /*6a80*/  BSSY B0, `(.L_x_2480) ;  /* 0x0000015000007945 */ /* 0x000fd80003800000 */
[----:B------:R-:W-:Y:S05]  /*6a90*/  @!P5 BRA `(.L_x_2481) ;  /* 0x00000000004cd947 */ /* 0x000fea0003800000 */
[----:B------:R-:W-:Y:S01]  /*6aa0*/  IADD3 R3, R84, 0x18, RZ ;  /* 0x0000001854037810 */ /* 0x000fe20007ffe0ff */
[----:B------:R-:W-:Y:S01]  /*6ab0*/  ULDC.64 UR14, c[0x0][0x288] ;  /* 0x0000a200000e7ab9 */ /* 0x000fe20000000a00 */
[----:B012---:R-:W-:Y:S01]  /*6ac0*/  MOV R26, R120 ;  /* 0x00000078001a7202 */ /* 0x007fe20000000f00 */
[-CC-:B------:R-:W-:Y:S01]  /*6ad0*/  FFMA.FTZ R99, R99, R43.reuse, R44.reuse ;  /* 0x0000002b63637223 */ /* 0x180fe2000001002c */
        /* <DEDUP_REMOVED lines=10> */
[----:B------:R-:W-:-:S03]  /*6b80*/  FFMA.FTZ R27, R77, R33, -R100 ;  /* 0x000000214d1b7223 */ /* 0x000fc60000010864 */
[----:B------:R-:W-:Y:S01]  /*6b90*/  LEA.HI.X R29, R26, UR15, R3, 0x2, P5 ;  /* 0x0000000f1a1d7c11 */ /* 0x000fe2000a8f1403 */
[-C--:B------:R-:W-:Y:S01]  /*6ba0*/  FMUL.FTZ R26, R99, R96.reuse ;  /* 0x00000060631a7220 */ /* 0x080fe20000410000 */
[----:B------:R-:W-:-:S05]  /*6bb0*/  FMUL.FTZ R27, R27, R96 ;  /* 0x000000601b1b7220 */ /* 0x000fca0000410000 */
[----:B------:R3:W-:Y:S02]  /*6bc0*/  STG.E.64 desc[UR8][R28.64], R26 ;  /* 0x0000001a1c007986 */ /* 0x0007e4000c101b08 */
.L_x_2481:
[----:B------:R-:W-:Y:S05]  /*6bd0*/  BSYNC B0 ;  /* 0x0000000000007941 */ /* 0x000fea0003800000 */
.L_x_2480:
[----:B------:R-:W-:-:S13]  /*6be0*/  ISETP.NE.AND P5, PT, RZ, UR10, PT ;  /* 0x0000000aff007c0c */ /* 0x000fda000bfa5270 */
[----:B------:R-:W-:Y:S05]  /*6bf0*/  @!P5 BRA `(.L_x_2482) ;  /* 0x000000000048d947 */ /* 0x000fea0003800000 */
[----:B------:R-:W-:Y:S01]  /*6c00*/  FFMA.FTZ R0, R101, R76, R74 ;  /* 0x0000004c65007223 */ /* 0x000fe2000001004a */
[----:B------:R-:W-:-:S03]  /*6c10*/  FFMA.FTZ R3, R102, R77, R75 ;  /* 0x0000004d66037223 */ /* 0x000fc6000001004b */
[----:B0123--:R-:W-:Y:S01]  /*6c20*/  FMUL.FTZ R26, R0, -1.4426950216293334961 ;  /* 0xbfb8aa3b001a7820 */ /* 0x00ffe20000410000 */
        /* <DEDUP_REMOVED lines=15> */
.L_x_2482:
[----:B------:R-:W-:Y:S01]  /*6d20*/  LOP3.LUT P5, RZ, R2, 0x80, RZ, 0xc0, !PT ;  /* 0x0000008002ff7812 */ /* 0x000fe200078ac0ff */
[----:B------:R-:W-:-:S12]  /*6d30*/  BSSY B0, `(.L_x_2483) ;  /* 0x0000015000007945 */ /* 0x000fd80003800000 */
[----:B------:R-:W-:Y:S05]  /*6d40*/  @!P5 BRA `(.L_x_2484) ;  /* 0x00000000004cd947 */ /* 0x000fea0003800000 */
[----:B------:R-:W-:Y:S01]  /*6d50*/  IADD3 R3, R84, 0x20, RZ ;  /* 0x0000002054037810 */ /* 0x000fe20007ffe0ff */
[----:B------:R-:W-:Y:S01]  /*6d60*/  ULDC.64 UR14, c[0x0][0x288] ;  /* 0x0000a200000e7ab9 */ /* 0x000fe20000000a00 */
[----:B0123--:R-:W-:Y:S01]  /*6d70*/  MOV R26, R120 ;  /* 0x00000078001a7202 */ /* 0x00ffe20000000f00 */
        /* <DEDUP_REMOVED lines=16> */
.L_x_2484:
[----:B------:R-:W-:Y:S05]  /*6e80*/  BSYNC B0 ;  /* 0x0000000000007941 */ /* 0x000fea0003800000 */
.L_x_2483:
[----:B------:R-:W-:-:S13]  /*6e90*/  ISETP.NE.AND P5, PT, RZ, UR10, PT ;  /* 0x0000000aff007c0c */ /* 0x000fda000bfa5270 */
[----:B------:R-:W-:Y:S05]  /*6ea0*/  @!P5 BRA `(.L_x_2485) ;  /* 0x000000000048d947 */ /* 0x000fea0003800000 */
[----:B------:R-:W-:Y:S01]  /*6eb0*/  FFMA.FTZ R0, R117, R76, R74 ;  /* 0x0000004c75007223 */ /* 0x000fe2000001004a */
[----:B------:R-:W-:-:S03]  /*6ec0*/  FFMA.FTZ R3, R118, R77, R75 ;  /* 0x0000004d76037223 */ /* 0x000fc6000001004b */
[----:B01234-:R-:W-:Y:S01]  /*6ed0*/  FMUL.FTZ R26, R0, -1.4426950216293334961 ;  /* 0xbfb8aa3b001a7820 */ /* 0x01ffe20000410000 */
        /* <DEDUP_REMOVED lines=15> */
.L_x_2485:
[----:B------:R-:W-:Y:S01]  /*6fd0*/  LOP3.LUT P5, RZ, R2, 0x40, RZ, 0xc0, !PT ;  /* 0x0000004002ff7812 */ /* 0x000fe200078ac0ff */
[----:B------:R-:W-:-:S12]  /*6fe0*/  BSSY B0, `(.L_x_2486) ;  /* 0x0000015000007945 */ /* 0x000fd80003800000 */
[----:B------:R-:W-:Y:S05]  /*6ff0*/  @!P5 BRA `(.L_x_2487) ;  /* 0x00000000004cd947 */ /* 0x000fea0003800000 */
[----:B------:R-:W-:Y:S01]  /*7000*/  IADD3 R3, R84, 0x28, RZ ;  /* 0x0000002854037810 */ /* 0x000fe20007ffe0ff */
[----:B------:R-:W-:Y:S01]  /*7010*/  ULDC.64 UR14, c[0x0][0x288] ;  /* 0x0000a200000e7ab9 */ /* 0x000fe20000000a00 */
[----:B01234-:R-:W-:Y:S01]  /*7020*/  MOV R26, R120 ;  /* 0x00000078001a7202 */ /* 0x01ffe20000000f00 */
        /* <DEDUP_REMOVED lines=16> */
.L_x_2487:
[----:B------:R-:W-:Y:S05]  /*7130*/  BSYNC B0 ;  /* 0x0000000000007941 */ /* 0x000fea0003800000 */
.L_x_2486:
        /* <DEDUP_REMOVED lines=20> */
.L_x_2488:
        /* <DEDUP_REMOVED lines=22> */
.L_x_2490:
[----:B------:R-:W-:Y:S05]  /*73e0*/  BSYNC B0 ;  /* 0x0000000000007941 */ /* 0x000fea0003800000 */
.L_x_2489:
        /* <DEDUP_REMOVED lines=20> */
.L_x_2491:
        /* <DEDUP_REMOVED lines=22> */
.L_x_2493:
[----:B------:R-:W-:Y:S05]  /*7690*/  BSYNC B0 ;  /* 0x0000000000007941 */ /* 0x000fea0003800000 */
.L_x_2492:
        /* <DEDUP_REMOVED lines=20> */
.L_x_2494:
[----:B------:R-:W-:Y:S01]  /*77e0*/  LOP3.LUT P5, RZ, R2, 0x8, RZ, 0xc0, !PT ;  /* 0x0000000802ff7812 */ /* 0x000fe200078ac0ff */
[----:B------:R-:W-:-:S12]  /*77f0*/  BSSY B0, `(.L_x_2495) ;  /* 0x0000015000007945 */ /* 0x000fd80003800000 */
[----:B------:R-:W-:Y:S05]  /*7800*/  @!P5 BRA `(.L_x_2496) ;  /* 0x00000000004cd947 */ /* 0x000fea0003800000 */
[----:B------:R-:W-:Y:S01]  /*7810*/  IADD3 R3, R84, 0x40, RZ ;  /* 0x0000004054037810 */ /* 0x000fe20007ffe0ff */
[----:B------:R-:W-:Y:S01]  /*7820*/  ULDC.64 UR14, c[0x0][0x288] ;  /* 0x0000a200000e7ab9 */ /* 0x000fe20000000a00 */
[----:B0-234-:R-:W-:Y:S01]  /*7830*/  MOV R28, R120 ;  /* 0x00000078001c7202 */ /* 0x01dfe20000000f00 */
        /* <DEDUP_REMOVED lines=9> */
[----:B-1----:R-:W-:Y:S02]  /*78d0*/  LEA R26, P5, R28, UR14, 0x2 ;  /* 0x0000000e1c1a7c11 */ /* 0x002fe4000f8a10ff */
[----:B------:R-:W-:Y:S01]  /*78e0*/  IADD3 R3, R29, R3, RZ ;  /* 0x000000031d037210 */ /* 0x000fe20007ffe0ff */
[----:B------:R-:W-:-:S03]  /*78f0*/  FFMA.FTZ R29, R77, R67, -R112 ;  /* 0x000000434d1d7223 */ /* 0x000fc60000010870 */
[----:B------:R-:W-:Y:S01]  /*7900*/  LEA.HI.X R27, R28, UR15, R3, 0x2, P5 ;  /* 0x0000000f1c1b7c11 */ /* 0x000fe2000a8f1403 */
[-C--:B------:R-:W-:Y:S01]  /*7910*/  FMUL.FTZ R28, R111, R96.reuse ;  /* 0x000000606f1c7220 */ /* 0x080fe20000410000 */
[----:B------:R-:W-:-:S05]  /*7920*/  FMUL.FTZ R29, R29, R96 ;  /* 0x000000601d1d7220 */ /* 0x000fca0000410000 */
[----:B------:R0:W-:Y:S02]  /*7930*/  STG.E.64 desc[UR8][R26.64], R28 ;  /* 0x0000001c1a007986 */ /* 0x0001e4000c101b08 */
.L_x_2496:
[----:B------:R-:W-:Y:S05]  /*7940*/  BSYNC B0 ;  /* 0x0000000000007941 */ /* 0x000fea0003800000 */
.L_x_2495:
        /* <DEDUP_REMOVED lines=20> */
.L_x_2497:
[----:B------:R-:W-:Y:S04]  /*7a90*/  BSSY B0, `(.L_x_2498) ;  /* 0x0000015000007945 */ /* 0x000fe80003800000 */
        /* <DEDUP_REMOVED lines=20> */
.L_x_2499:
[----:B------:R-:W-:Y:S05]  /*7be0*/  BSYNC B0 ;  /* 0x0000000000007941 */ /* 0x000fea0003800000 */
.L_x_2498:
        /* <DEDUP_REMOVED lines=19> */
.L_x_2500:
        /* <DEDUP_REMOVED lines=21> */
.L_x_2502:
[----:B------:R-:W-:Y:S05]  /*7e70*/  BSYNC B0 ;  /* 0x0000000000007941 */ /* 0x000fea0003800000 */
.L_x_2501:
        /* <DEDUP_REMOVED lines=19> */
.L_x_2503:
        /* <DEDUP_REMOVED lines=21> */
.L_x_2505:
[----:B------:R-:W-:Y:S05]  /*8100*/  BSYNC B0 ;  /* 0x0000000000007941 */ /* 0x000fea0003800000 */
.L_x_2504:
        /* <DEDUP_REMOVED lines=19> */
.L_x_2506:
[----:B------:R-:W-:Y:S01]  /*8240*/  ISETP.GE.U32.AND P5, PT, R41, UR12, PT ;  /* 0x0000000c29007c0c */ /* 0x000fe2000bfa6070 */
[----:B------:R-:W-:Y:S01]  /*8250*/  BSSY B0, `(.L_x_2507) ;  /* 0x0000019000007945 */ /* 0x000fe20003800000 */
[----:B------:R-:W-:Y:S02]  /*8260*/  IADD3 R31, R40, 0x68, RZ ;  /* 0x00000068281f7810 */ /* 0x000fe40007ffe0ff */
[----:B------:R-:W-:Y:S02]  /*8270*/  ISETP.GE.AND.EX P5, PT, R42, UR13, PT, P5 ;  /* 0x0000000d2a007c0c */ /* 0x000fe4000bfa6350 */
[----:B------:R-:W-:Y:S02]  /*8280*/  SHF.R.S32.HI R32, RZ, 0x1f, R31 ;  /* 0x0000001fff207819 */ /* 0x000fe4000001141f */
[----:B------:R-:W-:-:S13]  /*8290*/  ISETP.LT.U32.AND P5, PT, R86, 0x1c0, !P5 ;  /* 0x000001c05600780c */ /* 0x000fda0006fa1070 */
        /* <DEDUP_REMOVED lines=10> */
[----:B------:R-:W-:Y:S01]  /*8340*/  FFMA.FTZ R19, R77, R19, -R104 ;  /* 0x000000134d137223 */ /* 0x000fe20000010868 */
[----:B------:R-:W-:-:S04]  /*8350*/  IMAD.WIDE.U32 R28, R3, UR14, R26 ;  /* 0x0000000e031c7c25 */ /* 0x000fc8000f8e001a */
[-C--:B------:R-:W-:Y:S01]  /*8360*/  FMUL.FTZ R18, R103, R96.reuse ;  /* 0x0000006067127220 */ /* 0x080fe20000410000 */
[----:B------:R-:W-:Y:S01]  /*8370*/  FMUL.FTZ R19, R19, R96 ;  /* 0x0000006013137220 */ /* 0x000fe20000410000 */
[----:B------:R-:W-:Y:S01]  /*8380*/  IMAD R3, R3, UR15, R0 ;  /* 0x0000000f03037c24 */ /* 0x000fe2000f8e0200 */
[----:B------:R-:W-:Y:S02]  /*8390*/  ULDC.64 UR14, c[0x0][0x210] ;  /* 0x00008400000e7ab9 */ /* 0x000fe40000000a00 */
[----:B------:R-:W-:Y:S02]  /*83a0*/  LEA R26, P5, R28, UR14, 0x2 ;  /* 0x0000000e1c1a7c11 */ /* 0x000fe4000f8a10ff */
[----:B------:R-:W-:-:S04]  /*83b0*/  IADD3 R3, R29, R3, RZ ;  /* 0x000000031d037210 */ /* 0x000fc80007ffe0ff */
[----:B------:R-:W-:-:S05]  /*83c0*/  LEA.HI.X R27, R28, UR15, R3, 0x2, P5 ;  /* 0x0000000f1c1b7c11 */ /* 0x000fca000a8f1403 */
[----:B------:R0:W-:Y:S02]  /*83d0*/  STG.E.64 desc[UR8][R26.64], R18 ;  /* 0x000000121a007986 */ /* 0x0001e4000c101b08 */
.L_x_2508:
[----:B------:R-:W-:Y:S05]  /*83e0*/  BSYNC B0 ;  /* 0x0000000000007941 */ /* 0x000fea0003800000 */
.L_x_2507:
[----:B------:R-:W-:Y:S05]  /*83f0*/  @!P6 BRA `(.L_x_2509) ;  /* 0x000000000048e947 */ /* 0x000fea0003800000 */
[----:B------:R-:W-:Y:S01]  /*8400*/  FFMA.FTZ R0, R95, R76, R74 ;  /* 0x0000004c5f007223 */ /* 0x000fe2000001004a */
[----:B------:R-:W-:-:S03]  /*8410*/  FFMA.FTZ R3, R94, R77, R75 ;  /* 0x0000004d5e037223 */ /* 0x000fc6000001004b */
[----:B0-----:R-:W-:Y:S01]  /*8420*/  FMUL.FTZ R18, R0, -1.4426950216293334961 ;  /* 0xbfb8aa3b00127820 */ /* 0x001fe20000410000 */
[----:B-1234-:R-:W-:-:S05]  /*8430*/  FMUL.FTZ R26, R3, -1.4426950216293334961 ;  /* 0xbfb8aa3b031a7820 */ /* 0x01efca0000410000 */
        /* <DEDUP_REMOVED lines=14> */
.L_x_2509:
[----:B------:R-:W-:Y:S01]  /*8520*/  ISETP.GE.U32.AND P5, PT, R31, UR12, PT ;  /* 0x0000000c1f007c0c */ /* 0x000fe2000bfa6070 */
[----:B------:R-:W-:Y:S01]  /*8530*/  BSSY B0, `(.L_x_2510) ;  /* 0x0000019000007945 */ /* 0x000fe20003800000 */
[----:B0-234-:R-:W-:Y:S02]  /*8540*/  IADD3 R29, R40, 0x70, RZ ;  /* 0x00000070281d7810 */ /* 0x01dfe40007ffe0ff */
[----:B------:R-:W-:Y:S02]  /*8550*/  ISETP.GE.AND.EX P5, PT, R32, UR13, PT, P5 ;  /* 0x0000000d20007c0c */ /* 0x000fe4000bfa6350 */
[----:B------:R-:W-:Y:S02]  /*8560*/  SHF.R.S32.HI R30, RZ, 0x1f, R29 ;  /* 0x0000001fff1e7819 */ /* 0x000fe4000001141d */
[----:B------:R-:W-:-:S13]  /*8570*/  ISETP.LT.U32.AND P5, PT, R86, 0x1c0, !P5 ;  /* 0x000001c05600780c */ /* 0x000fda0006fa1070 */
[----:B------:R-:W-:Y:S05]  /*8580*/  @!P5 BRA `(.L_x_2511) ;  /* 0x00000000004cd947 */ /* 0x000fea0003800000 */
[----:B------:R-:W-:Y:S01]  /*8590*/  IADD3 R3, R84, 0x68, RZ ;  /* 0x0000006854037810 */ /* 0x000fe20007ffe0ff */
[----:B------:R-:W-:Y:S01]  /*85a0*/  ULDC.64 UR14, c[0x0][0x288] ;  /* 0x0000a200000e7ab9 */ /* 0x000fe20000000a00 */
[----:B------:R-:W-:Y:S01]  /*85b0*/  MOV R18, R120 ;  /* 0x0000007800127202 */ /* 0x000fe20000000f00 */
[-CC-:B------:R-:W-:Y:S01]  /*85c0*/  FFMA.FTZ R95, R95, R43.reuse, R44.reuse ;  /* 0x0000002b5f5f7223 */ /* 0x180fe2000001002c */
[----:B------:R-:W-:Y:S01]  /*85d0*/  SHF.R.S32.HI R0, RZ, 0x1f, R3 ;  /* 0x0000001fff007819 */ /* 0x000fe20000011403 */
[----:B------:R-:W-:Y:S01]  /*85e0*/  FFMA.FTZ R94, R94, R43, R44 ;  /* 0x0000002b5e5e7223 */ /* 0x000fe2000001002c */
[----:B------:R-:W-:Y:S01]  /*85f0*/  MOV R19, R123 ;  /* 0x0000007b00137202 */ /* 0x000fe20000000f00 */
[----:B------:R-:W-:Y:S02]  /*8600*/  FFMA.FTZ R95, R76, R20, -R95 ;  /* 0x000000144c5f7223 */ /* 0x000fe4000001085f */
[----:B------:R-:W-:Y:S02]  /*8610*/  IMAD R0, R0, UR14, RZ ;  /* 0x0000000e00007c24 */ /* 0x000fe4000f8e02ff */
[----:B------:R-:W-:Y:S01]  /*8620*/  FFMA.FTZ R21, R77, R21, -R94 ;  /* 0x000000154d157223 */ /* 0x000fe2000001085e */
[----:B-1----:R-:W-:-:S04]  /*8630*/  IMAD.WIDE.U32 R26, R3, UR14, R18 ;  /* 0x0000000e031a7c25 */ /* 0x002fc8000f8e0012 */
        /* <DEDUP_REMOVED lines=8> */
.L_x_2511:
[----:B------:R-:W-:Y:S05]  /*86c0*/  BSYNC B0 ;  /* 0x0000000000007941 */ /* 0x000fea0003800000 */
.L_x_2510:
[----:B------:R-:W-:Y:S05]  /*86d0*/  @!P6 BRA `(.L_x_2512) ;  /* 0x000000000048e947 */ /* 0x000fea0003800000 */
[----:B------:R-:W-:Y:S01]  /*86e0*/  FFMA.FTZ R0, R93, R76, R74 ;  /* 0x0000004c5d007223 */ /* 0x000fe2000001004a */
[----:B------:R-:W-:-:S03]  /*86f0*/  FFMA.FTZ R3, R92, R77, R75 ;  /* 0x0000004d5c037223 */ /* 0x000fc6000001004b */
[----:B0-----:R-:W-:Y:S01]  /*8700*/  FMUL.FTZ R18, R0, -1.4426950216293334961 ;  /* 0xbfb8aa3b00127820 */ /* 0x001fe20000410000 */
[----:B------:R-:W-:-:S05]  /*8710*/  FMUL.FTZ R20, R3, -1.4426950216293334961 ;  /* 0xbfb8aa3b03147820 */ /* 0x000fca0000410000 */
[----:B------:R-:W0:Y:S08]  /*8720*/  MUFU.EX2 R18, R18 ;  /* 0x0000001200127308 */ /* 0x000e300000000800 */
[----:B------:R-:W2:Y:S01]  /*8730*/  MUFU.EX2 R20, R20 ;  /* 0x0000001400147308 */ /* 0x000ea20000000800 */
[----:B0-----:R-:W-:-:S07]  /*8740*/  FADD.FTZ R19, R18, 1 ;  /* 0x3f80000012137421 */ /* 0x001fce0000010000 */
[----:B------:R-:W0:Y:S01]  /*8750*/  MUFU.RCP R19, R19 ;  /* 0x0000001300137308 */ /* 0x000e220000001000 */
[----:B--2---:R-:W-:-:S07]  /*8760*/  FADD.FTZ R21, R20, 1 ;  /* 0x3f80000014157421 */ /* 0x004fce0000010000 */
[----:B-1----:R-:W1:Y:S01]  /*8770*/  MUFU.RCP R26, R21 ;  /* 0x00000015001a7308 */ /* 0x002e620000001000 */
        /* <DEDUP_REMOVED lines=8> */
.L_x_2512:
[----:B------:R-:W-:Y:S01]  /*8800*/  ISETP.GE.U32.AND P5, PT, R29, UR12, PT ;  /* 0x0000000c1d007c0c */ /* 0x000fe2000bfa6070 */
[----:B------:R-:W-:Y:S01]  /*8810*/  BSSY B0, `(.L_x_2513) ;  /* 0x0000019000007945 */ /* 0x000fe20003800000 */
[----:B------:R-:W-:Y:S02]  /*8820*/  IADD3 R40, R40, 0x78, RZ ;  /* 0x0000007828287810 */ /* 0x000fe40007ffe0ff */
[----:B------:R-:W-:Y:S02]  /*8830*/  ISETP.GE.AND.EX P5, PT, R30, UR13, PT, P5 ;  /* 0x0000000d1e007c0c */ /* 0x000fe4000bfa6350 */
[----:B-1----:R-:W-:Y:S02]  /*8840*/  SHF.R.S32.HI R26, RZ, 0x1f, R40 ;  /* 0x0000001fff1a7819 */ /* 0x002fe40000011428 */
[----:B------:R-:W-:-:S13]  /*8850*/  ISETP.LT.U32.AND P5, PT, R86, 0x1c0, !P5 ;  /* 0x000001c05600780c */ /* 0x000fda0006fa1070 */
[----:B------:R-:W-:Y:S05]  /*8860*/  @!P5 BRA `(.L_x_2514) ;  /* 0x00000000004cd947 */ /* 0x000fea0003800000 */
[----:B------:R-:W-:Y:S01]  /*8870*/  IADD3 R3, R84, 0x70, RZ ;  /* 0x0000007054037810 */ /* 0x000fe20007ffe0ff */
[----:B------:R-:W-:Y:S01]  /*8880*/  ULDC.64 UR14, c[0x0][0x288] ;  /* 0x0000a200000e7ab9 */ /* 0x000fe20000000a00 */
[----:B0-----:R-:W-:Y:S01]  /*8890*/  MOV R18, R120 ;  /* 0x0000007800127202 */ /* 0x001fe20000000f00 */
        /* <DEDUP_REMOVED lines=16> */
.L_x_2514:
[----:B------:R-:W-:Y:S05]  /*89a0*/  BSYNC B0 ;  /* 0x0000000000007941 */ /* 0x000fea0003800000 */
.L_x_2513:
[----:B------:R-:W-:Y:S05]  /*89b0*/  @!P6 BRA `(.L_x_2515) ;  /* 0x000000000048e947 */ /* 0x000fea0003800000 */
[----:B------:R-:W-:Y:S01]  /*89c0*/  FFMA.FTZ R74, R91, R76, R74 ;  /* 0x0000004c5b4a7223 */ /* 0x000fe2000001004a */
[----:B------:R-:W-:-:S03]  /*89d0*/  FFMA.FTZ R75, R90, R77, R75 ;  /* 0x0000004d5a4b7223 */ /* 0x000fc6000001004b */
[----:B------:R-:W-:Y:S01]  /*89e0*/  FMUL.FTZ R0, R74, -1.4426950216293334961 ;  /* 0xbfb8aa3b4a007820 */ /* 0x000fe20000410000 */
[----:B01----:R-:W-:-:S05]  /*89f0*/  FMUL.FTZ R18, R75, -1.4426950216293334961 ;  /* 0xbfb8aa3b4b127820 */ /* 0x003fca0000410000 */
        /* <DEDUP_REMOVED lines=14> */
.L_x_2515:
[----:B------:R-:W-:Y:S01]  /*8ae0*/  ISETP.GE.U32.AND P5, PT, R40, UR12, PT ;  /* 0x0000000c28007c0c */ /* 0x000fe2000bfa6070 */
[----:B------:R-:W-:Y:S03]  /*8af0*/  BSSY B0, `(.L_x_2516) ;  /* 0x0000014000007945 */ /* 0x000fe60003800000 */
[----:B------:R-:W-:-:S04]  /*8b00*/  ISETP.GE.AND.EX P5, PT, R26, UR13, PT, P5 ;  /* 0x0000000d1a007c0c */ /* 0x000fc8000bfa6350 */
[----:B------:R-:W-:-:S13]  /*8b10*/  ISETP.LT.U32.AND P5, PT, R86, 0x1c0, !P5 ;  /* 0x000001c05600780c */ /* 0x000fda0006fa1070 */
[----:B------:R-:W-:Y:S05]  /*8b20*/  @!P5 BRA `(.L_x_2517) ;  /* 0x000000000040d947 */ /* 0x000fea0003800000 */
        /* <DEDUP_REMOVED lines=10> */
[-C--:B------:R-:W-:Y:S01]  /*8bd0*/  FMUL.FTZ R24, R91, R96.reuse ;  /* 0x000000605b187220 */ /* 0x080fe20000410000 */
[----:B01----:R-:W-:Y:S01]  /*8be0*/  LEA R18, P5, R120, UR12, 0x2 ;  /* 0x0000000c78127c11 */ /* 0x003fe2000f8a10ff */
[----:B------:R-:W-:Y:S01]  /*8bf0*/  FMUL.FTZ R25, R25, R96 ;  /* 0x0000006019197220 */ /* 0x000fe20000410000 */
[----:B------:R-:W-:-:S04]  /*8c00*/  IADD3 R3, R121, R3, RZ ;  /* 0x0000000379037210 */ /* 0x000fc80007ffe0ff */
[----:B------:R-:W-:-:S05]  /*8c10*/  LEA.HI.X R19, R120, UR13, R3, 0x2, P5 ;  /* 0x0000000d78137c11 */ /* 0x000fca000a8f1403 */
[----:B------:R2:W-:Y:S02]  /*8c20*/  STG.E.64 desc[UR8][R18.64], R24 ;  /* 0x0000001812007986 */ /* 0x0005e4000c101b08 */
.L_x_2517:
[----:B------:R-:W-:Y:S05]  /*8c30*/  BSYNC B0 ;  /* 0x0000000000007941 */ /* 0x000fea0003800000 */
.L_x_2516:
[----:B------:R-:W-:Y:S02]  /*8c40*/  IADD3 R15, R80, R15, RZ ;  /* 0x0000000f500f7210 */ /* 0x000fe40007ffe0ff */
[----:B------:R-:W-:Y:S02]  /*8c50*/  IADD3 R16, R16, 0x1, RZ ;  /* 0x0000000110107810 */ /* 0x000fe40007ffe0ff */
[----:B------:R-:W-:-:S13]  /*8c60*/  ISETP.GE.AND P5, PT, R15, UR4, PT ;  /* 0x000000040f007c0c */ /* 0x000fda000bfa6270 */
[----:B------:R-:W-:Y:S05]  /*8c70*/  @!P5 BRA `(.L_x_2518) ;  /* 0xffffff78009cd947 */ /* 0x000fea000383ffff */
.L_x_2435:
[----:B------:R-:W3:Y:S01]  /*8c80*/  LDC R6, c[0x0][0xc] ;  /* 0x00000300ff067b82 */ /* 0x000ee20000000800 */
[----:B------:R-:W-:Y:S01]  /*8c90*/  ISETP.NE.AND P2, PT, R86, RZ, PT ;  /* 0x000000ff5600720c */ /* 0x000fe20003f45270 */
[----:B------:R-:W-:Y:S06]  /*8ca0*/  BSSY B0, `(.L_x_2519) ;  /* 0x0000015000007945 */ /* 0x000fec0003800000 */
[----:B------:R-:W4:Y:S08]  /*8cb0*/  LDC R7, c[0x0][0x10] ;  /* 0x00000400ff077b82 */ /* 0x000f300000000800 */
[----:B------:R-:W5:Y:S01]  /*8cc0*/  LDC.64 R2, c[0x0][0x258] ;  /* 0x00009600ff027b82 */ /* 0x000f620000000a00 */
[----:B---3--:R-:W-:-:S02]  /*8cd0*/  IADD3 R0, R6, -0x1, RZ ;  /* 0xffffffff06007810 */ /* 0x008fc40007ffe0ff */
[----:B------:R-:W-:Y:S02]  /*8ce0*/  ISETP.NE.AND P1, PT, R6, 0x1, PT ;  /* 0x000000010600780c */ /* 0x000fe40003f25270 */
[----:B------:R-:W-:Y:S02]  /*8cf0*/  ISETP.NE.AND P0, PT, R0, UR7, PT ;  /* 0x0000000700007c0c */ /* 0x000fe4000bf05270 */
[C---:B----4-:R-:W-:Y:S02]  /*8d00*/  SHF.L.U32 R0, R7.reuse, 0x1, RZ ;  /* 0x0000000107007819 */ /* 0x050fe400000006ff */
[----:B------:R-:W-:Y:S02]  /*8d10*/  IADD3 R4, R7, -0x1, RZ ;  /* 0xffffffff07047810 */ /* 0x000fe40007ffe0ff */
[----:B------:R-:W-:Y:S02]  /*8d20*/  SEL R5, R0, RZ, P1 ;  /* 0x000000ff00057207 */ /* 0x000fe40000800000 */
[----:B------:R-:W-:-:S03]  /*8d30*/  ISETP.NE.OR P0, PT, R87, R4, P0 ;  /* 0x000000045700720c */ /* 0x000fc60000705670 */
[----:B-----5:R-:W-:Y:S01]  /*8d40*/  IMAD.WIDE.U32 R2, R5, 0x4, R2 ;  /* 0x0000000405027825 */ /* 0x020fe200078e0002 */
[----:B------:R-:W-:Y:S09]  /*8d50*/  @P2 BRA `(.L_x_2520) ;  /* 0x0000000000242947 */ /* 0x000ff20003800000 */
[----:B------:R-:W3:Y:S01]  /*8d60*/  S2R R0, SR_LANEID ;  /* 0x0000000000007919 */ /* 0x000ee20000000000 */
[----:B------:R-:W-:Y:S02]  /*8d70*/  VOTEU.ANY UR4, UPT, PT ;  /* 0x0000000000047886 */ /* 0x000fe400038e0100 */
[----:B------:R-:W-:Y:S02]  /*8d80*/  UFLO.U32 UR5, UR4 ;  /* 0x00000004000572bd */ /* 0x000fe400080e0000 */
[----:B------:R-:W4:Y:S04]  /*8d90*/  POPC R5, UR4 ;  /* 0x0000000400057d09 */ /* 0x000f280008000000 */
[----:B---3--:R-:W-:-:S13]  /*8da0*/  ISETP.EQ.U32.AND P1, PT, R0, UR5, PT ;  /* 0x0000000500007c0c */ /* 0x008fda000bf22070 */
[----:B------:R-:W-:Y:S06]  /*8db0*/  @P1 MEMBAR.ALL.GPU ;  /* 0x0000000000001992 */ /* 0x000fec000000a000 */
[----:B------:R-:W-:-:S00]  /*8dc0*/  @P1 ERRBAR ;  /* 0x00000000000019ab */ /* 0x000fc00000000000 */
[----:B------:R-:W-:Y:S06]  /*8dd0*/  @P1 CGAERRBAR ;  /* 0x00000000000015ab */ /* 0x000fec0000000000 */
[----:B----4-:R3:W-:Y:S02]  /*8de0*/  @P1 REDG.E.ADD.S32.STRONG.GPU desc[UR8][R2.64], R5 ;  /* 0x000000050200198e */ /* 0x0107e4000c10e388 */
.L_x_2520:
[----:B------:R-:W-:Y:S05]  /*8df0*/  BSYNC B0 ;  /* 0x0000000000007941 */ /* 0x000fea0003800000 */
.L_x_2519:
[----:B------:R-:W-:Y:S05]  /*8e00*/  @P0 EXIT ;  /* 0x000000000000094d */ /* 0x000fea0003800000 */
[----:B------:R-:W-:Y:S05]  /*8e10*/  @P2 BRA `(.L_x_2521) ;  /* 0x0000000000202947 */ /* 0x000fea0003800000 */
[----:B------:R-:W-:-:S05]  /*8e20*/  IMAD R0, R6, R7, RZ ;  /* 0x0000000706007224 */ /* 0x000fca00078e02ff */
[----:B------:R-:W-:-:S13]  /*8e30*/  ISETP.NE.AND P0, PT, R0, -0x1, PT ;  /* 0xffffffff0000780c */ /* 0x000fda0003f05270 */
[----:B------:R-:W-:Y:S05]  /*8e40*/  @!P0 BRA `(.L_x_2521) ;  /* 0x0000000000148947 */ /* 0x000fea0003800000 */
.L_x_2522:
[----:B---3--:R-:W3:Y:S04]  /*8e50*/  LDG.E.STRONG.GPU R5, desc[UR8][R2.64] ;  /* 0x0000000802057981 */ /* 0x008ee8000c1ef900 */
[----:B---3--:R-:W-:Y:S01]  /*8e60*/  CCTL.IVALL ;  /* 0x00000000ff00798f */ /* 0x008fe20002000000 */
[----:B------:R-:W-:Y:S05]  /*8e70*/  YIELD ;  /* 0x0000000000007946 */ /* 0x000fea0003800000 */
[----:B------:R-:W-:-:S13]  /*8e80*/  ISETP.NE.AND P0, PT, R5, R0, PT ;  /* 0x000000000500720c */ /* 0x000fda0003f05270 */
[----:B------:R-:W-:Y:S05]  /*8e90*/  @P0 BRA `(.L_x_2522) ;  /* 0xfffffffc00ec0947 */ /* 0x000fea000383ffff */
.L_x_2521:
[----:B------:R-:W-:Y:S05]  /*8ea0*/  WARPSYNC.ALL ;  /* 0x0000000000007948 */ /* 0x000fea0003800000 */
[----:B------:R-:W4:Y:S08]  /*8eb0*/  LDC.64 R22, c[0x0][0x288] ;  /* 0x0000a200ff167b82 */ /* 0x000f300000000a00 */
[----:B------:R-:W-:Y:S01]  /*8ec0*/  BAR.SYNC.DEFER_BLOCKING 0x0 ;  /* 0x0000000000007b1d */ /* 0x000fe20000010000 */
[----:B----4-:R-:W-:-:S04]  /*8ed0*/  LEA.HI R0, P0, R23, R22, RZ, 0x1 ;  /* 0x0000001617007211 */ /* 0x010fc800078108ff */
[----:B---3--:R-:W-:-:S04]  /*8ee0*/  IADD3.X R3, RZ, R23, RZ, P0, !PT ;  /* 0x00000017ff037210 */ /* 0x008fc800007fe4ff */
[--C-:B--2---:R-:W-:Y:S02]  /*8ef0*/  SHF.R.S64 R25, R0, 0x1, R3.reuse ;  /* 0x0000000100197819 */ /* 0x104fe40000001003 */
[----:B------:R-:W-:Y:S02]  /*8f00*/  SHF.R.S32.HI R0, RZ, 0x1f, R86 ;  /* 0x0000001fff007819 */ /* 0x000fe40000011456 */
[----:B------:R-:W-:Y:S02]  /*8f10*/  SHF.R.S32.HI R27, RZ, 0x1, R3 ;  /* 0x00000001ff1b7819 */ /* 0x000fe40000011403 */
[----:B------:R-:W-:-:S04]  /*8f20*/  ISETP.GT.U32.AND P0, PT, R25, R86, PT ;  /* 0x000000561900720c */ /* 0x000fc80003f04070 */
[----:B------:R-:W-:-:S13]  /*8f30*/  ISETP.GT.AND.EX P0, PT, R27, R0, PT, P0 ;  /* 0x000000001b00720c */ /* 0x000fda0003f04300 */
[----:B------:R-:W-:Y:S05]  /*8f40*/  @!P0 EXIT ;  /* 0x000000000000894d */ /* 0x000fea0003800000 */
[C---:B------:R-:W-:Y:S01]  /*8f50*/  IMAD.WIDE.U32 R2, R22.reuse, 0x3, RZ ;  /* 0x0000000316027825 */ /* 0x040fe200078e00ff */
[----:B------:R-:W-:Y:S01]  /*8f60*/  LEA R5, R23, R23, 0x1 ;  /* 0x0000001717057211 */ /* 0x000fe200078e08ff */
[----:B------:R-:W2:Y:S01]  /*8f70*/  LDC.64 R14, c[0x0][0x218] ;  /* 0x00008600ff0e7b82 */ /* 0x000ea20000000a00 */
[----:B------:R-:W-:Y:S01]  /*8f80*/  SHF.L.U64.HI R23, R22, 0x2, R23 ;  /* 0x0000000216177819 */ /* 0x000fe20000010217 */
[----:B------:R-:W-:Y:S01]  /*8f90*/  ULDC.64 UR4, c[0x0][0x268] ;  /* 0x00009a0000047ab9 */ /* 0x000fe20000000a00 */
[----:B------:R-:W-:Y:S02]  /*8fa0*/  IADD3 R5, R3, R5, RZ ;  /* 0x0000000503057210 */ /* 0x000fe40007ffe0ff */
[----:B------:R-:W-:Y:S02]  /*8fb0*/  SHF.L.U64.HI R33, R25, 0x2, R27 ;  /* 0x0000000219217819 */ /* 0x000fe4000001021b */
[----:B------:R-:W-:Y:S01]  /*8fc0*/  LEA.HI R2, P0, R5, R2, RZ, 0x1 ;  /* 0x0000000205027211 */ /* 0x000fe200078108ff */
[----:B------:R-:W3:Y:S03]  /*8fd0*/  LDC.64 R16, c[0x0][0x220] ;  /* 0x00008800ff107b82 */ /* 0x000ee60000000a00 */
[----:B------:R-:W-:-:S04]  /*8fe0*/  IADD3.X R5, RZ, R5, RZ, P0, !PT ;  /* 0x00000005ff057210 */ /* 0x000fc800007fe4ff */
[--C-:B------:R-:W-:Y:S02]  /*8ff0*/  SHF.R.S64 R29, R2, 0x1, R5.reuse ;  /* 0x00000001021d7819 */ /* 0x100fe40000001005 */
[----:B------:R-:W-:-:S04]  /*9000*/  SHF.R.S32.HI R2, RZ, 0x1, R5 ;  /* 0x00000001ff027819 */ /* 0x000fc80000011405 */
[----:B------:R-:W-:-:S07]  /*9010*/  SHF.L.U64.HI R31, R29, 0x2, R2 ;  /* 0x000000021d1f7819 */ /* 0x000fce0000010202 */
.L_x_2523:
[----:B------:R-:W-:-:S04]  /*9020*/  LEA R6, P0, R86, UR4, 0x2 ;  /* 0x0000000456067c11 */ /* 0x000fc8000f8010ff */
[----:B------:R-:W-:Y:S02]  /*9030*/  LEA.HI.X R7, R86, UR5, R0, 0x2, P0 ;  /* 0x0000000556077c11 */ /* 0x000fe400080f1400 */
[-C--:B------:R-:W-:Y:S02]  /*9040*/  LEA R8, P0, R25, R6.reuse, 0x2 ;  /* 0x0000000619087211 */ /* 0x080fe400078010ff */
[-C--:B------:R-:W-:Y:S01]  /*9050*/  LEA R12, P1, R22, R6.reuse, 0x2 ;  /* 0x00000006160c7211 */ /* 0x080fe200078210ff */
[----:B01--4-:R-:W4:Y:S01]  /*9060*/  LDG.E R18, desc[UR8][R6.64] ;  /* 0x0000000806127981 */ /* 0x013f22000c1e1900 */
[----:B------:R-:W-:Y:S02]  /*9070*/  LEA R10, P2, R29, R6, 0x2 ;  /* 0x000000061d0a7211 */ /* 0x000fe400078410ff */
[----:B------:R-:W-:Y:S02]  /*9080*/  IADD3.X R9, R7, R33, RZ, P0, !PT ;  /* 0x0000002107097210 */ /* 0x000fe400007fe4ff */
[----:B------:R-:W-:-:S02]  /*9090*/  IADD3.X R13, R23, R7, RZ, P1, !PT ;  /* 0x00000007170d7210 */ /* 0x000fc40000ffe4ff */
[----:B------:R-:W-:Y:S01]  /*90a0*/  IADD3.X R11, R7, R31, RZ, P2, !PT ;  /* 0x0000001f070b7210 */ /* 0x000fe200017fe4ff */
[----:B------:R-:W4:Y:S04]  /*90b0*/  LDG.E R19, desc[UR8][R8.64] ;  /* 0x0000000808137981 */ /* 0x000f28000c1e1900 */
[----:B------:R-:W5:Y:S04]  /*90c0*/  LDG.E R20, desc[UR8][R12.64] ;  /* 0x000000080c147981 */ /* 0x000f68000c1e1900 */
[----:B------:R-:W5:Y:S01]  /*90d0*/  LDG.E R21, desc[UR8][R10.64] ;  /* 0x000000080a157981 */ /* 0x000f62000c1e1900 */
[----:B------:R-:W-:-:S02]  /*90e0*/  SHF.L.U32 R5, R86, 0x1, RZ ;  /* 0x0000000156057819 */ /* 0x000fc400000006ff */
[----:B------:R-:W-:-:S03]  /*90f0*/  IADD3 R86, R86, 0x1c0, RZ ;  /* 0x000001c056567810 */ /* 0x000fc60007ffe0ff */
[----:B--2---:R-:W-:-:S04]  /*9100*/  IMAD.WIDE R2, R5, 0x4, R14 ;  /* 0x0000000405027825 */ /* 0x004fc800078e020e */
[----:B---3--:R-:W-:Y:S01]  /*9110*/  IMAD.WIDE R4, R5, 0x4, R16 ;  /* 0x0000000405047825 */ /* 0x008fe200078e0210 */
[----:B------:R-:W-:Y:S02]  /*9120*/  ISETP.GT.U32.AND P0, PT, R25, R86, PT ;  /* 0x000000561900720c */ /* 0x000fe40003f04070 */
[----:B------:R-:W-:-:S04]  /*9130*/  SHF.R.S32.HI R0, RZ, 0x1f, R86 ;  /* 0x0000001fff007819 */ /* 0x000fc80000011456 */
[----:B------:R-:W-:Y:S01]  /*9140*/  ISETP.GT.AND.EX P0, PT, R27, R0, PT, P0 ;  /* 0x000000001b00720c */ /* 0x000fe20003f04300 */
[----:B----4-:R4:W-:Y:S04]  /*9150*/  STG.E.64 desc[UR8][R2.64], R18 ;  /* 0x0000001202007986 */ /* 0x0109e8000c101b08 */
[----:B-----5:R4:W-:Y:S08]  /*9160*/  STG.E.64 desc[UR8][R4.64], R20 ;  /* 0x0000001404007986 */ /* 0x0209f0000c101b08 */
[----:B------:R-:W-:Y:S05]  /*9170*/  @P0 BRA `(.L_x_2523) ;  /* 0xfffffffc00a80947 */ /* 0x000fea000383ffff */
[----:B------:R-:W-:Y:S05]  /*9180*/  EXIT ;  /* 0x000000000000794d */ /* 0x000fea0003800000 */
.L_x_2524:
        /* <DEDUP_REMOVED lines=15> */
.L_x_5619:


//--------------------- .text._Z35group_norm_nhwc_bwd_one_pass_kernelI11Fp32IOFp32WLi256ELi112ELi448EEv26Group_norm_nhwc_bwd_params --------------------------
	.section	.text._Z35group_norm_nhwc_bwd_one_pass_kernelI11Fp32IOFp32WLi256ELi112ELi448EEv26Group_norm_nhwc_bwd_params,"ax",@progbits
	.align	128
        .global         _Z35group_norm_nhwc_bwd_one_pass_kernelI11Fp32IOFp32WLi256ELi112ELi448EEv26Group_norm_nhwc_bwd_params
        .type           _Z35group_norm_nhwc_bwd_one_pass_kernelI11Fp32IOFp32WLi256ELi112ELi448EEv26Group_norm_nhwc_bwd_params,@function
        .size           _Z35group_norm_nhwc_bwd_one_pass_kernelI11Fp32IOFp32WLi256ELi112ELi448EEv26Group_norm_nhwc_bwd_params,(.L_x_5620 - _Z35group_norm_nhwc_bwd_one_pass_kernelI11Fp32IOFp32WLi256ELi112ELi448EEv26Group_norm_nhwc_bwd_params)
        .other          _Z35group_norm_nhwc_bwd_one_pass_kernelI11Fp32IOFp32WLi256ELi112ELi448EEv26Group_norm_nhwc_bwd_params,@"STO_CUDA_ENTRY STV_DEFAULT"
_Z35group_norm_nhwc_bwd_one_pass_kernelI11Fp32IOFp32WLi256ELi112ELi448EEv26Group_norm_nhwc_bwd_params:
.text._Z35group_norm_nhwc_bwd_one_pass_kernelI11Fp32IOFp32WLi256ELi112ELi448EEv26Group_norm_nhwc_bwd_params:
        /* <DEDUP_REMOVED lines=12> */
[--C-:B------:R-:W-:Y:S01]  /*00c0*/  SHF.R.U32.HI R2, RZ, 0x3, R0.reuse ;  /* 0x00000003ff027819 */ /* 0x100fe20000011600 */
[----:B------:R-:W-:Y:S01]  /*00d0*/  ULDC.64 UR10, c[0x0][0x288] ;  /* 0x0000a200000a7ab9 */ /* 0x000fe20000000a00 */
[----:B------:R-:W-:Y:S01]  /*00e0*/  UMOV UR6, 0x400 ;  /* 0x0000040000067882 */ /* 0x000fe20000000000 */
[----:B------:R-:W-:Y:S02]  /*00f0*/  UIMAD.WIDE.U32 UR4, UR10, 0x3, URZ ;  /* 0x000000030a0478a5 */ /* 0x000fe4000f8e003f */
[----:B------:R-:W-:Y:S01]  /*0100*/  IMAD.WIDE.U32 R2, R2, 0x24924925, RZ ;  /* 0x2492492502027825 */ /* 0x000fe200078e00ff */
[----:B------:R-:W-:Y:S01]  /*0110*/  UIMAD UR12, UR11, 0x3, URZ ;  /* 0x000000030b0c78a4 */ /* 0x000fe2000f8e023f */
[----:B------:R-:W0:Y:S01]  /*0120*/  LDC R5, c[0x0][0x2ac] ;  /* 0x0000ab00ff057b82 */ /* 0x000e220000000800 */
[----:B------:R-:W-:Y:S01]  /*0130*/  ULDC.64 UR14, c[0x0][0x290] ;  /* 0x0000a400000e7ab9 */ /* 0x000fe20000000a00 */
[----:B------:R-:W-:Y:S01]  /*0140*/  IMAD R4, R3, -0x38, R0 ;  /* 0xffffffc803047824 */ /* 0x000fe200078e0200 */
[----:B------:R-:W-:-:S02]  /*0150*/  ULEA.HI UR9, UP0, UR11, UR10, URZ, 0x1 ;  /* 0x0000000a0b097291 */ /* 0x000fc4000f81083f */
[----:B------:R-:W-:Y:S02]  /*0160*/  UIADD3 UR12, UR5, UR12, URZ ;  /* 0x0000000c050c7290 */ /* 0x000fe4000fffe03f */
[----:B------:R-:W-:Y:S01]  /*0170*/  UIADD3.X UR11, URZ, UR11, URZ, UP0, !UPT ;  /* 0x0000000b3f0b7290 */ /* 0x000fe200087fe43f */
[----:B------:R-:W1:Y:S01]  /*0180*/  S2UR UR7, SR_CgaCtaId ;  /* 0x00000000000779c3 */ /* 0x000e620000008800 */
[----:B------:R-:W-:Y:S02]  /*0190*/  ULEA.HI UR10, UP0, UR12, UR4, URZ, 0x1 ;  /* 0x000000040c0a7291 */ /* 0x000fe4000f81083f */
[----:B------:R-:W-:Y:S02]  /*01a0*/  USHF.R.S64 UR9, UR9, 0x1, UR11 ;  /* 0x0000000109097899 */ /* 0x000fe4000800100b */
[----:B------:R-:W-:Y:S02]  /*01b0*/  UIADD3.X UR12, URZ, UR12, URZ, UP0, !UPT ;  /* 0x0000000c3f0c7290 */ /* 0x000fe400087fe43f */
[----:B------:R-:W-:-:S02]  /*01c0*/  USHF.R.S32.HI UR11, URZ, 0x1, UR11 ;  /* 0x000000013f0b7899 */ /* 0x000fc4000801140b */
[----:B------:R-:W-:Y:S02]  /*01d0*/  USHF.R.S64 UR10, UR10, 0x1, UR12 ;  /* 0x000000010a0a7899 */ /* 0x000fe4000800100c */
[----:B------:R-:W-:Y:S02]  /*01e0*/  USHF.R.S32.HI UR12, URZ, 0x1, UR12 ;  /* 0x000000013f0c7899 */ /* 0x000fe4000801140c */
[----:B------:R-:W-:Y:S02]  /*01f0*/  USHF.L.U64.HI UR11, UR9, 0x2, UR11 ;  /* 0x00000002090b7899 */ /* 0x000fe4000801020b */
[----:B------:R-:W-:Y:S01]  /*0200*/  USHF.L.U64.HI UR12, UR10, 0x2, UR12 ;  /* 0x000000020a0c7899 */ /* 0x000fe2000801020c */
[----:B0-----:R-:W-:Y:S01]  /*0210*/  IMAD R2, R5, UR24, R3 ;  /* 0x0000001805027c24 */ /* 0x001fe2000f8e0203 */
[----:B------:R-:W-:Y:S01]  /*0220*/  SHF.R.S32.HI R3, RZ, 0x1f, R0 ;  /* 0x0000001fff037819 */ /* 0x000fe20000011400 */
[----:B------:R-:W-:Y:S01]  /*0230*/  ULDC.U8 UR25, c[0x0][0x2a4] ;  /* 0x0000a90000197ab9 */ /* 0x000fe20000000000 */
[----:B------:R-:W-:-:S02]  /*0240*/  UMOV UR4, URZ ;  /* 0x0000003f00047c82 */ /* 0x000fc40008000000 */
[----:B------:R-:W-:Y:S02]  /*0250*/  LEA.HI R3, R3, R0, RZ, 0x5 ;  /* 0x0000000003037211 */ /* 0x000fe400078f28ff */
[----:B------:R-:W-:Y:S01]  /*0260*/  ISETP.GE.U32.AND P1, PT, R2, UR14, PT ;  /* 0x0000000e02007c0c */ /* 0x000fe2000bf26070 */
[----:B-1----:R-:W-:Y:S01]  /*0270*/  ULEA UR6, UR7, UR6, 0x18 ;  /* 0x0000000607067291 */ /* 0x002fe2000f8ec03f */
[----:B------:R-:W-:Y:S02]  /*0280*/  SHF.R.S32.HI R5, RZ, 0x1f, R2 ;  /* 0x0000001fff057819 */ /* 0x000fe40000011402 */
[----:B------:R-:W-:Y:S02]  /*0290*/  SHF.R.S32.HI R3, RZ, 0x5, R3 ;  /* 0x00000005ff037819 */ /* 0x000fe40000011403 */
[----:B------:R-:W-:Y:S02]  /*02a0*/  ISETP.GE.AND.EX P1, PT, R5, UR15, PT, P1 ;  /* 0x0000000f05007c0c */ /* 0x000fe4000bf26310 */
[----:B------:R-:W-:-:S02]  /*02b0*/  SHF.L.U32 R5, R4, 0x1, RZ ;  /* 0x0000000104057819 */ /* 0x000fc400000006ff */
[----:B------:R-:W-:Y:S02]  /*02c0*/  LEA R4, R3, UR6, 0x3 ;  /* 0x0000000603047c11 */ /* 0x000fe4000f8e18ff */
[C---:B------:R-:W-:Y:S01]  /*02d0*/  IADD3 R3, R2.reuse, 0x8, RZ ;  /* 0x0000000802037810 */ /* 0x040fe20007ffe0ff */
[----:B------:R0:W-:Y:S01]  /*02e0*/  STL [R1+0x84], R5 ;  /* 0x0000840501007387 */ /* 0x0001e20000100800 */
[C---:B------:R-:W-:Y:S02]  /*02f0*/  IADD3 R3, R2.reuse, 0x20, RZ ;  /* 0x0000002002037810 */ /* 0x040fe40007ffe0ff */
[C---:B------:R-:W-:Y:S01]  /*0300*/  IADD3 R3, R2.reuse, 0x30, RZ ;  /* 0x0000003002037810 */ /* 0x040fe20007ffe0ff */
[----:B------:R1:W-:Y:S01]  /*0310*/  STL [R1+0xa0], R4 ;  /* 0x0000a00401007387 */ /* 0x0003e20000100800 */
[----:B------:R-:W-:Y:S02]  /*0320*/  IADD3 R3, R2, 0x40, RZ ;  /* 0x0000004002037810 */ /* 0x000fe40007ffe0ff */
[----:B------:R-:W-:-:S02]  /*0330*/  ISETP.LT.U32.AND P1, PT, R0, 0x1c0, !P1 ;  /* 0x000001c00000780c */ /* 0x000fc40004f21070 */
[C---:B------:R-:W-:Y:S02]  /*0340*/  IADD3 R3, R2.reuse, 0x58, RZ ;  /* 0x0000005802037810 */ /* 0x040fe40007ffe0ff */
[C---:B0-----:R-:W-:Y:S02]  /*0350*/  IADD3 R5, R2.reuse, 0x10, RZ ;  /* 0x0000001002057810 */ /* 0x041fe40007ffe0ff */
[C---:B------:R-:W-:Y:S02]  /*0360*/  IADD3 R5, R2.reuse, 0x48, RZ ;  /* 0x0000004802057810 */ /* 0x040fe40007ffe0ff */
[C---:B-1----:R-:W-:Y:S02]  /*0370*/  IADD3 R4, R2.reuse, 0x18, RZ ;  /* 0x0000001802047810 */ /* 0x042fe40007ffe0ff */
[C---:B------:R-:W-:Y:S02]  /*0380*/  IADD3 R4, R2.reuse, 0x28, RZ ;  /* 0x0000002802047810 */ /* 0x040fe40007ffe0ff */
[----:B------:R-:W-:-:S02]  /*0390*/  IADD3 R4, R2, 0x38, RZ ;  /* 0x0000003802047810 */ /* 0x000fc40007ffe0ff */
[----:B------:R-:W-:-:S07]  /*03a0*/  IADD3 R4, R2, 0x50, RZ ;  /* 0x0000005002047810 */ /* 0x000fce0007ffe0ff */
.L_x_2672:
[----:B--2---:R-:W2:Y:S01]  /*03b0*/  LDL R7, [R1+0x84] ;  /* 0x0000840001077983 */ /* 0x004ea20000100800 */
[----:B------:R-:W-:Y:S01]  /*03c0*/  ULDC UR14, c[0x0][0x2a0] ;  /* 0x0000a800000e7ab9 */ /* 0x000fe20000000800 */
[----:B----4-:R-:W-:Y:S01]  /*03d0*/  IABS R5, UR8 ;  /* 0x0000000800057c13 */ /* 0x010fe20008000000 */
[----:B------:R-:W-:Y:S01]  /*03e0*/  UMOV UR6, URZ ;  /* 0x0000003f00067c82 */ /* 0x000fe20008000000 */
[----:B------:R-:W-:Y:S01]  /*03f0*/  MOV R3, UR14 ;  /* 0x0000000e00037c02 */ /* 0x000fe20008000f00 */
[----:B------:R-:W-:Y:S01]  /*0400*/  UISETP.GE.AND UP4, UPT, UR8, URZ, UPT ;  /* 0x0000003f0800728c */ /* 0x000fe2000bf86270 */
[----:B------:R-:W-:Y:S01]  /*0410*/  R2UR UR13, R5 ;  /* 0x00000000050d72ca */ /* 0x000fe200000e0000 */
[----:B------:R-:W-:Y:S01]  /*0420*/  ULOP3.LUT UR15, UR8, UR14, URZ, 0x3c, !UPT ;  /* 0x0000000e080f7292 */ /* 0x000fe2000f8e3c3f */
[----:B------:R-:W-:Y:S01]  /*0430*/  IABS R3, R3 ;  /* 0x0000000300037213 */ /* 0x000fe20000000000 */
[----:B------:R-:W-:Y:S01]  /*0440*/  ULDC.64 UR18, c[0x0][0x290] ;  /* 0x0000a40000127ab9 */ /* 0x000fe20000000a00 */
[C---:B------:R-:W-:Y:S01]  /*0450*/  IADD3 R23, R2.reuse, 0xa0, RZ ;  /* 0x000000a002177810 */ /* 0x040fe20007ffe0ff */
[----:B------:R-:W-:Y:S01]  /*0460*/  UISETP.GE.AND UP5, UPT, UR15, URZ, UPT ;  /* 0x0000003f0f00728c */ /* 0x000fe2000bfa6270 */
[----:B------:R-:W-:Y:S01]  /*0470*/  R2UR UR16, R3 ;  /* 0x00000000031072ca */ /* 0x000fe200000e0000 */
[----:B------:R-:W-:Y:S01]  /*0480*/  UISETP.NE.AND UP0, UPT, UR14, URZ, UPT ;  /* 0x0000003f0e00728c */ /* 0x000fe2000bf05270 */
[----:B------:R-:W-:Y:S01]  /*0490*/  ISETP.GE.U32.AND P3, PT, R23, UR18, PT ;  /* 0x0000001217007c0c */ /* 0x000fe2000bf66070 */
[----:B01----:R-:W0:Y:S01]  /*04a0*/  @P1 LDC.64 R12, c[0x0][0x288] ;  /* 0x0000a200ff0c1b82 */ /* 0x003e220000000a00 */
[----:B------:R-:W-:-:S02]  /*04b0*/  IADD3 R33, R2, 0x60, RZ ;  /* 0x0000006002217810 */ /* 0x000fc40007ffe0ff */
[----:B------:R-:W-:Y:S02]  /*04c0*/  CS2R R104, SRZ ;  /* 0x0000000000687805 */ /* 0x000fe4000001ff00 */
[----:B------:R-:W-:Y:S02]  /*04d0*/  IADD3 R35, R2, 0x68, RZ ;  /* 0x0000006802237810 */ /* 0x000fe40007ffe0ff */
[----:B------:R-:W-:Y:S02]  /*04e0*/  ISETP.GE.U32.AND P2, PT, R33, UR18, PT ;  /* 0x0000001221007c0c */ /* 0x000fe4000bf46070 */
[----:B---3--:R-:W-:Y:S01]  /*04f0*/  SHF.R.S32.HI R11, RZ, 0x1f, R33 ;  /* 0x0000001fff0b7819 */ /* 0x008fe20000011421 */
[----:B------:R-:W1:Y:S01]  /*0500*/  @P1 LDC.64 R14, c[0x0][0x230] ;  /* 0x00008c00ff0e1b82 */ /* 0x000e620000000a00 */
[----:B------:R-:W-:Y:S01]  /*0510*/  ISETP.GE.U32.AND P4, PT, R35, UR18, PT ;  /* 0x0000001223007c0c */ /* 0x000fe2000bf86070 */
[----:B------:R-:W3:Y:S01]  /*0520*/  I2F.RP R3, UR16 ;  /* 0x0000001000037d06 */ /* 0x000ee20008209400 */
[----:B------:R-:W-:-:S02]  /*0530*/  ISETP.GE.AND.EX P2, PT, R11, UR19, PT, P2 ;  /* 0x000000130b007c0c */ /* 0x000fc4000bf46320 */
[----:B------:R-:W-:Y:S02]  /*0540*/  SHF.R.S32.HI R25, RZ, 0x1f, R23 ;  /* 0x0000001fff197819 */ /* 0x000fe40000011417 */
[----:B------:R-:W-:Y:S01]  /*0550*/  ISETP.GT.U32.OR P2, PT, R0, 0x1bf, P2 ;  /* 0x000001bf0000780c */ /* 0x000fe20001744470 */
[----:B------:R-:W4:Y:S01]  /*0560*/  @P1 LDC.64 R16, c[0x0][0x228] ;  /* 0x00008a00ff101b82 */ /* 0x000f220000000a00 */
[C---:B------:R-:W-:Y:S02]  /*0570*/  IADD3 R39, R2.reuse, 0x78, RZ ;  /* 0x0000007802277810 */ /* 0x040fe40007ffe0ff */
[----:B------:R-:W-:Y:S01]  /*0580*/  IADD3 R41, R2, 0x80, RZ ;  /* 0x0000008002297810 */ /* 0x000fe20007ffe0ff */
[----:B---3--:R-:W3:Y:S08]  /*0590*/  MUFU.RCP R3, R3 ;  /* 0x0000000300037308 */ /* 0x008ef00000001000 */
[----:B------:R-:W4:Y:S01]  /*05a0*/  @!P2 LDC.64 R20, c[0x0][0x288] ;  /* 0x0000a200ff14ab82 */ /* 0x000f220000000a00 */
[----:B---3--:R-:W-:-:S02]  /*05b0*/  IADD3 R4, R3, 0xffffffe, RZ ;  /* 0x0ffffffe03047810 */ /* 0x008fc40007ffe0ff */
[----:B------:R-:W-:-:S04]  /*05c0*/  SHF.R.S32.HI R3, RZ, 0x1f, R23 ;  /* 0x0000001fff037819 */ /* 0x000fc80000011417 */
[----:B------:R-:W3:Y:S01]  /*05d0*/  F2I.FTZ.U32.TRUNC.NTZ R4, R4 ;  /* 0x0000000400047305 */ /* 0x000ee2000021f000 */
[----:B------:R-:W-:-:S04]  /*05e0*/  ISETP.GE.AND.EX P3, PT, R3, UR19, PT, P3 ;  /* 0x0000001303007c0c */ /* 0x000fc8000bf66330 */
[----:B------:R-:W-:Y:S02]  /*05f0*/  ISETP.GT.U32.OR P3, PT, R0, 0x1bf, P3 ;  /* 0x000001bf0000780c */ /* 0x000fe40001f64470 */
[----:B---3--:R-:W-:-:S11]  /*0600*/  R2UR UR7, R4 ;  /* 0x00000000040772ca */ /* 0x008fd600000e0000 */
[----:B------:R-:W3:Y:S08]  /*0610*/  @!P3 LDC.64 R18, c[0x0][0x288] ;  /* 0x0000a200ff12bb82 */ /* 0x000ef00000000a00 */
[----:B------:R-:W4:Y:S01]  /*0620*/  @!P3 LDC.64 R28, c[0x0][0x230] ;  /* 0x00008c00ff1cbb82 */ /* 0x000f220000000a00 */
[----:B------:R-:W-:-:S04]  /*0630*/  UIADD3 UR5, URZ, -UR7, URZ ;  /* 0x800000073f057290 */ /* 0x000fc8000fffe03f */
[----:B------:R-:W-:-:S03]  /*0640*/  UIMAD UR5, UR5, UR16, URZ ;  /* 0x00000010050572a4 */ /* 0x000fc6000f8e023f */
[----:B------:R-:W4:Y:S01]  /*0650*/  @!P3 LDC.64 R30, c[0x0][0x228] ;  /* 0x00008a00ff1ebb82 */ /* 0x000f220000000a00 */
[----:B------:R-:W-:-:S04]  /*0660*/  UIMAD.WIDE.U32 UR6, UR7, UR5, UR6 ;  /* 0x00000005070672a5 */ /* 0x000fc8000f8e0006 */
[----:B------:R-:W-:-:S04]  /*0670*/  UIMAD.WIDE.U32 UR6, UR7, UR13, URZ ;  /* 0x0000000d070672a5 */ /* 0x000fc8000f8e003f */
[----:B------:R-:W-:-:S04]  /*0680*/  UIADD3 UR5, -UR7, URZ, URZ ;  /* 0x0000003f07057290 */ /* 0x000fc8000fffe13f */
[----:B------:R-:W-:Y:S02]  /*0690*/  UIMAD UR5, UR16, UR5, UR13 ;  /* 0x00000005100572a4 */ /* 0x000fe4000f8e020d */
[----:B------:R-:W-:Y:S02]  /*06a0*/  ULOP3.LUT UR13, URZ, UR14, URZ, 0x33, !UPT ;  /* 0x0000000e3f0d7292 */ /* 0x000fe4000f8e333f */
[----:B------:R-:W-:Y:S01]  /*06b0*/  UISETP.GT.U32.AND UP2, UPT, UR16, UR5, UPT ;  /* 0x000000051000728c */ /* 0x000fe2000bf44070 */
[----:B------:R-:W-:-:S10]  /*06c0*/  ULDC.64 UR14, c[0x0][0x298] ;  /* 0x0000a600000e7ab9 */ /* 0x000fd40000000a00 */
[----:B------:R-:W-:Y:S02]  /*06d0*/  @!UP2 UIADD3 UR5, UR5, -UR16, URZ ;  /* 0x800000100505a290 */ /* 0x000fe4000fffe03f */
[----:B------:R-:W-:Y:S02]  /*06e0*/  @!UP2 UIADD3 UR7, UR7, 0x1, URZ ;  /* 0x000000010707a890 */ /* 0x000fe4000fffe03f */
[----:B------:R-:W-:Y:S02]  /*06f0*/  UIADD3 UR6, UR5, -UR16, URZ ;  /* 0x8000001005067290 */ /* 0x000fe4000fffe03f */
[----:B------:R-:W-:Y:S02]  /*0700*/  UISETP.GE.U32.AND UP1, UPT, UR5, UR16, UPT ;  /* 0x000000100500728c */ /* 0x000fe4000bf26070 */
[----:B------:R-:W-:-:S04]  /*0710*/  UISETP.GT.U32.AND UP3, UPT, UR16, UR5, UPT ;  /* 0x000000051000728c */ /* 0x000fc8000bf64070 */
[----:B------:R-:W-:-:S04]  /*0720*/  USEL UR5, UR6, UR5, !UP3 ;  /* 0x0000000506057287 */ /* 0x000fc8000d800000 */
[----:B------:R-:W-:Y:S02]  /*0730*/  @!UP4 UIADD3 UR5, -UR5, URZ, URZ ;  /* 0x0000003f0505c290 */ /* 0x000fe4000fffe13f */
[----:B------:R-:W-:Y:S02]  /*0740*/  @UP1 UIADD3 UR7, UR7, 0x1, URZ ;  /* 0x0000000107071890 */ /* 0x000fe4000fffe03f */
[----:B------:R-:W-:Y:S02]  /*0750*/  USEL UR16, UR13, UR5, !UP0 ;  /* 0x000000050d107287 */ /* 0x000fe4000c000000 */
[----:B------:R-:W-:Y:S02]  /*0760*/  @!UP5 UIADD3 UR7, -UR7, URZ, URZ ;  /* 0x0000003f0707d290 */ /* 0x000fe4000fffe13f */
[----:B------:R-:W-:Y:S02]  /*0770*/  UIMAD UR17, UR16, 0x70, URZ ;  /* 0x00000070101178a4 */ /* 0x000fe4000f8e023f */
[----:B------:R-:W-:-:S04]  /*0780*/  USEL UR7, UR13, UR7, !UP0 ;  /* 0x000000070d077287 */ /* 0x000fc8000c000000 */
[----:B------:R-:W-:Y:S01]  /*0790*/  MOV R6, UR17 ;  /* 0x0000001100067c02 */ /* 0x000fe20008000f00 */
[----:B------:R-:W-:-:S04]  /*07a0*/  USHF.R.S32.HI UR5, URZ, 0x1f, UR7 ;  /* 0x0000001f3f057899 */ /* 0x000fc80008011407 */
[----:B------:R-:W-:-:S04]  /*07b0*/  UIMAD UR5, UR5, UR14, URZ ;  /* 0x0000000e050572a4 */ /* 0x000fc8000f8e023f */
[----:B------:R-:W-:Y:S01]  /*07c0*/  UIMAD UR5, UR7, UR15, UR5 ;  /* 0x0000000f070572a4 */ /* 0x000fe2000f8e0205 */
[----:B------:R-:W-:Y:S02]  /*07d0*/  CS2R R102, SRZ ;  /* 0x0000000000667805 */ /* 0x000fe4000001ff00 */
[----:B--2---:R-:W-:Y:S02]  /*07e0*/  SHF.R.S32.HI R3, RZ, 0x1f, R7 ;  /* 0x0000001fff037819 */ /* 0x004fe40000011407 */
[----:B------:R-:W-:Y:S02]  /*07f0*/  IADD3 R4, P0, R7, UR17, RZ ;  /* 0x0000001107047c10 */ /* 0x000fe4000ff1e0ff */
[----:B------:R-:W-:Y:S02]  /*0800*/  SHF.R.S32.HI R7, RZ, 0x1f, R2 ;  /* 0x0000001fff077819 */ /* 0x000fe40000011402 */
[----:B------:R-:W-:Y:S02]  /*0810*/  LEA.HI.X.SX32 R5, R6, R3, 0x1, P0 ;  /* 0x0000000306057211 */ /* 0x000fe400000f0eff */
[----:B------:R-:W-:Y:S01]  /*0820*/  MOV R3, UR14 ;  /* 0x0000000e00037c02 */ /* 0x000fe20008000f00 */
[----:B0-----:R-:W-:-:S04]  /*0830*/  @P1 IMAD R6, R7, R12, RZ ;  /* 0x0000000c07061224 */ /* 0x001fc800078e02ff */
[----:B------:R-:W-:Y:S01]  /*0840*/  IMAD.WIDE.U32 R4, R3, UR7, R4 ;  /* 0x0000000703047c25 */ /* 0x000fe2000f8e0004 */
[----:B------:R-:W-:Y:S02]  /*0850*/  SHF.R.S32.HI R3, RZ, 0x1f, R35 ;  /* 0x0000001fff037819 */ /* 0x000fe40000011423 */
[C---:B------:R-:W-:Y:S01]  /*0860*/  IADD3 R43, R2.reuse, 0x88, RZ ;  /* 0x00000088022b7810 */ /* 0x040fe20007ffe0ff */
[----:B------:R-:W-:Y:S01]  /*0870*/  @P1 IMAD R13, R2, R13, R6 ;  /* 0x0000000d020d1224 */ /* 0x000fe200078e0206 */
[----:B------:R-:W-:Y:S02]  /*0880*/  IADD3 R7, R5, UR5, RZ ;  /* 0x0000000505077c10 */ /* 0x000fe4000fffe0ff */
[----:B------:R-:W-:Y:S02]  /*0890*/  CS2R R100, SRZ ;  /* 0x0000000000647805 */ /* 0x000fe4000001ff00 */
[----:B------:R-:W-:Y:S02]  /*08a0*/  @P1 MOV R6, R4 ;  /* 0x0000000400061202 */ /* 0x000fe40000000f00 */
[----:B------:R-:W-:-:S02]  /*08b0*/  CS2R R98, SRZ ;  /* 0x0000000000627805 */ /* 0x000fc4000001ff00 */
[----:B------:R-:W-:Y:S02]  /*08c0*/  ISETP.GE.AND.EX P4, PT, R3, UR19, PT, P4 ;  /* 0x0000001303007c0c */ /* 0x000fe4000bf86340 */
[C---:B------:R-:W-:Y:S01]  /*08d0*/  IADD3 R49, R2.reuse, 0x98, RZ ;  /* 0x0000009802317810 */ /* 0x040fe20007ffe0ff */
[----:B------:R-:W-:Y:S01]  /*08e0*/  @P1 IMAD.WIDE.U32 R8, R2, R12, R6 ;  /* 0x0000000c02081225 */ /* 0x000fe200078e0006 */
[----:B------:R-:W-:Y:S02]  /*08f0*/  ISETP.GT.U32.OR P4, PT, R0, 0x1bf, P4 ;  /* 0x000001bf0000780c */ /* 0x000fe40002784470 */
[----:B------:R-:W-:Y:S02]  /*0900*/  CS2R R96, SRZ ;  /* 0x0000000000607805 */ /* 0x000fe4000001ff00 */
[----:B------:R-:W-:Y:S01]  /*0910*/  IADD3 R51, R2, 0xa8, RZ ;  /* 0x000000a802337810 */ /* 0x000fe20007ffe0ff */
[----:B---3--:R-:W-:Y:S01]  /*0920*/  @!P3 IMAD R12, R25, R18, RZ ;  /* 0x00000012190cb224 */ /* 0x008fe200078e02ff */
[----:B------:R-:W-:Y:S01]  /*0930*/  @P1 IADD3 R9, R9, R13, RZ ;  /* 0x0000000d09091210 */ /* 0x000fe20007ffe0ff */
[----:B------:R-:W0:Y:S01]  /*0940*/  @!P2 LDC.64 R24, c[0x0][0x228] ;  /* 0x00008a00ff18ab82 */ /* 0x000e220000000a00 */
[C---:B------:R-:W-:Y:S01]  /*0950*/  @P1 SHF.L.U32 R121, R8.reuse, 0x2, RZ ;  /* 0x0000000208791819 */ /* 0x040fe200000006ff */
[----:B------:R-:W-:Y:S01]  /*0960*/  @!P3 IMAD R13, R23, R19, R12 ;  /* 0x00000013170db224 */ /* 0x000fe200078e020c */
[----:B------:R-:W-:-:S02]  /*0970*/  @P1 SHF.L.U64.HI R10, R8, 0x2, R9 ;  /* 0x00000002080a1819 */ /* 0x000fc40000010209 */
[----:B------:R-:W-:Y:S02]  /*0980*/  CS2R R94, SRZ ;  /* 0x00000000005e7805 */ /* 0x000fe4000001ff00 */
[----:B------:R-:W-:Y:S02]  /*0990*/  @!P3 MOV R8, R4 ;  /* 0x000000040008b202 */ /* 0x000fe40000000f00 */
[----:B------:R-:W-:Y:S02]  /*09a0*/  CS2R R92, SRZ ;  /* 0x00000000005c7805 */ /* 0x000fe4000001ff00 */
[----:B------:R-:W-:Y:S01]  /*09b0*/  @!P3 MOV R9, R7 ;  /* 0x000000070009b202 */ /* 0x000fe20000000f00 */
[----:B------:R-:W2:Y:S01]  /*09c0*/  @!P4 LDC.64 R26, c[0x0][0x288] ;  /* 0x0000a200ff1acb82 */ /* 0x000ea20000000a00 */
[----:B-1----:R-:W-:Y:S01]  /*09d0*/  @P1 IADD3 R36, P0, R121, R14, RZ ;  /* 0x0000000e79241210 */ /* 0x002fe20007f1e0ff */
[----:B----4-:R-:W-:Y:S01]  /*09e0*/  @!P2 IMAD R14, R11, R20, RZ ;  /* 0x000000140b0ea224 */ /* 0x010fe200078e02ff */
[----:B------:R-:W-:Y:S01]  /*09f0*/  @P1 IADD3 R120, P5, R121, R16, RZ ;  /* 0x0000001079781210 */ /* 0x000fe20007fbe0ff */
[----:B------:R-:W-:Y:S01]  /*0a00*/  @!P3 IMAD.WIDE.U32 R8, R23, R18, R8 ;  /* 0x000000121708b225 */ /* 0x000fe200078e0008 */
[----:B------:R-:W-:-:S02]  /*0a10*/  @P1 IADD3.X R37, R10, R15, RZ, P0, !PT ;  /* 0x0000000f0a251210 */ /* 0x000fc400007fe4ff */
[----:B------:R-:W-:Y:S02]  /*0a20*/  CS2R R88, SRZ ;  /* 0x0000000000587805 */ /* 0x000fe4000001ff00 */
[----:B------:R-:W-:Y:S01]  /*0a30*/  @P1 IADD3.X R121, R10, R17, RZ, P5, !PT ;  /* 0x000000110a791210 */ /* 0x000fe20002ffe4ff */
[----:B------:R-:W1:Y:S01]  /*0a40*/  @!P2 LDC.64 R22, c[0x0][0x230] ;  /* 0x00008c00ff16ab82 */ /* 0x000e620000000a00 */
[----:B------:R-:W-:Y:S01]  /*0a50*/  @!P3 IADD3 R9, R9, R13, RZ ;  /* 0x0000000d0909b210 */ /* 0x000fe20007ffe0ff */
[----:B------:R-:W-:Y:S01]  /*0a60*/  @!P2 IMAD R13, R33, R21, R14 ;  /* 0x00000015210da224 */ /* 0x000fe200078e020e */
[C---:B------:R-:W-:Y:S01]  /*0a70*/  @!P3 SHF.L.U32 R19, R8.reuse, 0x2, RZ ;  /* 0x000000020813b819 */ /* 0x040fe200000006ff */
[----:B------:R3:W-:Y:S01]  /*0a80*/  @P1 STL.64 [R1+0x28], R36 ;  /* 0x0000282401001387 */ /* 0x0007e20000100a00 */
[----:B------:R-:W-:Y:S02]  /*0a90*/  @!P3 SHF.L.U64.HI R12, R8, 0x2, R9 ;  /* 0x00000002080cb819 */ /* 0x000fe40000010209 */
[----:B------:R-:W-:-:S02]  /*0aa0*/  CS2R R90, SRZ ;  /* 0x00000000005a7805 */ /* 0x000fc4000001ff00 */
[----:B------:R-:W-:Y:S02]  /*0ab0*/  @!P2 MOV R8, R4 ;  /* 0x000000040008a202 */ /* 0x000fe40000000f00 */
[----:B------:R-:W-:Y:S02]  /*0ac0*/  CS2R R86, SRZ ;  /* 0x0000000000567805 */ /* 0x000fe4000001ff00 */
[----:B------:R-:W-:Y:S02]  /*0ad0*/  @!P2 MOV R9, R7 ;  /* 0x000000070009a202 */ /* 0x000fe40000000f00 */
[----:B------:R-:W-:Y:S02]  /*0ae0*/  CS2R R56, SRZ ;  /* 0x0000000000387805 */ /* 0x000fe4000001ff00 */
[----:B------:R-:W-:Y:S02]  /*0af0*/  @!P3 IADD3 R10, P5, R19, R28, RZ ;  /* 0x0000001c130ab210 */ /* 0x000fe40007fbe0ff */
[----:B------:R-:W-:-:S02]  /*0b00*/  CS2R R84, SRZ ;  /* 0x0000000000547805 */ /* 0x000fc4000001ff00 */
[----:B------:R-:W-:Y:S01]  /*0b10*/  @!P3 IADD3 R18, P6, R19, R30, RZ ;  /* 0x0000001e1312b210 */ /* 0x000fe20007fde0ff */
[----:B------:R-:W-:Y:S01]  /*0b20*/  @!P2 IMAD.WIDE.U32 R8, R33, R20, R8 ;  /* 0x000000142108a225 */ /* 0x000fe200078e0008 */
[C---:B------:R-:W-:Y:S02]  /*0b30*/  @!P3 IADD3.X R11, R12.reuse, R29, RZ, P5, !PT ;  /* 0x0000001d0c0bb210 */ /* 0x040fe40002ffe4ff */
[----:B------:R-:W-:Y:S02]  /*0b40*/  CS2R R62, SRZ ;  /* 0x00000000003e7805 */ /* 0x000fe4000001ff00 */
[----:B------:R-:W-:Y:S01]  /*0b50*/  @!P3 IADD3.X R19, R12, R31, RZ, P6, !PT ;  /* 0x0000001f0c13b210 */ /* 0x000fe200037fe4ff */
[----:B------:R-:W4:Y:S01]  /*0b60*/  @!P4 LDC.64 R28, c[0x0][0x230] ;  /* 0x00008c00ff1ccb82 */ /* 0x000f220000000a00 */
[----:B------:R-:W-:Y:S01]  /*0b70*/  @!P2 IADD3 R9, R9, R13, RZ ;  /* 0x0000000d0909a210 */ /* 0x000fe20007ffe0ff */
[----:B------:R3:W4:Y:S01]  /*0b80*/  @!P3 LDG.E.64 R104, desc[UR22][R10.64] ;  /* 0x000000160a68b981 */ /* 0x000722000c1e1b00 */
[----:B------:R-:W-:-:S02]  /*0b90*/  @!P2 SHF.L.U32 R21, R8, 0x2, RZ ;  /* 0x000000020815a819 */ /* 0x000fc400000006ff */
[----:B-----5:R-:W-:Y:S02]  /*0ba0*/  CS2R R60, SRZ ;  /* 0x00000000003c7805 */ /* 0x020fe4000001ff00 */
[----:B------:R-:W-:Y:S01]  /*0bb0*/  @!P2 SHF.L.U64.HI R14, R8, 0x2, R9 ;  /* 0x00000002080ea819 */ /* 0x000fe20000010209 */
[----:B--2---:R-:W-:Y:S01]  /*0bc0*/  @!P4 IMAD R8, R3, R26, RZ ;  /* 0x0000001a0308c224 */ /* 0x004fe200078e02ff */
[----:B------:R-:W-:Y:S02]  /*0bd0*/  @!P4 MOV R9, R7 ;  /* 0x000000070009c202 */ /* 0x000fe40000000f00 */
[----:B------:R-:W-:Y:S02]  /*0be0*/  CS2R R64, SRZ ;  /* 0x0000000000407805 */ /* 0x000fe4000001ff00 */
[----:B-1----:R-:W-:Y:S01]  /*0bf0*/  @!P2 IADD3 R12, P5, R21, R22, RZ ;  /* 0x00000016150ca210 */ /* 0x002fe20007fbe0ff */
[----:B------:R-:W-:Y:S01]  /*0c00*/  @!P4 IMAD R3, R35, R27, R8 ;  /* 0x0000001b2303c224 */ /* 0x000fe200078e0208 */
[----:B------:R-:W-:-:S02]  /*0c10*/  @!P4 MOV R8, R4 ;  /* 0x000000040008c202 */ /* 0x000fc40000000f00 */
[----:B------:R-:W-:Y:S02]  /*0c20*/  CS2R R76, SRZ ;  /* 0x00000000004c7805 */ /* 0x000fe4000001ff00 */
[----:B------:R-:W-:Y:S02]  /*0c30*/  @!P2 IADD3.X R13, R14, R23, RZ, P5, !PT ;  /* 0x000000170e0da210 */ /* 0x000fe40002ffe4ff */
[C---:B------:R-:W-:Y:S01]  /*0c40*/  IADD3 R74, R2.reuse, 0x28, RZ ;  /* 0x00000028024a7810 */ /* 0x040fe20007ffe0ff */
[----:B------:R-:W-:Y:S01]  /*0c50*/  @!P4 IMAD.WIDE.U32 R8, R35, R26, R8 ;  /* 0x0000001a2308c225 */ /* 0x000fe200078e0008 */
[----:B0-----:R-:W-:Y:S02]  /*0c60*/  @!P2 IADD3 R20, P6, R21, R24, RZ ;  /* 0x000000181514a210 */ /* 0x001fe40007fde0ff */
[----:B---3--:R-:W-:Y:S01]  /*0c70*/  CS2R R10, SRZ ;  /* 0x00000000000a7805 */ /* 0x008fe2000001ff00 */
[----:B------:R-:W2:Y:S01]  /*0c80*/  @!P2 LDG.E.64 R102, desc[UR22][R12.64] ;  /* 0x000000160c66a981 */ /* 0x000ea2000c1e1b00 */
[----:B------:R-:W-:Y:S01]  /*0c90*/  IADD3 R37, R2, 0x70, RZ ;  /* 0x0000007002257810 */ /* 0x000fe20007ffe0ff */
[----:B------:R-:W0:Y:S01]  /*0ca0*/  @!P4 LDC.64 R26, c[0x0][0x228] ;  /* 0x00008a00ff1acb82 */ /* 0x000e220000000a00 */
[----:B------:R-:W-:-:S02]  /*0cb0*/  @!P4 IADD3 R9, R9, R3, RZ ;  /* 0x000000030909c210 */ /* 0x000fc40007ffe0ff */
[----:B------:R-:W-:Y:S02]  /*0cc0*/  IADD3 R73, R2, 0x30, RZ ;  /* 0x0000003002497810 */ /* 0x000fe40007ffe0ff */
[----:B------:R-:W-:Y:S02]  /*0cd0*/  CS2R R124, SRZ ;  /* 0x00000000007c7805 */ /* 0x000fe4000001ff00 */
[C---:B------:R-:W-:Y:S02]  /*0ce0*/  @!P4 SHF.L.U32 R23, R8.reuse, 0x2, RZ ;  /* 0x000000020817c819 */ /* 0x040fe400000006ff */
[----:B------:R-:W-:Y:S02]  /*0cf0*/  CS2R R106, SRZ ;  /* 0x00000000006a7805 */ /* 0x000fe4000001ff00 */
[----:B------:R-:W-:Y:S02]  /*0d00*/  @!P4 SHF.L.U64.HI R22, R8, 0x2, R9 ;  /* 0x000000020816c819 */ /* 0x000fe40000010209 */
[----:B------:R-:W-:-:S02]  /*0d10*/  CS2R R8, SRZ ;  /* 0x0000000000087805 */ /* 0x000fc4000001ff00 */
[----:B------:R-:W-:Y:S02]  /*0d20*/  @!P2 IADD3.X R21, R14, R25, RZ, P6, !PT ;  /* 0x000000190e15a210 */ /* 0x000fe400037fe4ff */
[----:B------:R-:W-:Y:S02]  /*0d30*/  CS2R R108, SRZ ;  /* 0x00000000006c7805 */ /* 0x000fe4000001ff00 */
[----:B------:R-:W-:Y:S02]  /*0d40*/  ISETP.GE.U32.AND P0, PT, R37, UR18, PT ;  /* 0x0000001225007c0c */ /* 0x000fe4000bf06070 */
[----:B------:R-:W-:Y:S02]  /*0d50*/  CS2R R110, SRZ ;  /* 0x00000000006e7805 */ /* 0x000fe4000001ff00 */
[----:B------:R-:W-:Y:S01]  /*0d60*/  SHF.R.S32.HI R17, RZ, 0x1f, R37 ;  /* 0x0000001fff117819 */ /* 0x000fe20000011425 */
[----:B------:R1:W3:Y:S01]  /*0d70*/  @!P3 LDG.E.64 R8, desc[UR22][R18.64] ;  /* 0x000000161208b981 */ /* 0x0002e2000c1e1b00 */
[----:B------:R-:W-:-:S02]  /*0d80*/  ISETP.GE.U32.AND P5, PT, R39, UR18, PT ;  /* 0x0000001227007c0c */ /* 0x000fc4000bfa6070 */
[----:B------:R-:W-:Y:S02]  /*0d90*/  CS2R R112, SRZ ;  /* 0x0000000000707805 */ /* 0x000fe4000001ff00 */
[----:B------:R-:W-:Y:S01]  /*0da0*/  ISETP.GE.AND.EX P0, PT, R17, UR19, PT, P0 ;  /* 0x0000001311007c0c */ /* 0x000fe2000bf06300 */
[----:B------:R0:W2:Y:S01]  /*0db0*/  @!P2 LDG.E.64 R10, desc[UR22][R20.64] ;  /* 0x00000016140aa981 */ /* 0x0000a2000c1e1b00 */
[----:B------:R-:W-:Y:S01]  /*0dc0*/  SHF.R.S32.HI R3, RZ, 0x1f, R39 ;  /* 0x0000001fff037819 */ /* 0x000fe20000011427 */
[----:B------:R-:W-:Y:S01]  /*0dd0*/  ULDC.64 UR6, c[0x0][0x248] ;  /* 0x0000920000067ab9 */ /* 0x000fe20000000a00 */
[----:B------:R-:W-:Y:S02]  /*0de0*/  ISETP.GT.U32.OR P0, PT, R0, 0x1bf, P0 ;  /* 0x000001bf0000780c */ /* 0x000fe40000704470 */
[----:B------:R-:W-:Y:S02]  /*0df0*/  ISETP.GE.AND.EX P5, PT, R3, UR19, PT, P5 ;  /* 0x0000001303007c0c */ /* 0x000fe4000bfa6350 */
[----:B------:R-:W-:-:S02]  /*0e00*/  ISETP.GE.U32.AND P3, PT, R41, UR18, PT ;  /* 0x0000001229007c0c */ /* 0x000fc4000bf66070 */
[----:B------:R-:W-:-:S07]  /*0e10*/  ISETP.GT.U32.OR P5, PT, R0, 0x1bf, P5 ;  /* 0x000001bf0000780c */ /* 0x000fce0002fa4470 */
[----:B------:R-:W0:Y:S01]  /*0e20*/  @!P0 LDC.64 R30, c[0x0][0x288] ;  /* 0x0000a200ff1e8b82 */ /* 0x000e220000000a00 */
[----:B------:R-:W-:-:S04]  /*0e30*/  SHF.R.S32.HI R25, RZ, 0x1f, R41 ;  /* 0x0000001fff197819 */ /* 0x000fc80000011429 */
[----:B------:R-:W-:-:S03]  /*0e40*/  ISETP.GE.AND.EX P3, PT, R25, UR19, PT, P3 ;  /* 0x0000001319007c0c */ /* 0x000fc6000bf66330 */
[----:B------:R-:W0:Y:S01]  /*0e50*/  @!P5 LDC.64 R32, c[0x0][0x288] ;  /* 0x0000a200ff20db82 */ /* 0x000e220000000a00 */
[----:B------:R-:W-:Y:S02]  /*0e60*/  ISETP.GT.U32.OR P3, PT, R0, 0x1bf, P3 ;  /* 0x000001bf0000780c */ /* 0x000fe40001f64470 */
[C---:B----4-:R-:W-:Y:S02]  /*0e70*/  @!P4 IADD3 R14, P6, R23.reuse, R28, RZ ;  /* 0x0000001c170ec210 */ /* 0x050fe40007fde0ff */
[----:B-1----:R-:W-:Y:S02]  /*0e80*/  @!P0 MOV R18, R4 ;  /* 0x0000000400128202 */ /* 0x002fe40000000f00 */
[----:B------:R-:W-:Y:S01]  /*0e90*/  @!P0 MOV R19, R7 ;  /* 0x0000000700138202 */ /* 0x000fe20000000f00 */
[----:B------:R-:W1:Y:S01]  /*0ea0*/  @!P5 LDC.64 R34, c[0x0][0x230] ;  /* 0x00008c00ff22db82 */ /* 0x000e620000000a00 */
[----:B------:R-:W-:Y:S02]  /*0eb0*/  @!P4 IADD3.X R15, R22, R29, RZ, P6, !PT ;  /* 0x0000001d160fc210 */ /* 0x000fe400037fe4ff */
[----:B0-----:R-:W-:Y:S01]  /*0ec0*/  @!P4 IADD3 R16, P6, R23, R26, RZ ;  /* 0x0000001a1710c210 */ /* 0x001fe20007fde0ff */
[----:B------:R-:W-:-:S04]  /*0ed0*/  @!P0 IMAD R24, R17, R30, RZ ;  /* 0x0000001e11188224 */ /* 0x000fc800078e02ff */
[----:B------:R-:W0:Y:S01]  /*0ee0*/  @!P0 LDC.64 R28, c[0x0][0x230] ;  /* 0x00008c00ff1c8b82 */ /* 0x000e220000000a00 */
[----:B------:R-:W-:Y:S01]  /*0ef0*/  @!P0 IMAD.WIDE.U32 R18, R37, R30, R18 ;  /* 0x0000001e25128225 */ /* 0x000fe200078e0012 */
[----:B------:R-:W-:Y:S01]  /*0f00*/  ISETP.GE.U32.AND P2, PT, R43, UR18, PT ;  /* 0x000000122b007c0c */ /* 0x000fe2000bf46070 */
[----:B------:R4:W5:Y:S02]  /*0f10*/  @!P4 LDG.E.64 R100, desc[UR22][R14.64] ;  /* 0x000000160e64c981 */ /* 0x000964000c1e1b00 */
[----:B------:R-:W-:-:S03]  /*0f20*/  @!P0 IMAD R23, R37, R31, R24 ;  /* 0x0000001f25178224 */ /* 0x000fc600078e0218 */
[----:B------:R-:W1:Y:S08]  /*0f30*/  @!P3 LDC.64 R36, c[0x0][0x288] ;  /* 0x0000a200ff24bb82 */ /* 0x000e700000000a00 */
[----:B------:R-:W1:Y:S01]  /*0f40*/  @!P0 LDC.64 R30, c[0x0][0x228] ;  /* 0x00008a00ff1e8b82 */ /* 0x000e620000000a00 */
[----:B------:R-:W-:Y:S01]  /*0f50*/  @!P4 IADD3.X R17, R22, R27, RZ, P6, !PT ;  /* 0x0000001b1611c210 */ /* 0x000fe200037fe4ff */
[----:B------:R-:W-:Y:S01]  /*0f60*/  @!P5 IMAD R22, R3, R32, RZ ;  /* 0x000000200316d224 */ /* 0x000fe200078e02ff */
[----:B------:R-:W-:-:S02]  /*0f70*/  SHF.R.S32.HI R3, RZ, 0x1f, R43 ;  /* 0x0000001fff037819 */ /* 0x000fc4000001142b */
[----:B------:R-:W-:Y:S02]  /*0f80*/  @!P0 IADD3 R19, R19, R23, RZ ;  /* 0x0000001713138210 */ /* 0x000fe40007ffe0ff */
[C---:B------:R-:W-:Y:S02]  /*0f90*/  @!P0 SHF.L.U32 R23, R18.reuse, 0x2, RZ ;  /* 0x0000000212178819 */ /* 0x040fe400000006ff */
[----:B------:R-:W-:Y:S02]  /*0fa0*/  @!P5 MOV R12, R4 ;  /* 0x00000004000cd202 */ /* 0x000fe40000000f00 */
[----:B------:R-:W-:Y:S02]  /*0fb0*/  @!P5 MOV R13, R7 ;  /* 0x00000007000dd202 */ /* 0x000fe40000000f00 */
[----:B------:R-:W-:Y:S02]  /*0fc0*/  ISETP.GE.AND.EX P2, PT, R3, UR19, PT, P2 ;  /* 0x0000001303007c0c */ /* 0x000fe4000bf46320 */
[----:B------:R-:W-:Y:S01]  /*0fd0*/  @!P0 SHF.L.U64.HI R24, R18, 0x2, R19 ;  /* 0x0000000212188819 */ /* 0x000fe20000010213 */
[----:B------:R-:W-:Y:S01]  /*0fe0*/  @!P5 IMAD R27, R39, R33, R22 ;  /* 0x00000021271bd224 */ /* 0x000fe200078e0216 */
[----:B0-----:R-:W-:Y:S01]  /*0ff0*/  @!P0 IADD3 R18, P6, R23, R28, RZ ;  /* 0x0000001c17128210 */ /* 0x001fe20007fde0ff */
[----:B------:R-:W-:Y:S01]  /*1000*/  @!P5 IMAD.WIDE.U32 R12, R39, R32, R12 ;  /* 0x00000020270cd225 */ /* 0x000fe200078e000c */
[----:B------:R-:W-:Y:S01]  /*1010*/  ISETP.GT.U32.OR P2, PT, R0, 0x1bf, P2 ;  /* 0x000001bf0000780c */ /* 0x000fe20001744470 */
[----:B------:R-:W0:Y:S01]  /*1020*/  @!P5 LDC.64 R32, c[0x0][0x228] ;  /* 0x00008a00ff20db82 */ /* 0x000e220000000a00 */
[----:B------:R-:W-:Y:S01]  /*1030*/  @!P0 IADD3.X R19, R24, R29, RZ, P6, !PT ;  /* 0x0000001d18138210 */ /* 0x000fe200037fe4ff */
[----:B-1----:R-:W-:Y:S01]  /*1040*/  @!P3 IMAD R20, R25, R36, RZ ;  /* 0x000000241914b224 */ /* 0x002fe200078e02ff */
[----:B------:R-:W-:-:S02]  /*1050*/  @!P5 IADD3 R13, R13, R27, RZ ;  /* 0x0000001b0d0dd210 */ /* 0x000fc40007ffe0ff */
[----:B------:R-:W-:Y:S01]  /*1060*/  @!P0 IADD3 R22, P6, R23, R30, RZ ;  /* 0x0000001e17168210 */ /* 0x000fe20007fde0ff */
[----:B------:R-:W-:Y:S01]  /*1070*/  @!P3 IMAD R29, R41, R37, R20 ;  /* 0x00000025291db224 */ /* 0x000fe200078e0214 */
[----:B------:R-:W-:Y:S01]  /*1080*/  @!P3 MOV R20, R4 ;  /* 0x000000040014b202 */ /* 0x000fe20000000f00 */
[----:B------:R-:W1:Y:S01]  /*1090*/  @!P3 LDC.64 R38, c[0x0][0x230] ;  /* 0x00008c00ff26bb82 */ /* 0x000e620000000a00 */
[----:B------:R-:W-:Y:S01]  /*10a0*/  @!P3 MOV R21, R7 ;  /* 0x000000070015b202 */ /* 0x000fe20000000f00 */
[----:B------:R-:W5:Y:S01]  /*10b0*/  @!P0 LDG.E.64 R98, desc[UR22][R18.64] ;  /* 0x0000001612628981 */ /* 0x000f62000c1e1b00 */
[----:B------:R-:W-:Y:S02]  /*10c0*/  @!P0 IADD3.X R23, R24, R31, RZ, P6, !PT ;  /* 0x0000001f18178210 */ /* 0x000fe400037fe4ff */
[C---:B------:R-:W-:Y:S02]  /*10d0*/  @!P5 SHF.L.U32 R31, R12.reuse, 0x2, RZ ;  /* 0x000000020c1fd819 */ /* 0x040fe400000006ff */
[----:B------:R-:W-:-:S02]  /*10e0*/  @!P5 SHF.L.U64.HI R24, R12, 0x2, R13 ;  /* 0x000000020c18d819 */ /* 0x000fc4000001020d */
[----:B------:R-:W-:Y:S01]  /*10f0*/  CS2R R12, SRZ ;  /* 0x00000000000c7805 */ /* 0x000fe2000001ff00 */
[----:B------:R-:W-:Y:S01]  /*1100*/  @!P3 IMAD.WIDE.U32 R20, R41, R36, R20 ;  /* 0x000000242914b225 */ /* 0x000fe200078e0014 */
[----:B------:R-:W-:Y:S01]  /*1110*/  IADD3 R41, R2, 0x90, RZ ;  /* 0x0000009002297810 */ /* 0x000fe20007ffe0ff */
[----:B------:R-:W4:Y:S01]  /*1120*/  @!P2 LDC.64 R36, c[0x0][0x288] ;  /* 0x0000a200ff24ab82 */ /* 0x000f220000000a00 */
[----:B------:R-:W-:Y:S02]  /*1130*/  @!P5 IADD3 R26, P6, R31, R34, RZ ;  /* 0x000000221f1ad210 */ /* 0x000fe40007fde0ff */
[----:B------:R4:W5:Y:S01]  /*1140*/  @!P4 LDG.E.64 R12, desc[UR22][R16.64] ;  /* 0x00000016100cc981 */ /* 0x000962000c1e1b00 */
[----:B------:R-:W-:Y:S02]  /*1150*/  ISETP.GE.U32.AND P4, PT, R41, UR18, PT ;  /* 0x0000001229007c0c */ /* 0x000fe4000bf86070 */
[----:B------:R-:W-:Y:S02]  /*1160*/  SHF.R.S32.HI R25, RZ, 0x1f, R41 ;  /* 0x0000001fff197819 */ /* 0x000fe40000011429 */
[----:B------:R-:W-:-:S02]  /*1170*/  @!P5 IADD3.X R27, R24, R35, RZ, P6, !PT ;  /* 0x00000023181bd210 */ /* 0x000fc400037fe4ff */
[----:B------:R-:W-:Y:S01]  /*1180*/  ISETP.GE.AND.EX P4, PT, R25, UR19, PT, P4 ;  /* 0x0000001319007c0c */ /* 0x000fe2000bf86340 */
[----:B------:R-:W4:Y:S01]  /*1190*/  @!P3 LDC.64 R34, c[0x0][0x228] ;  /* 0x00008a00ff22bb82 */ /* 0x000f220000000a00 */
[----:B0-----:R-:W-:Y:S01]  /*11a0*/  @!P5 IADD3 R30, P6, R31, R32, RZ ;  /* 0x000000201f1ed210 */ /* 0x001fe20007fde0ff */
[----:B------:R-:W5:Y:S01]  /*11b0*/  @!P5 LDG.E.64 R96, desc[UR22][R26.64] ;  /* 0x000000161a60d981 */ /* 0x000f62000c1e1b00 */
[----:B------:R-:W-:Y:S02]  /*11c0*/  ISETP.GT.U32.OR P4, PT, R0, 0x1bf, P4 ;  /* 0x000001bf0000780c */ /* 0x000fe40002784470 */
[----:B------:R-:W-:Y:S02]  /*11d0*/  @!P3 IADD3 R21, R21, R29, RZ ;  /* 0x0000001d1515b210 */ /* 0x000fe40007ffe0ff */
[----:B------:R-:W-:Y:S02]  /*11e0*/  @!P3 SHF.L.U32 R29, R20, 0x2, RZ ;  /* 0x00000002141db819 */ /* 0x000fe400000006ff */
[----:B------:R-:W-:-:S02]  /*11f0*/  @!P5 IADD3.X R31, R24, R33, RZ, P6, !PT ;  /* 0x00000021181fd210 */ /* 0x000fc400037fe4ff */
[----:B------:R-:W-:Y:S02]  /*1200*/  @!P3 SHF.L.U64.HI R24, R20, 0x2, R21 ;  /* 0x000000021418b819 */ /* 0x000fe40000010215 */
[----:B-1----:R-:W-:Y:S01]  /*1210*/  @!P3 IADD3 R20, P6, R29, R38, RZ ;  /* 0x000000261d14b210 */ /* 0x002fe20007fde0ff */
[----:B----4-:R-:W-:Y:S01]  /*1220*/  @!P2 IMAD R14, R3, R36, RZ ;  /* 0x00000024030ea224 */ /* 0x010fe200078e02ff */
[----:B------:R-:W-:Y:S02]  /*1230*/  @!P2 MOV R16, R4 ;  /* 0x000000040010a202 */ /* 0x000fe40000000f00 */
[----:B------:R-:W-:Y:S02]  /*1240*/  @!P3 IADD3.X R21, R24, R39, RZ, P6, !PT ;  /* 0x000000271815b210 */ /* 0x000fe400037fe4ff */
[----:B------:R-:W0:Y:S01]  /*1250*/  @!P4 LDC.64 R38, c[0x0][0x288] ;  /* 0x0000a200ff26cb82 */ /* 0x000e220000000a00 */
[----:B------:R-:W-:Y:S01]  /*1260*/  @!P2 MOV R17, R7 ;  /* 0x000000070011a202 */ /* 0x000fe20000000f00 */
[----:B------:R-:W-:Y:S01]  /*1270*/  @!P2 IMAD R3, R43, R37, R14 ;  /* 0x000000252b03a224 */ /* 0x000fe200078e020e */
[----:B------:R-:W-:-:S02]  /*1280*/  CS2R R14, SRZ ;  /* 0x00000000000e7805 */ /* 0x000fc4000001ff00 */
[----:B------:R-:W-:Y:S01]  /*1290*/  @!P4 MOV R19, R7 ;  /* 0x000000070013c202 */ /* 0x000fe20000000f00 */
[----:B------:R-:W5:Y:S01]  /*12a0*/  @!P3 LDG.E.64 R94, desc[UR22][R20.64] ;  /* 0x00000016145eb981 */ /* 0x000f62000c1e1b00 */
[----:B------:R-:W-:Y:S01]  /*12b0*/  @!P2 IMAD.WIDE.U32 R16, R43, R36, R16 ;  /* 0x000000242b10a225 */ /* 0x000fe200078e0010 */
[----:B------:R-:W-:Y:S01]  /*12c0*/  @!P3 IADD3 R28, P6, R29, R34, RZ ;  /* 0x000000221d1cb210 */ /* 0x000fe20007fde0ff */
[----:B------:R-:W1:Y:S01]  /*12d0*/  @!P2 LDC.64 R36, c[0x0][0x228] ;  /* 0x00008a00ff24ab82 */ /* 0x000e620000000a00 */
[----:B------:R4:W5:Y:S01]  /*12e0*/  @!P0 LDG.E.64 R14, desc[UR22][R22.64] ;  /* 0x00000016160e8981 */ /* 0x000962000c1e1b00 */
[----:B------:R-:W-:Y:S02]  /*12f0*/  ISETP.GE.U32.AND P0, PT, R49, UR18, PT ;  /* 0x0000001231007c0c */ /* 0x000fe4000bf06070 */
[----:B------:R-:W-:Y:S02]  /*1300*/  @!P2 IADD3 R17, R17, R3, RZ ;  /* 0x000000031111a210 */ /* 0x000fe40007ffe0ff */
[----:B------:R-:W-:-:S02]  /*1310*/  SHF.R.S32.HI R3, RZ, 0x1f, R49 ;  /* 0x0000001fff037819 */ /* 0x000fc40000011431 */
[----:B------:R-:W-:Y:S01]  /*1320*/  @!P3 IADD3.X R29, R24, R35, RZ, P6, !PT ;  /* 0x00000023181db210 */ /* 0x000fe200037fe4ff */
[----:B------:R-:W3:Y:S01]  /*1330*/  @!P4 LDC.64 R42, c[0x0][0x230] ;  /* 0x00008c00ff2acb82 */ /* 0x000ee20000000a00 */
[----:B------:R-:W-:-:S07]  /*1340*/  ISETP.GE.AND.EX P0, PT, R3, UR19, PT, P0 ;  /* 0x0000001303007c0c */ /* 0x000fce000bf06300 */
[----:B------:R-:W4:Y:S01]  /*1350*/  @!P2 LDC.64 R34, c[0x0][0x230] ;  /* 0x00008c00ff22ab82 */ /* 0x000f220000000a00 */
[----:B------:R-:W-:Y:S01]  /*1360*/  ISETP.GT.U32.OR P0, PT, R0, 0x1bf, P0 ;  /* 0x000001bf0000780c */ /* 0x000fe20000704470 */
[----:B0-----:R-:W-:Y:S01]  /*1370*/  @!P4 IMAD R18, R25, R38, RZ ;  /* 0x000000261912c224 */ /* 0x001fe200078e02ff */
[----:B------:R-:W-:-:S03]  /*1380*/  @!P2 SHF.L.U32 R33, R16, 0x2, RZ ;  /* 0x000000021021a819 */ /* 0x000fc600000006ff */
[C---:B------:R-:W-:Y:S01]  /*1390*/  @!P4 IMAD R25, R41.reuse, R39, R18 ;  /* 0x000000272919c224 */ /* 0x040fe200078e0212 */
[----:B------:R-:W-:Y:S02]  /*13a0*/  @!P4 MOV R18, R4 ;  /* 0x000000040012c202 */ /* 0x000fe40000000f00 */
[----:B------:R-:W-:Y:S02]  /*13b0*/  @!P2 SHF.L.U64.HI R32, R16, 0x2, R17 ;  /* 0x000000021020a819 */ /* 0x000fe40000010211 */
[----:B------:R-:W-:Y:S01]  /*13c0*/  CS2R R16, SRZ ;  /* 0x0000000000107805 */ /* 0x000fe2000001ff00 */
[----:B------:R-:W-:Y:S02]  /*13d0*/  @!P4 IMAD.WIDE.U32 R18, R41, R38, R18 ;  /* 0x000000262912c225 */ /* 0x000fe400078e0012 */
[----:B------:R-:W0:Y:S03]  /*13e0*/  @!P0 LDC.64 R46, c[0x0][0x288] ;  /* 0x0000a200ff2e8b82 */ /* 0x000e260000000a00 */
[----:B------:R0:W5:Y:S01]  /*13f0*/  @!P5 LDG.E.64 R16, desc[UR22][R30.64] ;  /* 0x000000161e10d981 */ /* 0x000162000c1e1b00 */
[----:B------:R-:W-:-:S02]  /*1400*/  @!P4 IADD3 R19, R19, R25, RZ ;  /* 0x000000191313c210 */ /* 0x000fc40007ffe0ff */
[C---:B-1----:R-:W-:Y:S02]  /*1410*/  @!P2 IADD3 R24, P6, R33.reuse, R36, RZ ;  /* 0x000000242118a210 */ /* 0x042fe40007fde0ff */
[----:B------:R-:W1:Y:S01]  /*1420*/  @!P4 LDC.64 R38, c[0x0][0x228] ;  /* 0x00008a00ff26cb82 */ /* 0x000e620000000a00 */
[----:B----4-:R-:W-:Y:S02]  /*1430*/  @!P2 IADD3 R22, P5, R33, R34, RZ ;  /* 0x000000222116a210 */ /* 0x010fe40007fbe0ff */
[----:B------:R-:W-:Y:S02]  /*1440*/  @!P4 SHF.L.U32 R45, R18, 0x2, RZ ;  /* 0x00000002122dc819 */ /* 0x000fe400000006ff */
[----:B------:R-:W-:Y:S02]  /*1450*/  @!P2 IADD3.X R23, R32, R35, RZ, P5, !PT ;  /* 0x000000232017a210 */ /* 0x000fe40002ffe4ff */
[----:B------:R-:W-:Y:S01]  /*1460*/  ISETP.GE.U32.AND P5, PT, R51, UR18, PT ;  /* 0x0000001233007c0c */ /* 0x000fe2000bfa6070 */
[----:B------:R-:W4:Y:S01]  /*1470*/  @!P0 LDC.64 R40, c[0x0][0x230] ;  /* 0x00008c00ff288b82 */ /* 0x000f220000000a00 */
[----:B------:R-:W-:-:S02]  /*1480*/  SHF.R.S32.HI R35, RZ, 0x1f, R51 ;  /* 0x0000001fff237819 */ /* 0x000fc40000011433 */
[----:B------:R-:W-:Y:S02]  /*1490*/  CS2R R20, SRZ ;  /* 0x0000000000147805 */ /* 0x000fe4000001ff00 */
[----:B------:R-:W-:Y:S02]  /*14a0*/  @!P4 SHF.L.U64.HI R34, R18, 0x2, R19 ;  /* 0x000000021222c819 */ /* 0x000fe40000010213 */
[----:B------:R-:W-:Y:S02]  /*14b0*/  CS2R R18, SRZ ;  /* 0x0000000000127805 */ /* 0x000fe4000001ff00 */
[----:B------:R-:W-:Y:S01]  /*14c0*/  @!P2 IADD3.X R25, R32, R37, RZ, P6, !PT ;  /* 0x000000252019a210 */ /* 0x000fe200037fe4ff */
[----:B------:R-:W5:Y:S01]  /*14d0*/  @!P2 LDG.E.64 R92, desc[UR22][R22.64] ;  /* 0x00000016165ca981 */ /* 0x000f62000c1e1b00 */
[----:B------:R-:W-:Y:S01]  /*14e0*/  ISETP.GE.AND.EX P5, PT, R35, UR19, PT, P5 ;  /* 0x0000001323007c0c */ /* 0x000fe2000bfa6350 */
[----:B0-----:R-:W-:Y:S01]  /*14f0*/  @!P0 IMAD R26, R3, R46, RZ ;  /* 0x0000002e031a8224 */ /* 0x001fe200078e02ff */
[----:B------:R-:W-:Y:S01]  /*1500*/  IADD3 R37, R2, 0xb8, RZ ;  /* 0x000000b802257810 */ /* 0x000fe20007ffe0ff */
[----:B------:R0:W5:Y:S01]  /*1510*/  @!P3 LDG.E.64 R18, desc[UR22][R28.64] ;  /* 0x000000161c12b981 */ /* 0x000162000c1e1b00 */
[----:B------:R-:W-:Y:S01]  /*1520*/  ISETP.GT.U32.OR P5, PT, R0, 0x1bf, P5 ;  /* 0x000001bf0000780c */ /* 0x000fe20002fa4470 */
[----:B------:R-:W2:Y:S01]  /*1530*/  @!P0 LDC.64 R30, c[0x0][0x228] ;  /* 0x00008a00ff1e8b82 */ /* 0x000ea20000000a00 */
[----:B------:R-:W-:Y:S01]  /*1540*/  ISETP.GE.U32.AND P3, PT, R37, UR18, PT ;  /* 0x0000001225007c0c */ /* 0x000fe2000bf66070 */
[----:B------:R2:W5:Y:S01]  /*1550*/  @!P2 LDG.E.64 R20, desc[UR22][R24.64] ;  /* 0x000000161814a981 */ /* 0x000562000c1e1b00 */
[----:B------:R-:W-:-:S04]  /*1560*/  SHF.R.S32.HI R50, RZ, 0x1f, R37 ;  /* 0x0000001fff327819 */ /* 0x000fc80000011425 */
[----:B------:R-:W-:Y:S01]  /*1570*/  ISETP.GE.AND.EX P3, PT, R50, UR19, PT, P3 ;  /* 0x0000001332007c0c */ /* 0x000fe2000bf66330 */
[----:B------:R-:W-:-:S03]  /*1580*/  @!P0 IMAD R3, R49, R47, R26 ;  /* 0x0000002f31038224 */ /* 0x000fc600078e021a */
[----:B------:R-:W-:Y:S01]  /*1590*/  ISETP.GT.U32.OR P3, PT, R0, 0x1bf, P3 ;  /* 0x000001bf0000780c */ /* 0x000fe20001f64470 */
[----:B------:R-:W2:Y:S01]  /*15a0*/  @!P5 LDC.64 R32, c[0x0][0x288] ;  /* 0x0000a200ff20db82 */ /* 0x000ea20000000a00 */
[----:B------:R-:W-:Y:S02]  /*15b0*/  @!P0 MOV R26, R4 ;  /* 0x00000004001a8202 */ /* 0x000fe40000000f00 */
[----:B------:R-:W-:Y:S02]  /*15c0*/  @!P0 MOV R27, R7 ;  /* 0x00000007001b8202 */ /* 0x000fe40000000f00 */
[----:B---3--:R-:W-:Y:S01]  /*15d0*/  @!P4 IADD3 R42, P6, R45, R42, RZ ;  /* 0x0000002a2d2ac210 */ /* 0x008fe20007fde0ff */
[----:B------:R-:W-:-:S03]  /*15e0*/  @!P0 IMAD.WIDE.U32 R26, R49, R46, R26 ;  /* 0x0000002e311a8225 */ /* 0x000fc600078e001a */
[----:B------:R-:W-:Y:S02]  /*15f0*/  @!P4 IADD3.X R43, R34, R43, RZ, P6, !PT ;  /* 0x0000002b222bc210 */ /* 0x000fe400037fe4ff */
[----:B-1----:R-:W-:Y:S01]  /*1600*/  @!P4 IADD3 R44, P6, R45, R38, RZ ;  /* 0x000000262d2cc210 */ /* 0x002fe20007fde0ff */
[----:B0-----:R-:W0:Y:S01]  /*1610*/  @!P3 LDC.64 R28, c[0x0][0x288] ;  /* 0x0000a200ff1cbb82 */ /* 0x001e220000000a00 */
[----:B------:R-:W-:Y:S01]  /*1620*/  @!P0 IADD3 R27, R27, R3, RZ ;  /* 0x000000031b1b8210 */ /* 0x000fe20007ffe0ff */
[----:B------:R1:W5:Y:S01]  /*1630*/  @!P4 LDG.E.64 R90, desc[UR22][R42.64] ;  /* 0x000000162a5ac981 */ /* 0x000362000c1e1b00 */
[----:B------:R-:W-:Y:S02]  /*1640*/  @!P0 SHF.L.U32 R3, R26, 0x2, RZ ;  /* 0x000000021a038819 */ /* 0x000fe400000006ff */
[----:B------:R-:W-:Y:S02]  /*1650*/  @!P4 IADD3.X R45, R34, R39, RZ, P6, !PT ;  /* 0x00000027222dc210 */ /* 0x000fe400037fe4ff */
[----:B------:R-:W-:-:S02]  /*1660*/  @!P0 SHF.L.U64.HI R36, R26, 0x2, R27 ;  /* 0x000000021a248819 */ /* 0x000fc4000001021b */
[----:B----4-:R-:W-:Y:S01]  /*1670*/  @!P0 IADD3 R40, P2, R3, R40, RZ ;  /* 0x0000002803288210 */ /* 0x010fe20007f5e0ff */
[----:B------:R-:W3:Y:S01]  /*1680*/  @!P5 LDC.64 R26, c[0x0][0x230] ;  /* 0x00008c00ff1adb82 */ /* 0x000ee20000000a00 */
[----:B------:R-:W-:Y:S02]  /*1690*/  IADD3 R39, R2, 0xc8, RZ ;  /* 0x000000c802277810 */ /* 0x000fe40007ffe0ff */
[----:B------:R-:W-:Y:S02]  /*16a0*/  @!P0 IADD3.X R41, R36, R41, RZ, P2, !PT ;  /* 0x0000002924298210 */ /* 0x000fe400017fe4ff */
[----:B------:R-:W-:Y:S02]  /*16b0*/  ISETP.GE.U32.AND P2, PT, R39, UR18, PT ;  /* 0x0000001227007c0c */ /* 0x000fe4000bf46070 */
[----:B------:R-:W-:Y:S01]  /*16c0*/  SHF.R.S32.HI R48, RZ, 0x1f, R39 ;  /* 0x0000001fff307819 */ /* 0x000fe20000011427 */
[----:B--2---:R-:W-:Y:S01]  /*16d0*/  @!P5 IMAD R38, R35, R32, RZ ;  /* 0x000000202326d224 */ /* 0x004fe200078e02ff */
[----:B------:R-:W-:Y:S01]  /*16e0*/  @!P5 MOV R22, R4 ;  /* 0x000000040016d202 */ /* 0x000fe20000000f00 */
[----:B------:R-:W2:Y:S01]  /*16f0*/  @!P5 LDC.64 R34, c[0x0][0x228] ;  /* 0x00008a00ff22db82 */ /* 0x000ea20000000a00 */
[----:B------:R-:W-:Y:S01]  /*1700*/  ISETP.GE.AND.EX P2, PT, R48, UR19, PT, P2 ;  /* 0x0000001330007c0c */ /* 0x000fe2000bf46320 */
[----:B------:R-:W5:Y:S01]  /*1710*/  @!P0 LDG.E.64 R88, desc[UR22][R40.64] ;  /* 0x0000001628588981 */ /* 0x000f62000c1e1b00 */
[----:B------:R-:W-:-:S02]  /*1720*/  @!P5 MOV R23, R7 ;  /* 0x000000070017d202 */ /* 0x000fc40000000f00 */
[----:B------:R-:W-:Y:S02]  /*1730*/  ISETP.GT.U32.OR P2, PT, R0, 0x1bf, P2 ;  /* 0x000001bf0000780c */ /* 0x000fe40001744470 */
[----:B------:R-:W-:Y:S01]  /*1740*/  @!P0 IADD3 R30, P6, R3, R30, RZ ;  /* 0x0000001e031e8210 */ /* 0x000fe20007fde0ff */
[C---:B------:R-:W-:Y:S02]  /*1750*/  @!P5 IMAD R3, R51.reuse, R33, R38 ;  /* 0x000000213303d224 */ /* 0x040fe400078e0226 */
[----:B------:R-:W-:-:S04]  /*1760*/  @!P5 IMAD.WIDE.U32 R32, R51, R32, R22 ;  /* 0x000000203320d225 */ /* 0x000fc800078e0016 */
[----:B0-----:R-:W-:Y:S01]  /*1770*/  @!P3 IMAD R24, R50, R28, RZ ;  /* 0x0000001c3218b224 */ /* 0x001fe200078e02ff */
[----:B------:R-:W-:Y:S01]  /*1780*/  @!P5 IADD3 R23, R33, R3, RZ ;  /* 0x000000032117d210 */ /* 0x000fe20007ffe0ff */
[----:B------:R-:W0:Y:S02]  /*1790*/  @!P3 LDC.64 R50, c[0x0][0x230] ;  /* 0x00008c00ff32bb82 */ /* 0x000e240000000a00 */
[----:B------:R-:W-:Y:S01]  /*17a0*/  @!P3 IMAD R47, R37, R29, R24 ;  /* 0x0000001d252fb224 */ /* 0x000fe200078e0218 */
[----:B------:R-:W-:Y:S02]  /*17b0*/  CS2R R24, SRZ ;  /* 0x0000000000187805 */ /* 0x000fe4000001ff00 */
[----:B------:R-:W-:Y:S02]  /*17c0*/  @!P0 IADD3.X R31, R36, R31, RZ, P6, !PT ;  /* 0x0000001f241f8210 */ /* 0x000fe400037fe4ff */
[C---:B------:R-:W-:Y:S02]  /*17d0*/  @!P5 SHF.L.U32 R3, R32.reuse, 0x2, RZ ;  /* 0x000000022003d819 */ /* 0x040fe400000006ff */
[----:B------:R-:W-:Y:S01]  /*17e0*/  @!P5 SHF.L.U64.HI R46, R32, 0x2, R23 ;  /* 0x00000002202ed819 */ /* 0x000fe20000010217 */
[----:B------:R-:W-:Y:S01]  /*17f0*/  STL [R1+0xa8], R104 ;  /* 0x0000a86801007387 */ /* 0x000fe20000100800 */
[----:B------:R-:W4:Y:S01]  /*1800*/  @!P2 LDC.64 R32, c[0x0][0x288] ;  /* 0x0000a200ff20ab82 */ /* 0x000f220000000a00 */
[----:B------:R-:W-:-:S02]  /*1810*/  IADD3 R38, R2, 0xd0, RZ ;  /* 0x000000d002267810 */ /* 0x000fc40007ffe0ff */
[----:B------:R-:W-:Y:S04]  /*1820*/  STL [R1+0xa4], R105 ;  /* 0x0000a46901007387 */ /* 0x000fe80000100800 */
[----:B------:R3:W5:Y:S01]  /*1830*/  @!P0 LDG.E.64 R24, desc[UR22][R30.64] ;  /* 0x000000161e188981 */ /* 0x000762000c1e1b00 */
[----:B------:R-:W-:Y:S02]  /*1840*/  ISETP.GE.U32.AND P0, PT, R38, UR18, PT ;  /* 0x0000001226007c0c */ /* 0x000fe4000bf06070 */
[----:B------:R-:W-:Y:S02]  /*1850*/  CS2R R22, SRZ ;  /* 0x0000000000167805 */ /* 0x000fe4000001ff00 */
[----:B--2---:R-:W-:Y:S01]  /*1860*/  @!P5 IADD3 R34, P6, R3, R34, RZ ;  /* 0x000000220322d210 */ /* 0x004fe20007fde0ff */
[----:B-1----:R-:W1:Y:S03]  /*1870*/  @!P2 LDC.64 R42, c[0x0][0x228] ;  /* 0x00008a00ff2aab82 */ /* 0x002e660000000a00 */
[----:B------:R2:W5:Y:S01]  /*1880*/  @!P4 LDG.E.64 R22, desc[UR22][R44.64] ;  /* 0x000000162c16c981 */ /* 0x000562000c1e1b00 */
[----:B---3--:R-:W-:-:S02]  /*1890*/  @!P3 MOV R30, R4 ;  /* 0x00000004001eb202 */ /* 0x008fc40000000f00 */
[----:B------:R-:W-:Y:S01]  /*18a0*/  @!P3 MOV R31, R7 ;  /* 0x00000007001fb202 */ /* 0x000fe20000000f00 */
[----:B------:R-:W-:Y:S01]  /*18b0*/  STL.64 [R1+0xb0], R8 ;  /* 0x0000b00801007387 */ /* 0x000fe20000100a00 */
[----:B------:R-:W-:Y:S01]  /*18c0*/  @!P5 IADD3.X R35, R46, R35, RZ, P6, !PT ;  /* 0x000000232e23d210 */ /* 0x000fe200037fe4ff */
[----:B--2---:R-:W2:Y:S02]  /*18d0*/  @!P2 LDC.64 R44, c[0x0][0x230] ;  /* 0x00008c00ff2cab82 */ /* 0x004ea40000000a00 */
[----:B------:R-:W-:Y:S04]  /*18e0*/  STL.64 [R1+0xb8], R102 ;  /* 0x0000b86601007387 */ /* 0x000fe80000100a00 */
[----:B------:R3:W-:Y:S01]  /*18f0*/  STL.64 [R1+0xc0], R10 ;  /* 0x0000c00a01007387 */ /* 0x0007e20000100a00 */
[----:B------:R-:W-:-:S02]  /*1900*/  @!P5 IADD3 R36, P4, R3, R26, RZ ;  /* 0x0000001a0324d210 */ /* 0x000fc40007f9e0ff */
[----:B---3--:R-:W-:-:S04]  /*1910*/  SHF.R.S32.HI R10, RZ, 0x1f, R38 ;  /* 0x0000001fff0a7819 */ /* 0x008fc80000011426 */
[----:B------:R-:W-:-:S04]  /*1920*/  ISETP.GE.AND.EX P0, PT, R10, UR19, PT, P0 ;  /* 0x000000130a007c0c */ /* 0x000fc8000bf06300 */
[----:B------:R-:W-:Y:S02]  /*1930*/  ISETP.GT.U32.OR P0, PT, R0, 0x1bf, P0 ;  /* 0x000001bf0000780c */ /* 0x000fe40000704470 */
[----:B------:R-:W-:Y:S01]  /*1940*/  IADD3 R3, R2, 0xd8, RZ ;  /* 0x000000d802037810 */ /* 0x000fe20007ffe0ff */
[----:B------:R-:W-:Y:S01]  /*1950*/  @!P3 IMAD.WIDE.U32 R28, R37, R28, R30 ;  /* 0x0000001c251cb225 */ /* 0x000fe200078e001e */
[----:B------:R-:W-:Y:S02]  /*1960*/  @!P5 IADD3.X R37, R46, R27, RZ, P4, !PT ;  /* 0x0000001b2e25d210 */ /* 0x000fe400027fe4ff */
[----:B------:R-:W-:Y:S02]  /*1970*/  ISETP.GE.U32.AND P4, PT, R3, UR18, PT ;  /* 0x0000001203007c0c */ /* 0x000fe4000bf86070 */
[----:B------:R-:W-:Y:S01]  /*1980*/  SHF.R.S32.HI R9, RZ, 0x1f, R3 ;  /* 0x0000001fff097819 */ /* 0x000fe20000011403 */
[----:B----4-:R-:W-:Y:S01]  /*1990*/  @!P2 IMAD R26, R48, R32, RZ ;  /* 0x00000020301aa224 */ /* 0x010fe200078e02ff */
[----:B------:R-:W-:Y:S01]  /*19a0*/  @!P3 IADD3 R27, R29, R47, RZ ;  /* 0x0000002f1d1bb210 */ /* 0x000fe20007ffe0ff */
[----:B------:R-:W5:Y:S01]  /*19b0*/  @!P5 LDG.E.64 R86, desc[UR22][R36.64] ;  /* 0x000000162456d981 */ /* 0x000f62000c1e1b00 */
[----:B------:R-:W-:Y:S01]  /*19c0*/  ISETP.GE.AND.EX P4, PT, R9, UR19, PT, P4 ;  /* 0x0000001309007c0c */ /* 0x000fe2000bf86340 */
[----:B------:R-:W3:Y:S01]  /*19d0*/  @!P3 LDC.64 R46, c[0x0][0x228] ;  /* 0x00008a00ff2ebb82 */ /* 0x000ee20000000a00 */
[----:B------:R-:W-:Y:S01]  /*19e0*/  @!P3 SHF.L.U64.HI R40, R28, 0x2, R27 ;  /* 0x000000021c28b819 */ /* 0x000fe2000001021b */
[----:B------:R-:W-:Y:S01]  /*19f0*/  @!P2 IMAD R49, R39, R33, R26 ;  /* 0x000000212731a224 */ /* 0x000fe200078e021a */
[----:B------:R-:W-:-:S02]  /*1a00*/  ISETP.GT.U32.OR P4, PT, R0, 0x1bf, P4 ;  /* 0x000001bf0000780c */ /* 0x000fc40002784470 */
[----:B------:R-:W-:-:S03]  /*1a10*/  CS2R R26, SRZ ;  /* 0x00000000001a7805 */ /* 0x000fc6000001ff00 */
[----:B------:R-:W4:Y:S03]  /*1a20*/  @!P0 LDC.64 R30, c[0x0][0x288] ;  /* 0x0000a200ff1e8b82 */ /* 0x000f260000000a00 */
[----:B------:R0:W5:Y:S01]  /*1a30*/  @!P5 LDG.E.64 R26, desc[UR22][R34.64] ;  /* 0x00000016221ad981 */ /* 0x000162000c1e1b00 */
[----:B------:R-:W-:-:S04]  /*1a40*/  @!P3 SHF.L.U32 R41, R28, 0x2, RZ ;  /* 0x000000021c29b819 */ /* 0x000fc800000006ff */
[----:B------:R-:W1:Y:S01]  /*1a50*/  @!P4 LDC.64 R28, c[0x0][0x288] ;  /* 0x0000a200ff1ccb82 */ /* 0x000e620000000a00 */
[----:B0-----:R-:W-:Y:S02]  /*1a60*/  @!P2 MOV R34, R4 ;  /* 0x000000040022a202 */ /* 0x001fe40000000f00 */
[----:B------:R-:W-:Y:S02]  /*1a70*/  @!P2 MOV R35, R7 ;  /* 0x000000070023a202 */ /* 0x000fe40000000f00 */
[----:B------:R-:W-:-:S03]  /*1a80*/  @!P3 IADD3 R50, P6, R41, R50, RZ ;  /* 0x000000322932b210 */ /* 0x000fc60007fde0ff */
[----:B------:R-:W0:Y:S01]  /*1a90*/  @!P0 LDC.64 R36, c[0x0][0x228] ;  /* 0x00008a00ff248b82 */ /* 0x000e220000000a00 */
[----:B------:R-:W-:Y:S01]  /*1aa0*/  @!P2 IMAD.WIDE.U32 R32, R39, R32, R34 ;  /* 0x000000202720a225 */ /* 0x000fe200078e0022 */
[----:B------:R-:W-:-:S04]  /*1ab0*/  @!P3 IADD3.X R51, R40, R51, RZ, P6, !PT ;  /* 0x000000332833b210 */ /* 0x000fc800037fe4ff */
[----:B------:R-:W-:Y:S02]  /*1ac0*/  @!P2 IADD3 R33, R33, R49, RZ ;  /* 0x000000312121a210 */ /* 0x000fe40007ffe0ff */
[----:B------:R-:W0:Y:S01]  /*1ad0*/  @!P0 LDC.64 R34, c[0x0][0x230] ;  /* 0x00008c00ff228b82 */ /* 0x000e220000000a00 */
[----:B---3--:R-:W-:Y:S01]  /*1ae0*/  @!P3 IADD3 R46, P6, R41, R46, RZ ;  /* 0x0000002e292eb210 */ /* 0x008fe20007fde0ff */
[----:B----4-:R-:W-:Y:S01]  /*1af0*/  @!P0 IMAD R41, R10, R30, RZ ;  /* 0x0000001e0a298224 */ /* 0x010fe200078e02ff */
[C---:B------:R-:W-:Y:S01]  /*1b00*/  @!P2 SHF.L.U32 R39, R32.reuse, 0x2, RZ ;  /* 0x000000022027a819 */ /* 0x040fe200000006ff */
[----:B------:R-:W5:Y:S01]  /*1b10*/  @!P3 LDG.E.64 R84, desc[UR22][R50.64] ;  /* 0x000000163254b981 */ /* 0x000f62000c1e1b00 */
[----:B------:R-:W-:Y:S02]  /*1b20*/  @!P2 SHF.L.U64.HI R52, R32, 0x2, R33 ;  /* 0x000000022034a819 */ /* 0x000fe40000010221 */
[----:B------:R-:W-:Y:S02]  /*1b30*/  @!P0 MOV R32, R4 ;  /* 0x0000000400208202 */ /* 0x000fe40000000f00 */
[----:B------:R-:W-:Y:S01]  /*1b40*/  @!P0 MOV R33, R7 ;  /* 0x0000000700218202 */ /* 0x000fe20000000f00 */
[----:B------:R-:W-:Y:S01]  /*1b50*/  @!P0 IMAD R49, R38, R31, R41 ;  /* 0x0000001f26318224 */ /* 0x000fe200078e0229 */
[----:B------:R-:W-:-:S02]  /*1b60*/  @!P3 IADD3.X R47, R40, R47, RZ, P6, !PT ;  /* 0x0000002f282fb210 */ /* 0x000fc400037fe4ff */
[C---:B--2---:R-:W-:Y:S01]  /*1b70*/  @!P2 IADD3 R44, P6, R39.reuse, R44, RZ ;  /* 0x0000002c272ca210 */ /* 0x044fe20007fde0ff */
[----:B------:R-:W2:Y:S01]  /*1b80*/  @!P4 LDC.64 R40, c[0x0][0x230] ;  /* 0x00008c00ff28cb82 */ /* 0x000ea20000000a00 */
[----:B------:R-:W-:Y:S02]  /*1b90*/  @!P0 IMAD.WIDE.U32 R30, R38, R30, R32 ;  /* 0x0000001e261e8225 */ /* 0x000fe400078e0020 */
[C---:B------:R-:W-:Y:S02]  /*1ba0*/  @!P2 IADD3.X R45, R52.reuse, R45, RZ, P6, !PT ;  /* 0x0000002d342da210 */ /* 0x040fe400037fe4ff */
[----:B-1----:R-:W-:Y:S02]  /*1bb0*/  @!P2 IADD3 R42, P6, R39, R42, RZ ;  /* 0x0000002a272aa210 */ /* 0x002fe40007fde0ff */
[----:B------:R-:W-:Y:S01]  /*1bc0*/  @!P0 IADD3 R31, R31, R49, RZ ;  /* 0x000000311f1f8210 */ /* 0x000fe20007ffe0ff */
[----:B------:R-:W-:Y:S01]  /*1bd0*/  @!P4 IMAD R54, R9, R28, RZ ;  /* 0x0000001c0936c224 */ /* 0x000fe200078e02ff */
[----:B------:R-:W-:Y:S01]  /*1be0*/  @!P2 IADD3.X R43, R52, R43, RZ, P6, !PT ;  /* 0x0000002b342ba210 */ /* 0x000fe200037fe4ff */
[----:B------:R-:W1:Y:S01]  /*1bf0*/  @!P4 LDC.64 R38, c[0x0][0x228] ;  /* 0x00008a00ff26cb82 */ /* 0x000e620000000a00 */
[C---:B------:R-:W-:Y:S01]  /*1c00*/  @!P0 SHF.L.U32 R49, R30.reuse, 0x2, RZ ;  /* 0x000000021e318819 */ /* 0x040fe200000006ff */
[----:B------:R3:W5:Y:S01]  /*1c10*/  @!P2 LDG.E.64 R62, desc[UR22][R44.64] ;  /* 0x000000162c3ea981 */ /* 0x000762000c1e1b00 */
[----:B------:R-:W-:-:S02]  /*1c20*/  @!P0 SHF.L.U64.HI R52, R30, 0x2, R31 ;  /* 0x000000021e348819 */ /* 0x000fc4000001021f */
[----:B------:R-:W-:Y:S02]  /*1c30*/  @!P4 MOV R30, R4 ;  /* 0x00000004001ec202 */ /* 0x000fe40000000f00 */
[----:B------:R-:W-:Y:S01]  /*1c40*/  @!P4 MOV R31, R7 ;  /* 0x00000007001fc202 */ /* 0x000fe20000000f00 */
[----:B------:R-:W-:Y:S01]  /*1c50*/  @!P4 IMAD R53, R3, R29, R54 ;  /* 0x0000001d0335c224 */ /* 0x000fe200078e0236 */
[----:B0-----:R-:W-:Y:S01]  /*1c60*/  @!P0 IADD3 R34, P6, R49, R34, RZ ;  /* 0x0000002231228210 */ /* 0x001fe20007fde0ff */
[----:B------:R-:W-:-:S03]  /*1c70*/  @!P4 IMAD.WIDE.U32 R28, R3, R28, R30 ;  /* 0x0000001c031cc225 */ /* 0x000fc600078e001e */
[----:B------:R-:W-:Y:S02]  /*1c80*/  @!P0 IADD3.X R35, R52, R35, RZ, P6, !PT ;  /* 0x0000002334238210 */ /* 0x000fe400037fe4ff */
[----:B------:R-:W-:Y:S02]  /*1c90*/  @!P0 IADD3 R36, P6, R49, R36, RZ ;  /* 0x0000002431248210 */ /* 0x000fe40007fde0ff */
[----:B------:R-:W-:Y:S02]  /*1ca0*/  @!P4 IADD3 R29, R29, R53, RZ ;  /* 0x000000351d1dc210 */ /* 0x000fe40007ffe0ff */
[----:B------:R-:W-:Y:S02]  /*1cb0*/  IADD3 R48, R2, 0xe0, RZ ;  /* 0x000000e002307810 */ /* 0x000fe40007ffe0ff */
[----:B------:R-:W-:Y:S02]  /*1cc0*/  CS2R R30, SRZ ;  /* 0x00000000001e7805 */ /* 0x000fe4000001ff00 */
[----:B------:R-:W-:Y:S01]  /*1cd0*/  @!P4 SHF.L.U32 R3, R28, 0x2, RZ ;  /* 0x000000021c03c819 */ /* 0x000fe200000006ff */
[----:B------:R-:W5:Y:S01]  /*1ce0*/  @!P0 LDG.E.64 R60, desc[UR22][R34.64] ;  /* 0x00000016223c8981 */ /* 0x000f62000c1e1b00 */
[----:B------:R-:W-:-:S02]  /*1cf0*/  @!P0 IADD3.X R37, R52, R37, RZ, P6, !PT ;  /* 0x0000002534258210 */ /* 0x000fc400037fe4ff */
[----:B------:R-:W-:Y:S01]  /*1d00*/  @!P4 SHF.L.U64.HI R28, R28, 0x2, R29 ;  /* 0x000000021c1cc819 */ /* 0x000fe2000001021d */
[----:B------:R-:W5:Y:S01]  /*1d10*/  @!P2 LDG.E.64 R30, desc[UR22][R42.64] ;  /* 0x000000162a1ea981 */ /* 0x000f62000c1e1b00 */
[----:B--2---:R-:W-:-:S04]  /*1d20*/  @!P4 IADD3 R40, P6, R3, R40, RZ ;  /* 0x000000280328c210 */ /* 0x004fc80007fde0ff */
[----:B------:R-:W-:-:S05]  /*1d30*/  @!P4 IADD3.X R41, R28, R41, RZ, P6, !PT ;  /* 0x000000291c29c210 */ /* 0x000fca00037fe4ff */
[----:B------:R-:W2:Y:S01]  /*1d40*/  @!P4 LDG.E.64 R56, desc[UR22][R40.64] ;  /* 0x000000162838c981 */ /* 0x000ea2000c1e1b00 */
[----:B------:R-:W-:Y:S02]  /*1d50*/  ISETP.GE.U32.AND P5, PT, R48, UR18, PT ;  /* 0x0000001230007c0c */ /* 0x000fe4000bfa6070 */
[----:B------:R-:W-:-:S04]  /*1d60*/  SHF.R.S32.HI R8, RZ, 0x1f, R48 ;  /* 0x0000001fff087819 */ /* 0x000fc80000011430 */
[----:B------:R-:W-:-:S04]  /*1d70*/  ISETP.GE.AND.EX P5, PT, R8, UR19, PT, P5 ;  /* 0x0000001308007c0c */ /* 0x000fc8000bfa6350 */
[----:B------:R-:W-:-:S13]  /*1d80*/  ISETP.GT.U32.OR P5, PT, R0, 0x1bf, P5 ;  /* 0x000001bf0000780c */ /* 0x000fda0002fa4470 */
[----:B------:R-:W0:Y:S01]  /*1d90*/  @!P5 LDC.64 R32, c[0x0][0x288] ;  /* 0x0000a200ff20db82 */ /* 0x000e220000000a00 */
[----:B-1----:R-:W-:Y:S02]  /*1da0*/  @!P4 IADD3 R38, P6, R3, R38, RZ ;  /* 0x000000260326c210 */ /* 0x002fe40007fde0ff */
[----:B------:R-:W-:Y:S02]  /*1db0*/  @!P5 MOV R29, R7 ;  /* 0x00000007001dd202 */ /* 0x000fe40000000f00 */
[----:B------:R-:W-:Y:S02]  /*1dc0*/  @!P4 IADD3.X R39, R28, R39, RZ, P6, !PT ;  /* 0x000000271c27c210 */ /* 0x000fe400037fe4ff */
[----:B------:R-:W-:Y:S01]  /*1dd0*/  @!P5 MOV R28, R4 ;  /* 0x00000004001cd202 */ /* 0x000fe20000000f00 */
[----:B---3--:R-:W1:Y:S01]  /*1de0*/  @!P5 LDC.64 R44, c[0x0][0x230] ;  /* 0x00008c00ff2cdb82 */ /* 0x008e620000000a00 */
[C---:B------:R-:W-:Y:S02]  /*1df0*/  IADD3 R49, R2.reuse, 0xe8, RZ ;  /* 0x000000e802317810 */ /* 0x040fe40007ffe0ff */
[----:B------:R-:W-:-:S05]  /*1e00*/  IADD3 R51, R2, 0xf0, RZ ;  /* 0x000000f002337810 */ /* 0x000fca0007ffe0ff */
[----:B------:R-:W3:Y:S01]  /*1e10*/  @!P5 LDC.64 R52, c[0x0][0x228] ;  /* 0x00008a00ff34db82 */ /* 0x000ee20000000a00 */
[----:B0-----:R-:W-:-:S04]  /*1e20*/  @!P5 IMAD R3, R8, R32, RZ ;  /* 0x000000200803d224 */ /* 0x001fc800078e02ff */
[C---:B------:R-:W-:Y:S02]  /*1e30*/  @!P5 IMAD R3, R48.reuse, R33, R3 ;  /* 0x000000213003d224 */ /* 0x040fe400078e0203 */
[----:B------:R-:W-:Y:S01]  /*1e40*/  @!P5 IMAD.WIDE.U32 R32, R48, R32, R28 ;  /* 0x000000203020d225 */ /* 0x000fe200078e001c */
[----:B------:R-:W-:Y:S02]  /*1e50*/  CS2R R28, SRZ ;  /* 0x00000000001c7805 */ /* 0x000fe4000001ff00 */
[----:B------:R-:W-:-:S04]  /*1e60*/  SHF.R.S32.HI R8, RZ, 0x1f, R49 ;  /* 0x0000001fff087819 */ /* 0x000fc80000011431 */
[----:B------:R0:W5:Y:S01]  /*1e70*/  @!P3 LDG.E.64 R28, desc[UR22][R46.64] ;  /* 0x000000162e1cb981 */ /* 0x000162000c1e1b00 */
[----:B------:R-:W-:Y:S02]  /*1e80*/  ISETP.GE.U32.AND P3, PT, R49, UR18, PT ;  /* 0x0000001231007c0c */ /* 0x000fe4000bf66070 */
[----:B------:R-:W-:Y:S02]  /*1e90*/  ISETP.GE.U32.AND P2, PT, R51, UR18, PT ;  /* 0x0000001233007c0c */ /* 0x000fe4000bf46070 */
[----:B------:R-:W-:Y:S02]  /*1ea0*/  ISETP.GE.AND.EX P3, PT, R8, UR19, PT, P3 ;  /* 0x0000001308007c0c */ /* 0x000fe4000bf66330 */
[----:B------:R-:W-:Y:S02]  /*1eb0*/  SHF.R.S32.HI R10, RZ, 0x1f, R51 ;  /* 0x0000001fff0a7819 */ /* 0x000fe40000011433 */
[----:B------:R-:W-:Y:S02]  /*1ec0*/  ISETP.GT.U32.OR P3, PT, R0, 0x1bf, P3 ;  /* 0x000001bf0000780c */ /* 0x000fe40001f64470 */
[----:B------:R-:W-:-:S02]  /*1ed0*/  ISETP.GE.AND.EX P2, PT, R10, UR19, PT, P2 ;  /* 0x000000130a007c0c */ /* 0x000fc4000bf46320 */
[----:B------:R-:W-:Y:S02]  /*1ee0*/  @!P5 IADD3 R3, R33, R3, RZ ;  /* 0x000000032103d210 */ /* 0x000fe40007ffe0ff */
[----:B------:R-:W-:Y:S02]  /*1ef0*/  ISETP.GT.U32.OR P2, PT, R0, 0x1bf, P2 ;  /* 0x000001bf0000780c */ /* 0x000fe40001744470 */
[C---:B------:R-:W-:Y:S02]  /*1f00*/  @!P5 SHF.L.U32 R55, R32.reuse, 0x2, RZ ;  /* 0x000000022037d819 */ /* 0x040fe400000006ff */
[----:B------:R-:W-:Y:S02]  /*1f10*/  @!P5 SHF.L.U64.HI R48, R32, 0x2, R3 ;  /* 0x000000022030d819 */ /* 0x000fe40000010203 */
[----:B------:R-:W-:Y:S01]  /*1f20*/  CS2R R32, SRZ ;  /* 0x0000000000207805 */ /* 0x000fe2000001ff00 */
[----:B0-----:R-:W0:Y:S05]  /*1f30*/  @!P3 LDC.64 R46, c[0x0][0x288] ;  /* 0x0000a200ff2ebb82 */ /* 0x001e2a0000000a00 */
[----:B------:R4:W5:Y:S01]  /*1f40*/  @!P0 LDG.E.64 R32, desc[UR22][R36.64] ;  /* 0x0000001624208981 */ /* 0x000962000c1e1b00 */
[----:B------:R-:W-:-:S02]  /*1f50*/  CS2R R34, SRZ ;  /* 0x0000000000227805 */ /* 0x000fc4000001ff00 */
[----:B------:R-:W0:Y:S04]  /*1f60*/  @!P3 LDC.64 R42, c[0x0][0x230] ;  /* 0x00008c00ff2abb82 */ /* 0x000e280000000a00 */
[----:B------:R0:W5:Y:S04]  /*1f70*/  @!P4 LDG.E.64 R34, desc[UR22][R38.64] ;  /* 0x000000162622c981 */ /* 0x000168000c1e1b00 */
[----:B----4-:R-:W4:Y:S01]  /*1f80*/  @!P2 LDC.64 R36, c[0x0][0x288] ;  /* 0x0000a200ff24ab82 */ /* 0x010f220000000a00 */
[C---:B-1----:R-:W-:Y:S02]  /*1f90*/  @!P5 IADD3 R44, P4, R55.reuse, R44, RZ ;  /* 0x0000002c372cd210 */ /* 0x042fe40007f9e0ff */
[----:B---3--:R-:W-:-:S05]  /*1fa0*/  @!P5 IADD3 R52, P6, R55, R52, RZ ;  /* 0x000000343734d210 */ /* 0x008fca0007fde0ff */
[----:B------:R-:W1:Y:S01]  /*1fb0*/  @!P3 LDC.64 R40, c[0x0][0x228] ;  /* 0x00008a00ff28bb82 */ /* 0x000e620000000a00 */
[----:B0-----:R-:W-:Y:S01]  /*1fc0*/  @!P3 IMAD R50, R8, R46, RZ ;  /* 0x0000002e0832b224 */ /* 0x001fe200078e02ff */
[----:B------:R-:W-:Y:S02]  /*1fd0*/  @!P3 MOV R38, R4 ;  /* 0x000000040026b202 */ /* 0x000fe40000000f00 */
[----:B------:R-:W-:Y:S01]  /*1fe0*/  @!P3 MOV R39, R7 ;  /* 0x000000070027b202 */ /* 0x000fe20000000f00 */
[C---:B------:R-:W-:Y:S01]  /*1ff0*/  @!P3 IMAD R55, R49.reuse, R47, R50 ;  /* 0x0000002f3137b224 */ /* 0x040fe200078e0232 */
[C---:B------:R-:W-:Y:S02]  /*2000*/  @!P5 IADD3.X R45, R48.reuse, R45, RZ, P4, !PT ;  /* 0x0000002d302dd210 */ /* 0x040fe400027fe4ff */
[----:B------:R-:W-:Y:S01]  /*2010*/  @!P5 IADD3.X R53, R48, R53, RZ, P6, !PT ;  /* 0x000000353035d210 */ /* 0x000fe200037fe4ff */
[----:B------:R-:W-:Y:S02]  /*2020*/  @!P3 IMAD.WIDE.U32 R46, R49, R46, R38 ;  /* 0x0000002e312eb225 */ /* 0x000fe400078e0026 */
[----:B------:R-:W3:Y:S02]  /*2030*/  @!P5 LDG.E.64 R64, desc[UR22][R44.64] ;  /* 0x000000162c40d981 */ /* 0x000ee4000c1e1b00 */
[----:B----4-:R-:W-:Y:S01]  /*2040*/  @!P2 IMAD R48, R10, R36, RZ ;  /* 0x000000240a30a224 */ /* 0x010fe200078e02ff */
[----:B------:R-:W-:-:S02]  /*2050*/  @!P3 IADD3 R47, R47, R55, RZ ;  /* 0x000000372f2fb210 */ /* 0x000fc40007ffe0ff */
[C---:B------:R-:W-:Y:S02]  /*2060*/  @!P3 SHF.L.U32 R55, R46.reuse, 0x2, RZ ;  /* 0x000000022e37b819 */ /* 0x040fe400000006ff */
[----:B------:R-:W-:Y:S02]  /*2070*/  @!P2 MOV R49, R7 ;  /* 0x000000070031a202 */ /* 0x000fe40000000f00 */
[----:B------:R-:W-:Y:S01]  /*2080*/  @!P3 IADD3 R42, P6, R55, R42, RZ ;  /* 0x0000002a372ab210 */ /* 0x000fe20007fde0ff */
[----:B--2---:R0:W-:Y:S02]  /*2090*/  STL.64 [R1+0x48], R56 ;  /* 0x0000483801007387 */ /* 0x0041e40000100a00 */
[----:B0-----:R-:W-:Y:S01]  /*20a0*/  @!P2 IMAD R57, R51, R37, R48 ;  /* 0x000000253339a224 */ /* 0x001fe200078e0230 */
[----:B------:R-:W-:Y:S02]  /*20b0*/  @!P2 MOV R48, R4 ;  /* 0x000000040030a202 */ /* 0x000fe40000000f00 */
[----:B------:R-:W-:-:S02]  /*20c0*/  @!P3 SHF.L.U64.HI R56, R46, 0x2, R47 ;  /* 0x000000022e38b819 */ /* 0x000fc4000001022f */
[----:B------:R-:W-:Y:S01]  /*20d0*/  IADD3 R3, R2, 0xb0, RZ ;  /* 0x000000b002037810 */ /* 0x000fe20007ffe0ff */
[----:B------:R-:W-:Y:S01]  /*20e0*/  @!P2 IMAD.WIDE.U32 R36, R51, R36, R48 ;  /* 0x000000243324a225 */ /* 0x000fe200078e0030 */
[C---:B------:R-:W-:Y:S01]  /*20f0*/  @!P3 IADD3.X R43, R56.reuse, R43, RZ, P6, !PT ;  /* 0x0000002b382bb210 */ /* 0x040fe200037fe4ff */
[----:B------:R-:W0:Y:S01]  /*2100*/  @!P2 LDC.64 R46, c[0x0][0x230] ;  /* 0x00008c00ff2eab82 */ /* 0x000e220000000a00 */
[----:B-1----:R-:W-:Y:S02]  /*2110*/  @!P3 IADD3 R40, P6, R55, R40, RZ ;  /* 0x000000283728b210 */ /* 0x002fe40007fde0ff */
[----:B------:R-:W-:Y:S02]  /*2120*/  @!P2 IADD3 R37, R37, R57, RZ ;  /* 0x000000392525a210 */ /* 0x000fe40007ffe0ff */
[----:B------:R-:W-:Y:S02]  /*2130*/  @!P3 IADD3.X R41, R56, R41, RZ, P6, !PT ;  /* 0x000000293829b210 */ /* 0x000fe400037fe4ff */
[C---:B------:R-:W-:Y:S01]  /*2140*/  @!P2 SHF.L.U32 R51, R36.reuse, 0x2, RZ ;  /* 0x000000022433a819 */ /* 0x040fe200000006ff */
[----:B------:R-:W1:Y:S01]  /*2150*/  @!P2 LDC.64 R54, c[0x0][0x228] ;  /* 0x00008a00ff36ab82 */ /* 0x000e620000000a00 */
[----:B------:R-:W-:-:S02]  /*2160*/  @!P2 SHF.L.U64.HI R56, R36, 0x2, R37 ;  /* 0x000000022438a819 */ /* 0x000fc40000010225 */
[----:B------:R-:W-:-:S06]  /*2170*/  CS2R R36, SRZ ;  /* 0x0000000000247805 */ /* 0x000fcc000001ff00 */
[----:B------:R2:W5:Y:S02]  /*2180*/  @!P5 LDG.E.64 R36, desc[UR22][R52.64] ;  /* 0x000000163424d981 */ /* 0x000564000c1e1b00 */
[----:B--2---:R-:W-:-:S06]  /*2190*/  CS2R R52, SRZ ;  /* 0x0000000000347805 */ /* 0x004fcc000001ff00 */
[----:B------:R2:W4:Y:S01]  /*21a0*/  @!P3 LDG.E.64 R52, desc[UR22][R42.64] ;  /* 0x000000162a34b981 */ /* 0x000522000c1e1b00 */
[----:B------:R-:W-:Y:S02]  /*21b0*/  ISETP.GE.U32.AND P0, PT, R3, UR18, PT ;  /* 0x0000001203007c0c */ /* 0x000fe4000bf06070 */
[----:B------:R-:W-:-:S04]  /*21c0*/  SHF.R.S32.HI R9, RZ, 0x1f, R3 ;  /* 0x0000001fff097819 */ /* 0x000fc80000011403 */
[----:B------:R-:W-:-:S04]  /*21d0*/  ISETP.GE.AND.EX P0, PT, R9, UR19, PT, P0 ;  /* 0x0000001309007c0c */ /* 0x000fc8000bf06300 */
[----:B------:R-:W-:Y:S02]  /*21e0*/  ISETP.GT.U32.OR P0, PT, R0, 0x1bf, P0 ;  /* 0x000001bf0000780c */ /* 0x000fe40000704470 */
[----:B------:R-:W-:-:S04]  /*21f0*/  IADD3 R50, R2, 0xc0, RZ ;  /* 0x000000c002327810 */ /* 0x000fc80007ffe0ff */
[----:B------:R-:W-:Y:S02]  /*2200*/  ISETP.GE.U32.AND P4, PT, R50, UR18, PT ;  /* 0x0000001232007c0c */ /* 0x000fe4000bf86070 */
[----:B------:R-:W-:-:S05]  /*2210*/  SHF.R.S32.HI R8, RZ, 0x1f, R50 ;  /* 0x0000001fff087819 */ /* 0x000fca0000011432 */
[----:B------:R-:W2:Y:S01]  /*2220*/  @!P0 LDC.64 R38, c[0x0][0x288] ;  /* 0x0000a200ff268b82 */ /* 0x000ea20000000a00 */
[----:B------:R-:W-:Y:S02]  /*2230*/  ISETP.GE.AND.EX P4, PT, R8, UR19, PT, P4 ;  /* 0x0000001308007c0c */ /* 0x000fe4000bf86340 */
[----:B------:R-:W-:Y:S02]  /*2240*/  IADD3 R10, R2, 0x8, RZ ;  /* 0x00000008020a7810 */ /* 0x000fe40007ffe0ff */
[----:B------:R-:W-:Y:S02]  /*2250*/  ISETP.GT.U32.OR P4, PT, R0, 0x1bf, P4 ;  /* 0x000001bf0000780c */ /* 0x000fe40002784470 */
[----:B------:R-:W-:Y:S02]  /*2260*/  SHF.R.S32.HI R11, RZ, 0x1f, R10 ;  /* 0x0000001fff0b7819 */ /* 0x000fe4000001140a */
[----:B------:R-:W-:Y:S02]  /*2270*/  ISETP.GE.U32.AND P5, PT, R10, UR18, PT ;  /* 0x000000120a007c0c */ /* 0x000fe4000bfa6070 */
[----:B0-----:R-:W-:-:S02]  /*2280*/  @!P2 IADD3 R46, P6, R51, R46, RZ ;  /* 0x0000002e332ea210 */ /* 0x001fc40007fde0ff */
[----:B------:R-:W-:Y:S02]  /*2290*/  ISETP.GE.AND.EX P5, PT, R11, UR19, PT, P5 ;  /* 0x000000130b007c0c */ /* 0x000fe4000bfa6350 */
[----:B------:R-:W-:Y:S02]  /*22a0*/  @!P2 IADD3.X R47, R56, R47, RZ, P6, !PT ;  /* 0x0000002f382fa210 */ /* 0x000fe400037fe4ff */
[----:B------:R-:W-:Y:S01]  /*22b0*/  ISETP.GT.U32.OR P5, PT, R0, 0x1bf, P5 ;  /* 0x000001bf0000780c */ /* 0x000fe20002fa4470 */
[----:B------:R-:W0:Y:S01]  /*22c0*/  @!P4 LDC.64 R48, c[0x0][0x288] ;  /* 0x0000a200ff30cb82 */ /* 0x000e220000000a00 */
[----:B------:R-:W-:Y:S02]  /*22d0*/  @!P0 MOV R44, R4 ;  /* 0x00000004002c8202 */ /* 0x000fe40000000f00 */
[----:B------:R-:W-:Y:S01]  /*22e0*/  @!P0 MOV R45, R7 ;  /* 0x00000007002d8202 */ /* 0x000fe20000000f00 */
[----:B--2---:R-:W-:Y:S01]  /*22f0*/  @!P0 IMAD R58, R9, R38, RZ ;  /* 0x00000026093a8224 */ /* 0x004fe200078e02ff */
[----:B-1----:R-:W-:-:S03]  /*2300*/  @!P2 IADD3 R54, P6, R51, R54, RZ ;  /* 0x000000363336a210 */ /* 0x002fc60007fde0ff */
[----:B------:R-:W-:Y:S01]  /*2310*/  @!P0 IMAD R57, R3, R39, R58 ;  /* 0x0000002703398224 */ /* 0x000fe200078e023a */
[----:B---3--:R1:W-:Y:S03]  /*2320*/  STL.64 [R1+0x58], R64 ;  /* 0x0000584001007387 */ /* 0x0083e60000100a00 */
[----:B------:R-:W2:Y:S01]  /*2330*/  @!P5 LDC.64 R42, c[0x0][0x288] ;  /* 0x0000a200ff2adb82 */ /* 0x000ea20000000a00 */
[----:B-1----:R-:W-:-:S06]  /*2340*/  CS2R R64, SRZ ;  /* 0x0000000000407805 */ /* 0x002fcc000001ff00 */
[----:B------:R1:W3:Y:S01]  /*2350*/  @!P2 LDG.E.64 R64, desc[UR22][R46.64] ;  /* 0x000000162e40a981 */ /* 0x0002e2000c1e1b00 */
[----:B------:R-:W-:Y:S01]  /*2360*/  @!P0 IMAD.WIDE.U32 R38, R3, R38, R44 ;  /* 0x0000002603268225 */ /* 0x000fe200078e002c */
[----:B------:R-:W-:Y:S01]  /*2370*/  @!P2 IADD3.X R55, R56, R55, RZ, P6, !PT ;  /* 0x000000373837a210 */ /* 0x000fe200037fe4ff */
[----:B------:R-:W2:Y:S03]  /*2380*/  @!P0 LDC.64 R44, c[0x0][0x228] ;  /* 0x00008a00ff2c8b82 */ /* 0x000ea60000000a00 */
[----:B------:R-:W-:Y:S02]  /*2390*/  @!P0 IADD3 R3, R39, R57, RZ ;  /* 0x0000003927038210 */ /* 0x000fe40007ffe0ff */
[----:B------:R-:W-:-:S03]  /*23a0*/  @!P0 SHF.L.U32 R59, R38, 0x2, RZ ;  /* 0x00000002263b8819 */ /* 0x000fc600000006ff */
[----:B------:R-:W2:Y:S01]  /*23b0*/  @!P0 LDC.64 R56, c[0x0][0x230] ;  /* 0x00008c00ff388b82 */ /* 0x000ea20000000a00 */
[----:B------:R-:W-:Y:S02]  /*23c0*/  @!P0 SHF.L.U64.HI R3, R38, 0x2, R3 ;  /* 0x0000000226038819 */ /* 0x000fe40000010203 */
[----:B------:R-:W-:Y:S01]  /*23d0*/  CS2R R38, SRZ ;  /* 0x0000000000267805 */ /* 0x000fe2000001ff00 */
[----:B0-----:R-:W-:-:S05]  /*23e0*/  @!P4 IMAD R58, R8, R48, RZ ;  /* 0x00000030083ac224 */ /* 0x001fca00078e02ff */
[----:B------:R0:W5:Y:S01]  /*23f0*/  @!P3 LDG.E.64 R38, desc[UR22][R40.64] ;  /* 0x000000162826b981 */ /* 0x000162000c1e1b00 */
[----:B------:R-:W-:Y:S01]  /*2400*/  @!P4 IMAD R58, R50, R49, R58 ;  /* 0x00000031323ac224 */ /* 0x000fe200078e023a */
[----:B-1----:R-:W1:Y:S01]  /*2410*/  @!P5 LDC.64 R46, c[0x0][0x230] ;  /* 0x00008c00ff2edb82 */ /* 0x002e620000000a00 */
[----:B0-----:R-:W-:Y:S02]  /*2420*/  @!P4 MOV R40, R4 ;  /* 0x000000040028c202 */ /* 0x001fe40000000f00 */
[----:B------:R-:W-:-:S03]  /*2430*/  @!P4 MOV R41, R7 ;  /* 0x000000070029c202 */ /* 0x000fc60000000f00 */
[----:B------:R-:W-:Y:S01]  /*2440*/  @!P4 IMAD.WIDE.U32 R48, R50, R48, R40 ;  /* 0x000000303230c225 */ /* 0x000fe200078e0028 */
[----:B------:R-:W-:Y:S02]  /*2450*/  CS2R R40, SRZ ;  /* 0x0000000000287805 */ /* 0x000fe4000001ff00 */
[----:B--2---:R-:W-:Y:S01]  /*2460*/  @!P0 IADD3 R44, P6, R59, R44, RZ ;  /* 0x0000002c3b2c8210 */ /* 0x004fe20007fde0ff */
[----:B------:R-:W0:Y:S01]  /*2470*/  @!P4 LDC.64 R50, c[0x0][0x230] ;  /* 0x00008c00ff32cb82 */ /* 0x000e220000000a00 */
[----:B------:R-:W-:Y:S01]  /*2480*/  @!P4 IADD3 R58, R49, R58, RZ ;  /* 0x0000003a313ac210 */ /* 0x000fe20007ffe0ff */
[----:B------:R-:W-:Y:S01]  /*2490*/  @!P5 IMAD R49, R11, R42, RZ ;  /* 0x0000002a0b31d224 */ /* 0x000fe200078e02ff */
[----:B------:R2:W5:Y:S01]  /*24a0*/  @!P2 LDG.E.64 R40, desc[UR22][R54.64] ;  /* 0x000000163628a981 */ /* 0x000562000c1e1b00 */
[----:B------:R-:W-:Y:S02]  /*24b0*/  @!P0 IADD3 R56, P2, R59, R56, RZ ;  /* 0x000000383b388210 */ /* 0x000fe40007f5e0ff */
[----:B------:R-:W-:Y:S01]  /*24c0*/  @!P4 SHF.L.U32 R59, R48, 0x2, RZ ;  /* 0x00000002303bc819 */ /* 0x000fe200000006ff */
[----:B------:R-:W-:Y:S01]  /*24d0*/  @!P5 IMAD R43, R10, R43, R49 ;  /* 0x0000002b0a2bd224 */ /* 0x000fe200078e0231 */
[----:B------:R-:W-:-:S02]  /*24e0*/  @!P4 SHF.L.U64.HI R58, R48, 0x2, R58 ;  /* 0x00000002303ac819 */ /* 0x000fc4000001023a */
[----:B------:R-:W-:Y:S02]  /*24f0*/  @!P5 MOV R48, R4 ;  /* 0x000000040030d202 */ /* 0x000fe40000000f00 */
[----:B------:R-:W-:Y:S01]  /*2500*/  @!P5 MOV R49, R7 ;  /* 0x000000070031d202 */ /* 0x000fe20000000f00 */
[----:B--2---:R-:W2:Y:S01]  /*2510*/  @!P5 LDC.64 R54, c[0x0][0x228] ;  /* 0x00008a00ff36db82 */ /* 0x004ea20000000a00 */
[C---:B------:R-:W-:Y:S01]  /*2520*/  @!P0 IADD3.X R45, R3.reuse, R45, RZ, P6, !PT ;  /* 0x0000002d032d8210 */ /* 0x040fe200037fe4ff */
[----:B------:R-:W-:Y:S01]  /*2530*/  @!P5 IMAD.WIDE.U32 R48, R10, R42, R48 ;  /* 0x0000002a0a30d225 */ /* 0x000fe200078e0030 */
[----:B------:R-:W-:-:S04]  /*2540*/  @!P0 IADD3.X R57, R3, R57, RZ, P2, !PT ;  /* 0x0000003903398210 */ /* 0x000fc800017fe4ff */
[----:B------:R-:W-:Y:S02]  /*2550*/  @!P5 IADD3 R43, R49, R43, RZ ;  /* 0x0000002b312bd210 */ /* 0x000fe40007ffe0ff */
[C---:B------:R-:W-:Y:S02]  /*2560*/  @!P5 SHF.L.U32 R3, R48.reuse, 0x2, RZ ;  /* 0x000000023003d819 */ /* 0x040fe400000006ff */
[----:B------:R-:W-:Y:S01]  /*2570*/  @!P5 SHF.L.U64.HI R48, R48, 0x2, R43 ;  /* 0x000000023030d819 */ /* 0x000fe2000001022b */
[----:B----4-:R4:W-:Y:S02]  /*2580*/  STL.64 [R1+0x90], R52 ;  /* 0x0000903401007387 */ /* 0x0109e40000100a00 */
[----:B----4-:R-:W4:Y:S02]  /*2590*/  @!P4 LDC.64 R52, c[0x0][0x228] ;  /* 0x00008a00ff34cb82 */ /* 0x010f240000000a00 */
[----:B----4-:R-:W-:-:S04]  /*25a0*/  @!P4 IADD3 R52, P6, R59, R52, RZ ;  /* 0x000000343b34c210 */ /* 0x010fc80007fde0ff */
[----:B------:R-:W-:Y:S02]  /*25b0*/  @!P4 IADD3.X R53, R58, R53, RZ, P6, !PT ;  /* 0x000000353a35c210 */ /* 0x000fe400037fe4ff */
[----:B-1----:R-:W-:-:S04]  /*25c0*/  @!P5 IADD3 R46, P6, R3, R46, RZ ;  /* 0x0000002e032ed210 */ /* 0x002fc80007fde0ff */
[----:B------:R-:W-:-:S05]  /*25d0*/  @!P5 IADD3.X R47, R48, R47, RZ, P6, !PT ;  /* 0x0000002f302fd210 */ /* 0x000fca00037fe4ff */
[----:B------:R-:W4:Y:S01]  /*25e0*/  @!P5 LDG.E.64 R76, desc[UR22][R46.64] ;  /* 0x000000162e4cd981 */ /* 0x000f22000c1e1b00 */
[----:B------:R-:W-:-:S04]  /*25f0*/  IADD3 R8, R2, 0x10, RZ ;  /* 0x0000001002087810 */ /* 0x000fc80007ffe0ff */
[----:B------:R-:W-:Y:S02]  /*2600*/  SHF.R.S32.HI R9, RZ, 0x1f, R8 ;  /* 0x0000001fff097819 */ /* 0x000fe40000011408 */
[----:B------:R-:W-:-:S04]  /*2610*/  ISETP.GE.U32.AND P3, PT, R8, UR18, PT ;  /* 0x0000001208007c0c */ /* 0x000fc8000bf66070 */
[----:B------:R-:W-:-:S04]  /*2620*/  ISETP.GE.AND.EX P3, PT, R9, UR19, PT, P3 ;  /* 0x0000001309007c0c */ /* 0x000fc8000bf66330 */
[----:B------:R-:W-:Y:S02]  /*2630*/  ISETP.GT.U32.OR P3, PT, R0, 0x1bf, P3 ;  /* 0x000001bf0000780c */ /* 0x000fe40001f64470 */
[----:B0-----:R-:W-:Y:S02]  /*2640*/  @!P4 IADD3 R50, P2, R59, R50, RZ ;  /* 0x000000323b32c210 */ /* 0x001fe40007f5e0ff */
[----:B------:R-:W-:-:S09]  /*2650*/  IADD3 R11, R2, 0x18, RZ ;  /* 0x00000018020b7810 */ /* 0x000fd20007ffe0ff */
[----:B------:R-:W0:Y:S01]  /*2660*/  @!P3 LDC.64 R66, c[0x0][0x288] ;  /* 0x0000a200ff42bb82 */ /* 0x000e220000000a00 */
[----:B------:R-:W-:Y:S02]  /*2670*/  @!P4 IADD3.X R51, R58, R51, RZ, P2, !PT ;  /* 0x000000333a33c210 */ /* 0x000fe400017fe4ff */
[----:B------:R-:W-:Y:S02]  /*2680*/  SHF.R.S32.HI R68, RZ, 0x1f, R11 ;  /* 0x0000001fff447819 */ /* 0x000fe4000001140b */
[----:B------:R-:W-:Y:S02]  /*2690*/  ISETP.GE.U32.AND P2, PT, R11, UR18, PT ;  /* 0x000000120b007c0c */ /* 0x000fe4000bf46070 */
[----:B--2---:R-:W-:Y:S01]  /*26a0*/  @!P5 IADD3 R54, P6, R3, R54, RZ ;  /* 0x000000360336d210 */ /* 0x004fe20007fde0ff */
[----:B---3--:R1:W-:Y:S01]  /*26b0*/  STL.64 [R1+0x98], R64 ;  /* 0x0000984001007387 */ /* 0x0083e20000100a00 */
[----:B------:R-:W-:Y:S01]  /*26c0*/  ISETP.GE.AND.EX P2, PT, R68, UR19, PT, P2 ;  /* 0x0000001344007c0c */ /* 0x000fe2000bf46320 */
[----:B------:R-:W2:Y:S03]  /*26d0*/  @!P3 LDC.64 R70, c[0x0][0x228] ;  /* 0x00008a00ff46bb82 */ /* 0x000ea60000000a00 */
[----:B------:R-:W-:-:S02]  /*26e0*/  ISETP.GT.U32.OR P2, PT, R0, 0x1bf, P2 ;  /* 0x000001bf0000780c */ /* 0x000fc40001744470 */
[----:B------:R-:W-:Y:S01]  /*26f0*/  @!P3 MOV R43, R7 ;  /* 0x00000007002bb202 */ /* 0x000fe20000000f00 */
[----:B0-----:R-:W-:Y:S01]  /*2700*/  @!P3 IMAD R42, R9, R66, RZ ;  /* 0x00000042092ab224 */ /* 0x001fe200078e02ff */
[----:B------:R-:W-:Y:S02]  /*2710*/  @!P5 IADD3.X R55, R48, R55, RZ, P6, !PT ;  /* 0x000000373037d210 */ /* 0x000fe400037fe4ff */
[----:B------:R-:W-:-:S07]  /*2720*/  CS2R R58, SRZ ;  /* 0x00000000003a7805 */ /* 0x000fce000001ff00 */
[----:B------:R-:W0:Y:S01]  /*2730*/  @!P2 LDC.64 R48, c[0x0][0x288] ;  /* 0x0000a200ff30ab82 */ /* 0x000e220000000a00 */
[----:B------:R-:W-:Y:S01]  /*2740*/  @!P3 IMAD R3, R8, R67, R42 ;  /* 0x000000430803b224 */ /* 0x000fe200078e022a */
[----:B------:R-:W-:Y:S02]  /*2750*/  @!P3 MOV R42, R4 ;  /* 0x00000004002ab202 */ /* 0x000fe40000000f00 */
[----:B------:R-:W-:Y:S01]  /*2760*/  IADD3 R9, R2, 0x20, RZ ;  /* 0x0000002002097810 */ /* 0x000fe20007ffe0ff */
[----:B------:R3:W5:Y:S02]  /*2770*/  @!P0 LDG.E.64 R58, desc[UR22][R56.64] ;  /* 0x00000016383a8981 */ /* 0x000764000c1e1b00 */
[----:B------:R-:W-:Y:S01]  /*2780*/  @!P3 IMAD.WIDE.U32 R66, R8, R66, R42 ;  /* 0x000000420842b225 */ /* 0x000fe200078e002a */
[----:B------:R-:W-:Y:S02]  /*2790*/  CS2R R42, SRZ ;  /* 0x00000000002a7805 */ /* 0x000fe4000001ff00 */
[----:B------:R-:W-:Y:S01]  /*27a0*/  SHF.R.S32.HI R10, RZ, 0x1f, R9 ;  /* 0x0000001fff0a7819 */ /* 0x000fe20000011409 */
[----:B-1----:R-:W1:Y:S03]  /*27b0*/  @!P3 LDC.64 R64, c[0x0][0x230] ;  /* 0x00008c00ff40bb82 */ /* 0x002e660000000a00 */
[----:B------:R2:W5:Y:S01]  /*27c0*/  @!P0 LDG.E.64 R42, desc[UR22][R44.64] ;  /* 0x000000162c2a8981 */ /* 0x000562000c1e1b00 */
[----:B------:R-:W-:-:S04]  /*27d0*/  ISETP.GE.U32.AND P0, PT, R9, UR18, PT ;  /* 0x0000001209007c0c */ /* 0x000fc8000bf06070 */
[----:B------:R-:W-:Y:S02]  /*27e0*/  ISETP.GE.AND.EX P0, PT, R10, UR19, PT, P0 ;  /* 0x000000130a007c0c */ /* 0x000fe4000bf06300 */
[----:B---3--:R-:W-:Y:S02]  /*27f0*/  CS2R R56, SRZ ;  /* 0x0000000000387805 */ /* 0x008fe4000001ff00 */
[----:B------:R-:W-:Y:S02]  /*2800*/  @!P3 IADD3 R3, R67, R3, RZ ;  /* 0x000000034303b210 */ /* 0x000fe40007ffe0ff */
[----:B------:R-:W-:Y:S02]  /*2810*/  ISETP.GT.U32.OR P0, PT, R0, 0x1bf, P0 ;  /* 0x000001bf0000780c */ /* 0x000fe40000704470 */
[----:B--2---:R-:W-:Y:S02]  /*2820*/  CS2R R44, SRZ ;  /* 0x00000000002c7805 */ /* 0x004fe4000001ff00 */
[C---:B------:R-:W-:Y:S01]  /*2830*/  @!P3 SHF.L.U32 R67, R66.reuse, 0x2, RZ ;  /* 0x000000024243b819 */ /* 0x040fe200000006ff */
[----:B------:R2:W5:Y:S01]  /*2840*/  @!P4 LDG.E.64 R56, desc[UR22][R50.64] ;  /* 0x000000163238c981 */ /* 0x000562000c1e1b00 */
[----:B------:R-:W-:Y:S01]  /*2850*/  @!P3 SHF.L.U64.HI R3, R66, 0x2, R3 ;  /* 0x000000024203b819 */ /* 0x000fe20000010203 */
[----:B0-----:R-:W-:-:S02]  /*2860*/  @!P2 IMAD R66, R68, R48, RZ ;  /* 0x000000304442a224 */ /* 0x001fc400078e02ff */
[----:B------:R0:W5:Y:S01]  /*2870*/  @!P4 LDG.E.64 R44, desc[UR22][R52.64] ;  /* 0x00000016342cc981 */ /* 0x000162000c1e1b00 */
[----:B------:R-:W-:Y:S01]  /*2880*/  SHF.R.S32.HI R8, RZ, 0x1f, R74 ;  /* 0x0000001fff087819 */ /* 0x000fe2000001144a */
[----:B------:R-:W-:Y:S01]  /*2890*/  @!P2 IMAD R66, R11, R49, R66 ;  /* 0x000000310b42a224 */ /* 0x000fe200078e0242 */
[----:B--2---:R-:W-:Y:S01]  /*28a0*/  @!P2 MOV R50, R4 ;  /* 0x000000040032a202 */ /* 0x004fe20000000f00 */
[----:B------:R-:W2:Y:S01]  /*28b0*/  @!P2 LDC.64 R68, c[0x0][0x228] ;  /* 0x00008a00ff44ab82 */ /* 0x000ea20000000a00 */
[----:B------:R-:W-:-:S03]  /*28c0*/  @!P2 MOV R51, R7 ;  /* 0x000000070033a202 */ /* 0x000fc60000000f00 */
[----:B------:R-:W-:-:S04]  /*28d0*/  @!P2 IMAD.WIDE.U32 R48, R11, R48, R50 ;  /* 0x000000300b30a225 */ /* 0x000fc800078e0032 */
[----:B------:R-:W3:Y:S01]  /*28e0*/  @!P0 LDC.64 R50, c[0x0][0x288] ;  /* 0x0000a200ff328b82 */ /* 0x000ee20000000a00 */
[----:B------:R-:W-:-:S07]  /*28f0*/  ISETP.GE.U32.AND P4, PT, R74, UR18, PT ;  /* 0x000000124a007c0c */ /* 0x000fce000bf86070 */
[----:B0-----:R-:W0:Y:S01]  /*2900*/  @!P2 LDC.64 R52, c[0x0][0x230] ;  /* 0x00008c00ff34ab82 */ /* 0x001e220000000a00 */
[----:B------:R-:W-:Y:S02]  /*2910*/  ISETP.GE.AND.EX P4, PT, R8, UR19, PT, P4 ;  /* 0x0000001308007c0c */ /* 0x000fe4000bf86340 */
[----:B------:R-:W-:Y:S02]  /*2920*/  CS2R R46, SRZ ;  /* 0x00000000002e7805 */ /* 0x000fe4000001ff00 */
[----:B-1----:R-:W-:Y:S02]  /*2930*/  @!P3 IADD3 R64, P6, R67, R64, RZ ;  /* 0x000000404340b210 */ /* 0x002fe40007fde0ff */
[----:B------:R-:W-:Y:S02]  /*2940*/  ISETP.GT.U32.OR P4, PT, R0, 0x1bf, P4 ;  /* 0x000001bf0000780c */ /* 0x000fe40002784470 */
[----:B------:R-:W-:Y:S01]  /*2950*/  @!P3 IADD3.X R65, R3, R65, RZ, P6, !PT ;  /* 0x000000410341b210 */ /* 0x000fe200037fe4ff */
[----:B------:R-:W5:Y:S01]  /*2960*/  @!P5 LDG.E.64 R46, desc[UR22][R54.64] ;  /* 0x00000016362ed981 */ /* 0x000f62000c1e1b00 */
[----:B------:R-:W-:Y:S01]  /*2970*/  @!P3 IADD3 R70, P6, R67, R70, RZ ;  /* 0x000000464346b210 */ /* 0x000fe20007fde0ff */
[----:B------:R-:W1:Y:S01]  /*2980*/  @!P0 LDC.64 R78, c[0x0][0x230] ;  /* 0x00008c00ff4e8b82 */ /* 0x000e620000000a00 */
[----:B------:R-:W-:Y:S01]  /*2990*/  @!P2 IADD3 R66, R49, R66, RZ ;  /* 0x000000423142a210 */ /* 0x000fe20007ffe0ff */
[----:B------:R3:W5:Y:S01]  /*29a0*/  @!P3 LDG.E.64 R124, desc[UR22][R64.64] ;  /* 0x00000016407cb981 */ /* 0x000762000c1e1b00 */
[----:B------:R-:W-:-:S02]  /*29b0*/  SHF.R.S32.HI R82, RZ, 0x1f, R73 ;  /* 0x0000001fff527819 */ /* 0x000fc40000011449 */
[----:B------:R-:W-:Y:S02]  /*29c0*/  ISETP.GE.U32.AND P5, PT, R73, UR18, PT ;  /* 0x0000001249007c0c */ /* 0x000fe4000bfa6070 */
[----:B------:R-:W-:Y:S02]  /*29d0*/  @!P3 IADD3.X R71, R3, R71, RZ, P6, !PT ;  /* 0x000000470347b210 */ /* 0x000fe400037fe4ff */
[C---:B------:R-:W-:Y:S02]  /*29e0*/  @!P2 SHF.L.U32 R72, R48.reuse, 0x2, RZ ;  /* 0x000000023048a819 */ /* 0x040fe400000006ff */
[----:B------:R-:W-:Y:S02]  /*29f0*/  @!P2 SHF.L.U64.HI R3, R48, 0x2, R66 ;  /* 0x000000023003a819 */ /* 0x000fe40000010242 */
[----:B------:R-:W-:Y:S02]  /*2a00*/  CS2R R48, SRZ ;  /* 0x0000000000307805 */ /* 0x000fe4000001ff00 */
[----:B------:R-:W-:Y:S01]  /*2a10*/  ISETP.GE.AND.EX P5, PT, R82, UR19, PT, P5 ;  /* 0x0000001352007c0c */ /* 0x000fe2000bfa6350 */
[----:B------:R-:W1:Y:S01]  /*2a20*/  @!P4 LDC.64 R66, c[0x0][0x288] ;  /* 0x0000a200ff42cb82 */ /* 0x000e620000000a00 */
[----:B---3--:R-:W-:Y:S01]  /*2a30*/  @!P0 IMAD R64, R10, R50, RZ ;  /* 0x000000320a408224 */ /* 0x008fe200078e02ff */
[----:B0-----:R-:W-:-:S02]  /*2a40*/  @!P2 IADD3 R52, P6, R72, R52, RZ ;  /* 0x000000344834a210 */ /* 0x001fc40007fde0ff */
[----:B------:R-:W-:Y:S01]  /*2a50*/  IADD3 R10, R2, 0x38, RZ ;  /* 0x00000038020a7810 */ /* 0x000fe20007ffe0ff */
[----:B------:R0:W5:Y:S01]  /*2a60*/  @!P3 LDG.E.64 R48, desc[UR22][R70.64] ;  /* 0x000000164630b981 */ /* 0x000162000c1e1b00 */
[----:B------:R-:W-:Y:S02]  /*2a70*/  @!P0 MOV R54, R4 ;  /* 0x0000000400368202 */ /* 0x000fe40000000f00 */
[----:B------:R-:W-:Y:S02]  /*2a80*/  @!P0 MOV R55, R7 ;  /* 0x0000000700378202 */ /* 0x000fe40000000f00 */
[----:B------:R-:W-:Y:S02]  /*2a90*/  ISETP.GT.U32.OR P5, PT, R0, 0x1bf, P5 ;  /* 0x000001bf0000780c */ /* 0x000fe40002fa4470 */
[----:B--2---:R-:W-:Y:S02]  /*2aa0*/  @!P2 IADD3 R68, P3, R72, R68, RZ ;  /* 0x000000444844a210 */ /* 0x004fe40007f7e0ff */
[----:B------:R-:W-:Y:S01]  /*2ab0*/  @!P2 IADD3.X R53, R3, R53, RZ, P6, !PT ;  /* 0x000000350335a210 */ /* 0x000fe200037fe4ff */
[----:B------:R-:W-:Y:S01]  /*2ac0*/  @!P0 IMAD R64, R9, R51, R64 ;  /* 0x0000003309408224 */ /* 0x000fe200078e0240 */
[----:B------:R-:W-:-:S02]  /*2ad0*/  SHF.R.S32.HI R11, RZ, 0x1f, R10 ;  /* 0x0000001fff0b7819 */ /* 0x000fc4000001140a */
[----:B------:R-:W-:Y:S01]  /*2ae0*/  ISETP.GE.U32.AND P6, PT, R10, UR18, PT ;  /* 0x000000120a007c0c */ /* 0x000fe2000bfc6070 */
[----:B------:R-:W-:Y:S01]  /*2af0*/  @!P0 IMAD.WIDE.U32 R50, R9, R50, R54 ;  /* 0x0000003209328225 */ /* 0x000fe200078e0036 */
[----:B------:R-:W-:Y:S01]  /*2b00*/  @!P2 IADD3.X R69, R3, R69, RZ, P3, !PT ;  /* 0x000000450345a210 */ /* 0x000fe20001ffe4ff */
[----:B------:R-:W2:Y:S01]  /*2b10*/  @!P0 LDC.64 R54, c[0x0][0x228] ;  /* 0x00008a00ff368b82 */ /* 0x000ea20000000a00 */
[----:B------:R-:W-:Y:S01]  /*2b20*/  ISETP.GE.AND.EX P3, PT, R11, UR19, PT, P6 ;  /* 0x000000130b007c0c */ /* 0x000fe2000bf66360 */
[----:B------:R3:W5:Y:S01]  /*2b30*/  @!P2 LDG.E.64 R106, desc[UR22][R52.64] ;  /* 0x00000016346aa981 */ /* 0x000762000c1e1b00 */
[----:B------:R-:W-:Y:S02]  /*2b40*/  @!P0 IADD3 R3, R51, R64, RZ ;  /* 0x0000004033038210 */ /* 0x000fe40007ffe0ff */
[----:B------:R-:W-:Y:S02]  /*2b50*/  ISETP.GT.U32.OR P3, PT, R0, 0x1bf, P3 ;  /* 0x000001bf0000780c */ /* 0x000fe40001f64470 */
[C---:B0-----:R-:W-:Y:S01]  /*2b60*/  @!P0 SHF.L.U32 R71, R50.reuse, 0x2, RZ ;  /* 0x0000000232478819 */ /* 0x041fe200000006ff */
[----:B------:R-:W0:Y:S01]  /*2b70*/  @!P5 LDC.64 R80, c[0x0][0x288] ;  /* 0x0000a200ff50db82 */ /* 0x000e220000000a00 */
[----:B------:R-:W-:-:S02]  /*2b80*/  @!P0 SHF.L.U64.HI R3, R50, 0x2, R3 ;  /* 0x0000000232038819 */ /* 0x000fc40000010203 */
[----:B------:R-:W-:Y:S01]  /*2b90*/  CS2R R50, SRZ ;  /* 0x0000000000327805 */ /* 0x000fe2000001ff00 */
[----:B-1----:R-:W-:-:S04]  /*2ba0*/  @!P4 IMAD R70, R8, R66, RZ ;  /* 0x000000420846c224 */ /* 0x002fc800078e02ff */
[----:B------:R-:W1:Y:S01]  /*2bb0*/  @!P4 LDC.64 R64, c[0x0][0x230] ;  /* 0x00008c00ff40cb82 */ /* 0x000e620000000a00 */
[----:B------:R3:W5:Y:S01]  /*2bc0*/  @!P2 LDG.E.64 R50, desc[UR22][R68.64] ;  /* 0x000000164432a981 */ /* 0x000762000c1e1b00 */
[----:B------:R-:W-:Y:S01]  /*2bd0*/  @!P4 IMAD R70, R74, R67, R70 ;  /* 0x000000434a46c224 */ /* 0x000fe200078e0246 */
[----:B------:R-:W-:-:S05]  /*2be0*/  @!P0 IADD3 R78, P6, R71, R78, RZ ;  /* 0x0000004e474e8210 */ /* 0x000fca0007fde0ff */
[----:B---3--:R-:W3:Y:S01]  /*2bf0*/  @!P3 LDC.64 R52, c[0x0][0x288] ;  /* 0x0000a200ff34bb82 */ /* 0x008ee20000000a00 */
[----:B------:R-:W-:Y:S02]  /*2c00*/  @!P4 MOV R68, R4 ;  /* 0x000000040044c202 */ /* 0x000fe40000000f00 */
[----:B------:R-:W-:Y:S02]  /*2c10*/  @!P4 MOV R69, R7 ;  /* 0x000000070045c202 */ /* 0x000fe40000000f00 */
[----:B------:R-:W-:Y:S01]  /*2c20*/  @!P0 IADD3.X R79, R3, R79, RZ, P6, !PT ;  /* 0x0000004f034f8210 */ /* 0x000fe200037fe4ff */
[----:B------:R-:W-:Y:S01]  /*2c30*/  @!P4 IMAD.WIDE.U32 R66, R74, R66, R68 ;  /* 0x000000424a42c225 */ /* 0x000fe200078e0044 */
[----:B--2---:R-:W-:Y:S02]  /*2c40*/  @!P0 IADD3 R54, P6, R71, R54, RZ ;  /* 0x0000003647368210 */ /* 0x004fe40007fde0ff */
[----:B------:R-:W2:Y:S01]  /*2c50*/  @!P5 LDC.64 R68, c[0x0][0x230] ;  /* 0x00008c00ff44db82 */ /* 0x000ea20000000a00 */
[----:B0-----:R-:W-:Y:S01]  /*2c60*/  @!P5 IMAD R82, R82, R80, RZ ;  /* 0x000000505252d224 */ /* 0x001fe200078e02ff */
[----:B------:R-:W-:Y:S01]  /*2c70*/  @!P4 IADD3 R70, R67, R70, RZ ;  /* 0x000000464346c210 */ /* 0x000fe20007ffe0ff */
[----:B------:R-:W5:Y:S01]  /*2c80*/  @!P0 LDG.E.64 R108, desc[UR22][R78.64] ;  /* 0x000000164e6c8981 */ /* 0x000f62000c1e1b00 */
[----:B------:R-:W-:-:S02]  /*2c90*/  @!P0 IADD3.X R55, R3, R55, RZ, P6, !PT ;  /* 0x0000003703378210 */ /* 0x000fc400037fe4ff */
[C---:B------:R-:W-:Y:S02]  /*2ca0*/  @!P4 SHF.L.U64.HI R3, R66.reuse, 0x2, R70 ;  /* 0x000000024203c819 */ /* 0x040fe40000010246 */
[----:B------:R-:W0:Y:S01]  /*2cb0*/  @!P5 LDC.64 R74, c[0x0][0x228] ;  /* 0x00008a00ff4adb82 */ /* 0x000e220000000a00 */
[----:B------:R-:W-:Y:S02]  /*2cc0*/  @!P5 MOV R70, R4 ;  /* 0x000000040046d202 */ /* 0x000fe40000000f00 */
[----:B------:R-:W-:Y:S02]  /*2cd0*/  @!P5 MOV R71, R7 ;  /* 0x000000070047d202 */ /* 0x000fe40000000f00 */
[----:B------:R-:W-:Y:S01]  /*2ce0*/  @!P4 SHF.L.U32 R72, R66, 0x2, RZ ;  /* 0x000000024248c819 */ /* 0x000fe200000006ff */
[C---:B------:R-:W-:Y:S02]  /*2cf0*/  @!P5 IMAD R82, R73.reuse, R81, R82 ;  /* 0x000000514952d224 */ /* 0x040fe400078e0252 */
[----:B------:R-:W-:Y:S01]  /*2d00*/  @!P5 IMAD.WIDE.U32 R80, R73, R80, R70 ;  /* 0x000000504950d225 */ /* 0x000fe200078e0046 */
[----:B-1----:R-:W-:Y:S01]  /*2d10*/  @!P4 IADD3 R64, P6, R72, R64, RZ ;  /* 0x000000404840c210 */ /* 0x002fe20007fde0ff */
[----:B------:R-:W1:Y:S03]  /*2d20*/  @!P3 LDC.64 R66, c[0x0][0x230] ;  /* 0x00008c00ff42bb82 */ /* 0x000e660000000a00 */
[----:B------:R-:W-:-:S02]  /*2d30*/  @!P4 IADD3.X R65, R3, R65, RZ, P6, !PT ;  /* 0x000000410341c210 */ /* 0x000fc400037fe4ff */
[----:B------:R-:W-:Y:S01]  /*2d40*/  @!P5 IADD3 R83, R81, R82, RZ ;  /* 0x000000525153d210 */ /* 0x000fe20007ffe0ff */
[----:B---3--:R-:W-:Y:S01]  /*2d50*/  @!P3 IMAD R81, R11, R52, RZ ;  /* 0x000000340b51b224 */ /* 0x008fe200078e02ff */
[----:B------:R-:W-:Y:S01]  /*2d60*/  IADD3 R8, R2, 0x40, RZ ;  /* 0x0000004002087810 */ /* 0x000fe20007ffe0ff */
[----:B------:R3:W5:Y:S01]  /*2d70*/  @!P4 LDG.E.64 R110, desc[UR22][R64.64] ;  /* 0x00000016406ec981 */ /* 0x000762000c1e1b00 */
[----:B------:R-:W-:Y:S01]  /*2d80*/  @!P5 SHF.L.U32 R82, R80, 0x2, RZ ;  /* 0x000000025052d819 */ /* 0x000fe200000006ff */
[----:B------:R-:W-:Y:S01]  /*2d90*/  @!P3 IMAD R53, R10, R53, R81 ;  /* 0x000000350a35b224 */ /* 0x000fe200078e0251 */
[----:B------:R-:W-:Y:S02]  /*2da0*/  @!P3 MOV R81, R7 ;  /* 0x000000070051b202 */ /* 0x000fe40000000f00 */
[----:B------:R-:W-:Y:S02]  /*2db0*/  SHF.R.S32.HI R9, RZ, 0x1f, R8 ;  /* 0x0000001fff097819 */ /* 0x000fe40000011408 */
[----:B------:R-:W-:-:S04]  /*2dc0*/  ISETP.GE.U32.AND P2, PT, R8, UR18, PT ;  /* 0x0000001208007c0c */ /* 0x000fc8000bf46070 */
[----:B------:R-:W-:-:S04]  /*2dd0*/  ISETP.GE.AND.EX P2, PT, R9, UR19, PT, P2 ;  /* 0x0000001309007c0c */ /* 0x000fc8000bf46320 */
[----:B------:R-:W-:Y:S02]  /*2de0*/  ISETP.GT.U32.OR P2, PT, R0, 0x1bf, P2 ;  /* 0x000001bf0000780c */ /* 0x000fe40001744470 */
[----:B------:R-:W-:-:S11]  /*2df0*/  IADD3 R103, R2, 0x48, RZ ;  /* 0x0000004802677810 */ /* 0x000fd60007ffe0ff */
[----:B------:R-:W1:Y:S01]  /*2e00*/  @!P2 LDC.64 R70, c[0x0][0x288] ;  /* 0x0000a200ff46ab82 */ /* 0x000e620000000a00 */
[----:B----4-:R4:W-:Y:S01]  /*2e10*/  STL.64 [R1], R76 ;  /* 0x0000004c01007387 */ /* 0x0109e20000100a00 */
[----:B------:R-:W-:Y:S02]  /*2e20*/  IADD3 R11, R2, 0x50, RZ ;  /* 0x00000050020b7810 */ /* 0x000fe40007ffe0ff */
[----:B---3--:R-:W-:-:S04]  /*2e30*/  CS2R R64, SRZ ;  /* 0x0000000000407805 */ /* 0x008fc8000001ff00 */
[----:B------:R-:W3:Y:S08]  /*2e40*/  @!P2 LDC.64 R78, c[0x0][0x230] ;  /* 0x00008c00ff4eab82 */ /* 0x000ef00000000a00 */
[----:B------:R-:W3:Y:S08]  /*2e50*/  @!P2 LDC.64 R118, c[0x0][0x228] ;  /* 0x00008a00ff76ab82 */ /* 0x000ef00000000a00 */
[----:B----4-:R-:W4:Y:S02]  /*2e60*/  @!P4 LDC.64 R76, c[0x0][0x228] ;  /* 0x00008a00ff4ccb82 */ /* 0x010f240000000a00 */
[----:B----4-:R-:W-:-:S06]  /*2e70*/  @!P4 IADD3 R76, P6, R72, R76, RZ ;  /* 0x0000004c484cc210 */ /* 0x010fcc0007fde0ff */
[----:B------:R-:W4:Y:S01]  /*2e80*/  @!P3 LDC.64 R72, c[0x0][0x228] ;  /* 0x00008a00ff48bb82 */ /* 0x000f220000000a00 */
[----:B------:R-:W-:Y:S02]  /*2e90*/  @!P4 IADD3.X R77, R3, R77, RZ, P6, !PT ;  /* 0x0000004d034dc210 */ /* 0x000fe400037fe4ff */
[----:B------:R-:W-:Y:S02]  /*2ea0*/  @!P5 SHF.L.U64.HI R3, R80, 0x2, R83 ;  /* 0x000000025003d819 */ /* 0x000fe40000010253 */
[----:B------:R-:W-:Y:S02]  /*2eb0*/  @!P3 MOV R80, R4 ;  /* 0x000000040050b202 */ /* 0x000fe40000000f00 */
[----:B--2---:R-:W-:-:S03]  /*2ec0*/  @!P5 IADD3 R68, P6, R82, R68, RZ ;  /* 0x000000445244d210 */ /* 0x004fc60007fde0ff */
[----:B------:R-:W-:Y:S01]  /*2ed0*/  @!P3 IMAD.WIDE.U32 R80, R10, R52, R80 ;  /* 0x000000340a50b225 */ /* 0x000fe200078e0050 */
[----:B------:R-:W-:Y:S02]  /*2ee0*/  @!P5 IADD3.X R69, R3, R69, RZ, P6, !PT ;  /* 0x000000450345d210 */ /* 0x000fe400037fe4ff */
[----:B0-----:R-:W-:Y:S02]  /*2ef0*/  @!P5 IADD3 R74, P6, R82, R74, RZ ;  /* 0x0000004a524ad210 */ /* 0x001fe40007fde0ff */
[----:B------:R-:W-:Y:S01]  /*2f00*/  @!P3 IADD3 R53, R81, R53, RZ ;  /* 0x000000355135b210 */ /* 0x000fe20007ffe0ff */
[----:B------:R-:W5:Y:S01]  /*2f10*/  @!P5 LDG.E.64 R112, desc[UR22][R68.64] ;  /* 0x000000164470d981 */ /* 0x000f62000c1e1b00 */
[C---:B------:R-:W-:Y:S02]  /*2f20*/  @!P3 SHF.L.U32 R52, R80.reuse, 0x2, RZ ;  /* 0x000000025034b819 */ /* 0x040fe400000006ff */
[----:B------:R-:W-:Y:S02]  /*2f30*/  @!P5 IADD3.X R75, R3, R75, RZ, P6, !PT ;  /* 0x0000004b034bd210 */ /* 0x000fe400037fe4ff */
[----:B------:R-:W-:-:S02]  /*2f40*/  @!P3 SHF.L.U64.HI R53, R80, 0x2, R53 ;  /* 0x000000025035b819 */ /* 0x000fc40000010235 */
[C---:B-1----:R-:W-:Y:S01]  /*2f50*/  @!P3 IADD3 R66, P6, R52.reuse, R66, RZ ;  /* 0x000000423442b210 */ /* 0x042fe20007fde0ff */
[----:B------:R-:W5:Y:S03]  /*2f60*/  @!P5 LDG.E.64 R64, desc[UR22][R74.64] ;  /* 0x000000164a40d981 */ /* 0x000f66000c1e1b00 */
[----:B------:R-:W-:Y:S02]  /*2f70*/  @!P3 IADD3.X R67, R53, R67, RZ, P6, !PT ;  /* 0x000000433543b210 */ /* 0x000fe400037fe4ff */
[----:B----4-:R-:W-:-:S04]  /*2f80*/  @!P3 IADD3 R72, P6, R52, R72, RZ ;  /* 0x000000483448b210 */ /* 0x010fc80007fde0ff */
[----:B------:R-:W-:Y:S02]  /*2f90*/  @!P3 IADD3.X R73, R53, R73, RZ, P6, !PT ;  /* 0x000000493549b210 */ /* 0x000fe400037fe4ff */
[----:B------:R-:W-:Y:S02]  /*2fa0*/  CS2R R52, SRZ ;  /* 0x0000000000347805 */ /* 0x000fe4000001ff00 */
[----:B------:R-:W-:-:S04]  /*2fb0*/  SHF.R.S32.HI R82, RZ, 0x1f, R103 ;  /* 0x0000001fff527819 */ /* 0x000fc80000011467 */
[----:B------:R0:W5:Y:S01]  /*2fc0*/  @!P0 LDG.E.64 R52, desc[UR22][R54.64] ;  /* 0x0000001636348981 */ /* 0x000162000c1e1b00 */
[----:B------:R-:W-:-:S04]  /*2fd0*/  ISETP.GE.U32.AND P0, PT, R103, UR18, PT ;  /* 0x0000001267007c0c */ /* 0x000fc8000bf06070 */
[----:B------:R-:W-:Y:S02]  /*2fe0*/  ISETP.GE.AND.EX P0, PT, R82, UR19, PT, P0 ;  /* 0x0000001352007c0c */ /* 0x000fe4000bf06300 */
[----:B0-----:R-:W-:Y:S02]  /*2ff0*/  CS2R R54, SRZ ;  /* 0x0000000000367805 */ /* 0x001fe4000001ff00 */
[----:B------:R-:W-:Y:S02]  /*3000*/  ISETP.GT.U32.OR P0, PT, R0, 0x1bf, P0 ;  /* 0x000001bf0000780c */ /* 0x000fe40000704470 */
[----:B------:R-:W-:Y:S02]  /*3010*/  SHF.R.S32.HI R83, RZ, 0x1f, R11 ;  /* 0x0000001fff537819 */ /* 0x000fe4000001140b */
[----:B------:R0:W5:Y:S01]  /*3020*/  @!P4 LDG.E.64 R54, desc[UR22][R76.64] ;  /* 0x000000164c36c981 */ /* 0x000162000c1e1b00 */
[----:B------:R-:W-:Y:S01]  /*3030*/  ISETP.GE.U32.AND P4, PT, R11, UR18, PT ;  /* 0x000000120b007c0c */ /* 0x000fe2000bf86070 */
[----:B------:R-:W-:Y:S01]  /*3040*/  @!P2 IMAD R3, R9, R70, RZ ;  /* 0x000000460903a224 */ /* 0x000fe200078e02ff */
[----:B------:R-:W-:-:S02]  /*3050*/  @!P2 MOV R80, R4 ;  /* 0x000000040050a202 */ /* 0x000fc40000000f00 */
[----:B------:R-:W-:Y:S02]  /*3060*/  ISETP.GE.AND.EX P5, PT, R83, UR19, PT, P4 ;  /* 0x0000001353007c0c */ /* 0x000fe4000bfa6340 */
[----:B------:R-:W-:Y:S02]  /*3070*/  @!P2 MOV R81, R7 ;  /* 0x000000070051a202 */ /* 0x000fe40000000f00 */
[----:B------:R-:W1:Y:S01]  /*3080*/  @!P0 LDC.64 R74, c[0x0][0x288] ;  /* 0x0000a200ff4a8b82 */ /* 0x000e620000000a00 */
[----:B------:R-:W-:Y:S01]  /*3090*/  ISETP.GT.U32.OR P5, PT, R0, 0x1bf, P5 ;  /* 0x000001bf0000780c */ /* 0x000fe20002fa4470 */
[C---:B------:R-:W-:Y:S02]  /*30a0*/  @!P2 IMAD R3, R8.reuse, R71, R3 ;  /* 0x000000470803a224 */ /* 0x040fe400078e0203 */
[----:B------:R-:W-:Y:S01]  /*30b0*/  @!P2 IMAD.WIDE.U32 R70, R8, R70, R80 ;  /* 0x000000460846a225 */ /* 0x000fe200078e0050 */
[----:B0-----:R-:W-:Y:S02]  /*30c0*/  @!P0 MOV R76, R4 ;  /* 0x00000004004c8202 */ /* 0x001fe40000000f00 */
[----:B------:R-:W-:Y:S01]  /*30d0*/  @!P0 MOV R77, R7 ;  /* 0x00000007004d8202 */ /* 0x000fe20000000f00 */
[----:B------:R-:W-:Y:S01]  /*30e0*/  UIMAD.WIDE UR6, UR8, 0x8, UR6 ;  /* 0x00000008080678a5 */ /* 0x000fe2000f8e0206 */
[----:B------:R-:W-:-:S02]  /*30f0*/  @!P2 IADD3 R3, R71, R3, RZ ;  /* 0x000000034703a210 */ /* 0x000fc40007ffe0ff */
[----:B------:R-:W-:Y:S02]  /*3100*/  CS2R R114, SRZ ;  /* 0x0000000000727805 */ /* 0x000fe4000001ff00 */
[C---:B------:R-:W-:Y:S01]  /*3110*/  @!P2 SHF.L.U32 R68, R70.reuse, 0x2, RZ ;  /* 0x000000024644a819 */ /* 0x040fe200000006ff */
[----:B------:R-:W0:Y:S01]  /*3120*/  @!P0 LDC.64 R80, c[0x0][0x230] ;  /* 0x00008c00ff508b82 */ /* 0x000e220000000a00 */
[----:B------:R-:W-:Y:S01]  /*3130*/  @!P2 SHF.L.U64.HI R3, R70, 0x2, R3 ;  /* 0x000000024603a819 */ /* 0x000fe20000010203 */
[----:B-1----:R-:W-:-:S06]  /*3140*/  @!P0 IMAD R82, R82, R74, RZ ;  /* 0x0000004a52528224 */ /* 0x002fcc00078e02ff */
[----:B------:R-:W1:Y:S01]  /*3150*/  @!P5 LDC.64 R70, c[0x0][0x288] ;  /* 0x0000a200ff46db82 */ /* 0x000e620000000a00 */
[C---:B---3--:R-:W-:Y:S01]  /*3160*/  @!P2 IADD3 R78, P6, R68.reuse, R78, RZ ;  /* 0x0000004e444ea210 */ /* 0x048fe20007fde0ff */
[----:B------:R2:W5:Y:S01]  /*3170*/  @!P3 LDG.E.64 R114, desc[UR22][R66.64] ;  /* 0x000000164272b981 */ /* 0x000562000c1e1b00 */
[----:B------:R-:W-:Y:S02]  /*3180*/  @!P0 IMAD R82, R103, R75, R82 ;  /* 0x0000004b67528224 */ /* 0x000fe400078e0252 */
[----:B------:R-:W-:Y:S01]  /*3190*/  @!P2 IADD3.X R79, R3, R79, RZ, P6, !PT ;  /* 0x0000004f034fa210 */ /* 0x000fe200037fe4ff */
[----:B------:R-:W-:Y:S01]  /*31a0*/  @!P0 IMAD.WIDE.U32 R74, R103, R74, R76 ;  /* 0x0000004a674a8225 */ /* 0x000fe200078e004c */
[----:B------:R-:W-:Y:S01]  /*31b0*/  @!P2 IADD3 R118, P6, R68, R118, RZ ;  /* 0x000000764476a210 */ /* 0x000fe20007fde0ff */
[----:B------:R-:W3:Y:S03]  /*31c0*/  @!P5 LDC.64 R116, c[0x0][0x230] ;  /* 0x00008c00ff74db82 */ /* 0x000ee60000000a00 */
[----:B------:R-:W-:-:S02]  /*31d0*/  @!P2 IADD3.X R119, R3, R119, RZ, P6, !PT ;  /* 0x000000770377a210 */ /* 0x000fc400037fe4ff */
[----:B------:R-:W-:Y:S02]  /*31e0*/  @!P0 IADD3 R3, R75, R82, RZ ;  /* 0x000000524b038210 */ /* 0x000fe40007ffe0ff */
[----:B------:R-:W-:Y:S02]  /*31f0*/  MOV R104, UR6 ;  /* 0x0000000600687c02 */ /* 0x000fe40008000f00 */
[----:B------:R-:W-:Y:S02]  /*3200*/  MOV R105, UR7 ;  /* 0x0000000700697c02 */ /* 0x000fe40008000f00 */
[C---:B------:R-:W-:Y:S02]  /*3210*/  IADD3 R102, R2.reuse, 0x58, RZ ;  /* 0x0000005802667810 */ /* 0x040fe40007ffe0ff */
[----:B--2---:R-:W-:Y:S02]  /*3220*/  CS2R R66, SRZ ;  /* 0x0000000000427805 */ /* 0x004fe4000001ff00 */
[----:B------:R-:W-:Y:S01]  /*3230*/  IADD3 R8, R2, 0xf8, RZ ;  /* 0x000000f802087810 */ /* 0x000fe20007ffe0ff */
[----:B------:R-:W2:Y:S01]  /*3240*/  @!P5 LDC.64 R76, c[0x0][0x228] ;  /* 0x00008a00ff4cdb82 */ /* 0x000ea20000000a00 */
[----:B-1----:R-:W-:Y:S01]  /*3250*/  @!P5 IMAD R82, R83, R70, RZ ;  /* 0x000000465352d224 */ /* 0x002fe200078e02ff */
[----:B------:R-:W-:Y:S01]  /*3260*/  @!P5 MOV R83, R7 ;  /* 0x000000070053d202 */ /* 0x000fe20000000f00 */
[----:B------:R1:W5:Y:S02]  /*3270*/  @!P3 LDG.E.64 R66, desc[UR22][R72.64] ;  /* 0x000000164842b981 */ /* 0x000364000c1e1b00 */
[----:B------:R-:W-:Y:S01]  /*3280*/  @!P5 IMAD R123, R11, R71, R82 ;  /* 0x000000470b7bd224 */ /* 0x000fe200078e0252 */
[----:B------:R-:W-:-:S05]  /*3290*/  @!P5 MOV R82, R4 ;  /* 0x000000040052d202 */ /* 0x000fca0000000f00 */
[----:B------:R-:W-:Y:S02]  /*32a0*/  @!P5 IMAD.WIDE.U32 R70, R11, R70, R82 ;  /* 0x000000460b46d225 */ /* 0x000fe400078e0052 */
[----:B------:R-:W4:Y:S01]  /*32b0*/  LDG.E.64 R82, desc[UR22][R104.64] ;  /* 0x0000001668527981 */ /* 0x000f22000c1e1b00 */
[----:B------:R-:W-:Y:S01]  /*32c0*/  SHF.R.S32.HI R10, RZ, 0x1f, R102 ;  /* 0x0000001fff0a7819 */ /* 0x000fe20000011466 */
[----:B-1----:R-:W1:Y:S01]  /*32d0*/  @!P0 LDC.64 R72, c[0x0][0x228] ;  /* 0x00008a00ff488b82 */ /* 0x002e620000000a00 */
[----:B------:R-:W-:-:S04]  /*32e0*/  ISETP.GE.U32.AND P4, PT, R102, UR18, PT ;  /* 0x0000001266007c0c */ /* 0x000fc8000bf86070 */
[----:B------:R-:W-:-:S04]  /*32f0*/  ISETP.GE.AND.EX P4, PT, R10, UR19, PT, P4 ;  /* 0x000000130a007c0c */ /* 0x000fc8000bf86340 */
[----:B------:R-:W-:Y:S02]  /*3300*/  ISETP.GT.U32.OR P4, PT, R0, 0x1bf, P4 ;  /* 0x000001bf0000780c */ /* 0x000fe40002784470 */
[----:B------:R-:W-:Y:S02]  /*3310*/  ISETP.GE.U32.AND P3, PT, R8, UR18, PT ;  /* 0x0000001208007c0c */ /* 0x000fe4000bf66070 */
[----:B------:R-:W-:-:S04]  /*3320*/  SHF.R.S32.HI R9, RZ, 0x1f, R8 ;  /* 0x0000001fff097819 */ /* 0x000fc80000011408 */
[----:B------:R-:W-:-:S05]  /*3330*/  ISETP.GE.AND.EX P3, PT, R9, UR19, PT, P3 ;  /* 0x0000001309007c0c */ /* 0x000fca000bf66330 */
[----:B------:R-:W4:Y:S01]  /*3340*/  @!P4 LDC.64 R68, c[0x0][0x288] ;  /* 0x0000a200ff44cb82 */ /* 0x000f220000000a00 */
[----:B------:R-:W-:Y:S02]  /*3350*/  ISETP.GT.U32.OR P3, PT, R0, 0x1bf, P3 ;  /* 0x000001bf0000780c */ /* 0x000fe40001f64470 */
[C---:B------:R-:W-:Y:S02]  /*3360*/  @!P0 SHF.L.U32 R122, R74.reuse, 0x2, RZ ;  /* 0x000000024a7a8819 */ /* 0x040fe400000006ff */
[----:B------:R-:W-:Y:S02]  /*3370*/  @!P0 SHF.L.U64.HI R3, R74, 0x2, R3 ;  /* 0x000000024a038819 */ /* 0x000fe40000010203 */
[----:B0-----:R-:W-:Y:S02]  /*3380*/  @!P0 IADD3 R80, P6, R122, R80, RZ ;  /* 0x000000507a508210 */ /* 0x001fe40007fde0ff */
[----:B------:R-:W-:Y:S02]  /*3390*/  @!P5 IADD3 R71, R71, R123, RZ ;  /* 0x0000007b4747d210 */ /* 0x000fe40007ffe0ff */
[----:B------:R-:W-:-:S02]  /*33a0*/  @!P0 IADD3.X R81, R3, R81, RZ, P6, !PT ;  /* 0x0000005103518210 */ /* 0x000fc400037fe4ff */
[----:B-1----:R-:W-:Y:S01]  /*33b0*/  @!P0 IADD3 R72, P6, R122, R72, RZ ;  /* 0x000000487a488210 */ /* 0x002fe20007fde0ff */
[----:B------:R-:W0:Y:S01]  /*33c0*/  @!P3 LDC.64 R74, c[0x0][0x288] ;  /* 0x0000a200ff4abb82 */ /* 0x000e220000000a00 */
[C---:B------:R-:W-:Y:S02]  /*33d0*/  @!P5 SHF.L.U32 R11, R70.reuse, 0x2, RZ ;  /* 0x00000002460bd819 */ /* 0x040fe400000006ff */
[----:B------:R-:W-:Y:S02]  /*33e0*/  @!P0 IADD3.X R73, R3, R73, RZ, P6, !PT ;  /* 0x0000004903498210 */ /* 0x000fe400037fe4ff */
[----:B------:R-:W-:Y:S02]  /*33f0*/  @!P5 SHF.L.U64.HI R3, R70, 0x2, R71 ;  /* 0x000000024603d819 */ /* 0x000fe40000010247 */
[----:B------:R-:W-:Y:S02]  /*3400*/  @!P4 MOV R70, R4 ;  /* 0x000000040046c202 */ /* 0x000fe40000000f00 */
[----:B------:R-:W-:-:S02]  /*3410*/  @!P4 MOV R71, R7 ;  /* 0x000000070047c202 */ /* 0x000fc40000000f00 */
[----:B---3--:R-:W-:-:S04]  /*3420*/  @!P5 IADD3 R122, P6, R11, R116, RZ ;  /* 0x000000740b7ad210 */ /* 0x008fc80007fde0ff */
[----:B------:R-:W-:Y:S02]  /*3430*/  @!P5 IADD3.X R123, R3, R117, RZ, P6, !PT ;  /* 0x00000075037bd210 */ /* 0x000fe400037fe4ff */
[----:B--2---:R-:W-:Y:S01]  /*3440*/  @!P5 IADD3 R76, P6, R11, R76, RZ ;  /* 0x0000004c0b4cd210 */ /* 0x004fe20007fde0ff */
[----:B0-----:R-:W-:-:S03]  /*3450*/  @!P3 IMAD R116, R9, R74, RZ ;  /* 0x0000004a0974b224 */ /* 0x001fc600078e02ff */
[----:B------:R-:W-:Y:S02]  /*3460*/  @!P5 IADD3.X R77, R3, R77, RZ, P6, !PT ;  /* 0x0000004d034dd210 */ /* 0x000fe400037fe4ff */
[----:B----4-:R-:W-:Y:S01]  /*3470*/  MOV R104, R82 ;  /* 0x0000005200687202 */ /* 0x010fe20000000f00 */
[----:B------:R-:W-:-:S04]  /*3480*/  @!P4 IMAD R82, R10, R68, RZ ;  /* 0x000000440a52c224 */ /* 0x000fc800078e02ff */
[C---:B------:R-:W-:Y:S02]  /*3490*/  @!P4 IMAD R10, R102.reuse, R69, R82 ;  /* 0x00000045660ac224 */ /* 0x040fe400078e0252 */
[----:B------:R-:W-:Y:S01]  /*34a0*/  @!P4 IMAD.WIDE.U32 R68, R102, R68, R70 ;  /* 0x000000446644c225 */ /* 0x000fe200078e0046 */
[----:B------:R-:W-:Y:S01]  /*34b0*/  MOV R105, R83 ;  /* 0x0000005300697202 */ /* 0x000fe20000000f00 */
[----:B------:R-:W0:Y:S03]  /*34c0*/  @!P4 LDC.64 R70, c[0x0][0x228] ;  /* 0x00008a00ff46cb82 */ /* 0x000e260000000a00 */
[----:B------:R-:W-:-:S05]  /*34d0*/  @!P4 IADD3 R69, R69, R10, RZ ;  /* 0x0000000a4545c210 */ /* 0x000fca0007ffe0ff */
[----:B------:R-:W1:Y:S01]  /*34e0*/  @!P3 LDC.64 R10, c[0x0][0x228] ;  /* 0x00008a00ff0abb82 */ /* 0x000e620000000a00 */
[----:B------:R-:W-:-:S07]  /*34f0*/  @!P3 IMAD R102, R8, R75, R116 ;  /* 0x0000004b0866b224 */ /* 0x000fce00078e0274 */
[----:B------:R-:W2:Y:S01]  /*3500*/  @!P4 LDC.64 R82, c[0x0][0x230] ;  /* 0x00008c00ff52cb82 */ /* 0x000ea20000000a00 */
[----:B------:R-:W-:Y:S02]  /*3510*/  CS2R R116, SRZ ;  /* 0x0000000000747805 */ /* 0x000fe4000001ff00 */
[C---:B------:R-:W-:Y:S02]  /*3520*/  @!P4 SHF.L.U32 R3, R68.reuse, 0x2, RZ ;  /* 0x000000024403c819 */ /* 0x040fe400000006ff */
[----:B------:R-:W-:Y:S02]  /*3530*/  @!P4 SHF.L.U64.HI R103, R68, 0x2, R69 ;  /* 0x000000024467c819 */ /* 0x000fe40000010245 */
[----:B------:R-:W-:Y:S01]  /*3540*/  @!P3 MOV R68, R4 ;  /* 0x000000040044b202 */ /* 0x000fe20000000f00 */
[----:B------:R3:W5:Y:S01]  /*3550*/  @!P2 LDG.E.64 R116, desc[UR22][R78.64] ;  /* 0x000000164e74a981 */ /* 0x000762000c1e1b00 */
[----:B------:R-:W-:-:S03]  /*3560*/  @!P3 MOV R69, R7 ;  /* 0x000000070045b202 */ /* 0x000fc60000000f00 */
[----:B------:R-:W-:Y:S01]  /*3570*/  @!P3 IMAD.WIDE.U32 R74, R8, R74, R68 ;  /* 0x0000004a084ab225 */ /* 0x000fe200078e0044 */
[----:B------:R-:W-:Y:S01]  /*3580*/  CS2R R68, SRZ ;  /* 0x0000000000447805 */ /* 0x000fe2000001ff00 */
[----:B---3--:R-:W3:Y:S01]  /*3590*/  @!P3 LDC.64 R78, c[0x0][0x230] ;  /* 0x00008c00ff4ebb82 */ /* 0x008ee20000000a00 */
[----:B-1----:R-:W-:-:S04]  /*35a0*/  MOV R8, R10 ;  /* 0x0000000a00087202 */ /* 0x002fc80000000f00 */
[----:B------:R1:W5:Y:S01]  /*35b0*/  @!P2 LDG.E.64 R68, desc[UR22][R118.64] ;  /* 0x000000167644a981 */ /* 0x000362000c1e1b00 */
[C---:B--2---:R-:W-:Y:S02]  /*35c0*/  @!P4 IADD3 R10, P2, R3.reuse, R82, RZ ;  /* 0x00000052030ac210 */ /* 0x044fe40007f5e0ff */
[----:B------:R-:W-:Y:S02]  /*35d0*/  MOV R82, R8 ;  /* 0x0000000800527202 */ /* 0x000fe40000000f00 */
[----:B-1----:R-:W-:Y:S02]  /*35e0*/  MOV R118, R11 ;  /* 0x0000000b00767202 */ /* 0x002fe40000000f00 */
[----:B0-----:R-:W-:Y:S02]  /*35f0*/  @!P4 IADD3 R8, P6, R3, R70, RZ ;  /* 0x000000460308c210 */ /* 0x001fe40007fde0ff */
[----:B------:R-:W-:Y:S02]  /*3600*/  MOV R70, R118 ;  /* 0x0000007600467202 */ /* 0x000fe40000000f00 */
[----:B------:R-:W-:-:S02]  /*3610*/  @!P3 IADD3 R3, R75, R102, RZ ;  /* 0x000000664b03b210 */ /* 0x000fc40007ffe0ff */
[C---:B------:R-:W-:Y:S02]  /*3620*/  @!P4 IADD3.X R11, R103.reuse, R83, RZ, P2, !PT ;  /* 0x00000053670bc210 */ /* 0x040fe400017fe4ff */
[----:B------:R-:W-:Y:S02]  /*3630*/  CS2R R118, SRZ ;  /* 0x0000000000767805 */ /* 0x000fe4000001ff00 */
[----:B------:R-:W-:Y:S02]  /*3640*/  MOV R83, R70 ;  /* 0x0000004600537202 */ /* 0x000fe40000000f00 */
[----:B------:R-:W-:Y:S02]  /*3650*/  @!P4 IADD3.X R9, R103, R71, RZ, P6, !PT ;  /* 0x000000476709c210 */ /* 0x000fe400037fe4ff */
[----:B------:R-:W-:Y:S02]  /*3660*/  CS2R R70, SRZ ;  /* 0x0000000000467805 */ /* 0x000fe4000001ff00 */
[C---:B------:R-:W-:Y:S01]  /*3670*/  @!P3 SHF.L.U64.HI R3, R74.reuse, 0x2, R3 ;  /* 0x000000024a03b819 */ /* 0x040fe20000010203 */
[----:B------:R0:W5:Y:S01]  /*3680*/  @!P0 LDG.E.64 R118, desc[UR22][R80.64] ;  /* 0x0000001650768981 */ /* 0x000162000c1e1b00 */
[----:B------:R-:W-:-:S03]  /*3690*/  @!P3 SHF.L.U32 R74, R74, 0x2, RZ ;  /* 0x000000024a4ab819 */ /* 0x000fc600000006ff */
[----:B------:R-:W5:Y:S01]  /*36a0*/  @!P0 LDG.E.64 R70, desc[UR22][R72.64] ;  /* 0x0000001648468981 */ /* 0x000f62000c1e1b00 */
[C---:B---3--:R-:W-:Y:S02]  /*36b0*/  @!P3 IADD3 R102, P0, R74.reuse, R78, RZ ;  /* 0x0000004e4a66b210 */ /* 0x048fe40007f1e0ff */
[----:B------:R-:W-:Y:S02]  /*36c0*/  @!P3 IADD3 R82, P2, R74, R82, RZ ;  /* 0x000000524a52b210 */ /* 0x000fe40007f5e0ff */
[----:B------:R-:W2:Y:S01]  /*36d0*/  LDL.LU.64 R74, [R1+0x28] ;  /* 0x00002800014a7983 */ /* 0x000ea20000300a00 */
[----:B0-----:R-:W-:Y:S02]  /*36e0*/  CS2R R80, SRZ ;  /* 0x0000000000507805 */ /* 0x001fe4000001ff00 */
[----:B------:R-:W-:Y:S02]  /*36f0*/  @!P3 IADD3.X R103, R3, R79, RZ, P0, !PT ;  /* 0x0000004f0367b210 */ /* 0x000fe400007fe4ff */
[----:B------:R-:W-:-:S02]  /*3700*/  R2UR UR6, R104 ;  /* 0x00000000680672ca */ /* 0x000fc400000e0000 */
[----:B------:R-:W-:-:S04]  /*3710*/  MOV R78, R83 ;  /* 0x00000053004e7202 */ /* 0x000fc80000000f00 */
[----:B------:R-:W-:-:S07]  /*3720*/  @!P3 IADD3.X R83, R3, R78, RZ, P2, !PT ;  /* 0x0000004e0353b210 */ /* 0x000fce00017fe4ff */
[----:B------:R-:W-:-:S05]  /*3730*/  MOV R3, UR6 ;  /* 0x0000000600037c02 */ /* 0x000fca0008000f00 */
[----:B------:R-:W-:-:S05]  /*3740*/  FFMA.FTZ R3, -R3, UR6, R105 ;  /* 0x0000000603037c23 */ /* 0x000fca0008010169 */
[----:B------:R-:W-:Y:S01]  /*3750*/  FSETP.GTU.FTZ.AND P0, PT, R3, RZ, PT ;  /* 0x000000ff0300720b */ /* 0x000fe20003f1c000 */
[----:B--2---:R0:W2:Y:S02]  /*3760*/  @P1 LDG.E.64 R80, desc[UR22][R74.64] ;  /* 0x000000164a501981 */ /* 0x0040a4000c1e1b00 */
[----:B0-----:R-:W-:-:S06]  /*3770*/  CS2R R74, SRZ ;  /* 0x00000000004a7805 */ /* 0x001fcc000001ff00 */
[----:B------:R0:W5:Y:S02]  /*3780*/  @!P5 LDG.E.64 R74, desc[UR22][R76.64] ;  /* 0x000000164c4ad981 */ /* 0x000164000c1e1b00 */
[----:B0-----:R-:W-:-:S06]  /*3790*/  CS2R R76, SRZ ;  /* 0x00000000004c7805 */ /* 0x001fcc000001ff00 */
[----:B------:R0:W5:Y:S02]  /*37a0*/  @!P4 LDG.E.64 R76, desc[UR22][R8.64] ;  /* 0x00000016084cc981 */ /* 0x000164000c1e1b00 */
[----:B0-----:R-:W-:-:S06]  /*37b0*/  CS2R R8, SRZ ;  /* 0x0000000000087805 */ /* 0x001fcc000001ff00 */
[----:B------:R-:W3:Y:S01]  /*37c0*/  @!P3 LDG.E.64 R8, desc[UR22][R102.64] ;  /* 0x000000166608b981 */ /* 0x000ee2000c1e1b00 */
[----:B------:R-:W-:Y:S01]  /*37d0*/  VOTEU.ANY UP0, P0 ;  /* 0x00000000003f7886 */ /* 0x000fe20000000100 */
[----:B------:R-:W-:Y:S02]  /*37e0*/  PLOP3.LUT P0, PT, PT, PT, UP0, 0x80, 0x0 ;  /* 0x000000000000781c */ /* 0x000fe40003f0f008 */
[----:B------:R-:W-:Y:S02]  /*37f0*/  CS2R R72, SRZ ;  /* 0x0000000000487805 */ /* 0x000fe4000001ff00 */
[----:B------:R-:W-:-:S04]  /*3800*/  @UP0 ULDC UR5, c[0x0][0x250] ;  /* 0x0000940000050ab9 */ /* 0x000fc80000000800 */
[----:B------:R0:W5:Y:S05]  /*3810*/  @P1 LDG.E.64 R72, desc[UR22][R120.64] ;  /* 0x0000001678481981 */ /* 0x00016a000c1e1b00 */
[----:B------:R-:W-:Y:S01]  /*3820*/  @P0 FADD.FTZ R3, R3, UR5 ;  /* 0x0000000503030e21 */ /* 0x000fe20008010000 */
[----:B0-----:R-:W-:-:S05]  /*3830*/  CS2R R120, SRZ ;  /* 0x0000000000787805 */ /* 0x001fca000001ff00 */
[----:B------:R-:W0:Y:S01]  /*3840*/  @P0 MUFU.RSQ R3, R3 ;  /* 0x0000000300030308 */ /* 0x000e220000001400 */
[----:B------:R1:W5:Y:S02]  /*3850*/  @!P5 LDG.E.64 R120, desc[UR22][R122.64] ;  /* 0x000000167a78d981 */ /* 0x000364000c1e1b00 */
[----:B-1----:R-:W-:Y:S02]  /*3860*/  CS2R R122, SRZ ;  /* 0x00000000007a7805 */ /* 0x002fe4000001ff00 */
[----:B0-----:R-:W-:-:S04]  /*3870*/  @P0 R2UR UR5, R3 ;  /* 0x00000000030502ca */ /* 0x001fc800000e0000 */
[----:B------:R-:W5:Y:S04]  /*3880*/  @!P4 LDG.E.64 R122, desc[UR22][R10.64] ;  /* 0x000000160a7ac981 */ /* 0x000f68000c1e1b00 */
[----:B------:R-:W5:Y:S04]  /*3890*/  LDL.LU.64 R10, [R1+0xc0] ;  /* 0x0000c000010a7983 */ /* 0x000f680000300a00 */
[----:B------:R-:W5:Y:S01]  /*38a0*/  LDL.LU.64 R102, [R1+0xb8] ;  /* 0x0000b80001667983 */ /* 0x000f620000300a00 */
[----:B------:R-:W-:Y:S02]  /*38b0*/  ISETP.GT.U32.AND P0, PT, R0, 0x1bf, PT ;  /* 0x000001bf0000780c */ /* 0x000fe40003f04070 */
[----:B------:R-:W-:Y:S01]  /*38c0*/  CS2R R78, SRZ ;  /* 0x00000000004e7805 */ /* 0x000fe2000001ff00 */
[----:B------:R-:W-:Y:S01]  /*38d0*/  UMOV UR26, 0x3f800000 ;  /* 0x3f800000001a7882 */ /* 0x000fe20000000000 */
[----:B------:R-:W-:Y:S01]  /*38e0*/  @UP0 UMOV UR26, UR5 ;  /* 0x00000005001a0c82 */ /* 0x000fe20008000000 */
[----:B------:R-:W-:Y:S01]  /*38f0*/  BSSY B0, `(.L_x_2526) ;  /* 0x000001d000007945 */ /* 0x000fe20003800000 */
[----:B------:R-:W-:-:S02]  /*3900*/  ISETP.NE.AND P5, PT, RZ, UR25, PT ;  /* 0x00000019ff007c0c */ /* 0x000fc4000bfa5270 */
[----:B------:R0:W5:Y:S02]  /*3910*/  @!P3 LDG.E.64 R78, desc[UR22][R82.64] ;  /* 0x00000016524eb981 */ /* 0x000164000c1e1b00 */
[----:B0-----:R-:W-:Y:S01]  /*3920*/  CS2R R82, SRZ ;  /* 0x0000000000527805 */ /* 0x001fe2000001ff00 */
[----:B--2---:R-:W-:Y:S01]  /*3930*/  FADD.FTZ R80, R80, -UR6 ;  /* 0x8000000650507e21 */ /* 0x004fe20008010000 */
[----:B------:R-:W-:Y:S01]  /*3940*/  FADD.FTZ R3, R81, -UR6 ;  /* 0x8000000651037e21 */ /* 0x000fe20008010000 */
[----:B---3--:R0:W-:Y:S04]  /*3950*/  STL.64 [R1+0x88], R8 ;  /* 0x0000880801007387 */ /* 0x0081e80000100a00 */
[----:B0-----:R0:W5:Y:S04]  /*3960*/  LDL.LU.64 R8, [R1+0xb0] ;  /* 0x0000b00001087983 */ /* 0x0011680000300a00 */
[----:B------:R0:W5:Y:S04]  /*3970*/  LDL.LU R104, [R1+0xa8] ;  /* 0x0000a80001687983 */ /* 0x0001680000300800 */
[----:B------:R0:W5:Y:S04]  /*3980*/  LDL.LU R105, [R1+0xa4] ;  /* 0x0000a40001697983 */ /* 0x0001680000300800 */
[----:B------:R1:W-:Y:S04]  /*3990*/  STL [R1+0x18], R80 ;  /* 0x0000185001007387 */ /* 0x0003e80000100800 */
[----:B------:R0:W-:Y:S01]  /*39a0*/  STL [R1+0x14], R3 ;  /* 0x0000140301007387 */ /* 0x0001e20000100800 */
[----:B-1----:R-:W-:Y:S01]  /*39b0*/  CS2R R80, SRZ ;  /* 0x0000000000507805 */ /* 0x002fe2000001ff00 */
[----:B------:R-:W-:Y:S06]  /*39c0*/  @P0 BRA `(.L_x_2527) ;  /* 0x00000000003c0947 */ /* 0x000fec0003800000 */
[----:B0-----:R-:W2:Y:S01]  /*39d0*/  LDL R3, [R1+0x84] ;  /* 0x0000840001037983 */ /* 0x001ea20000100800 */
[----:B------:R-:W-:-:S03]  /*39e0*/  ISETP.NE.AND P0, PT, RZ, UR25, PT ;  /* 0x00000019ff007c0c */ /* 0x000fc6000bf05270 */
[----:B------:R-:W-:Y:S04]  /*39f0*/  STL [R1+0xb0], R0 ;  /* 0x0000b00001007387 */ /* 0x000fe80000100800 */
[----:B------:R0:W-:Y:S06]  /*3a00*/  STL.64 [R1+0xa8], R4 ;  /* 0x0000a80401007387 */ /* 0x0001ec0000100a00 */
[----:B------:R-:W1:Y:S08]  /*3a10*/  @P0 LDC.64 R80, c[0x0][0x240] ;  /* 0x00009000ff500b82 */ /* 0x000e700000000a00 */
[----:B0-----:R-:W0:Y:S01]  /*3a20*/  LDC.64 R4, c[0x0][0x238] ;  /* 0x00008e00ff047b82 */ /* 0x001e220000000a00 */
[----:B--2---:R-:W-:-:S04]  /*3a30*/  IADD3 R3, R3, UR17, RZ ;  /* 0x0000001103037c10 */ /* 0x004fc8000fffe0ff */
[C---:B-1----:R-:W-:Y:S01]  /*3a40*/  @P0 LEA R80, P2, R3.reuse, R80, 0x2 ;  /* 0x0000005003500211 */ /* 0x042fe200078410ff */
[----:B0-----:R-:W-:Y:S01]  /*3a50*/  IMAD.WIDE R4, R3, 0x4, R4 ;  /* 0x0000000403047825 */ /* 0x001fe200078e0204 */
[----:B------:R-:W-:-:S04]  /*3a60*/  SHF.R.S32.HI R0, RZ, 0x1f, R3 ;  /* 0x0000001fff007819 */ /* 0x000fc80000011403 */
[----:B------:R-:W-:Y:S02]  /*3a70*/  @P0 LEA.HI.X R81, R3, R81, R0, 0x2, P2 ;  /* 0x0000005103510211 */ /* 0x000fe400010f1400 */
[----:B------:R1:W5:Y:S04]  /*3a80*/  LDL.LU R0, [R1+0xb0] ;  /* 0x0000b00001007983 */ /* 0x0003680000300800 */
[----:B------:R1:W5:Y:S04]  /*3a90*/  @P0 LDG.E.64 R82, desc[UR22][R80.64] ;  /* 0x0000001650520981 */ /* 0x000368000c1e1b00 */
[----:B------:R1:W5:Y:S04]  /*3aa0*/  LDG.E.64 R80, desc[UR22][R4.64] ;  /* 0x0000001604507981 */ /* 0x000368000c1e1b00 */
[----:B------:R1:W5:Y:S02]  /*3ab0*/  LDL.LU.64 R4, [R1+0xa8] ;  /* 0x0000a80001047983 */ /* 0x0003640000300a00 */
.L_x_2527:
[----:B------:R-:W-:Y:S05]  /*3ac0*/  BSYNC B0 ;  /* 0x0000000000007941 */ /* 0x000fea0003800000 */
.L_x_2526:
[----:B------:R2:W-:Y:S04]  /*3ad0*/  STL [R1+0xa8], R2 ;  /* 0x0000a80201007387 */ /* 0x0005e80000100800 */
[----:B--2---:R-:W2:Y:S04]  /*3ae0*/  LDL.LU R2, [R1+0x18] ;  /* 0x0000180001027983 */ /* 0x004ea80000300800 */
[----:B-----5:R3:W-:Y:S04]  /*3af0*/  STL [R1+0xa4], R0 ;  /* 0x0000a40001007387 */ /* 0x0207e80000100800 */
[----:B---3--:R-:W3:Y:S01]  /*3b00*/  LDL.LU R0, [R1+0x14] ;  /* 0x0000140001007983 */ /* 0x008ee20000300800 */
[----:B0-----:R-:W-:-:S03]  /*3b10*/  MOV R3, R73 ;  /* 0x0000004900037202 */ /* 0x001fc60000000f00 */
[----:B------:R-:W-:Y:S01]  /*3b20*/  STL [R1+0x8], R72 ;  /* 0x0000084801007387 */ /* 0x000fe20000100800 */
[----:B--2---:R-:W-:-:S05]  /*3b30*/  FMUL.FTZ R2, R2, UR26 ;  /* 0x0000001a02027c20 */ /* 0x004fca0008410000 */
[----:B------:R0:W-:Y:S01]  /*3b40*/  STL [R1+0x64], R2 ;  /* 0x0000640201007387 */ /* 0x0001e20000100800 */
[----:B---3--:R-:W-:-:S03]  /*3b50*/  FMUL.FTZ R0, R0, UR26 ;  /* 0x0000001a00007c20 */ /* 0x008fc60008410000 */
[----:B0-----:R0:W5:Y:S04]  /*3b60*/  LDL.LU R2, [R1+0xa8] ;  /* 0x0000a80001027983 */ /* 0x0011680000300800 */
[----:B------:R2:W-:Y:S04]  /*3b70*/  STL [R1+0x68], R0 ;  /* 0x0000680001007387 */ /* 0x0005e80000100800 */
[----:B--2---:R0:W5:Y:S01]  /*3b80*/  LDL.LU R0, [R1+0xa4] ;  /* 0x0000a40001007983 */ /* 0x0041620000300800 */
[----:B------:R-:W-:Y:S05]  /*3b90*/  @!P5 BRA `(.L_x_2528) ;  /* 0x00000000006cd947 */ /* 0x000fea0003800000 */
[----:B------:R-:W2:Y:S04]  /*3ba0*/  LDL R3, [R1+0x64] ;  /* 0x0000640001037983 */ /* 0x000ea80000100800 */
[----:B------:R-:W-:Y:S04]  /*3bb0*/  STL [R1+0xac], R4 ;  /* 0x0000ac0401007387 */ /* 0x000fe80000100800 */
[----:B-----5:R3:W-:Y:S04]  /*3bc0*/  STL [R1+0xa8], R2 ;  /* 0x0000a80201007387 */ /* 0x0207e80000100800 */
[----:B---3--:R-:W3:Y:S04]  /*3bd0*/  LDL R2, [R1+0x68] ;  /* 0x0000680001027983 */ /* 0x008ee80000100800 */
[----:B------:R2:W-:Y:S02]  /*3be0*/  STL [R1+0xa4], R0 ;  /* 0x0000a40001007387 */ /* 0x0005e40000100800 */
[----:B--2---:R-:W-:-:S04]  /*3bf0*/  FFMA.FTZ R0, R3, R80, R82 ;  /* 0x0000005003007223 */ /* 0x004fc80000010052 */
[----:B------:R-:W-:-:S06]  /*3c00*/  FMUL.FTZ R3, R0, -1.4426950216293334961 ;  /* 0xbfb8aa3b00037820 */ /* 0x000fcc0000410000 */
[----:B------:R-:W2:Y:S02]  /*3c10*/  MUFU.EX2 R3, R3 ;  /* 0x0000000300037308 */ /* 0x000ea40000000800 */
[----:B--2---:R-:W-:-:S06]  /*3c20*/  FADD.FTZ R3, R3, 1 ;  /* 0x3f80000003037421 */ /* 0x004fcc0000010000 */
[----:B------:R-:W1:Y:S02]  /*3c30*/  MUFU.RCP R3, R3 ;  /* 0x0000000300037308 */ /* 0x000e640000001000 */
[----:B-1----:R-:W-:Y:S01]  /*3c40*/  FADD.FTZ R4, -R3, 1 ;  /* 0x3f80000003047421 */ /* 0x002fe20000010100 */
[----:B------:R-:W-:-:S03]  /*3c50*/  FMUL.FTZ R3, R72, R3 ;  /* 0x0000000348037220 */ /* 0x000fc60000410000 */
[----:B------:R-:W-:Y:S02]  /*3c60*/  FFMA.FTZ R0, R0, R4, 1 ;  /* 0x3f80000000007423 */ /* 0x000fe40000010004 */
[----:B------:R2:W5:Y:S02]  /*3c70*/  LDL.LU R4, [R1+0xac] ;  /* 0x0000ac0001047983 */ /* 0x0005640000300800 */
[----:B------:R-:W-:Y:S01]  /*3c80*/  FMUL.FTZ R3, R3, R0 ;  /* 0x0000000003037220 */ /* 0x000fe20000410000 */
[----:B---3--:R-:W-:-:S04]  /*3c90*/  FFMA.FTZ R0, R2, R81, R83 ;  /* 0x0000005102007223 */ /* 0x008fc80000010053 */
[----:B------:R1:W-:Y:S02]  /*3ca0*/  STL [R1+0x8], R3 ;  /* 0x0000080301007387 */ /* 0x0003e40000100800 */
[----:B-1----:R-:W-:-:S06]  /*3cb0*/  FMUL.FTZ R3, R0, -1.4426950216293334961 ;  /* 0xbfb8aa3b00037820 */ /* 0x002fcc0000410000 */
[----:B------:R-:W1:Y:S02]  /*3cc0*/  MUFU.EX2 R3, R3 ;  /* 0x0000000300037308 */ /* 0x000e640000000800 */
[----:B-1----:R-:W-:-:S06]  /*3cd0*/  FADD.FTZ R3, R3, 1 ;  /* 0x3f80000003037421 */ /* 0x002fcc0000010000 */
[----:B------:R-:W1:Y:S02]  /*3ce0*/  MUFU.RCP R3, R3 ;  /* 0x0000000300037308 */ /* 0x000e640000001000 */
[----:B-1----:R-:W-:Y:S01]  /*3cf0*/  FADD.FTZ R2, -R3, 1 ;  /* 0x3f80000003027421 */ /* 0x002fe20000010100 */
[----:B------:R-:W-:-:S03]  /*3d00*/  FMUL.FTZ R3, R73, R3 ;  /* 0x0000000349037220 */ /* 0x000fc60000410000 */
[----:B------:R-:W-:Y:S02]  /*3d10*/  FFMA.FTZ R0, R0, R2, 1 ;  /* 0x3f80000000007423 */ /* 0x000fe40000010002 */
[----:B------:R2:W5:Y:S02]  /*3d20*/  LDL.LU R2, [R1+0xa8] ;  /* 0x0000a80001027983 */ /* 0x0005640000300800 */
[----:B------:R-:W-:Y:S02]  /*3d30*/  FMUL.FTZ R3, R3, R0 ;  /* 0x0000000003037220 */ /* 0x000fe40000410000 */
[----:B------:R2:W5:Y:S05]  /*3d40*/  LDL.LU R0, [R1+0xa4] ;  /* 0x0000a40001007983 */ /* 0x00056a0000300800 */
.L_x_2528:
[----:B------:R3:W-:Y:S04]  /*3d50*/  STL [R1+0xb8], R7 ;  /* 0x0000b80701007387 */ /* 0x0007e80000100800 */
[----:B---3--:R-:W3:Y:S04]  /*3d60*/  LDL R7, [R1+0x64] ;  /* 0x0000640001077983 */ /* 0x008ee80000100800 */
[----:B------:R4:W-:Y:S04]  /*3d70*/  STL [R1+0xb4], R6 ;  /* 0x0000b40601007387 */ /* 0x0009e80000100800 */
[----:B----4-:R-:W4:Y:S04]  /*3d80*/  LDL R6, [R1+0x68] ;  /* 0x0000680001067983 */ /* 0x010f280000100800 */
[----:B------:R1:W-:Y:S04]  /*3d90*/  STL [R1+0xb0], R5 ;  /* 0x0000b00501007387 */ /* 0x0003e80000100800 */
[----:B-1----:R-:W2:Y:S04]  /*3da0*/  LDL R5, [R1+0x8] ;  /* 0x0000080001057983 */ /* 0x002ea80000100800 */
[----:B-----5:R-:W-:Y:S04]  /*3db0*/  STL [R1+0xac], R4 ;  /* 0x0000ac0401007387 */ /* 0x020fe80000100800 */
[----:B------:R1:W-:Y:S04]  /*3dc0*/  STL [R1+0xa8], R2 ;  /* 0x0000a80201007387 */ /* 0x0003e80000100800 */
[----:B-1----:R-:W4:Y:S04]  /*3dd0*/  LDL.LU R2, [R1] ;  /* 0x0000000001027983 */ /* 0x002f280000300800 */
[----:B------:R1:W-:Y:S04]  /*3de0*/  STL [R1+0xa4], R0 ;  /* 0x0000a40001007387 */ /* 0x0003e80000100800 */
[----:B-1----:R-:W4:Y:S01]  /*3df0*/  LDL.LU R0, [R1+0x4] ;  /* 0x0000040001007983 */ /* 0x002f220000300800 */
[----:B------:R-:W-:Y:S01]  /*3e00*/  FMUL.FTZ R4, R3, R81 ;  /* 0x0000005103047220 */ /* 0x000fe20000410000 */
[----:B--2---:R-:W-:-:S04]  /*3e10*/  FMUL.FTZ R5, R5, R80 ;  /* 0x0000005005057220 */ /* 0x004fc80000410000 */
[----:B---3--:R-:W-:Y:S01]  /*3e20*/  FFMA.FTZ R7, R7, R5, RZ ;  /* 0x0000000507077223 */ /* 0x008fe200000100ff */
[----:B------:R-:W-:-:S03]  /*3e30*/  FADD.FTZ R5, RZ, R5 ;  /* 0x00000005ff057221 */ /* 0x000fc60000010000 */
[----:B----4-:R-:W-:Y:S01]  /*3e40*/  FFMA.FTZ R6, R6, R4, R7 ;  /* 0x0000000406067223 */ /* 0x010fe20000010007 */
[----:B------:R-:W-:Y:S01]  /*3e50*/  FADD.FTZ R4, R4, R5 ;  /* 0x0000000504047221 */ /* 0x000fe20000010000 */
[----:B------:R1:W5:Y:S04]  /*3e60*/  LDL.LU R7, [R1+0xb8] ;  /* 0x0000b80001077983 */ /* 0x0003680000300800 */
[----:B------:R2:W-:Y:S01]  /*3e70*/  STL [R1+0x18], R6 ;  /* 0x0000180601007387 */ /* 0x0005e20000100800 */
[----:B------:R-:W-:-:S04]  /*3e80*/  FADD.FTZ R2, R2, -UR6 ;  /* 0x8000000602027e21 */ /* 0x000fc80008010000 */
[----:B------:R-:W-:Y:S01]  /*3e90*/  FMUL.FTZ R2, R2, UR26 ;  /* 0x0000001a02027c20 */ /* 0x000fe20008410000 */
[----:B--2---:R1:W5:Y:S04]  /*3ea0*/  LDL.LU R6, [R1+0xb4] ;  /* 0x0000b40001067983 */ /* 0x0043680000300800 */
[----:B------:R1:W5:Y:S01]  /*3eb0*/  LDL.LU R5, [R1+0xb0] ;  /* 0x0000b00001057983 */ /* 0x0003620000300800 */
[----:B------:R-:W-:-:S03]  /*3ec0*/  FADD.FTZ R0, R0, -UR6 ;  /* 0x8000000600007e21 */ /* 0x000fc60008010000 */
[----:B------:R2:W-:Y:S01]  /*3ed0*/  STL [R1+0x14], R4 ;  /* 0x0000140401007387 */ /* 0x0005e20000100800 */
[----:B------:R-:W-:-:S03]  /*3ee0*/  FMUL.FTZ R0, R0, UR26 ;  /* 0x0000001a00007c20 */ /* 0x000fc60008410000 */
[----:B--2---:R1:W5:Y:S04]  /*3ef0*/  LDL.LU R4, [R1+0xac] ;  /* 0x0000ac0001047983 */ /* 0x0043680000300800 */
[----:B------:R2:W-:Y:S04]  /*3f00*/  STL [R1+0x74], R2 ;  /* 0x0000740201007387 */ /* 0x0005e80000100800 */
[----:B--2---:R1:W5:Y:S04]  /*3f10*/  LDL.LU R2, [R1+0xa8] ;  /* 0x0000a80001027983 */ /* 0x0043680000300800 */
[----:B------:R2:W-:Y:S04]  /*3f20*/  STL [R1+0x80], R0 ;  /* 0x0000800001007387 */ /* 0x0005e80000100800 */
[----:B--2---:R1:W5:Y:S04]  /*3f30*/  LDL.LU R0, [R1+0xa4] ;  /* 0x0000a40001007983 */ /* 0x0043680000300800 */
[----:B------:R1:W-:Y:S04]  /*3f40*/  STL [R1+0x4], R46 ;  /* 0x0000042e01007387 */ /* 0x0003e80000100800 */
[----:B------:R1:W-:Y:S01]  /*3f50*/  STL [R1], R47 ;  /* 0x0000002f01007387 */ /* 0x0003e20000100800 */
[----:B------:R-:W-:Y:S05]  /*3f60*/  @!P5 BRA `(.L_x_2529) ;  /* 0x000000000078d947 */ /* 0x000fea0003800000 */
[----:B-----5:R2:W-:Y:S04]  /*3f70*/  STL [R1+0xb0], R4 ;  /* 0x0000b00401007387 */ /* 0x0205e80000100800 */
[----:B--2---:R-:W2:Y:S04]  /*3f80*/  LDL R4, [R1+0x74] ;  /* 0x0000740001047983 */ /* 0x004ea80000100800 */
[----:B------:R3:W-:Y:S04]  /*3f90*/  STL [R1+0xac], R3 ;  /* 0x0000ac0301007387 */ /* 0x0007e80000100800 */
[----:B---3--:R-:W3:Y:S04]  /*3fa0*/  LDL R3, [R1+0x80] ;  /* 0x0000800001037983 */ /* 0x008ee80000100800 */
[----:B------:R2:W-:Y:S04]  /*3fb0*/  STL [R1+0xa8], R2 ;  /* 0x0000a80201007387 */ /* 0x0005e80000100800 */
[----:B------:R4:W-:Y:S01]  /*3fc0*/  STL [R1+0xa4], R0 ;  /* 0x0000a40001007387 */ /* 0x0009e20000100800 */
[----:B--2---:R-:W-:-:S04]  /*3fd0*/  FFMA.FTZ R2, R4, R80, R82 ;  /* 0x0000005004027223 */ /* 0x004fc80000010052 */
[----:B----4-:R-:W-:-:S06]  /*3fe0*/  FMUL.FTZ R0, R2, -1.4426950216293334961 ;  /* 0xbfb8aa3b02007820 */ /* 0x010fcc0000410000 */
[----:B------:R-:W2:Y:S02]  /*3ff0*/  MUFU.EX2 R0, R0 ;  /* 0x0000000000007308 */ /* 0x000ea40000000800 */
[----:B--2---:R-:W-:-:S06]  /*4000*/  FADD.FTZ R0, R0, 1 ;  /* 0x3f80000000007421 */ /* 0x004fcc0000010000 */
[----:B------:R-:W2:Y:S02]  /*4010*/  MUFU.RCP R0, R0 ;  /* 0x0000000000007308 */ /* 0x000ea40000001000 */
[----:B--2---:R-:W-:Y:S01]  /*4020*/  FADD.FTZ R4, -R0, 1 ;  /* 0x3f80000000047421 */ /* 0x004fe20000010100 */
[----:B------:R-:W-:-:S03]  /*4030*/  FMUL.FTZ R0, R46, R0 ;  /* 0x000000002e007220 */ /* 0x000fc60000410000 */
[----:B------:R-:W-:Y:S02]  /*4040*/  FFMA.FTZ R2, R2, R4, 1 ;  /* 0x3f80000002027423 */ /* 0x000fe40000010004 */
[----:B------:R2:W5:Y:S02]  /*4050*/  LDL.LU R4, [R1+0xb0] ;  /* 0x0000b00001047983 */ /* 0x0005640000300800 */
[----:B------:R-:W-:Y:S01]  /*4060*/  FMUL.FTZ R0, R0, R2 ;  /* 0x0000000200007220 */ /* 0x000fe20000410000 */
[----:B---3--:R-:W-:-:S04]  /*4070*/  FFMA.FTZ R2, R3, R81, R83 ;  /* 0x0000005103027223 */ /* 0x008fc80000010053 */
[----:B------:R3:W-:Y:S02]  /*4080*/  STL [R1+0x4], R0 ;  /* 0x0000040001007387 */ /* 0x0007e40000100800 */
[----:B---3--:R-:W-:-:S06]  /*4090*/  FMUL.FTZ R0, R2, -1.4426950216293334961 ;  /* 0xbfb8aa3b02007820 */ /* 0x008fcc0000410000 */
[----:B------:R-:W3:Y:S02]  /*40a0*/  MUFU.EX2 R0, R0 ;  /* 0x0000000000007308 */ /* 0x000ee40000000800 */
[----:B---3--:R-:W-:-:S06]  /*40b0*/  FADD.FTZ R0, R0, 1 ;  /* 0x3f80000000007421 */ /* 0x008fcc0000010000 */
[----:B------:R-:W3:Y:S02]  /*40c0*/  MUFU.RCP R0, R0 ;  /* 0x0000000000007308 */ /* 0x000ee40000001000 */
[----:B---3--:R-:W-:Y:S01]  /*40d0*/  FADD.FTZ R3, -R0, 1 ;  /* 0x3f80000000037421 */ /* 0x008fe20000010100 */
[----:B------:R-:W-:-:S03]  /*40e0*/  FMUL.FTZ R0, R47, R0 ;  /* 0x000000002f007220 */ /* 0x000fc60000410000 */
[----:B------:R-:W-:Y:S02]  /*40f0*/  FFMA.FTZ R2, R2, R3, 1 ;  /* 0x3f80000002027423 */ /* 0x000fe40000010003 */
[----:B------:R2:W5:Y:S02]  /*4100*/  LDL.LU R3, [R1+0xac] ;  /* 0x0000ac0001037983 */ /* 0x0005640000300800 */
[----:B------:R-:W-:Y:S02]  /*4110*/  FMUL.FTZ R0, R0, R2 ;  /* 0x0000000200007220 */ /* 0x000fe40000410000 */
[----:B------:R2:W5:Y:S04]  /*4120*/  LDL.LU R2, [R1+0xa8] ;  /* 0x0000a80001027983 */ /* 0x0005680000300800 */
[----:B------:R3:W-:Y:S04]  /*4130*/  STL [R1], R0 ;  /* 0x0000000001007387 */ /* 0x0007e80000100800 */
[----:B---3--:R2:W5:Y:S02]  /*4140*/  LDL.LU R0, [R1+0xa4] ;  /* 0x0000a40001007983 */ /* 0x0085640000300800 */
.L_x_2529:
[----:B------:R3:W-:Y:S04]  /*4150*/  STL [R1+0xc8], R11 ;  /* 0x0000c80b01007387 */ /* 0x0007e80000100800 */
[----:B---3--:R-:W3:Y:S04]  /*4160*/  LDL R11, [R1+0x64] ;  /* 0x00006400010b7983 */ /* 0x008ee80000100800 */
[----:B------:R4:W-:Y:S04]  /*4170*/  STL [R1+0xc4], R10 ;  /* 0x0000c40a01007387 */ /* 0x0009e80000100800 */
[----:B----4-:R-:W4:Y:S04]  /*4180*/  LDL.LU R10, [R1+0x4] ;  /* 0x00000400010a7983 */ /* 0x010f280000300800 */
[----:B------:R0:W-:Y:S04]  /*4190*/  STL [R1+0xc0], R9 ;  /* 0x0000c00901007387 */ /* 0x0001e80000100800 */
[----:B0-----:R-:W3:Y:S04]  /*41a0*/  LDL.LU R9, [R1+0x8] ;  /* 0x0000080001097983 */ /* 0x001ee80000300800 */
[----:B------:R0:W-:Y:S04]  /*41b0*/  STL [R1+0xbc], R8 ;  /* 0x0000bc0801007387 */ /* 0x0001e80000100800 */
[----:B0-----:R-:W2:Y:S04]  /*41c0*/  LDL.LU R8, [R1+0x18] ;  /* 0x0000180001087983 */ /* 0x001ea80000300800 */
[----:B-----5:R0:W-:Y:S04]  /*41d0*/  STL [R1+0xb8], R7 ;  /* 0x0000b80701007387 */ /* 0x0201e80000100800 */
[----:B0-----:R-:W2:Y:S04]  /*41e0*/  LDL R7, [R1+0x68] ;  /* 0x0000680001077983 */ /* 0x001ea80000100800 */
[----:B------:R0:W-:Y:S04]  /*41f0*/  STL [R1+0xb4], R6 ;  /* 0x0000b40601007387 */ /* 0x0001e80000100800 */
[----:B0-----:R-:W2:Y:S04]  /*4200*/  LDL.LU R6, [R1] ;  /* 0x0000000001067983 */ /* 0x001ea80000300800 */
[----:B------:R0:W-:Y:S04]  /*4210*/  STL [R1+0xb0], R5 ;  /* 0x0000b00501007387 */ /* 0x0001e80000100800 */
[----:B0-----:R-:W2:Y:S04]  /*4220*/  LDL.LU R5, [R1+0x14] ;  /* 0x0000140001057983 */ /* 0x001ea80000300800 */
[----:B------:R0:W-:Y:S04]  /*4230*/  STL [R1+0xac], R4 ;  /* 0x0000ac0401007387 */ /* 0x0001e80000100800 */
[----:B0-----:R-:W2:Y:S04]  /*4240*/  LDL R4, [R1+0x74] ;  /* 0x0000740001047983 */ /* 0x001ea80000100800 */
[----:B------:R0:W-:Y:S04]  /*4250*/  STL [R1+0xa8], R2 ;  /* 0x0000a80201007387 */ /* 0x0001e80000100800 */
[----:B0-----:R-:W2:Y:S04]  /*4260*/  LDL R2, [R1+0x80] ;  /* 0x0000800001027983 */ /* 0x001ea80000100800 */
[----:B------:R4:W-:Y:S01]  /*4270*/  STL [R1+0xa4], R0 ;  /* 0x0000a40001007387 */ /* 0x0009e20000100800 */
[----:B------:R-:W-:Y:S01]  /*4280*/  FADD.FTZ R124, R124, -UR6 ;  /* 0x800000067c7c7e21 */ /* 0x000fe20008010000 */
[----:B------:R-:W-:-:S03]  /*4290*/  FADD.FTZ R125, R125, -UR6 ;  /* 0x800000067d7d7e21 */ /* 0x000fc60008010000 */
[----:B------:R-:W-:Y:S01]  /*42a0*/  FMUL.FTZ R124, R124, UR26 ;  /* 0x0000001a7c7c7c20 */ /* 0x000fe20008410000 */
[----:B------:R-:W-:Y:S01]  /*42b0*/  FMUL.FTZ R125, R125, UR26 ;  /* 0x0000001a7d7d7c20 */ /* 0x000fe20008410000 */
[----:B----4-:R-:W-:Y:S01]  /*42c0*/  FMUL.FTZ R0, R10, R80 ;  /* 0x000000500a007220 */ /* 0x010fe20000410000 */
[----:B---3--:R-:W-:Y:S01]  /*42d0*/  FFMA.FTZ R11, R11, R9, RZ ;  /* 0x000000090b0b7223 */ /* 0x008fe200000100ff */
[----:B------:R-:W-:-:S04]  /*42e0*/  FADD.FTZ R9, RZ, R9 ;  /* 0x00000009ff097221 */ /* 0x000fc80000010000 */
[----:B------:R-:W-:Y:S01]  /*42f0*/  FADD.FTZ R9, R9, R10 ;  /* 0x0000000a09097221 */ /* 0x000fe20000010000 */
[----:B--2---:R-:W-:Y:S01]  /*4300*/  FFMA.FTZ R7, R7, R3, RZ ;  /* 0x0000000307077223 */ /* 0x004fe200000100ff */
[C---:B------:R-:W-:Y:S01]  /*4310*/  FFMA.FTZ R11, R4.reuse, R10, R11 ;  /* 0x0000000a040b7223 */ /* 0x040fe2000001000b */
[----:B------:R-:W-:Y:S01]  /*4320*/  FFMA.FTZ R4, R4, R0, R8 ;  /* 0x0000000004047223 */ /* 0x000fe20000010008 */
[----:B------:R-:W-:Y:S01]  /*4330*/  FADD.FTZ R0, R5, R0 ;  /* 0x0000000005007221 */ /* 0x000fe20000010000 */
[----:B------:R-:W-:Y:S02]  /*4340*/  FADD.FTZ R5, RZ, R3 ;  /* 0x00000003ff057221 */ /* 0x000fe40000010000 */
[----:B------:R0:W-:Y:S01]  /*4350*/  STL [R1+0x24], R11 ;  /* 0x0000240b01007387 */ /* 0x0001e20000100800 */
[----:B------:R-:W-:Y:S01]  /*4360*/  FMUL.FTZ R3, R6, R81 ;  /* 0x0000005106037220 */ /* 0x000fe20000410000 */
[----:B------:R-:W-:Y:S01]  /*4370*/  FADD.FTZ R5, R5, R6 ;  /* 0x0000000605057221 */ /* 0x000fe20000010000 */
[C---:B------:R-:W-:Y:S01]  /*4380*/  FFMA.FTZ R7, R2.reuse, R6, R7 ;  /* 0x0000000602077223 */ /* 0x040fe20000010007 */
[----:B0-----:R0:W5:Y:S04]  /*4390*/  LDL.LU R11, [R1+0xc8] ;  /* 0x0000c800010b7983 */ /* 0x0011680000300800 */
[----:B------:R0:W5:Y:S04]  /*43a0*/  LDL.LU R10, [R1+0xc4] ;  /* 0x0000c400010a7983 */ /* 0x0001680000300800 */
[----:B------:R2:W-:Y:S01]  /*43b0*/  STL [R1+0x1c], R9 ;  /* 0x00001c0901007387 */ /* 0x0005e20000100800 */
[----:B------:R-:W-:Y:S01]  /*43c0*/  FFMA.FTZ R2, R2, R3, R4 ;  /* 0x0000000302027223 */ /* 0x000fe20000010004 */
[----:B------:R-:W-:-:S02]  /*43d0*/  FADD.FTZ R3, R3, R0 ;  /* 0x0000000003037221 */ /* 0x000fc40000010000 */
[----:B--2---:R0:W5:Y:S04]  /*43e0*/  LDL.LU R9, [R1+0xc0] ;  /* 0x0000c00001097983 */ /* 0x0041680000300800 */
[----:B------:R0:W5:Y:S04]  /*43f0*/  LDL.LU R8, [R1+0xbc] ;  /* 0x0000bc0001087983 */ /* 0x0001680000300800 */
[----:B------:R2:W-:Y:S04]  /*4400*/  STL [R1+0x20], R7 ;  /* 0x0000200701007387 */ /* 0x0005e80000100800 */
        /* <DEDUP_REMOVED lines=9> */
[----:B------:R3:W-:Y:S04]  /*44a0*/  STL [R1+0x6c], R124 ;  /* 0x00006c7c01007387 */ /* 0x0007e80000100800 */
[----:B------:R0:W-:Y:S01]  /*44b0*/  STL [R1+0x78], R125 ;  /* 0x0000787d01007387 */ /* 0x0001e20000100800 */
[----:B--2---:R-:W-:-:S02]  /*44c0*/  MOV R3, R48 ;  /* 0x0000003000037202 */ /* 0x004fc40000000f00 */
[----:B---3--:R-:W-:Y:S01]  /*44d0*/  MOV R124, R49 ;  /* 0x00000031007c7202 */ /* 0x008fe20000000f00 */
[----:B------:R-:W-:Y:S06]  /*44e0*/  @!P5 BRA `(.L_x_2530) ;  /* 0x00000000005cd947 */ /* 0x000fec0003800000 */
[----:B------:R-:W-:Y:S02]  /*44f0*/  MOV R124, R125 ;  /* 0x0000007d007c7202 */ /* 0x000fe40000000f00 */
[----:B0-----:R-:W2:Y:S04]  /*4500*/  LDL R125, [R1+0x6c] ;  /* 0x00006c00017d7983 */ /* 0x001ea80000100800 */
[----:B-----5:R0:W-:Y:S02]  /*4510*/  STL [R1+0xa4], R0 ;  /* 0x0000a40001007387 */ /* 0x0201e40000100800 */
[----:B0-----:R-:W-:Y:S01]  /*4520*/  MOV R0, R124 ;  /* 0x0000007c00007202 */ /* 0x001fe20000000f00 */
[----:B--2---:R-:W-:-:S04]  /*4530*/  FFMA.FTZ R3, R125, R80, R82 ;  /* 0x000000507d037223 */ /* 0x004fc80000010052 */
        /* <DEDUP_REMOVED lines=14> */
[----:B------:R-:W-:Y:S02]  /*4620*/  FFMA.FTZ R125, R125, R0, 1 ;  /* 0x3f8000007d7d7423 */ /* 0x000fe40000010000 */
[----:B------:R2:W5:Y:S01]  /*4630*/  LDL.LU R0, [R1+0xa4] ;  /* 0x0000a40001007983 */ /* 0x0005620000300800 */
[----:B------:R-:W-:-:S04]  /*4640*/  FMUL.FTZ R124, R49, R124 ;  /* 0x0000007c317c7220 */ /* 0x000fc80000410000 */
[----:B------:R-:W-:-:S07]  /*4650*/  FMUL.FTZ R124, R124, R125 ;  /* 0x0000007d7c7c7220 */ /* 0x000fce0000410000 */
.L_x_2530:
[----:B-----5:R3:W-:Y:S04]  /*4660*/  STL [R1+0xbc], R8 ;  /* 0x0000bc0801007387 */ /* 0x0207e80000100800 */
[----:B---3--:R-:W3:Y:S04]  /*4670*/  LDL.LU R8, [R1+0x1c] ;  /* 0x00001c0001087983 */ /* 0x008ee80000300800 */
[----:B------:R4:W-:Y:S04]  /*4680*/  STL [R1+0xb8], R7 ;  /* 0x0000b80701007387 */ /* 0x0009e80000100800 */
[----:B----4-:R-:W4:Y:S04]  /*4690*/  LDL.LU R7, [R1+0x24] ;  /* 0x0000240001077983 */ /* 0x010f280000300800 */
[----:B------:R0:W-:Y:S04]  /*46a0*/  STL [R1+0xb4], R6 ;  /* 0x0000b40601007387 */ /* 0x0001e80000100800 */
[----:B0-----:R-:W2:Y:S04]  /*46b0*/  LDL.LU R6, [R1+0x10] ;  /* 0x0000100001067983 */ /* 0x001ea80000300800 */
[----:B------:R0:W-:Y:S04]  /*46c0*/  STL [R1+0xb0], R5 ;  /* 0x0000b00501007387 */ /* 0x0001e80000100800 */
[----:B0-----:R-:W2:Y:S04]  /*46d0*/  LDL.LU R5, [R1+0x14] ;  /* 0x0000140001057983 */ /* 0x001ea80000300800 */
[----:B------:R0:W-:Y:S04]  /*46e0*/  STL [R1+0xac], R4 ;  /* 0x0000ac0401007387 */ /* 0x0001e80000100800 */
[----:B0-----:R-:W2:Y:S04]  /*46f0*/  LDL.LU R4, [R1+0x20] ;  /* 0x0000200001047983 */ /* 0x001ea80000300800 */
[----:B------:R0:W-:Y:S04]  /*4700*/  STL [R1+0xa8], R2 ;  /* 0x0000a80201007387 */ /* 0x0001e80000100800 */
[----:B0-----:R-:W4:Y:S01]  /*4710*/  LDL R2, [R1+0x6c] ;  /* 0x00006c0001027983 */ /* 0x001f220000100800 */
[----:B------:R-:W-:-:S03]  /*4720*/  FMUL.FTZ R125, R3, R80 ;  /* 0x00000050037d7220 */ /* 0x000fc60000410000 */
[----:B------:R0:W-:Y:S04]  /*4730*/  STL [R1+0xa4], R0 ;  /* 0x0000a40001007387 */ /* 0x0001e80000100800 */
[----:B0-----:R-:W2:Y:S01]  /*4740*/  LDL R0, [R1+0x78] ;  /* 0x0000780001007983 */ /* 0x001ea20000100800 */
[----:B---3--:R-:W-:-:S05]  /*4750*/  FADD.FTZ R8, R8, R3 ;  /* 0x0000000308087221 */ /* 0x008fca0000010000 */
[----:B------:R0:W-:Y:S04]  /*4760*/  STL [R1+0x18], R8 ;  /* 0x0000180801007387 */ /* 0x0001e80000100800 */
[----:B0-----:R0:W5:Y:S01]  /*4770*/  LDL.LU R8, [R1+0xbc] ;  /* 0x0000bc0001087983 */ /* 0x0011620000300800 */
[----:B----4-:R-:W-:-:S03]  /*4780*/  FFMA.FTZ R3, R2, R3, R7 ;  /* 0x0000000302037223 */ /* 0x010fc60000010007 */
[----:B------:R0:W5:Y:S04]  /*4790*/  LDL.LU R7, [R1+0xb8] ;  /* 0x0000b80001077983 */ /* 0x0001680000300800 */
[----:B------:R3:W-:Y:S04]  /*47a0*/  STL [R1+0x8], R3 ;  /* 0x0000080301007387 */ /* 0x0007e80000100800 */
[----:B---3--:R-:W3:Y:S01]  /*47b0*/  LDL.LU R3, [R1+0x4] ;  /* 0x0000040001037983 */ /* 0x008ee20000300800 */
[----:B--2---:R-:W-:Y:S01]  /*47c0*/  FFMA.FTZ R2, R2, R125, R6 ;  /* 0x0000007d02027223 */ /* 0x004fe20000010006 */
[----:B------:R-:W-:-:S02]  /*47d0*/  FADD.FTZ R5, R5, R124 ;  /* 0x0000007c05057221 */ /* 0x000fc40000010000 */
[----:B------:R0:W5:Y:S04]  /*47e0*/  LDL.LU R6, [R1+0xb4] ;  /* 0x0000b40001067983 */ /* 0x0001680000300800 */
[----:B------:R2:W-:Y:S01]  /*47f0*/  STL [R1+0xc], R5 ;  /* 0x00000c0501007387 */ /* 0x0005e20000100800 */
[----:B------:R-:W-:Y:S01]  /*4800*/  FADD.FTZ R106, R106, -UR6 ;  /* 0x800000066a6a7e21 */ /* 0x000fe20008010000 */
[----:B------:R-:W-:Y:S02]  /*4810*/  FADD.FTZ R107, R107, -UR6 ;  /* 0x800000066b6b7e21 */ /* 0x000fe40008010000 */
[----:B--2---:R0:W5:Y:S01]  /*4820*/  LDL.LU R5, [R1+0xb0] ;  /* 0x0000b00001057983 */ /* 0x0041620000300800 */
[----:B------:R-:W-:Y:S01]  /*4830*/  FMUL.FTZ R106, R106, UR26 ;  /* 0x0000001a6a6a7c20 */ /* 0x000fe20008410000 */
[----:B---3--:R-:W-:Y:S01]  /*4840*/  FADD.FTZ R125, R3, R125 ;  /* 0x0000007d037d7221 */ /* 0x008fe20000010000 */
[----:B------:R-:W-:Y:S01]  /*4850*/  FMUL.FTZ R3, R124, R81 ;  /* 0x000000517c037220 */ /* 0x000fe20000410000 */
[----:B------:R-:W-:-:S02]  /*4860*/  FFMA.FTZ R124, R0, R124, R4 ;  /* 0x0000007c007c7223 */ /* 0x000fc40000010004 */
[----:B------:R0:W5:Y:S04]  /*4870*/  LDL.LU R4, [R1+0xac] ;  /* 0x0000ac0001047983 */ /* 0x0001680000300800 */
[----:B------:R2:W-:Y:S02]  /*4880*/  STL [R1+0x4], R124 ;  /* 0x0000047c01007387 */ /* 0x0005e40000100800 */
[----:B--2---:R-:W-:Y:S02]  /*4890*/  FFMA.FTZ R124, R0, R3, R2 ;  /* 0x00000003007c7223 */ /* 0x004fe40000010002 */
[----:B------:R0:W5:Y:S04]  /*48a0*/  LDL.LU R2, [R1+0xa8] ;  /* 0x0000a80001027983 */ /* 0x0001680000300800 */
[----:B------:R0:W5:Y:S04]  /*48b0*/  LDL.LU R0, [R1+0xa4] ;  /* 0x0000a40001007983 */ /* 0x0001680000300800 */
[----:B------:R2:W-:Y:S04]  /*48c0*/  STL [R1], R124 ;  /* 0x0000007c01007387 */ /* 0x0005e80000100800 */
[----:B------:R3:W-:Y:S01]  /*48d0*/  STL [R1+0x70], R106 ;  /* 0x0000706a01007387 */ /* 0x0007e20000100800 */
[----:B--2---:R-:W-:-:S05]  /*48e0*/  FMUL.FTZ R124, R107, UR26 ;  /* 0x0000001a6b7c7c20 */ /* 0x004fca0008410000 */
[----:B------:R0:W-:Y:S01]  /*48f0*/  STL [R1+0x7c], R124 ;  /* 0x00007c7c01007387 */ /* 0x0001e20000100800 */
[----:B------:R-:W-:Y:S01]  /*4900*/  FADD.FTZ R125, R3, R125 ;  /* 0x0000007d037d7221 */ /* 0x000fe20000010000 */
[----:B------:R-:W-:Y:S02]  /*4910*/  MOV R3, R50 ;  /* 0x0000003200037202 */ /* 0x000fe40000000f00 */
[----:B---3--:R-:W-:Y:S01]  /*4920*/  MOV R106, R51 ;  /* 0x00000033006a7202 */ /* 0x008fe20000000f00 */
[----:B------:R-:W-:Y:S06]  /*4930*/  @!P5 BRA `(.L_x_2531) ;  /* 0x00000000004cd947 */ /* 0x000fec0003800000 */
[----:B------:R-:W2:Y:S02]  /*4940*/  LDL R107, [R1+0x70] ;  /* 0x00007000016b7983 */ /* 0x000ea40000100800 */
[----:B--2---:R-:W-:-:S04]  /*4950*/  FFMA.FTZ R3, R107, R80, R82 ;  /* 0x000000506b037223 */ /* 0x004fc80000010052 */
[----:B------:R-:W-:-:S06]  /*4960*/  FMUL.FTZ R106, R3, -1.4426950216293334961 ;  /* 0xbfb8aa3b036a7820 */ /* 0x000fcc0000410000 */
[----:B------:R-:W2:Y:S02]  /*4970*/  MUFU.EX2 R106, R106 ;  /* 0x0000006a006a7308 */ /* 0x000ea40000000800 */
[----:B--2---:R-:W-:-:S06]  /*4980*/  FADD.FTZ R106, R106, 1 ;  /* 0x3f8000006a6a7421 */ /* 0x004fcc0000010000 */
[----:B------:R-:W2:Y:S02]  /*4990*/  MUFU.RCP R106, R106 ;  /* 0x0000006a006a7308 */ /* 0x000ea40000001000 */
[----:B--2---:R-:W-:Y:S01]  /*49a0*/  FADD.FTZ R107, -R106, 1 ;  /* 0x3f8000006a6b7421 */ /* 0x004fe20000010100 */
[----:B------:R-:W-:-:S03]  /*49b0*/  FMUL.FTZ R106, R50, R106 ;  /* 0x0000006a326a7220 */ /* 0x000fc60000410000 */
[----:B------:R-:W-:-:S04]  /*49c0*/  FFMA.FTZ R3, R3, R107, 1 ;  /* 0x3f80000003037423 */ /* 0x000fc8000001006b */
[----:B------:R-:W-:Y:S01]  /*49d0*/  FMUL.FTZ R3, R106, R3 ;  /* 0x000000036a037220 */ /* 0x000fe20000410000 */
[----:B------:R-:W-:-:S04]  /*49e0*/  FFMA.FTZ R106, R124, R81, R83 ;  /* 0x000000517c6a7223 */ /* 0x000fc80000010053 */
[----:B------:R-:W-:-:S06]  /*49f0*/  FMUL.FTZ R107, R106, -1.4426950216293334961 ;  /* 0xbfb8aa3b6a6b7820 */ /* 0x000fcc0000410000 */
[----:B------:R-:W2:Y:S02]  /*4a00*/  MUFU.EX2 R107, R107 ;  /* 0x0000006b006b7308 */ /* 0x000ea40000000800 */
[----:B--2---:R-:W-:-:S06]  /*4a10*/  FADD.FTZ R107, R107, 1 ;  /* 0x3f8000006b6b7421 */ /* 0x004fcc0000010000 */
[----:B------:R-:W0:Y:S02]  /*4a20*/  MUFU.RCP R107, R107 ;  /* 0x0000006b006b7308 */ /* 0x000e240000001000 */
[----:B0-----:R-:W-:Y:S01]  /*4a30*/  FADD.FTZ R124, -R107, 1 ;  /* 0x3f8000006b7c7421 */ /* 0x001fe20000010100 */
[----:B------:R-:W-:-:S03]  /*4a40*/  FMUL.FTZ R107, R51, R107 ;  /* 0x0000006b336b7220 */ /* 0x000fc60000410000 */
[----:B------:R-:W-:-:S04]  /*4a50*/  FFMA.FTZ R106, R106, R124, 1 ;  /* 0x3f8000006a6a7423 */ /* 0x000fc8000001007c */
[----:B------:R-:W-:-:S07]  /*4a60*/  FMUL.FTZ R106, R107, R106 ;  /* 0x0000006a6b6a7220 */ /* 0x000fce0000410000 */
.L_x_2531:
[----:B-----5:R2:W-:Y:S04]  /*4a70*/  STL [R1+0xb8], R7 ;  /* 0x0000b80701007387 */ /* 0x0205e80000100800 */
[----:B--2---:R-:W2:Y:S04]  /*4a80*/  LDL.LU R7, [R1+0x18] ;  /* 0x0000180001077983 */ /* 0x004ea80000300800 */
[----:B------:R3:W-:Y:S04]  /*4a90*/  STL [R1+0xb4], R6 ;  /* 0x0000b40601007387 */ /* 0x0007e80000100800 */
[----:B---3--:R-:W3:Y:S04]  /*4aa0*/  LDL.LU R6, [R1+0x8] ;  /* 0x0000080001067983 */ /* 0x008ee80000300800 */
[----:B------:R4:W-:Y:S04]  /*4ab0*/  STL [R1+0xb0], R5 ;  /* 0x0000b00501007387 */ /* 0x0009e80000100800 */
[----:B----4-:R-:W4:Y:S04]  /*4ac0*/  LDL.LU R5, [R1] ;  /* 0x0000000001057983 */ /* 0x010f280000300800 */
[----:B0-----:R-:W3:Y:S04]  /*4ad0*/  LDL R124, [R1+0x70] ;  /* 0x00007000017c7983 */ /* 0x001ee80000100800 */
[----:B------:R0:W-:Y:S04]  /*4ae0*/  STL [R1+0xac], R4 ;  /* 0x0000ac0401007387 */ /* 0x0001e80000100800 */
[----:B0-----:R-:W4:Y:S04]  /*4af0*/  LDL.LU R4, [R1+0xc] ;  /* 0x00000c0001047983 */ /* 0x001f280000300800 */
[----:B------:R0:W-:Y:S04]  /*4b00*/  STL [R1+0xa8], R2 ;  /* 0x0000a80201007387 */ /* 0x0001e80000100800 */
[----:B0-----:R-:W4:Y:S04]  /*4b10*/  LDL.LU R2, [R1+0x4] ;  /* 0x0000040001027983 */ /* 0x001f280000300800 */
[----:B------:R0:W-:Y:S04]  /*4b20*/  STL [R1+0xa4], R0 ;  /* 0x0000a40001007387 */ /* 0x0001e80000100800 */
[----:B0-----:R-:W4:Y:S01]  /*4b30*/  LDL R0, [R1+0x7c] ;  /* 0x00007c0001007983 */ /* 0x001f220000100800 */
[----:B------:R-:W-:Y:S01]  /*4b40*/  FMUL.FTZ R107, R3, R80 ;  /* 0x00000050036b7220 */ /* 0x000fe20000410000 */
[----:B------:R-:W-:-:S03]  /*4b50*/  FADD.FTZ R108, R108, -UR6 ;  /* 0x800000066c6c7e21 */ /* 0x000fc60008010000 */
[----:B------:R-:W-:Y:S01]  /*4b60*/  FADD.FTZ R125, R125, R107 ;  /* 0x0000006b7d7d7221 */ /* 0x000fe20000010000 */
[----:B------:R-:W-:-:S04]  /*4b70*/  FADD.FTZ R109, R109, -UR6 ;  /* 0x800000066d6d7e21 */ /* 0x000fc80008010000 */
[----:B------:R-:W-:Y:S01]  /*4b80*/  FMUL.FTZ R109, R109, UR26 ;  /* 0x0000001a6d6d7c20 */ /* 0x000fe20008410000 */
[----:B--2---:R-:W-:-:S05]  /*4b90*/  FADD.FTZ R7, R7, R3 ;  /* 0x0000000307077221 */ /* 0x004fca0000010000 */
[----:B------:R0:W-:Y:S04]  /*4ba0*/  STL [R1+0x10], R7 ;  /* 0x0000100701007387 */ /* 0x0001e80000100800 */
[----:B0-----:R0:W5:Y:S01]  /*4bb0*/  LDL.LU R7, [R1+0xb8] ;  /* 0x0000b80001077983 */ /* 0x0011620000300800 */
[C---:B---3--:R-:W-:Y:S01]  /*4bc0*/  FFMA.FTZ R3, R124.reuse, R3, R6 ;  /* 0x000000037c037223 */ /* 0x048fe20000010006 */
[----:B----4-:R-:W-:Y:S01]  /*4bd0*/  FFMA.FTZ R124, R124, R107, R5 ;  /* 0x0000006b7c7c7223 */ /* 0x010fe20000010005 */
[----:B------:R-:W-:Y:S01]  /*4be0*/  FMUL.FTZ R107, R106, R81 ;  /* 0x000000516a6b7220 */ /* 0x000fe20000410000 */
[----:B------:R0:W5:Y:S03]  /*4bf0*/  LDL.LU R6, [R1+0xb4] ;  /* 0x0000b40001067983 */ /* 0x0001660000300800 */
[----:B------:R-:W-:Y:S01]  /*4c00*/  FADD.FTZ R125, R107, R125 ;  /* 0x0000007d6b7d7221 */ /* 0x000fe20000010000 */
[----:B------:R0:W5:Y:S01]  /*4c10*/  LDL.LU R5, [R1+0xb0] ;  /* 0x0000b00001057983 */ /* 0x0001620000300800 */
[----:B------:R-:W-:-:S05]  /*4c20*/  FADD.FTZ R4, R4, R106 ;  /* 0x0000006a04047221 */ /* 0x000fca0000010000 */
[----:B------:R2:W-:Y:S04]  /*4c30*/  STL [R1+0x8], R4 ;  /* 0x0000080401007387 */ /* 0x0005e80000100800 */
[----:B--2---:R0:W5:Y:S01]  /*4c40*/  LDL.LU R4, [R1+0xac] ;  /* 0x0000ac0001047983 */ /* 0x0041620000300800 */
[C---:B------:R-:W-:Y:S01]  /*4c50*/  FFMA.FTZ R106, R0.reuse, R106, R2 ;  /* 0x0000006a006a7223 */ /* 0x040fe20000010002 */
[----:B------:R-:W-:Y:S01]  /*4c60*/  FFMA.FTZ R124, R0, R107, R124 ;  /* 0x0000006b007c7223 */ /* 0x000fe2000001007c */
[----:B------:R-:W-:Y:S01]  /*4c70*/  FMUL.FTZ R107, R108, UR26 ;  /* 0x0000001a6c6b7c20 */ /* 0x000fe20008410000 */
[----:B------:R0:W5:Y:S04]  /*4c80*/  LDL.LU R2, [R1+0xa8] ;  /* 0x0000a80001027983 */ /* 0x0001680000300800 */
[----:B------:R0:W5:Y:S01]  /*4c90*/  LDL.LU R0, [R1+0xa4] ;  /* 0x0000a40001007983 */ /* 0x0001620000300800 */
[----:B------:R-:W-:-:S03]  /*4ca0*/  MOV R108, R52 ;  /* 0x00000034006c7202 */ /* 0x000fc60000000f00 */
[----:B------:R2:W-:Y:S04]  /*4cb0*/  STL [R1+0x4], R106 ;  /* 0x0000046a01007387 */ /* 0x0005e80000100800 */
[----:B------:R0:W-:Y:S04]  /*4cc0*/  STL [R1+0x60], R107 ;  /* 0x0000606b01007387 */ /* 0x0001e80000100800 */
[----:B------:R0:W-:Y:S01]  /*4cd0*/  STL [R1+0x54], R109 ;  /* 0x0000546d01007387 */ /* 0x0001e20000100800 */
[----:B--2---:R-:W-:Y:S01]  /*4ce0*/  MOV R106, R53 ;  /* 0x00000035006a7202 */ /* 0x004fe20000000f00 */
        /* <DEDUP_REMOVED lines=19> */
.L_x_2532:
[----:B-----5:R2:W-:Y:S04]  /*4e20*/  STL [R1+0xac], R4 ;  /* 0x0000ac0401007387 */ /* 0x0205e80000100800 */
[----:B--2---:R-:W2:Y:S04]  /*4e30*/  LDL.LU R4, [R1+0x10] ;  /* 0x0000100001047983 */ /* 0x004ea80000300800 */
[----:B------:R3:W-:Y:S04]  /*4e40*/  STL [R1+0xa8], R2 ;  /* 0x0000a80201007387 */ /* 0x0007e80000100800 */
[----:B---3--:R-:W3:Y:S01]  /*4e50*/  LDL R2, [R1+0x60] ;  /* 0x0000600001027983 */ /* 0x008ee20000100800 */
[----:B0-----:R-:W-:-:S03]  /*4e60*/  FMUL.FTZ R107, R108, R80 ;  /* 0x000000506c6b7220 */ /* 0x001fc60000410000 */
[----:B------:R0:W-:Y:S01]  /*4e70*/  STL [R1+0xa4], R0 ;  /* 0x0000a40001007387 */ /* 0x0001e20000100800 */
[----:B------:R-:W-:-:S03]  /*4e80*/  FADD.FTZ R125, R125, R107 ;  /* 0x0000006b7d7d7221 */ /* 0x000fc60000010000 */
[----:B0-----:R-:W4:Y:S04]  /*4e90*/  LDL.LU R0, [R1+0x4] ;  /* 0x0000040001007983 */ /* 0x001f280000300800 */
[----:B------:R-:W4:Y:S01]  /*4ea0*/  LDL R109, [R1+0x54] ;  /* 0x00005400016d7983 */ /* 0x000f220000100800 */
[----:B--2---:R-:W-:-:S05]  /*4eb0*/  FADD.FTZ R4, R4, R108 ;  /* 0x0000006c04047221 */ /* 0x004fca0000010000 */
[----:B------:R0:W-:Y:S01]  /*4ec0*/  STL [R1], R4 ;  /* 0x0000000401007387 */ /* 0x0001e20000100800 */
[----:B---3--:R-:W-:-:S03]  /*4ed0*/  FFMA.FTZ R3, R2, R108, R3 ;  /* 0x0000006c02037223 */ /* 0x008fc60000010003 */
[----:B0-----:R0:W5:Y:S01]  /*4ee0*/  LDL.LU R4, [R1+0xac] ;  /* 0x0000ac0001047983 */ /* 0x0011620000300800 */
[----:B------:R-:W-:-:S03]  /*4ef0*/  FFMA.FTZ R124, R2, R107, R124 ;  /* 0x0000006b027c7223 */ /* 0x000fc6000001007c */
[----:B------:R0:W5:Y:S04]  /*4f00*/  LDL.LU R2, [R1+0xa8] ;  /* 0x0000a80001027983 */ /* 0x0001680000300800 */
[----:B------:R-:W2:Y:S01]  /*4f10*/  LDL.LU R107, [R1+0x8] ;  /* 0x00000800016b7983 */ /* 0x000ea20000300800 */
[----:B------:R-:W-:Y:S01]  /*4f20*/  FADD.FTZ R110, R110, -UR6 ;  /* 0x800000066e6e7e21 */ /* 0x000fe20008010000 */
[----:B------:R-:W-:Y:S01]  /*4f30*/  FADD.FTZ R111, R111, -UR6 ;  /* 0x800000066f6f7e21 */ /* 0x000fe20008010000 */
[----:B------:R-:W-:Y:S02]  /*4f40*/  FMUL.FTZ R108, R106, R81 ;  /* 0x000000516a6c7220 */ /* 0x000fe40000410000 */
[----:B------:R-:W-:Y:S01]  /*4f50*/  FMUL.FTZ R110, R110, UR26 ;  /* 0x0000001a6e6e7c20 */ /* 0x000fe20008410000 */
[----:B------:R-:W-:Y:S01]  /*4f60*/  FMUL.FTZ R111, R111, UR26 ;  /* 0x0000001a6f6f7c20 */ /* 0x000fe20008410000 */
[----:B------:R-:W-:Y:S01]  /*4f70*/  FADD.FTZ R125, R108, R125 ;  /* 0x0000007d6c7d7221 */ /* 0x000fe20000010000 */
[----:B----4-:R-:W-:Y:S01]  /*4f80*/  FFMA.FTZ R124, R109, R108, R124 ;  /* 0x0000006c6d7c7223 */ /* 0x010fe2000001007c */
[----:B------:R-:W-:Y:S01]  /*4f90*/  MOV R108, R54 ;  /* 0x00000036006c7202 */ /* 0x000fe20000000f00 */
[----:B--2---:R-:W-:Y:S01]  /*4fa0*/  FADD.FTZ R107, R107, R106 ;  /* 0x0000006a6b6b7221 */ /* 0x004fe20000010000 */
[----:B------:R-:W-:-:S02]  /*4fb0*/  FFMA.FTZ R106, R109, R106, R0 ;  /* 0x0000006a6d6a7223 */ /* 0x000fc40000010000 */
[----:B------:R0:W5:Y:S01]  /*4fc0*/  LDL.LU R0, [R1+0xa4] ;  /* 0x0000a40001007983 */ /* 0x0001620000300800 */
[----:B------:R-:W-:-:S03]  /*4fd0*/  MOV R109, R55 ;  /* 0x00000037006d7202 */ /* 0x000fc60000000f00 */
[----:B------:R0:W-:Y:S04]  /*4fe0*/  STL [R1+0x50], R110 ;  /* 0x0000506e01007387 */ /* 0x0001e80000100800 */
[----:B------:R0:W-:Y:S01]  /*4ff0*/  STL [R1+0x44], R111 ;  /* 0x0000446f01007387 */ /* 0x0001e20000100800 */
[----:B------:R-:W-:Y:S05]  /*5000*/  @!P5 BRA `(.L_x_2533) ;  /* 0x000000000048d947 */ /* 0x000fea0003800000 */
        /* <DEDUP_REMOVED lines=18> */
.L_x_2533:
[----:B0-----:R-:W2:Y:S04]  /*5130*/  LDL.LU R111, [R1] ;  /* 0x00000000016f7983 */ /* 0x001ea80000300800 */
[----:B-----5:R0:W-:Y:S04]  /*5140*/  STL [R1+0xa4], R0 ;  /* 0x0000a40001007387 */ /* 0x0201e80000100800 */
[----:B0-----:R-:W3:Y:S01]  /*5150*/  LDL R0, [R1+0x50] ;  /* 0x0000500001007983 */ /* 0x001ee20000100800 */
[----:B------:R-:W-:-:S04]  /*5160*/  FMUL.FTZ R110, R108, R80 ;  /* 0x000000506c6e7220 */ /* 0x000fc80000410000 */
[----:B------:R-:W-:Y:S01]  /*5170*/  FADD.FTZ R125, R125, R110 ;  /* 0x0000006e7d7d7221 */ /* 0x000fe20000010000 */
[----:B------:R-:W-:Y:S01]  /*5180*/  FADD.FTZ R112, R112, -UR6 ;  /* 0x8000000670707e21 */ /* 0x000fe20008010000 */
[----:B------:R-:W-:Y:S01]  /*5190*/  FADD.FTZ R113, R113, -UR6 ;  /* 0x8000000671717e21 */ /* 0x000fe20008010000 */
[----:B------:R-:W-:Y:S01]  /*51a0*/  FADD.FTZ R107, R107, R109 ;  /* 0x0000006d6b6b7221 */ /* 0x000fe20000010000 */
[----:B--2---:R-:W-:Y:S01]  /*51b0*/  FADD.FTZ R111, R111, R108 ;  /* 0x0000006c6f6f7221 */ /* 0x004fe20000010000 */
[C---:B---3--:R-:W-:Y:S01]  /*51c0*/  FFMA.FTZ R3, R0.reuse, R108, R3 ;  /* 0x0000006c00037223 */ /* 0x048fe20000010003 */
[----:B------:R-:W-:Y:S02]  /*51d0*/  FFMA.FTZ R124, R0, R110, R124 ;  /* 0x0000006e007c7223 */ /* 0x000fe4000001007c */
[----:B------:R0:W5:Y:S04]  /*51e0*/  LDL.LU R0, [R1+0xa4] ;  /* 0x0000a40001007983 */ /* 0x0001680000300800 */
[----:B------:R-:W2:Y:S01]  /*51f0*/  LDL R110, [R1+0x44] ;  /* 0x00004400016e7983 */ /* 0x000ea20000100800 */
[----:B------:R-:W-:Y:S01]  /*5200*/  FMUL.FTZ R108, R109, R81 ;  /* 0x000000516d6c7220 */ /* 0x000fe20000410000 */
[----:B------:R-:W-:-:S03]  /*5210*/  FMUL.FTZ R113, R113, UR26 ;  /* 0x0000001a71717c20 */ /* 0x000fc60008410000 */
[----:B------:R-:W-:Y:S01]  /*5220*/  FADD.FTZ R125, R108, R125 ;  /* 0x0000007d6c7d7221 */ /* 0x000fe20000010000 */
[----:B--2---:R-:W-:Y:S01]  /*5230*/  FFMA.FTZ R106, R110, R109, R106 ;  /* 0x0000006d6e6a7223 */ /* 0x004fe2000001006a */
[----:B------:R-:W-:Y:S01]  /*5240*/  FMUL.FTZ R109, R112, UR26 ;  /* 0x0000001a706d7c20 */ /* 0x000fe20008410000 */
[----:B------:R-:W-:Y:S01]  /*5250*/  FFMA.FTZ R124, R110, R108, R124 ;  /* 0x0000006c6e7c7223 */ /* 0x000fe2000001007c */
[----:B------:R-:W-:Y:S02]  /*5260*/  MOV R110, R64 ;  /* 0x00000040006e7202 */ /* 0x000fe40000000f00 */
[----:B------:R-:W-:Y:S01]  /*5270*/  MOV R108, R65 ;  /* 0x00000041006c7202 */ /* 0x000fe20000000f00 */
        /* <DEDUP_REMOVED lines=21> */
.L_x_2534:
[----:B------:R-:W2:Y:S01]  /*53d0*/  LDL R112, [R1+0x40] ;  /* 0x0000400001707983 */ /* 0x000ea20000100800 */
[----:B0-----:R-:W-:Y:S01]  /*53e0*/  FMUL.FTZ R109, R110, R80 ;  /* 0x000000506e6d7220 */ /* 0x001fe20000410000 */
[----:B------:R-:W-:Y:S01]  /*53f0*/  FADD.FTZ R114, R114, -UR6 ;  /* 0x8000000672727e21 */ /* 0x000fe20008010000 */
[----:B------:R-:W-:Y:S01]  /*5400*/  FADD.FTZ R115, R115, -UR6 ;  /* 0x8000000673737e21 */ /* 0x000fe20008010000 */
[----:B------:R-:W-:Y:S01]  /*5410*/  FADD.FTZ R107, R107, R108 ;  /* 0x0000006c6b6b7221 */ /* 0x000fe20000010000 */
[----:B------:R-:W-:Y:S01]  /*5420*/  FADD.FTZ R125, R125, R109 ;  /* 0x0000006d7d7d7221 */ /* 0x000fe20000010000 */
[----:B------:R-:W-:Y:S01]  /*5430*/  FFMA.FTZ R106, R113, R108, R106 ;  /* 0x0000006c716a7223 */ /* 0x000fe2000001006a */
[----:B------:R-:W-:Y:S01]  /*5440*/  FADD.FTZ R111, R111, R110 ;  /* 0x0000006e6f6f7221 */ /* 0x000fe20000010000 */
[----:B--2---:R-:W-:Y:S01]  /*5450*/  FFMA.FTZ R124, R112, R109, R124 ;  /* 0x0000006d707c7223 */ /* 0x004fe2000001007c */
[----:B------:R-:W-:Y:S01]  /*5460*/  FMUL.FTZ R109, R108, R81 ;  /* 0x000000516c6d7220 */ /* 0x000fe20000410000 */
[----:B------:R-:W-:Y:S01]  /*5470*/  FFMA.FTZ R3, R112, R110, R3 ;  /* 0x0000006e70037223 */ /* 0x000fe20000010003 */
[----:B------:R-:W-:-:S02]  /*5480*/  MOV R110, R67 ;  /* 0x00000043006e7202 */ /* 0x000fc40000000f00 */
[----:B------:R-:W-:Y:S01]  /*5490*/  FFMA.FTZ R108, R113, R109, R124 ;  /* 0x0000006d716c7223 */ /* 0x000fe2000001007c */
[----:B------:R-:W-:Y:S01]  /*54a0*/  FADD.FTZ R109, R109, R125 ;  /* 0x0000007d6d6d7221 */ /* 0x000fe20000010000 */
[----:B------:R-:W-:Y:S01]  /*54b0*/  FMUL.FTZ R125, R114, UR26 ;  /* 0x0000001a727d7c20 */ /* 0x000fe20008410000 */
[----:B------:R-:W-:Y:S01]  /*54c0*/  FMUL.FTZ R124, R115, UR26 ;  /* 0x0000001a737c7c20 */ /* 0x000fe20008410000 */
        /* <DEDUP_REMOVED lines=20> */
.L_x_2535:
[----:B------:R-:W-:Y:S01]  /*5610*/  FADD.FTZ R116, R116, -UR6 ;  /* 0x8000000674747e21 */ /* 0x000fe20008010000 */
[----:B------:R-:W-:Y:S01]  /*5620*/  FMUL.FTZ R112, R113, R80 ;  /* 0x0000005071707220 */ /* 0x000fe20000410000 */
[----:B------:R-:W-:Y:S01]  /*5630*/  FADD.FTZ R117, R117, -UR6 ;  /* 0x8000000675757e21 */ /* 0x000fe20008010000 */
[----:B------:R-:W-:Y:S01]  /*5640*/  FADD.FTZ R111, R111, R113 ;  /* 0x000000716f6f7221 */ /* 0x000fe20000010000 */
[----:B------:R-:W-:Y:S01]  /*5650*/  FMUL.FTZ R115, R116, UR26 ;  /* 0x0000001a74737c20 */ /* 0x000fe20008410000 */
[----:B------:R-:W-:Y:S01]  /*5660*/  FFMA.FTZ R108, R125, R112, R108 ;  /* 0x000000707d6c7223 */ /* 0x000fe2000001006c */
[----:B------:R-:W-:Y:S01]  /*5670*/  FADD.FTZ R109, R109, R112 ;  /* 0x000000706d6d7221 */ /* 0x000fe20000010000 */
[----:B------:R-:W-:Y:S01]  /*5680*/  FMUL.FTZ R112, R110, R81 ;  /* 0x000000516e707220 */ /* 0x000fe20000410000 */
[----:B------:R-:W-:Y:S01]  /*5690*/  FFMA.FTZ R3, R125, R113, R3 ;  /* 0x000000717d037223 */ /* 0x000fe20000010003 */
[----:B------:R0:W-:Y:S01]  /*56a0*/  STL [R1], R115 ;  /* 0x0000007301007387 */ /* 0x0001e20000100800 */
[----:B------:R-:W-:Y:S01]  /*56b0*/  FADD.FTZ R107, R107, R110 ;  /* 0x0000006e6b6b7221 */ /* 0x000fe20000010000 */
[C---:B------:R-:W-:Y:S01]  /*56c0*/  FFMA.FTZ R106, R124.reuse, R110, R106 ;  /* 0x0000006e7c6a7223 */ /* 0x040fe2000001006a */
[----:B------:R-:W-:Y:S01]  /*56d0*/  FFMA.FTZ R108, R124, R112, R108 ;  /* 0x000000707c6c7223 */ /* 0x000fe2000001006c */
[----:B------:R-:W-:Y:S01]  /*56e0*/  FADD.FTZ R109, R112, R109 ;  /* 0x0000006d706d7221 */ /* 0x000fe20000010000 */
[----:B------:R-:W-:Y:S01]  /*56f0*/  FMUL.FTZ R117, R117, UR26 ;  /* 0x0000001a75757c20 */ /* 0x000fe20008410000 */
[----:B------:R-:W-:-:S02]  /*5700*/  MOV R113, R68 ;  /* 0x0000004400717202 */ /* 0x000fc40000000f00 */
[----:B------:R-:W-:Y:S01]  /*5710*/  MOV R110, R69 ;  /* 0x00000045006e7202 */ /* 0x000fe20000000f00 */
[----:B------:R-:W-:Y:S06]  /*5720*/  @!P5 BRA `(.L_x_2536) ;  /* 0x000000000048d947 */ /* 0x000fec0003800000 */
[----:B------:R-:W-:-:S04]  /*5730*/  FFMA.FTZ R110, R115, R80, R82 ;  /* 0x00000050736e7223 */ /* 0x000fc80000010052 */
[----:B------:R-:W-:-:S06]  /*5740*/  FMUL.FTZ R112, R110, -1.4426950216293334961 ;  /* 0xbfb8aa3b6e707820 */ /* 0x000fcc0000410000 */
[----:B------:R-:W2:Y:S02]  /*5750*/  MUFU.EX2 R112, R112 ;  /* 0x0000007000707308 */ /* 0x000ea40000000800 */
[----:B--2---:R-:W-:-:S06]  /*5760*/  FADD.FTZ R112, R112, 1 ;  /* 0x3f80000070707421 */ /* 0x004fcc0000010000 */
[----:B------:R-:W2:Y:S02]  /*5770*/  MUFU.RCP R112, R112 ;  /* 0x0000007000707308 */ /* 0x000ea40000001000 */
[----:B--2---:R-:W-:Y:S01]  /*5780*/  FADD.FTZ R113, -R112, 1 ;  /* 0x3f80000070717421 */ /* 0x004fe20000010100 */
[----:B------:R-:W-:-:S03]  /*5790*/  FMUL.FTZ R112, R68, R112 ;  /* 0x0000007044707220 */ /* 0x000fc60000410000 */
        /* <DEDUP_REMOVED lines=11> */
.L_x_2536:
[----:B------:R-:W-:Y:S01]  /*5850*/  FMUL.FTZ R112, R113, R80 ;  /* 0x0000005071707220 */ /* 0x000fe20000410000 */
[----:B------:R-:W-:Y:S01]  /*5860*/  FADD.FTZ R118, R118, -UR6 ;  /* 0x8000000676767e21 */ /* 0x000fe20008010000 */
[----:B------:R-:W-:Y:S01]  /*5870*/  FFMA.FTZ R3, R115, R113, R3 ;  /* 0x0000007173037223 */ /* 0x000fe20000010003 */
[----:B------:R-:W-:Y:S01]  /*5880*/  FADD.FTZ R119, R119, -UR6 ;  /* 0x8000000677777e21 */ /* 0x000fe20008010000 */
[----:B------:R-:W-:Y:S01]  /*5890*/  FFMA.FTZ R108, R115, R112, R108 ;  /* 0x00000070736c7223 */ /* 0x000fe2000001006c */
[----:B0-----:R-:W-:Y:S01]  /*58a0*/  FMUL.FTZ R115, R118, UR26 ;  /* 0x0000001a76737c20 */ /* 0x001fe20008410000 */
[----:B------:R-:W-:Y:S01]  /*58b0*/  FADD.FTZ R109, R109, R112 ;  /* 0x000000706d6d7221 */ /* 0x000fe20000010000 */
[----:B------:R-:W-:Y:S01]  /*58c0*/  FMUL.FTZ R112, R110, R81 ;  /* 0x000000516e707220 */ /* 0x000fe20000410000 */
[----:B------:R-:W-:Y:S01]  /*58d0*/  FADD.FTZ R111, R111, R113 ;  /* 0x000000716f6f7221 */ /* 0x000fe20000010000 */
[----:B------:R-:W-:Y:S01]  /*58e0*/  FADD.FTZ R107, R107, R110 ;  /* 0x0000006e6b6b7221 */ /* 0x000fe20000010000 */
[----:B------:R0:W-:Y:S01]  /*58f0*/  STL [R1+0x4], R115 ;  /* 0x0000047301007387 */ /* 0x0001e20000100800 */
        /* <DEDUP_REMOVED lines=25> */
.L_x_2537:
[----:B------:R-:W-:Y:S01]  /*5a90*/  FMUL.FTZ R112, R113, R80 ;  /* 0x0000005071707220 */ /* 0x000fe20000410000 */
[----:B------:R-:W-:Y:S01]  /*5aa0*/  FADD.FTZ R120, R120, -UR6 ;  /* 0x8000000678787e21 */ /* 0x000fe20008010000 */
[----:B------:R-:W-:Y:S01]  /*5ab0*/  FADD.FTZ R121, R121, -UR6 ;  /* 0x8000000679797e21 */ /* 0x000fe20008010000 */
[C---:B------:R-:W-:Y:S01]  /*5ac0*/  FFMA.FTZ R3, R115.reuse, R113, R3 ;  /* 0x0000007173037223 */ /* 0x040fe20000010003 */
[----:B------:R-:W-:Y:S01]  /*5ad0*/  FFMA.FTZ R108, R115, R112, R108 ;  /* 0x00000070736c7223 */ /* 0x000fe2000001006c */
[----:B------:R-:W-:Y:S01]  /*5ae0*/  FMUL.FTZ R116, R120, UR26 ;  /* 0x0000001a78747c20 */ /* 0x000fe20008410000 */
[----:B0-----:R-:W-:Y:S01]  /*5af0*/  FMUL.FTZ R115, R121, UR26 ;  /* 0x0000001a79737c20 */ /* 0x001fe20008410000 */
[----:B------:R-:W-:Y:S01]  /*5b00*/  FADD.FTZ R109, R109, R112 ;  /* 0x000000706d6d7221 */ /* 0x000fe20000010000 */
[----:B------:R-:W-:Y:S01]  /*5b10*/  FMUL.FTZ R112, R110, R81 ;  /* 0x000000516e707220 */ /* 0x000fe20000410000 */
[----:B------:R-:W-:Y:S01]  /*5b20*/  FADD.FTZ R111, R111, R113 ;  /* 0x000000716f6f7221 */ /* 0x000fe20000010000 */
[----:B------:R0:W-:Y:S01]  /*5b30*/  STL [R1+0xc], R116 ;  /* 0x00000c7401007387 */ /* 0x0001e20000100800 */
[----:B------:R-:W-:Y:S01]  /*5b40*/  FADD.FTZ R107, R107, R110 ;  /* 0x0000006e6b6b7221 */ /* 0x000fe20000010000 */
[C---:B------:R-:W-:Y:S01]  /*5b50*/  FFMA.FTZ R106, R119.reuse, R110, R106 ;  /* 0x0000006e776a7223 */ /* 0x040fe2000001006a */
[----:B------:R-:W-:Y:S01]  /*5b60*/  FFMA.FTZ R108, R119, R112, R108 ;  /* 0x00000070776c7223 */ /* 0x000fe2000001006c */
[----:B------:R0:W-:Y:S01]  /*5b70*/  STL [R1+0x8], R115 ;  /* 0x0000087301007387 */ /* 0x0001e20000100800 */
[----:B------:R-:W-:Y:S01]  /*5b80*/  FADD.FTZ R109, R112, R109 ;  /* 0x0000006d706d7221 */ /* 0x000fe20000010000 */
        /* <DEDUP_REMOVED lines=21> */
.L_x_2538:
[----:B------:R-:W-:Y:S01]  /*5ce0*/  FMUL.FTZ R112, R113, R80 ;  /* 0x0000005071707220 */ /* 0x000fe20000410000 */
[----:B------:R-:W-:Y:S01]  /*5cf0*/  FADD.FTZ R122, R122, -UR6 ;  /* 0x800000067a7a7e21 */ /* 0x000fe20008010000 */
[----:B------:R-:W-:Y:S01]  /*5d00*/  FADD.FTZ R123, R123, -UR6 ;  /* 0x800000067b7b7e21 */ /* 0x000fe20008010000 */
[C---:B------:R-:W-:Y:S01]  /*5d10*/  FFMA.FTZ R3, R116.reuse, R113, R3 ;  /* 0x0000007174037223 */ /* 0x040fe20000010003 */
[----:B------:R-:W-:Y:S01]  /*5d20*/  FFMA.FTZ R108, R116, R112, R108 ;  /* 0x00000070746c7223 */ /* 0x000fe2000001006c */
[----:B------:R-:W-:Y:S01]  /*5d30*/  FADD.FTZ R109, R109, R112 ;  /* 0x000000706d6d7221 */ /* 0x000fe20000010000 */
[----:B------:R-:W-:Y:S01]  /*5d40*/  FMUL.FTZ R112, R110, R81 ;  /* 0x000000516e707220 */ /* 0x000fe20000410000 */
[----:B------:R-:W-:Y:S01]  /*5d50*/  FFMA.FTZ R106, R115, R110, R106 ;  /* 0x0000006e736a7223 */ /* 0x000fe2000001006a */
[----:B0-----:R-:W-:Y:S01]  /*5d60*/  FMUL.FTZ R116, R122, UR26 ;  /* 0x0000001a7a747c20 */ /* 0x001fe20008410000 */
[----:B------:R-:W-:Y:S01]  /*5d70*/  FADD.FTZ R111, R111, R113 ;  /* 0x000000716f6f7221 */ /* 0x000fe20000010000 */
[----:B------:R-:W-:Y:S01]  /*5d80*/  FFMA.FTZ R108, R115, R112, R108 ;  /* 0x00000070736c7223 */ /* 0x000fe2000001006c */
[----:B------:R-:W-:Y:S01]  /*5d90*/  FMUL.FTZ R115, R123, UR26 ;  /* 0x0000001a7b737c20 */ /* 0x000fe20008410000 */
[----:B------:R-:W-:Y:S01]  /*5da0*/  FADD.FTZ R107, R107, R110 ;  /* 0x0000006e6b6b7221 */ /* 0x000fe20000010000 */
[----:B------:R0:W-:Y:S01]  /*5db0*/  STL [R1+0x18], R116 ;  /* 0x0000187401007387 */ /* 0x0001e20000100800 */
[----:B------:R-:W-:Y:S01]  /*5dc0*/  FADD.FTZ R109, R112, R109 ;  /* 0x0000006d706d7221 */ /* 0x000fe20000010000 */
[----:B------:R-:W-:-:S02]  /*5dd0*/  MOV R113, R76 ;  /* 0x0000004c00717202 */ /* 0x000fc40000000f00 */
[----:B------:R0:W-:Y:S01]  /*5de0*/  STL [R1+0x14], R115 ;  /* 0x0000147301007387 */ /* 0x0001e20000100800 */
        /* <DEDUP_REMOVED lines=20> */
.L_x_2539:
[----:B------:R-:W-:Y:S01]  /*5f30*/  FADD.FTZ R102, R102, -UR6 ;  /* 0x8000000666667e21 */ /* 0x000fe20008010000 */
[----:B------:R-:W-:Y:S01]  /*5f40*/  FADD.FTZ R103, R103, -UR6 ;  /* 0x8000000667677e21 */ /* 0x000fe20008010000 */
[----:B------:R-:W-:Y:S01]  /*5f50*/  FMUL.FTZ R112, R113, R80 ;  /* 0x0000005071707220 */ /* 0x000fe20000410000 */
[----:B------:R-:W-:Y:S01]  /*5f60*/  FADD.FTZ R111, R111, R113 ;  /* 0x000000716f6f7221 */ /* 0x000fe20000010000 */
[----:B------:R-:W-:Y:S01]  /*5f70*/  FFMA.FTZ R3, R116, R113, R3 ;  /* 0x0000007174037223 */ /* 0x000fe20000010003 */
[----:B------:R-:W-:Y:S01]  /*5f80*/  FMUL.FTZ R114, R102, UR26 ;  /* 0x0000001a66727c20 */ /* 0x000fe20008410000 */
[----:B------:R-:W-:Y:S01]  /*5f90*/  FMUL.FTZ R113, R103, UR26 ;  /* 0x0000001a67717c20 */ /* 0x000fe20008410000 */
[----:B------:R-:W-:Y:S01]  /*5fa0*/  FFMA.FTZ R108, R116, R112, R108 ;  /* 0x00000070746c7223 */ /* 0x000fe2000001006c */
[----:B------:R-:W-:Y:S01]  /*5fb0*/  FADD.FTZ R109, R109, R112 ;  /* 0x000000706d6d7221 */ /* 0x000fe20000010000 */
[----:B------:R-:W-:Y:S01]  /*5fc0*/  FMUL.FTZ R112, R110, R81 ;  /* 0x000000516e707220 */ /* 0x000fe20000410000 */
        /* <DEDUP_REMOVED lines=11> */
[----:B------:R-:W3:Y:S02]  /*6080*/  MUFU.EX2 R103, R103 ;  /* 0x0000006700677308 */ /* 0x000ee40000000800 */
[----:B---3--:R-:W-:-:S06]  /*6090*/  FADD.FTZ R103, R103, 1 ;  /* 0x3f80000067677421 */ /* 0x008fcc0000010000 */
[----:B------:R-:W3:Y:S02]  /*60a0*/  MUFU.RCP R103, R103 ;  /* 0x0000006700677308 */ /* 0x000ee40000001000 */
[----:B---3--:R-:W-:Y:S01]  /*60b0*/  FADD.FTZ R110, -R103, 1 ;  /* 0x3f800000676e7421 */ /* 0x008fe20000010100 */
[----:B------:R-:W-:-:S03]  /*60c0*/  FMUL.FTZ R103, R10, R103 ;  /* 0x000000670a677220 */ /* 0x000fc60000410000 */
[----:B------:R-:W-:Y:S01]  /*60d0*/  FFMA.FTZ R110, R102, R110, 1 ;  /* 0x3f800000666e7423 */ /* 0x000fe2000001006e */
[----:B------:R-:W-:-:S03]  /*60e0*/  FFMA.FTZ R102, R113, R81, R83 ;  /* 0x0000005171667223 */ /* 0x000fc60000010053 */
[----:B------:R-:W-:Y:S01]  /*60f0*/  FMUL.FTZ R110, R103, R110 ;  /* 0x0000006e676e7220 */ /* 0x000fe20000410000 */
[----:B------:R-:W-:-:S06]  /*6100*/  FMUL.FTZ R103, R102, -1.4426950216293334961 ;  /* 0xbfb8aa3b66677820 */ /* 0x000fcc0000410000 */
[----:B------:R-:W3:Y:S02]  /*6110*/  MUFU.EX2 R103, R103 ;  /* 0x0000006700677308 */ /* 0x000ee40000000800 */
[----:B---3--:R-:W-:-:S06]  /*6120*/  FADD.FTZ R103, R103, 1 ;  /* 0x3f80000067677421 */ /* 0x008fcc0000010000 */
[----:B------:R-:W3:Y:S02]  /*6130*/  MUFU.RCP R103, R103 ;  /* 0x0000006700677308 */ /* 0x000ee40000001000 */
[----:B---3--:R-:W-:Y:S01]  /*6140*/  FADD.FTZ R112, -R103, 1 ;  /* 0x3f80000067707421 */ /* 0x008fe20000010100 */
[----:B------:R-:W-:-:S03]  /*6150*/  FMUL.FTZ R103, R11, R103 ;  /* 0x000000670b677220 */ /* 0x000fc60000410000 */
[----:B------:R-:W-:-:S04]  /*6160*/  FFMA.FTZ R102, R102, R112, 1 ;  /* 0x3f80000066667423 */ /* 0x000fc80000010070 */
[----:B------:R-:W-:-:S07]  /*6170*/  FMUL.FTZ R102, R103, R102 ;  /* 0x0000006667667220 */ /* 0x000fce0000410000 */
.L_x_2540:
        /* <DEDUP_REMOVED lines=21> */
[----:B------:R-:W4:Y:S02]  /*62d0*/  MUFU.EX2 R101, R101 ;  /* 0x0000006500657308 */ /* 0x000f240000000800 */
[----:B----4-:R-:W-:-:S06]  /*62e0*/  FADD.FTZ R101, R101, 1 ;  /* 0x3f80000065657421 */ /* 0x010fcc0000010000 */
[----:B------:R-:W4:Y:S02]  /*62f0*/  MUFU.RCP R101, R101 ;  /* 0x0000006500657308 */ /* 0x000f240000001000 */
[----:B----4-:R-:W-:Y:S01]  /*6300*/  FADD.FTZ R102, -R101, 1 ;  /* 0x3f80000065667421 */ /* 0x010fe20000010100 */
[----:B------:R-:W-:-:S03]  /*6310*/  FMUL.FTZ R101, R12, R101 ;  /* 0x000000650c657220 */ /* 0x000fc60000410000 */
[----:B------:R-:W-:Y:S01]  /*6320*/  FFMA.FTZ R102, R100, R102, 1 ;  /* 0x3f80000064667423 */ /* 0x000fe20000010066 */
[----:B------:R-:W-:-:S03]  /*6330*/  FFMA.FTZ R100, R110, R81, R83 ;  /* 0x000000516e647223 */ /* 0x000fc60000010053 */
[----:B------:R-:W-:Y:S01]  /*6340*/  FMUL.FTZ R102, R101, R102 ;  /* 0x0000006665667220 */ /* 0x000fe20000410000 */
[----:B------:R-:W-:-:S06]  /*6350*/  FMUL.FTZ R101, R100, -1.4426950216293334961 ;  /* 0xbfb8aa3b64657820 */ /* 0x000fcc0000410000 */
[----:B------:R-:W4:Y:S02]  /*6360*/  MUFU.EX2 R101, R101 ;  /* 0x0000006500657308 */ /* 0x000f240000000800 */
[----:B----4-:R-:W-:-:S06]  /*6370*/  FADD.FTZ R101, R101, 1 ;  /* 0x3f80000065657421 */ /* 0x010fcc0000010000 */
[----:B------:R-:W4:Y:S02]  /*6380*/  MUFU.RCP R101, R101 ;  /* 0x0000006500657308 */ /* 0x000f240000001000 */
[----:B----4-:R-:W-:Y:S01]  /*6390*/  FADD.FTZ R103, -R101, 1 ;  /* 0x3f80000065677421 */ /* 0x010fe20000010100 */
[----:B------:R-:W-:-:S03]  /*63a0*/  FMUL.FTZ R101, R13, R101 ;  /* 0x000000650d657220 */ /* 0x000fc60000410000 */
[----:B------:R-:W-:-:S04]  /*63b0*/  FFMA.FTZ R100, R100, R103, 1 ;  /* 0x3f80000064647423 */ /* 0x000fc80000010067 */
[----:B------:R-:W-:-:S07]  /*63c0*/  FMUL.FTZ R100, R101, R100 ;  /* 0x0000006465647220 */ /* 0x000fce0000410000 */
.L_x_2541:
        /* <DEDUP_REMOVED lines=37> */
.L_x_2542:
[----:B------:R-:W-:Y:S01]  /*6620*/  FADD.FTZ R96, R96, -UR6 ;  /* 0x8000000660607e21 */ /* 0x000fe20008010000 */
[----:B------:R-:W-:Y:S01]  /*6630*/  FMUL.FTZ R99, R100, R80 ;  /* 0x0000005064637220 */ /* 0x000fe20000410000 */
[----:B------:R-:W-:Y:S01]  /*6640*/  FADD.FTZ R111, R111, R100 ;  /* 0x000000646f6f7221 */ /* 0x000fe20000010000 */
[C---:B------:R-:W-:Y:S01]  /*6650*/  FFMA.FTZ R3, R103.reuse, R100, R3 ;  /* 0x0000006467037223 */ /* 0x040fe20000010003 */
[----:B------:R-:W-:Y:S01]  /*6660*/  FMUL.FTZ R100, R96, UR26 ;  /* 0x0000001a60647c20 */ /* 0x000fe20008410000 */
[----:B------:R-:W-:Y:S01]  /*6670*/  FFMA.FTZ R108, R103, R99, R108 ;  /* 0x00000063676c7223 */ /* 0x000fe2000001006c */
[----:B------:R-:W-:Y:S01]  /*6680*/  FADD.FTZ R109, R109, R99 ;  /* 0x000000636d6d7221 */ /* 0x000fe20000010000 */
[----:B------:R-:W-:Y:S01]  /*6690*/  FMUL.FTZ R99, R98, R81 ;  /* 0x0000005162637220 */ /* 0x000fe20000410000 */
[----:B------:R-:W-:Y:S01]  /*66a0*/  FADD.FTZ R97, R97, -UR6 ;  /* 0x8000000661617e21 */ /* 0x000fe20008010000 */
[----:B------:R0:W-:Y:S01]  /*66b0*/  STL [R1+0x10], R100 ;  /* 0x0000106401007387 */ /* 0x0001e20000100800 */
        /* <DEDUP_REMOVED lines=26> */
.L_x_2543:
[----:B------:R-:W-:Y:S01]  /*6860*/  FMUL.FTZ R97, R98, R80 ;  /* 0x0000005062617220 */ /* 0x000fe20000410000 */
[----:B------:R-:W-:Y:S01]  /*6870*/  FADD.FTZ R94, R94, -UR6 ;  /* 0x800000065e5e7e21 */ /* 0x000fe20008010000 */
[----:B------:R-:W-:Y:S01]  /*6880*/  FADD.FTZ R95, R95, -UR6 ;  /* 0x800000065f5f7e21 */ /* 0x000fe20008010000 */
[----:B------:R-:W-:Y:S01]  /*6890*/  FADD.FTZ R107, R107, R96 ;  /* 0x000000606b6b7221 */ /* 0x000fe20000010000 */
[----:B------:R-:W-:Y:S01]  /*68a0*/  FFMA.FTZ R108, R100, R97, R108 ;  /* 0x00000061646c7223 */ /* 0x000fe2000001006c */
[----:B------:R-:W-:Y:S01]  /*68b0*/  FADD.FTZ R109, R109, R97 ;  /* 0x000000616d6d7221 */ /* 0x000fe20000010000 */
[----:B------:R-:W-:Y:S01]  /*68c0*/  FMUL.FTZ R97, R96, R81 ;  /* 0x0000005160617220 */ /* 0x000fe20000410000 */
[----:B------:R-:W-:Y:S01]  /*68d0*/  FFMA.FTZ R106, R123, R96, R106 ;  /* 0x000000607b6a7223 */ /* 0x000fe2000001006a */
[----:B------:R-:W-:Y:S01]  /*68e0*/  FMUL.FTZ R118, R94, UR26 ;  /* 0x0000001a5e767c20 */ /* 0x000fe20008410000 */
[----:B------:R-:W-:Y:S01]  /*68f0*/  FADD.FTZ R111, R111, R98 ;  /* 0x000000626f6f7221 */ /* 0x000fe20000010000 */
[----:B------:R-:W-:Y:S01]  /*6900*/  FFMA.FTZ R3, R100, R98, R3 ;  /* 0x0000006264037223 */ /* 0x000fe20000010003 */
[----:B------:R-:W-:Y:S01]  /*6910*/  FFMA.FTZ R108, R123, R97, R108 ;  /* 0x000000617b6c7223 */ /* 0x000fe2000001006c */
[----:B------:R-:W-:Y:S01]  /*6920*/  FADD.FTZ R109, R97, R109 ;  /* 0x0000006d616d7221 */ /* 0x000fe20000010000 */
[----:B0-----:R-:W-:Y:S01]  /*6930*/  FMUL.FTZ R116, R95, UR26 ;  /* 0x0000001a5f747c20 */ /* 0x001fe20008410000 */
        /* <DEDUP_REMOVED lines=21> */
.L_x_2544:
        /* <DEDUP_REMOVED lines=13> */
[----:B--2---:R-:W-:Y:S01]  /*6b60*/  FMUL.FTZ R114, R93, UR26 ;  /* 0x0000001a5d727c20 */ /* 0x004fe20008410000 */
        /* <DEDUP_REMOVED lines=21> */
.L_x_2545:
[----:B------:R-:W-:Y:S01]  /*6cc0*/  FMUL.FTZ R93, R94, R80 ;  /* 0x000000505e5d7220 */ /* 0x000fe20000410000 */
[----:B------:R-:W-:Y:S01]  /*6cd0*/  FADD.FTZ R91, R91, -UR6 ;  /* 0x800000065b5b7e21 */ /* 0x000fe20008010000 */
[----:B------:R-:W-:Y:S01]  /*6ce0*/  FADD.FTZ R90, R90, -UR6 ;  /* 0x800000065a5a7e21 */ /* 0x000fe20008010000 */
[----:B------:R-:W-:Y:S01]  /*6cf0*/  FADD.FTZ R111, R111, R94 ;  /* 0x0000005e6f6f7221 */ /* 0x000fe20000010000 */
[----:B------:R-:W-:Y:S01]  /*6d00*/  FFMA.FTZ R108, R115, R93, R108 ;  /* 0x0000005d736c7223 */ /* 0x000fe2000001006c */
[----:B------:R-:W-:Y:S01]  /*6d10*/  FADD.FTZ R109, R109, R93 ;  /* 0x0000005d6d6d7221 */ /* 0x000fe20000010000 */
[----:B------:R-:W-:Y:S01]  /*6d20*/  FMUL.FTZ R93, R92, R81 ;  /* 0x000000515c5d7220 */ /* 0x000fe20000410000 */
[----:B---3--:R-:W-:Y:S01]  /*6d30*/  FMUL.FTZ R112, R91, UR26 ;  /* 0x0000001a5b707c20 */ /* 0x008fe20008410000 */
[----:B------:R-:W-:Y:S01]  /*6d40*/  FFMA.FTZ R3, R115, R94, R3 ;  /* 0x0000005e73037223 */ /* 0x000fe20000010003 */
[----:B------:R-:W-:Y:S01]  /*6d50*/  FADD.FTZ R107, R107, R92 ;  /* 0x0000005c6b6b7221 */ /* 0x000fe20000010000 */
[C---:B------:R-:W-:Y:S01]  /*6d60*/  FFMA.FTZ R108, R114.reuse, R93, R108 ;  /* 0x0000005d726c7223 */ /* 0x040fe2000001006c */
[----:B------:R-:W-:Y:S01]  /*6d70*/  FADD.FTZ R109, R93, R109 ;  /* 0x0000006d5d6d7221 */ /* 0x000fe20000010000 */
[----:B------:R-:W-:Y:S01]  /*6d80*/  FFMA.FTZ R106, R114, R92, R106 ;  /* 0x0000005c726a7223 */ /* 0x000fe2000001006a */
        /* <DEDUP_REMOVED lines=22> */
.L_x_2546:
[----:B------:R-:W-:Y:S01]  /*6ef0*/  FMUL.FTZ R92, R93, R80 ;  /* 0x000000505d5c7220 */ /* 0x000fe20000410000 */
[----:B------:R-:W-:Y:S01]  /*6f00*/  FADD.FTZ R88, R88, -UR6 ;  /* 0x8000000658587e21 */ /* 0x000fe20008010000 */
[----:B------:R-:W-:Y:S01]  /*6f10*/  FADD.FTZ R89, R89, -UR6 ;  /* 0x8000000659597e21 */ /* 0x000fe20008010000 */
[----:B------:R-:W-:Y:S01]  /*6f20*/  FADD.FTZ R90, R111, R93 ;  /* 0x0000005d6f5a7221 */ /* 0x000fe20000010000 */
[----:B------:R-:W-:Y:S01]  /*6f30*/  FFMA.FTZ R108, R113, R92, R108 ;  /* 0x0000005c716c7223 */ /* 0x000fe2000001006c */
[----:B------:R-:W-:Y:S01]  /*6f40*/  FADD.FTZ R109, R109, R92 ;  /* 0x0000005c6d6d7221 */ /* 0x000fe20000010000 */
[----:B------:R-:W-:Y:S01]  /*6f50*/  FMUL.FTZ R92, R91, R81 ;  /* 0x000000515b5c7220 */ /* 0x000fe20000410000 */
[----:B------:R-:W-:Y:S01]  /*6f60*/  FADD.FTZ R107, R107, R91 ;  /* 0x0000005b6b6b7221 */ /* 0x000fe20000010000 */
[----:B------:R-:W-:Y:S01]  /*6f70*/  FFMA.FTZ R106, R112, R91, R106 ;  /* 0x0000005b706a7223 */ /* 0x000fe2000001006a */
[----:B------:R-:W-:Y:S01]  /*6f80*/  FMUL.FTZ R111, R88, UR26 ;  /* 0x0000001a586f7c20 */ /* 0x000fe20008410000 */
[----:B------:R-:W-:Y:S01]  /*6f90*/  FFMA.FTZ R3, R113, R93, R3 ;  /* 0x0000005d71037223 */ /* 0x000fe20000010003 */
        /* <DEDUP_REMOVED lines=24> */
.L_x_2547:
        /* <DEDUP_REMOVED lines=12> */
[----:B------:R-:W-:Y:S01]  /*71e0*/  FMUL.FTZ R109, R104, UR26 ;  /* 0x0000001a686d7c20 */ /* 0x000fe20008410000 */
        /* <DEDUP_REMOVED lines=22> */
.L_x_2548:
        /* <DEDUP_REMOVED lines=8> */
[----:B------:R-:W-:Y:S01]  /*73d0*/  FADD.FTZ R89, R107, R91 ;  /* 0x0000005b6b597221 */ /* 0x000fe20000010000 */
[C---:B------:R-:W-:Y:S01]  /*73e0*/  FFMA.FTZ R91, R108.reuse, R91, R106 ;  /* 0x0000005b6c5b7223 */ /* 0x040fe2000001006a */
        /* <DEDUP_REMOVED lines=25> */
.L_x_2549:
[----:B------:R-:W-:Y:S01]  /*7580*/  FMUL.FTZ R87, R93, R80 ;  /* 0x000000505d577220 */ /* 0x000fe20000410000 */
[----:B------:R-:W-:Y:S01]  /*7590*/  FADD.FTZ R58, R58, -UR6 ;  /* 0x800000063a3a7e21 */ /* 0x000fe20008010000 */
[----:B------:R-:W-:Y:S01]  /*75a0*/  FADD.FTZ R59, R59, -UR6 ;  /* 0x800000063b3b7e21 */ /* 0x000fe20008010000 */
[----:B------:R-:W-:Y:S01]  /*75b0*/  FADD.FTZ R89, R89, R86 ;  /* 0x0000005659597221 */ /* 0x000fe20000010000 */
[C---:B------:R-:W-:Y:S01]  /*75c0*/  FFMA.FTZ R88, R107.reuse, R87, R88 ;  /* 0x000000576b587223 */ /* 0x040fe20000010058 */
        /* <DEDUP_REMOVED lines=30> */
.L_x_2550:
        /* <DEDUP_REMOVED lines=8> */
[----:B----4-:R-:W-:Y:S01]  /*7830*/  FMUL.FTZ R103, R84, UR26 ;  /* 0x0000001a54677c20 */ /* 0x010fe20008410000 */
        /* <DEDUP_REMOVED lines=26> */
.L_x_2551:
        /* <DEDUP_REMOVED lines=35> */
.L_x_2552:
        /* <DEDUP_REMOVED lines=35> */
.L_x_2553:
[----:B------:R-:W-:Y:S01]  /*7e40*/  FMUL.FTZ R58, R56, R80 ;  /* 0x00000050383a7220 */ /* 0x000fe20000410000 */
[----:B------:R-:W-:Y:S01]  /*7e50*/  FADD.FTZ R90, R90, R56 ;  /* 0x000000385a5a7221 */ /* 0x000fe20000010000 */
[C---:B------:R-:W-:Y:S01]  /*7e60*/  FFMA.FTZ R56, R97.reuse, R56, R3 ;  /* 0x0000003861387223 */ /* 0x040fe20000010003 */
[----:B------:R-:W-:Y:S01]  /*7e70*/  FADD.FTZ R60, R60, -UR6 ;  /* 0x800000063c3c7e21 */ /* 0x000fe20008010000 */
[----:B------:R-:W-:Y:S01]  /*7e80*/  FFMA.FTZ R88, R97, R58, R88 ;  /* 0x0000003a61587223 */ /* 0x000fe20000010058 */
[----:B------:R-:W-:Y:S01]  /*7e90*/  FADD.FTZ R92, R92, R58 ;  /* 0x0000003a5c5c7221 */ /* 0x000fe20000010000 */
[----:B------:R-:W-:Y:S01]  /*7ea0*/  FMUL.FTZ R3, R57, R81 ;  /* 0x0000005139037220 */ /* 0x000fe20000410000 */
[----:B------:R-:W-:Y:S01]  /*7eb0*/  FADD.FTZ R61, R61, -UR6 ;  /* 0x800000063d3d7e21 */ /* 0x000fe20008010000 */
[----:B------:R-:W-:Y:S01]  /*7ec0*/  FMUL.FTZ R95, R60, UR26 ;  /* 0x0000001a3c5f7c20 */ /* 0x000fe20008410000 */
        /* <DEDUP_REMOVED lines=26> */
.L_x_2554:
[----:B------:R-:W2:Y:S04]  /*8070*/  LDL.LU R63, [R1+0x48] ;  /* 0x00004800013f7983 */ /* 0x000ea80000300800 */
[----:B------:R-:W3:Y:S01]  /*8080*/  LDL.LU R62, [R1+0x4c] ;  /* 0x00004c00013e7983 */ /* 0x000ee20000300800 */
[----:B------:R-:W-:Y:S01]  /*8090*/  FMUL.FTZ R57, R60, R80 ;  /* 0x000000503c397220 */ /* 0x000fe20000410000 */
[----:B------:R-:W-:Y:S01]  /*80a0*/  FADD.FTZ R3, R90, R60 ;  /* 0x0000003c5a037221 */ /* 0x000fe20000010000 */
[----:B------:R-:W-:Y:S01]  /*80b0*/  FFMA.FTZ R56, R95, R60, R56 ;  /* 0x0000003c5f387223 */ /* 0x000fe20000010038 */
[----:B------:R-:W-:Y:S01]  /*80c0*/  FMUL.FTZ R61, R59, R81 ;  /* 0x000000513b3d7220 */ /* 0x000fe20000410000 */
[----:B------:R-:W-:Y:S01]  /*80d0*/  FFMA.FTZ R88, R95, R57, R88 ;  /* 0x000000395f587223 */ /* 0x000fe20000010058 */
[----:B------:R-:W-:Y:S01]  /*80e0*/  FADD.FTZ R60, R92, R57 ;  /* 0x000000395c3c7221 */ /* 0x000fe20000010000 */
[----:B------:R-:W-:Y:S01]  /*80f0*/  FADD.FTZ R57, R89, R59 ;  /* 0x0000003b59397221 */ /* 0x000fe20000010000 */
[C---:B------:R-:W-:Y:S01]  /*8100*/  FFMA.FTZ R58, R94.reuse, R59, R58 ;  /* 0x0000003b5e3a7223 */ /* 0x040fe2000001003a */
[----:B------:R-:W-:Y:S01]  /*8110*/  FFMA.FTZ R59, R94, R61, R88 ;  /* 0x0000003d5e3b7223 */ /* 0x000fe20000010058 */
[----:B------:R-:W-:Y:S01]  /*8120*/  FADD.FTZ R60, R61, R60 ;  /* 0x0000003c3d3c7221 */ /* 0x000fe20000010000 */
[----:B------:R-:W-:Y:S01]  /*8130*/  MOV R61, R34 ;  /* 0x00000022003d7202 */ /* 0x000fe20000000f00 */
[----:B--2---:R-:W-:Y:S01]  /*8140*/  FADD.FTZ R93, R63, -UR6 ;  /* 0x800000063f5d7e21 */ /* 0x004fe20008010000 */
[----:B---3--:R-:W-:-:S03]  /*8150*/  FADD.FTZ R92, R62, -UR6 ;  /* 0x800000063e5c7e21 */ /* 0x008fc60008010000 */
[----:B------:R-:W-:Y:S01]  /*8160*/  FMUL.FTZ R93, R93, UR26 ;  /* 0x0000001a5d5d7c20 */ /* 0x000fe20008410000 */
[----:B------:R-:W-:Y:S01]  /*8170*/  MOV R62, R35 ;  /* 0x00000023003e7202 */ /* 0x000fe20000000f00 */
        /* <DEDUP_REMOVED lines=20> */
.L_x_2555:
[----:B------:R-:W2:Y:S04]  /*82c0*/  LDL.LU R85, [R1+0x58] ;  /* 0x0000580001557983 */ /* 0x000ea80000300800 */
[----:B------:R-:W3:Y:S01]  /*82d0*/  LDL.LU R84, [R1+0x5c] ;  /* 0x00005c0001547983 */ /* 0x000ee20000300800 */
[----:B------:R-:W-:Y:S01]  /*82e0*/  FMUL.FTZ R63, R61, R80 ;  /* 0x000000503d3f7220 */ /* 0x000fe20000410000 */
[----:B------:R-:W-:Y:S01]  /*82f0*/  FFMA.FTZ R121, R93, R61, R56 ;  /* 0x0000003d5d797223 */ /* 0x000fe20000010038 */
[----:B------:R-:W-:Y:S02]  /*8300*/  FADD.FTZ R122, R3, R61 ;  /* 0x0000003d037a7221 */ /* 0x000fe40000010000 */
[----:B------:R-:W-:Y:S01]  /*8310*/  FADD.FTZ R56, R60, R63 ;  /* 0x0000003f3c387221 */ /* 0x000fe20000010000 */
[----:B------:R-:W-:Y:S01]  /*8320*/  FADD.FTZ R60, R57, R62 ;  /* 0x0000003e393c7221 */ /* 0x000fe20000010000 */
[----:B------:R-:W-:Y:S01]  /*8330*/  FFMA.FTZ R57, R92, R62, R58 ;  /* 0x0000003e5c397223 */ /* 0x000fe2000001003a */
[----:B------:R-:W-:Y:S01]  /*8340*/  FFMA.FTZ R3, R93, R63, R59 ;  /* 0x0000003f5d037223 */ /* 0x000fe2000001003b */
[----:B------:R-:W-:Y:S01]  /*8350*/  FMUL.FTZ R59, R62, R81 ;  /* 0x000000513e3b7220 */ /* 0x000fe20000410000 */
[----:B------:R-:W-:Y:S01]  /*8360*/  MOV R62, R36 ;  /* 0x00000024003e7202 */ /* 0x000fe20000000f00 */
[----:B------:R0:W-:Y:S02]  /*8370*/  STL [R1+0x38], R60 ;  /* 0x0000383c01007387 */ /* 0x0001e40000100800 */
[----:B------:R-:W-:Y:S01]  /*8380*/  FFMA.FTZ R3, R92, R59, R3 ;  /* 0x0000003b5c037223 */ /* 0x000fe20000010003 */
[----:B------:R-:W-:Y:S01]  /*8390*/  FADD.FTZ R56, R59, R56 ;  /* 0x000000383b387221 */ /* 0x000fe20000010000 */
[----:B------:R4:W-:Y:S01]  /*83a0*/  STL [R1+0x34], R57 ;  /* 0x0000343901007387 */ /* 0x0009e20000100800 */
[----:B0-----:R-:W-:Y:S01]  /*83b0*/  MOV R60, R37 ;  /* 0x00000025003c7202 */ /* 0x001fe20000000f00 */
[----:B--2---:R-:W-:Y:S01]  /*83c0*/  FADD.FTZ R89, R85, -UR6 ;  /* 0x8000000655597e21 */ /* 0x004fe20008010000 */
[----:B---3--:R-:W-:-:S03]  /*83d0*/  FADD.FTZ R88, R84, -UR6 ;  /* 0x8000000654587e21 */ /* 0x008fc60008010000 */
[----:B------:R-:W-:Y:S01]  /*83e0*/  FMUL.FTZ R89, R89, UR26 ;  /* 0x0000001a59597c20 */ /* 0x000fe20008410000 */
[----:B------:R-:W-:Y:S01]  /*83f0*/  FMUL.FTZ R88, R88, UR26 ;  /* 0x0000001a58587c20 */ /* 0x000fe20008410000 */
[----:B----4-:R-:W-:Y:S06]  /*8400*/  @!P5 BRA `(.L_x_2556) ;  /* 0x000000000048d947 */ /* 0x010fec0003800000 */
        /* <DEDUP_REMOVED lines=18> */
.L_x_2556:
[----:B------:R-:W2:Y:S04]  /*8530*/  LDL.LU R59, [R1+0x90] ;  /* 0x00009000013b7983 */ /* 0x000ea80000300800 */
[----:B------:R-:W3:Y:S01]  /*8540*/  LDL.LU R58, [R1+0x94] ;  /* 0x00009400013a7983 */ /* 0x000ee20000300800 */
[----:B------:R-:W-:Y:S01]  /*8550*/  FMUL.FTZ R57, R62, R80 ;  /* 0x000000503e397220 */ /* 0x000fe20000410000 */
[----:B------:R-:W-:Y:S02]  /*8560*/  MOV R120, R38 ;  /* 0x0000002600787202 */ /* 0x000fe40000000f00 */
[----:B------:R-:W-:Y:S01]  /*8570*/  MOV R61, R39 ;  /* 0x00000027003d7202 */ /* 0x000fe20000000f00 */
[----:B------:R-:W-:Y:S01]  /*8580*/  FFMA.FTZ R3, R89, R57, R3 ;  /* 0x0000003959037223 */ /* 0x000fe20000010003 */
[----:B------:R-:W-:Y:S01]  /*8590*/  FADD.FTZ R56, R56, R57 ;  /* 0x0000003938387221 */ /* 0x000fe20000010000 */
[----:B------:R-:W-:-:S04]  /*85a0*/  FMUL.FTZ R57, R60, R81 ;  /* 0x000000513c397220 */ /* 0x000fc80000410000 */
[----:B------:R-:W-:Y:S01]  /*85b0*/  FFMA.FTZ R3, R88, R57, R3 ;  /* 0x0000003958037223 */ /* 0x000fe20000010003 */
[----:B------:R-:W-:Y:S01]  /*85c0*/  FADD.FTZ R56, R57, R56 ;  /* 0x0000003839387221 */ /* 0x000fe20000010000 */
[----:B--2---:R-:W-:Y:S01]  /*85d0*/  FADD.FTZ R87, R59, -UR6 ;  /* 0x800000063b577e21 */ /* 0x004fe20008010000 */
[----:B---3--:R-:W-:-:S03]  /*85e0*/  FADD.FTZ R86, R58, -UR6 ;  /* 0x800000063a567e21 */ /* 0x008fc60008010000 */
        /* <DEDUP_REMOVED lines=21> */
.L_x_2557:
[----:B------:R-:W2:Y:S04]  /*8740*/  LDL.LU R59, [R1+0x98] ;  /* 0x00009800013b7983 */ /* 0x000ea80000300800 */
[----:B------:R-:W3:Y:S01]  /*8750*/  LDL.LU R58, [R1+0x9c] ;  /* 0x00009c00013a7983 */ /* 0x000ee20000300800 */
[----:B------:R-:W-:-:S04]  /*8760*/  FMUL.FTZ R57, R120, R80 ;  /* 0x0000005078397220 */ /* 0x000fc80000410000 */
[----:B------:R-:W-:Y:S01]  /*8770*/  FFMA.FTZ R3, R87, R57, R3 ;  /* 0x0000003957037223 */ /* 0x000fe20000010003 */
[----:B------:R-:W-:Y:S01]  /*8780*/  FADD.FTZ R57, R56, R57 ;  /* 0x0000003938397221 */ /* 0x000fe20000010000 */
[----:B------:R-:W-:-:S04]  /*8790*/  FMUL.FTZ R56, R61, R81 ;  /* 0x000000513d387220 */ /* 0x000fc80000410000 */
        /* <DEDUP_REMOVED lines=27> */
.L_x_2558:
[----:B------:R-:W2:Y:S04]  /*8950*/  LDL.LU R91, [R1+0x88] ;  /* 0x00008800015b7983 */ /* 0x000ea80000300800 */
[----:B------:R-:W3:Y:S01]  /*8960*/  LDL.LU R90, [R1+0x8c] ;  /* 0x00008c00015a7983 */ /* 0x000ee20000300800 */
[----:B------:R-:W-:Y:S01]  /*8970*/  FMUL.FTZ R59, R58, R80 ;  /* 0x000000503a3b7220 */ /* 0x000fe20000410000 */
[----:B------:R-:W-:-:S03]  /*8980*/  FMUL.FTZ R63, R56, R81 ;  /* 0x00000051383f7220 */ /* 0x000fc60000410000 */
[----:B------:R-:W-:Y:S01]  /*8990*/  FFMA.FTZ R3, R85, R59, R3 ;  /* 0x0000003b55037223 */ /* 0x000fe20000010003 */
[----:B------:R-:W-:Y:S01]  /*89a0*/  FADD.FTZ R57, R57, R59 ;  /* 0x0000003b39397221 */ /* 0x000fe20000010000 */
[----:B------:R-:W-:Y:S02]  /*89b0*/  MOV R59, R79 ;  /* 0x0000004f003b7202 */ /* 0x000fe40000000f00 */
[----:B------:R-:W-:Y:S01]  /*89c0*/  FFMA.FTZ R3, R84, R63, R3 ;  /* 0x0000003f54037223 */ /* 0x000fe20000010003 */
[----:B------:R-:W-:Y:S01]  /*89d0*/  FADD.FTZ R63, R63, R57 ;  /* 0x000000393f3f7221 */ /* 0x000fe20000010000 */
[----:B------:R-:W-:Y:S01]  /*89e0*/  MOV R57, R78 ;  /* 0x0000004e00397202 */ /* 0x000fe20000000f00 */
        /* <DEDUP_REMOVED lines=23> */
.L_x_2559:
[----:B------:R0:W-:Y:S01]  /*8b60*/  STL [R1+0xa4], R2 ;  /* 0x0000a40201007387 */ /* 0x0001e20000100800 */
[----:B------:R-:W-:Y:S01]  /*8b70*/  FMUL.FTZ R90, R57, R80 ;  /* 0x00000050395a7220 */ /* 0x000fe20000410000 */
[----:B------:R-:W-:-:S03]  /*8b80*/  FMUL.FTZ R91, R59, R81 ;  /* 0x000000513b5b7220 */ /* 0x000fc60000410000 */
[----:B------:R-:W-:Y:S01]  /*8b90*/  FFMA.FTZ R3, R99, R90, R3 ;  /* 0x0000005a63037223 */ /* 0x000fe20000010003 */
[----:B------:R-:W-:-:S03]  /*8ba0*/  FADD.FTZ R63, R63, R90 ;  /* 0x0000005a3f3f7221 */ /* 0x000fc60000010000 */
[----:B------:R-:W-:Y:S01]  /*8bb0*/  FFMA.FTZ R90, R98, R91, R3 ;  /* 0x0000005b625a7223 */ /* 0x000fe20000010003 */
[----:B0-----:R-:W0:Y:S01]  /*8bc0*/  S2R R2, SR_LANEID ;  /* 0x0000000000027919 */ /* 0x001e220000000000 */
[----:B------:R-:W-:-:S03]  /*8bd0*/  FADD.FTZ R91, R91, R63 ;  /* 0x0000003f5b5b7221 */ /* 0x000fc60000010000 */
[----:B------:R-:W2:Y:S04]  /*8be0*/  SHFL.DOWN PT, R3, R90, 0x1, 0x1f ;  /* 0x08201f005a037f89 */ /* 0x000ea800000e0000 */
[----:B------:R-:W3:Y:S01]  /*8bf0*/  SHFL.DOWN PT, R63, R91, 0x1, 0x1f ;  /* 0x08201f005b3f7f89 */ /* 0x000ee200000e0000 */
[----:B0-----:R-:W-:-:S13]  /*8c00*/  ISETP.GT.AND P0, PT, R2, 0x1e, PT ;  /* 0x0000001e0200780c */ /* 0x001fda0003f04270 */
[----:B--2---:R-:W-:Y:S01]  /*8c10*/  @!P0 FADD.FTZ R90, R90, R3 ;  /* 0x000000035a5a8221 */ /* 0x004fe20000010000 */
[----:B---3--:R-:W-:Y:S01]  /*8c20*/  @!P0 FADD.FTZ R91, R91, R63 ;  /* 0x0000003f5b5b8221 */ /* 0x008fe20000010000 */
[----:B------:R-:W-:-:S03]  /*8c30*/  ISETP.GT.AND P0, PT, R2, 0x1d, PT ;  /* 0x0000001d0200780c */ /* 0x000fc60003f04270 */
[----:B------:R-:W0:Y:S04]  /*8c40*/  SHFL.DOWN PT, R3, R90, 0x2, 0x1f ;  /* 0x08401f005a037f89 */ /* 0x000e2800000e0000 */
[----:B------:R-:W2:Y:S06]  /*8c50*/  SHFL.DOWN PT, R63, R91, 0x2, 0x1f ;  /* 0x08401f005b3f7f89 */ /* 0x000eac00000e0000 */
[----:B0-----:R-:W-:Y:S01]  /*8c60*/  @!P0 FADD.FTZ R90, R90, R3 ;  /* 0x000000035a5a8221 */ /* 0x001fe20000010000 */
[----:B--2---:R-:W-:-:S04]  /*8c70*/  @!P0 FADD.FTZ R91, R91, R63 ;  /* 0x0000003f5b5b8221 */ /* 0x004fc80000010000 */
[----:B------:R-:W0:Y:S01]  /*8c80*/  SHFL.DOWN PT, R3, R90, 0x4, 0x1f ;  /* 0x08801f005a037f89 */ /* 0x000e2200000e0000 */
[----:B------:R-:W-:-:S03]  /*8c90*/  ISETP.GT.AND P0, PT, R2, 0x1b, PT ;  /* 0x0000001b0200780c */ /* 0x000fc60003f04270 */
[----:B------:R-:W2:Y:S10]  /*8ca0*/  SHFL.DOWN PT, R63, R91, 0x4, 0x1f ;  /* 0x08801f005b3f7f89 */ /* 0x000eb400000e0000 */
[----:B0-----:R-:W-:Y:S01]  /*8cb0*/  @!P0 FADD.FTZ R90, R90, R3 ;  /* 0x000000035a5a8221 */ /* 0x001fe20000010000 */
[----:B--2---:R-:W-:Y:S01]  /*8cc0*/  @!P0 FADD.FTZ R91, R91, R63 ;  /* 0x0000003f5b5b8221 */ /* 0x004fe20000010000 */
[----:B------:R-:W-:-:S03]  /*8cd0*/  ISETP.GT.AND P0, PT, R2, 0x17, PT ;  /* 0x000000170200780c */ /* 0x000fc60003f04270 */
[----:B------:R-:W0:Y:S01]  /*8ce0*/  SHFL.DOWN PT, R63, R90, 0x8, 0x1f ;  /* 0x09001f005a3f7f89 */ /* 0x000e2200000e0000 */
[----:B------:R-:W-:Y:S01]  /*8cf0*/  FADD.FTZ R122, R122, R62 ;  /* 0x0000003e7a7a7221 */ /* 0x000fe20000010000 */
[----:B------:R-:W-:Y:S02]  /*8d00*/  FFMA.FTZ R121, R89, R62, R121 ;  /* 0x0000003e59797223 */ /* 0x000fe40000010079 */
[----:B------:R-:W2:Y:S06]  /*8d10*/  SHFL.DOWN PT, R3, R91, 0x8, 0x1f ;  /* 0x09001f005b037f89 */ /* 0x000eac00000e0000 */
[----:B0-----:R-:W-:-:S02]  /*8d20*/  @!P0 FADD.FTZ R90, R90, R63 ;  /* 0x0000003f5a5a8221 */ /* 0x001fc40000010000 */
[----:B------:R-:W3:Y:S04]  /*8d30*/  LDL.LU R63, [R1+0x38] ;  /* 0x00003800013f7983 */ /* 0x000ee80000300800 */
[----:B------:R-:W4:Y:S01]  /*8d40*/  LDL.LU R62, [R1+0x34] ;  /* 0x00003400013e7983 */ /* 0x000f220000300800 */
[----:B------:R-:W-:Y:S01]  /*8d50*/  FADD.FTZ R122, R122, R120 ;  /* 0x000000787a7a7221 */ /* 0x000fe20000010000 */
[----:B------:R-:W-:Y:S01]  /*8d60*/  FFMA.FTZ R121, R87, R120, R121 ;  /* 0x0000007857797223 */ /* 0x000fe20000010079 */
[----:B--2---:R-:W-:Y:S01]  /*8d70*/  @!P0 FADD.FTZ R91, R91, R3 ;  /* 0x000000035b5b8221 */ /* 0x004fe20000010000 */
[----:B------:R-:W2:Y:S01]  /*8d80*/  LDL R120, [R1+0xa0] ;  /* 0x0000a00001787983 */ /* 0x000ea20000100800 */
[----:B------:R-:W-:Y:S01]  /*8d90*/  ISETP.GT.AND P0, PT, R2, 0xf, PT ;  /* 0x0000000f0200780c */ /* 0x000fe20003f04270 */
[----:B------:R-:W0:Y:S02]  /*8da0*/  S2UR UR7, SR_CgaCtaId ;  /* 0x00000000000779c3 */ /* 0x000e240000008800 */
[----:B------:R0:W5:Y:S04]  /*8db0*/  LDL.LU R2, [R1+0xa4] ;  /* 0x0000a40001027983 */ /* 0x0001680000300800 */
[----:B------:R-:W1:Y:S01]  /*8dc0*/  SHFL.DOWN PT, R3, R90, 0x10, 0x1f ;  /* 0x0a001f005a037f89 */ /* 0x000e6200000e0000 */
[----:B------:R-:W-:-:S02]  /*8dd0*/  UMOV UR6, 0x400 ;  /* 0x0000040000067882 */ /* 0x000fc40000000000 */
[----:B------:R-:W-:Y:S01]  /*8de0*/  UIADD3 UR5, UR6, 0x90, URZ ;  /* 0x0000009006057890 */ /* 0x000fe2000fffe03f */
[----:B------:R-:W-:Y:S01]  /*8df0*/  FFMA.FTZ R121, R85, R58, R121 ;  /* 0x0000003a55797223 */ /* 0x000fe20000010079 */
[----:B------:R-:W-:Y:S01]  /*8e00*/  FADD.FTZ R122, R122, R58 ;  /* 0x0000003a7a7a7221 */ /* 0x000fe20000010000 */
[----:B-----5:R-:W-:-:S03]  /*8e10*/  ISETP.NE.AND P2, PT, R0, RZ, PT ;  /* 0x000000ff0000720c */ /* 0x020fc60003f45270 */
[----:B------:R-:W-:Y:S01]  /*8e20*/  FADD.FTZ R58, R122, R57 ;  /* 0x000000397a3a7221 */ /* 0x000fe20000010000 */
[----:B0-----:R-:W-:Y:S01]  /*8e30*/  ULEA UR5, UR7, UR5, 0x18 ;  /* 0x0000000507057291 */ /* 0x001fe2000f8ec03f */
[----:B-1----:R-:W-:-:S05]  /*8e40*/  @!P0 FADD.FTZ R90, R90, R3 ;  /* 0x000000035a5a8221 */ /* 0x002fca0000010000 */
[C---:B------:R-:W-:Y:S01]  /*8e50*/  LEA R3, R0.reuse, UR5, 0x4 ;  /* 0x0000000500037c11 */ /* 0x040fe2000f8e20ff */
[----:B------:R-:W-:Y:S01]  /*8e60*/  BSSY B0, `(.L_x_2560) ;  /* 0x0000035000007945 */ /* 0x000fe20003800000 */
[----:B------:R-:W-:Y:S01]  /*8e70*/  ISETP.GT.U32.AND P3, PT, R0, 0x37, PT ;  /* 0x000000370000780c */ /* 0x000fe20003f64070 */
[----:B---3--:R-:W-:Y:S01]  /*8e80*/  FADD.FTZ R63, R63, R60 ;  /* 0x0000003c3f3f7221 */ /* 0x008fe20000010000 */
[----:B----4-:R-:W-:-:S03]  /*8e90*/  FFMA.FTZ R62, R88, R60, R62 ;  /* 0x0000003c583e7223 */ /* 0x010fc6000001003e */
[----:B------:R-:W-:Y:S01]  /*8ea0*/  FADD.FTZ R63, R63, R61 ;  /* 0x0000003d3f3f7221 */ /* 0x000fe20000010000 */
[----:B------:R-:W0:Y:S01]  /*8eb0*/  SHFL.DOWN PT, R60, R91, 0x10, 0x1f ;  /* 0x0a001f005b3c7f89 */ /* 0x000e2200000e0000 */
[----:B------:R-:W-:Y:S02]  /*8ec0*/  FFMA.FTZ R62, R86, R61, R62 ;  /* 0x0000003d563e7223 */ /* 0x000fe4000001003e */
[----:B------:R-:W1:Y:S01]  /*8ed0*/  S2R R61, SR_LANEID ;  /* 0x00000000003d7919 */ /* 0x000e620000000000 */
[----:B------:R-:W-:Y:S01]  /*8ee0*/  FADD.FTZ R63, R63, R56 ;  /* 0x000000383f3f7221 */ /* 0x000fe20000010000 */
[----:B------:R-:W-:Y:S01]  /*8ef0*/  FFMA.FTZ R62, R84, R56, R62 ;  /* 0x00000038543e7223 */ /* 0x000fe2000001003e */
[----:B------:R-:W-:-:S03]  /*8f00*/  FFMA.FTZ R56, R99, R57, R121 ;  /* 0x0000003963387223 */ /* 0x000fc60000010079 */
[----:B------:R-:W-:Y:S01]  /*8f10*/  FFMA.FTZ R57, R98, R59, R62 ;  /* 0x0000003b62397223 */ /* 0x000fe2000001003e */
[----:B------:R-:W-:Y:S01]  /*8f20*/  FADD.FTZ R59, R63, R59 ;  /* 0x0000003b3f3b7221 */ /* 0x000fe20000010000 */
[----:B0-----:R-:W-:Y:S01]  /*8f30*/  @!P0 FADD.FTZ R91, R91, R60 ;  /* 0x0000003c5b5b8221 */ /* 0x001fe20000010000 */
[----:B-1----:R-:W-:-:S03]  /*8f40*/  ISETP.NE.AND P0, PT, R61, RZ, PT ;  /* 0x000000ff3d00720c */ /* 0x002fc60003f05270 */
[----:B------:R0:W-:Y:S10]  /*8f50*/  STS.128 [R3], R56 ;  /* 0x0000003803007388 */ /* 0x0001f40000000c00 */
[----:B--2---:R0:W-:Y:S01]  /*8f60*/  @!P0 STS.64 [R120+0x10], R90 ;  /* 0x0000105a78008388 */ /* 0x0041e20000000a00 */
[----:B------:R-:W-:Y:S06]  /*8f70*/  BAR.SYNC.DEFER_BLOCKING 0x0 ;  /* 0x0000000000007b1d */ /* 0x000fec0000010000 */
[----:B------:R-:W-:Y:S05]  /*8f80*/  @P2 BRA `(.L_x_2561) ;  /* 0x0000000000882947 */ /* 0x000fea0003800000 */
        /* <DEDUP_REMOVED lines=34> */
.L_x_2561:
[----:B------:R-:W-:Y:S05]  /*91b0*/  BSYNC B0 ;  /* 0x0000000000007941 */ /* 0x000fea0003800000 */
.L_x_2560:
[----:B------:R-:W-:Y:S06]  /*91c0*/  BAR.SYNC.DEFER_BLOCKING 0x0 ;  /* 0x0000000000007b1d */ /* 0x000fec0000010000 */
[----:B------:R-:W-:Y:S04]  /*91d0*/  BSSY B0, `(.L_x_2562) ;  /* 0x0000025000007945 */ /* 0x000fe80003800000 */
[----:B------:R-:W-:Y:S05]  /*91e0*/  @P3 BRA `(.L_x_2563) ;  /* 0x00000000008c3947 */ /* 0x000fea0003800000 */
[----:B------:R-:W1:Y:S02]  /*91f0*/  LDS.128 R60, [R3+0x380] ;  /* 0x00038000033c7984 */ /* 0x000e640000000c00 */
[----:B-1----:R-:W-:Y:S01]  /*9200*/  FADD.FTZ R60, R56, R60 ;  /* 0x0000003c383c7221 */ /* 0x002fe20000010000 */
[----:B------:R-:W-:Y:S01]  /*9210*/  FADD.FTZ R61, R57, R61 ;  /* 0x0000003d393d7221 */ /* 0x000fe20000010000 */
[----:B------:R-:W-:Y:S01]  /*9220*/  FADD.FTZ R62, R58, R62 ;  /* 0x0000003e3a3e7221 */ /* 0x000fe20000010000 */
[----:B------:R-:W-:Y:S02]  /*9230*/  FADD.FTZ R63, R59, R63 ;  /* 0x0000003f3b3f7221 */ /* 0x000fe40000010000 */
[----:B0-----:R-:W0:Y:S02]  /*9240*/  LDS.128 R56, [R3+0x700] ;  /* 0x0007000003387984 */ /* 0x001e240000000c00 */
        /* <DEDUP_REMOVED lines=29> */
.L_x_2563:
[----:B------:R-:W-:Y:S05]  /*9420*/  BSYNC B0 ;  /* 0x0000000000007941 */ /* 0x000fea0003800000 */
.L_x_2562:
[----:B------:R-:W1:Y:S01]  /*9430*/  LDC.64 R60, c[0x0][0x268] ;  /* 0x00009a00ff3c7b82 */ /* 0x000e620000000a00 */
[----:B0-----:R-:W-:Y:S01]  /*9440*/  MOV R3, UR16 ;  /* 0x0000001000037c02 */ /* 0x001fe20008000f00 */
[----:B------:R-:W-:Y:S04]  /*9450*/  BSSY B0, `(.L_x_2564) ;  /* 0x0000011000007945 */ /* 0x000fe80003800000 */
[----:B------:R-:W-:-:S04]  /*9460*/  IMAD R3, R3, 0x38, R0 ;  /* 0x0000003803037824 */ /* 0x000fc800078e0200 */
[----:B-1----:R-:W-:Y:S01]  /*9470*/  IMAD.WIDE R60, R3, 0x4, R60 ;  /* 0x00000004033c7825 */ /* 0x002fe200078e023c */
[----:B------:R-:W-:Y:S06]  /*9480*/  @P3 BRA `(.L_x_2565) ;  /* 0x0000000000343947 */ /* 0x000fec0003800000 */
[----:B------:R-:W-:Y:S01]  /*9490*/  MOV R62, UR9 ;  /* 0x00000009003e7c02 */ /* 0x000fe20008000f00 */
[----:B------:R-:W-:Y:S03]  /*94a0*/  REDG.E.ADD.F32.FTZ.RN.STRONG.GPU desc[UR22][R60.64], R56 ;  /* 0x000000383c0079a6 */ /* 0x000fe6000c10f396 */
[----:B------:R-:W-:-:S04]  /*94b0*/  LEA R62, P0, R62, R60, 0x2 ;  /* 0x0000003c3e3e7211 */ /* 0x000fc800078010ff */
[----:B------:R-:W-:-:S05]  /*94c0*/  IADD3.X R63, R61, UR11, RZ, P0, !PT ;  /* 0x0000000b3d3f7c10 */ /* 0x000fca00087fe4ff */
[----:B------:R0:W-:Y:S02]  /*94d0*/  REDG.E.ADD.F32.FTZ.RN.STRONG.GPU desc[UR22][R62.64], R57 ;  /* 0x000000393e0079a6 */ /* 0x0001e4000c10f396 */
[----:B0-----:R-:W0:Y:S01]  /*94e0*/  LDC.64 R62, c[0x0][0x288] ;  /* 0x0000a200ff3e7b82 */ /* 0x001e220000000a00 */
[----:B------:R-:W-:Y:S02]  /*94f0*/  MOV R3, UR10 ;  /* 0x0000000a00037c02 */ /* 0x000fe40008000f00 */
[CC--:B0-----:R-:W-:Y:S02]  /*9500*/  LEA R56, P0, R62.reuse, R60.reuse, 0x2 ;  /* 0x0000003c3e387211 */ /* 0x0c1fe400078010ff */
[----:B------:R-:W-:Y:S02]  /*9510*/  LEA R60, P3, R3, R60, 0x2 ;  /* 0x0000003c033c7211 */ /* 0x000fe400078610ff */
[----:B------:R-:W-:Y:S02]  /*9520*/  LEA.HI.X R57, R62, R61, R63, 0x2, P0 ;  /* 0x0000003d3e397211 */ /* 0x000fe400000f143f */
[----:B------:R-:W-:-:S03]  /*9530*/  IADD3.X R61, R61, UR12, RZ, P3, !PT ;  /* 0x0000000c3d3d7c10 */ /* 0x000fc60009ffe4ff */
[----:B------:R0:W-:Y:S04]  /*9540*/  REDG.E.ADD.F32.FTZ.RN.STRONG.GPU desc[UR22][R56.64], R58 ;  /* 0x0000003a380079a6 */ /* 0x0001e8000c10f396 */
[----:B------:R0:W-:Y:S02]  /*9550*/  REDG.E.ADD.F32.FTZ.RN.STRONG.GPU desc[UR22][R60.64], R59 ;  /* 0x0000003b3c0079a6 */ /* 0x0001e4000c10f396 */
.L_x_2565:
[----:B------:R-:W-:Y:S05]  /*9560*/  BSYNC B0 ;  /* 0x0000000000007941 */ /* 0x000fea0003800000 */
.L_x_2564:
[----:B------:R-:W-:Y:S02]  /*9570*/  ULDC UR15, c[0x0][0xc] ;  /* 0x00000300000f7ab9 */ /* 0x000fe40000000800 */
[----:B------:R-:W-:-:S06]  /*9580*/  UISETP.GE.U32.AND UP0, UPT, UR15, 0x2, UPT ;  /* 0x000000020f00788c */ /* 0x000fcc000bf06070 */
[----:B------:R-:W-:-:S13]  /*9590*/  PLOP3.LUT P0, PT, PT, PT, UP0, 0x80, 0x0 ;  /* 0x000000000000781c */ /* 0x000fda0003f0f008 */
[----:B------:R-:W-:Y:S05]  /*95a0*/  @!P0 BRA `(.L_x_2566) ;  /* 0x0000001800448947 */ /* 0x000fea0003800000 */
        /* <DEDUP_REMOVED lines=21> */
[----:B------:R-:W-:Y:S02]  /*9700*/  UFLO.U32 UR17, UR16 ;  /* 0x00000010001172bd */ /* 0x000fe400080e0000 */
[----:B------:R-:W-:Y:S02]  /*9710*/  UPOPC UR16, UR16 ;  /* 0x00000010001072bf */ /* 0x000fe40008000000 */
[----:B------:R0:W-:Y:S02]  /*9720*/  STG.E.64 desc[UR22][R56.64], R90 ;  /* 0x0000005a38007986 */ /* 0x0001e4000c101b16 */
[----:B------:R-:W-:Y:S01]  /*9730*/  UIMAD UR5, UR5, UR16, URZ ;  /* 0x00000010050572a4 */ /* 0x000fe2000f8e023f */
[----:B-1----:R-:W-:-:S05]  /*9740*/  ISETP.EQ.U32.AND P0, PT, R3, UR17, PT ;  /* 0x0000001103007c0c */ /* 0x002fca000bf02070 */
[----:B------:R-:W-:Y:S02]  /*9750*/  MOV R3, UR5 ;  /* 0x0000000500037c02 */ /* 0x000fe40008000f00 */
[----:B0-----:R-:W-:Y:S02]  /*9760*/  MOV R56, UR18 ;  /* 0x0000001200387c02 */ /* 0x001fe40008000f00 */
[----:B------:R-:W-:-:S04]  /*9770*/  MOV R57, UR19 ;  /* 0x0000001300397c02 */ /* 0x000fc80008000f00 */
[----:B------:R-:W-:Y:S06]  /*9780*/  @P0 MEMBAR.ALL.GPU ;  /* 0x0000000000000992 */ /* 0x000fec000000a000 */
[----:B------:R-:W-:-:S00]  /*9790*/  @P0 ERRBAR ;  /* 0x00000000000009ab */ /* 0x000fc00000000000 */
[----:B------:R-:W-:Y:S06]  /*97a0*/  @P0 CGAERRBAR ;  /* 0x00000000000005ab */ /* 0x000fec0000000000 */
[----:B------:R0:W-:Y:S01]  /*97b0*/  @P0 REDG.E.ADD.S32.STRONG.GPU desc[UR22][R56.64], R3 ;  /* 0x000000033800098e */ /* 0x0001e2000c10e396 */
[----:B------:R-:W-:-:S04]  /*97c0*/  PLOP3.LUT P0, PT, PT, PT, UP0, 0x80, 0x0 ;  /* 0x000000000000781c */ /* 0x000fc80003f0f008 */
[----:B0-----:R-:W-:-:S04]  /*97d0*/  SEL R3, RZ, UR15, P0 ;  /* 0x0000000fff037c07 */ /* 0x001fc80008000000 */
[----:B------:R-:W-:-:S13]  /*97e0*/  ISETP.NE.AND P0, PT, R3, -0x1, PT ;  /* 0xffffffff0300780c */ /* 0x000fda0003f05270 */
[----:B------:R-:W-:Y:S05]  /*97f0*/  @!P0 BRA `(.L_x_2567) ;  /* 0x00000000001c8947 */ /* 0x000fea0003800000 */
.L_x_2568:
[----:B------:R-:W-:Y:S02]  /*9800*/  MOV R56, UR18 ;  /* 0x0000001200387c02 */ /* 0x000fe40008000f00 */
[----:B------:R-:W-:-:S05]  /*9810*/  MOV R57, UR19 ;  /* 0x0000001300397c02 */ /* 0x000fca0008000f00 */
[----:B------:R-:W2:Y:S04]  /*9820*/  LDG.E.STRONG.GPU R56, desc[UR22][R56.64] ;  /* 0x0000001638387981 */ /* 0x000ea8000c1ef900 */
[----:B--2---:R-:W-:Y:S01]  /*9830*/  CCTL.IVALL ;  /* 0x00000000ff00798f */ /* 0x004fe20002000000 */
[----:B------:R-:W-:Y:S05]  /*9840*/  YIELD ;  /* 0x0000000000007946 */ /* 0x000fea0003800000 */
[----:B------:R-:W-:-:S13]  /*9850*/  ISETP.NE.AND P0, PT, R56, R3, PT ;  /* 0x000000033800720c */ /* 0x000fda0003f05270 */
[----:B------:R-:W-:Y:S05]  /*9860*/  @P0 BRA `(.L_x_2568) ;  /* 0xfffffffc00e40947 */ /* 0x000fea000383ffff */
.L_x_2567:
        /* <DEDUP_REMOVED lines=8> */
[----:B------:R-:W-:Y:S05]  /*98f0*/  @!P0 BRA `(.L_x_2569) ;  /* 0x0000001000d08947 */ /* 0x000fea0003800000 */
[----:B------:R-:W-:Y:S01]  /*9900*/  ULOP3.LUT UR16, UR15, 0x3, URZ, 0xc0, !UPT ;  /* 0x000000030f107892 */ /* 0x000fe2000f8ec03f */
[----:B------:R-:W-:-:S03]  /*9910*/  UMOV UR5, URZ ;  /* 0x0000003f00057c82 */ /* 0x000fc60008000000 */
[----:B------:R-:W-:-:S06]  /*9920*/  UIADD3 UR16, -UR16, UR15, URZ ;  /* 0x0000000f10107290 */ /* 0x000fcc000fffe13f */
[----:B------:R-:W-:-:S13]  /*9930*/  ISETP.LT.AND P0, PT, RZ, UR16, PT ;  /* 0x00000010ff007c0c */ /* 0x000fda000bf01270 */
[----:B------:R-:W-:Y:S05]  /*9940*/  @!P0 BRA `(.L_x_2570) ;  /* 0x00000010000c8947 */ /* 0x000fea0003800000 */
[----:B------:R-:W-:Y:S01]  /*9950*/  UISETP.GT.AND UP0, UPT, UR16, 0xc, UPT ;  /* 0x0000000c1000788c */ /* 0x000fe2000bf04270 */
[----:B------:R-:W-:-:S05]  /*9960*/  PLOP3.LUT P0, PT, PT, PT, PT, 0x80, 0x0 ;  /* 0x000000000000781c */ /* 0x000fca0003f0f070 */
[----:B------:R-:W-:-:S13]  /*9970*/  PLOP3.LUT P3, PT, PT, PT, UP0, 0x80, 0x0 ;  /* 0x000000000000781c */ /* 0x000fda0003f6f008 */
[----:B------:R-:W-:Y:S05]  /*9980*/  @!P3 BRA `(.L_x_2571) ;  /* 0x000000080098b947 */ /* 0x000fea0003800000 */
[----:B------:R-:W-:-:S13]  /*9990*/  PLOP3.LUT P0, PT, PT, PT, PT, 0x8, 0x0 ;  /* 0x000000000000781c */ /* 0x000fda0003f0e170 */
.L_x_2572:
[----:B------:R-:W1:Y:S02]  /*99a0*/  S2R R3, SR_CTAID.X ;  /* 0x0000000000037919 */ /* 0x000e640000002500 */
[----:B-1----:R-:W-:-:S13]  /*99b0*/  ISETP.EQ.OR P6, PT, R3, UR5, P2 ;  /* 0x0000000503007c0c */ /* 0x002fda00097c2670 */
[----:B------:R-:W-:-:S05]  /*99c0*/  VOTEU.ALL UP0, P6 ;  /* 0x00000000003f7886 */ /* 0x000fca0003000000 */
[----:B------:R-:W-:-:S04]  /*99d0*/  @!UP0 UIMAD UR18, UR14, UR5, UR13 ;  /* 0x000000050e1282a4 */ /* 0x000fc8000f8e020d */
[----:B------:R-:W-:-:S06]  /*99e0*/  @!UP0 UIMAD.WIDE.U32 UR18, UR18, 0x8, UR6 ;  /* 0x00000008121288a5 */ /* 0x000fcc000f8e0006 */
[----:B0-----:R-:W-:Y:S02]  /*99f0*/  MOV R56, UR18 ;  /* 0x0000001200387c02 */ /* 0x001fe40008000f00 */
[----:B------:R-:W-:-:S06]  /*9a00*/  MOV R57, UR19 ;  /* 0x0000001300397c02 */ /* 0x000fcc0008000f00 */
[----:B------:R-:W2:Y:S01]  /*9a10*/  @!P6 LDG.E.64 R56, desc[UR22][R56.64] ;  /* 0x000000163838e981 */ /* 0x000ea2000c1e1b00 */
[----:B------:R-:W-:Y:S02]  /*9a20*/  UIADD3 UR18, UR5, 0x1, URZ ;  /* 0x0000000105127890 */ /* 0x000fe4000fffe03f */
[----:B------:R-:W-:Y:S02]  /*9a30*/  UIADD3 UR20, UR5, 0x2, URZ ;  /* 0x0000000205147890 */ /* 0x000fe4000fffe03f */
[----:B------:R-:W-:Y:S02]  /*9a40*/  UIADD3 UR17, UR5, 0x3, URZ ;  /* 0x0000000305117890 */ /* 0x000fe4000fffe03f */
[C---:B------:R-:W-:Y:S02]  /*9a50*/  ISETP.EQ.OR P3, PT, R3.reuse, UR18, P2 ;  /* 0x0000001203007c0c */ /* 0x040fe40009762670 */
[----:B------:R-:W-:-:S11]  /*9a60*/  ISETP.EQ.OR P4, PT, R3, UR20, P2 ;  /* 0x0000001403007c0c */ /* 0x000fd60009782670 */
[----:B------:R-:W-:Y:S02]  /*9a70*/  VOTEU.ALL UP0, P3 ;  /* 0x00000000003f7886 */ /* 0x000fe40001800000 */
[----:B------:R-:W-:-:S03]  /*9a80*/  VOTEU.ALL UP1, P4 ;  /* 0x00000000003f7886 */ /* 0x000fc60002020000 */
[----:B------:R-:W-:Y:S02]  /*9a90*/  @!UP0 UIMAD UR18, UR14, UR18, UR13 ;  /* 0x000000120e1282a4 */ /* 0x000fe4000f8e020d */
[----:B------:R-:W-:Y:S02]  /*9aa0*/  @!UP1 UIMAD UR20, UR14, UR20, UR13 ;  /* 0x000000140e1492a4 */ /* 0x000fe4000f8e020d */
[----:B------:R-:W-:Y:S02]  /*9ab0*/  @!UP0 UIMAD.WIDE.U32 UR18, UR18, 0x8, UR6 ;  /* 0x00000008121288a5 */ /* 0x000fe4000f8e0006 */
[----:B------:R-:W-:-:S04]  /*9ac0*/  @!UP1 UIMAD.WIDE.U32 UR20, UR20, 0x8, UR6 ;  /* 0x00000008141498a5 */ /* 0x000fc8000f8e0006 */
[----:B------:R-:W-:Y:S02]  /*9ad0*/  MOV R58, UR18 ;  /* 0x00000012003a7c02 */ /* 0x000fe40008000f00 */
[----:B------:R-:W-:-:S06]  /*9ae0*/  MOV R59, UR19 ;  /* 0x00000013003b7c02 */ /* 0x000fcc0008000f00 */
[----:B------:R-:W3:Y:S01]  /*9af0*/  @!P3 LDG.E.64 R58, desc[UR22][R58.64] ;  /* 0x000000163a3ab981 */ /* 0x000ee2000c1e1b00 */
[----:B--2---:R-:W-:Y:S01]  /*9b00*/  @!P6 FADD.FTZ R90, R90, R56 ;  /* 0x000000385a5ae221 */ /* 0x004fe20000010000 */
[----:B------:R-:W-:Y:S01]  /*9b10*/  @!P6 FADD.FTZ R91, R91, R57 ;  /* 0x000000395b5be221 */ /* 0x000fe20000010000 */
[----:B------:R-:W-:Y:S02]  /*9b20*/  ISETP.EQ.OR P6, PT, R3, UR17, P2 ;  /* 0x0000001103007c0c */ /* 0x000fe400097c2670 */
[----:B------:R-:W-:-:S11]  /*9b30*/  MOV R56, UR20 ;  /* 0x0000001400387c02 */ /* 0x000fd60008000f00 */
[----:B------:R-:W-:-:S05]  /*9b40*/  VOTEU.ALL UP0, P6 ;  /* 0x00000000003f7886 */ /* 0x000fca0003000000 */
[----:B------:R-:W-:Y:S01]  /*9b50*/  @!UP0 UIMAD UR18, UR14, UR17, UR13 ;  /* 0x000000110e1282a4 */ /* 0x000fe2000f8e020d */
[----:B------:R-:W-:-:S03]  /*9b60*/  MOV R57, UR21 ;  /* 0x0000001500397c02 */ /* 0x000fc60008000f00 */
[----:B------:R-:W-:-:S03]  /*9b70*/  @!UP0 UIMAD.WIDE.U32 UR18, UR18, 0x8, UR6 ;  /* 0x00000008121288a5 */ /* 0x000fc6000f8e0006 */
[----:B------:R-:W2:Y:S03]  /*9b80*/  @!P4 LDG.E.64 R56, desc[UR22][R56.64] ;  /* 0x000000163838c981 */ /* 0x000ea6000c1e1b00 */
[----:B------:R-:W-:Y:S02]  /*9b90*/  MOV R60, UR18 ;  /* 0x00000012003c7c02 */ /* 0x000fe40008000f00 */
[----:B------:R-:W-:-:S06]  /*9ba0*/  MOV R61, UR19 ;  /* 0x00000013003d7c02 */ /* 0x000fcc0008000f00 */
[----:B------:R-:W4:Y:S01]  /*9bb0*/  @!P6 LDG.E.64 R60, desc[UR22][R60.64] ;  /* 0x000000163c3ce981 */ /* 0x000f22000c1e1b00 */
[----:B------:R-:W-:Y:S01]  /*9bc0*/  UIADD3 UR18, UR5, 0x4, URZ ;  /* 0x0000000405127890 */ /* 0x000fe2000fffe03f */
[----:B---3--:R-:W-:Y:S01]  /*9bd0*/  @!P3 FADD.FTZ R90, R90, R58 ;  /* 0x0000003a5a5ab221 */ /* 0x008fe20000010000 */
[----:B------:R-:W-:-:S04]  /*9be0*/  @!P3 FADD.FTZ R91, R91, R59 ;  /* 0x0000003b5b5bb221 */ /* 0x000fc80000010000 */
[----:B------:R-:W-:Y:S01]  /*9bf0*/  ISETP.EQ.OR P3, PT, R3, UR18, P2 ;  /* 0x0000001203007c0c */ /* 0x000fe20009762670 */
[----:B------:R-:W-:Y:S02]  /*9c00*/  UIADD3 UR20, UR5, 0x5, URZ ;  /* 0x0000000505147890 */ /* 0x000fe4000fffe03f */
[----:B------:R-:W-:-:S10]  /*9c10*/  UIADD3 UR17, UR5, 0x6, URZ ;  /* 0x0000000605117890 */ /* 0x000fd4000fffe03f */
[----:B------:R-:W-:-:S05]  /*9c20*/  VOTEU.ALL UP0, P3 ;  /* 0x00000000003f7886 */ /* 0x000fca0001800000 */
[----:B------:R-:W-:-:S04]  /*9c30*/  @!UP0 UIMAD UR18, UR14, UR18, UR13 ;  /* 0x000000120e1282a4 */ /* 0x000fc8000f8e020d */
[----:B------:R-:W-:-:S06]  /*9c40*/  @!UP0 UIMAD.WIDE.U32 UR18, UR18, 0x8, UR6 ;  /* 0x00000008121288a5 */ /* 0x000fcc000f8e0006 */
[----:B------:R-:W-:Y:S02]  /*9c50*/  MOV R58, UR18 ;  /* 0x00000012003a7c02 */ /* 0x000fe40008000f00 */
[----:B------:R-:W-:-:S06]  /*9c60*/  MOV R59, UR19 ;  /* 0x00000013003b7c02 */ /* 0x000fcc0008000f00 */
[----:B------:R-:W3:Y:S01]  /*9c70*/  @!P3 LDG.E.64 R58, desc[UR22][R58.64] ;  /* 0x000000163a3ab981 */ /* 0x000ee2000c1e1b00 */
[----:B--2---:R-:W-:Y:S01]  /*9c80*/  @!P4 FADD.FTZ R90, R90, R56 ;  /* 0x000000385a5ac221 */ /* 0x004fe20000010000 */
[----:B------:R-:W-:Y:S01]  /*9c90*/  @!P4 FADD.FTZ R91, R91, R57 ;  /* 0x000000395b5bc221 */ /* 0x000fe20000010000 */
[----:B------:R-:W-:Y:S02]  /*9ca0*/  ISETP.EQ.OR P4, PT, R3, UR20, P2 ;  /* 0x0000001403007c0c */ /* 0x000fe40009782670 */
[----:B----4-:R-:W-:Y:S01]  /*9cb0*/  @!P6 FADD.FTZ R90, R90, R60 ;  /* 0x0000003c5a5ae221 */ /* 0x010fe20000010000 */
[----:B------:R-:W-:Y:S01]  /*9cc0*/  @!P6 FADD.FTZ R91, R91, R61 ;  /* 0x0000003d5b5be221 */ /* 0x000fe20000010000 */
[----:B------:R-:W-:-:S09]  /*9cd0*/  ISETP.EQ.OR P6, PT, R3, UR17, P2 ;  /* 0x0000001103007c0c */ /* 0x000fd200097c2670 */
[----:B------:R-:W-:-:S05]  /*9ce0*/  VOTEU.ALL UP1, P4 ;  /* 0x00000000003f7886 */ /* 0x000fca0002020000 */
[----:B------:R-:W-:Y:S01]  /*9cf0*/  @!UP1 UIMAD UR20, UR14, UR20, UR13 ;  /* 0x000000140e1492a4 */ /* 0x000fe2000f8e020d */
[----:B------:R-:W-:-:S03]  /*9d00*/  VOTEU.ALL UP0, P6 ;  /* 0x00000000003f7886 */ /* 0x000fc60003000000 */
[----:B------:R-:W-:Y:S02]  /*9d10*/  @!UP1 UIMAD.WIDE.U32 UR20, UR20, 0x8, UR6 ;  /* 0x00000008141498a5 */ /* 0x000fe4000f8e0006 */
[----:B------:R-:W-:-:S04]  /*9d20*/  @!UP0 UIMAD UR18, UR14, UR17, UR13 ;  /* 0x000000110e1282a4 */ /* 0x000fc8000f8e020d */
[----:B------:R-:W-:Y:S01]  /*9d30*/  MOV R56, UR20 ;  /* 0x0000001400387c02 */ /* 0x000fe20008000f00 */
[----:B------:R-:W-:Y:S01]  /*9d40*/  @!UP0 UIMAD.WIDE.U32 UR18, UR18, 0x8, UR6 ;  /* 0x00000008121288a5 */ /* 0x000fe2000f8e0006 */
[----:B------:R-:W-:-:S05]  /*9d50*/  MOV R57, UR21 ;  /* 0x0000001500397c02 */ /* 0x000fca0008000f00 */
[----:B------:R-:W-:Y:S01]  /*9d60*/  MOV R60, UR18 ;  /* 0x00000012003c7c02 */ /* 0x000fe20008000f00 */
[----:B------:R-:W2:Y:S01]  /*9d70*/  @!P4 LDG.E.64 R56, desc[UR22][R56.64] ;  /* 0x000000163838c981 */ /* 0x000ea2000c1e1b00 */
        /* <DEDUP_REMOVED lines=25> */
[----:B------:R-:W-:Y:S01]  /*9f10*/  @!UP0 UIMAD.WIDE.U32 UR18, UR18, 0x8, UR6 ;  /* 0x00000008121288a5 */ /* 0x000fe2000f8e0006 */
[----:B------:R-:W-:Y:S02]  /*9f20*/  MOV R56, UR20 ;  /* 0x0000001400387c02 */ /* 0x000fe40008000f00 */
[----:B------:R-:W-:-:S03]  /*9f30*/  MOV R57, UR21 ;  /* 0x0000001500397c02 */ /* 0x000fc60008000f00 */
[----:B------:R-:W-:Y:S02]  /*9f40*/  MOV R60, UR18 ;  /* 0x00000012003c7c02 */ /* 0x000fe40008000f00 */
[----:B------:R-:W-:Y:S01]  /*9f50*/  MOV R61, UR19 ;  /* 0x00000013003d7c02 */ /* 0x000fe20008000f00 */
[----:B------:R-:W2:Y:S05]  /*9f60*/  @!P4 LDG.E.64 R56, desc[UR22][R56.64] ;  /* 0x000000163838c981 */ /* 0x000eaa000c1e1b00 */
        /* <DEDUP_REMOVED lines=19> */
[----:B------:R-:W-:-:S04]  /*a0a0*/  VOTEU.ALL UP1, P4 ;  /* 0x00000000003f7886 */ /* 0x000fc80002020000 */
[----:B------:R-:W-:Y:S01]  /*a0b0*/  VOTEU.ALL UP0, P6 ;  /* 0x00000000003f7886 */ /* 0x000fe20003000000 */
[----:B------:R-:W-:-:S04]  /*a0c0*/  @!UP1 UIMAD UR20, UR14, UR20, UR13 ;  /* 0x000000140e1492a4 */ /* 0x000fc8000f8e020d */
        /* <DEDUP_REMOVED lines=39> */
[----:B------:R-:W-:-:S04]  /*a340*/  UIADD3 UR16, UR16, -0x10, URZ ;  /* 0xfffffff010107890 */ /* 0x000fc8000fffe03f */
[----:B------:R-:W-:Y:S01]  /*a350*/  UISETP.GT.AND UP0, UPT, UR16, 0xc, UPT ;  /* 0x0000000c1000788c */ /* 0x000fe2000bf04270 */
[----:B---3--:R-:W-:Y:S01]  /*a360*/  @!P3 FADD.FTZ R90, R90, R58 ;  /* 0x0000003a5a5ab221 */ /* 0x008fe20000010000 */
[----:B------:R-:W-:-:S04]  /*a370*/  @!P3 FADD.FTZ R91, R91, R59 ;  /* 0x0000003b5b5bb221 */ /* 0x000fc80000010000 */
[----:B------:R-:W-:Y:S01]  /*a380*/  PLOP3.LUT P3, PT, PT, PT, UP0, 0x80, 0x0 ;  /* 0x000000000000781c */ /* 0x000fe20003f6f008 */
[----:B------:R-:W-:Y:S01]  /*a390*/  UIADD3 UR5, UR5, 0x10, URZ ;  /* 0x0000001005057890 */ /* 0x000fe2000fffe03f */
[----:B--2---:R-:W-:Y:S01]  /*a3a0*/  @!P4 FADD.FTZ R90, R90, R56 ;  /* 0x000000385a5ac221 */ /* 0x004fe20000010000 */
[----:B------:R-:W-:-:S03]  /*a3b0*/  @!P4 FADD.FTZ R91, R91, R57 ;  /* 0x000000395b5bc221 */ /* 0x000fc60000010000 */
[----:B----4-:R-:W-:Y:S01]  /*a3c0*/  @!P6 FADD.FTZ R90, R90, R60 ;  /* 0x0000003c5a5ae221 */ /* 0x010fe20000010000 */
[----:B------:R-:W-:-:S06]  /*a3d0*/  @!P6 FADD.FTZ R91, R91, R61 ;  /* 0x0000003d5b5be221 */ /* 0x000fcc0000010000 */
[----:B------:R-:W-:Y:S05]  /*a3e0*/  @P3 BRA `(.L_x_2572) ;  /* 0xfffffff4006c3947 */ /* 0x000fea000383ffff */
.L_x_2571:
[----:B------:R-:W-:-:S06]  /*a3f0*/  UISETP.GT.AND UP0, UPT, UR16, 0x4, UPT ;  /* 0x000000041000788c */ /* 0x000fcc000bf04270 */
[----:B------:R-:W-:-:S13]  /*a400*/  PLOP3.LUT P3, PT, PT, PT, UP0, 0x80, 0x0 ;  /* 0x000000000000781c */ /* 0x000fda0003f6f008 */
[----:B------:R-:W-:Y:S05]  /*a410*/  @!P3 BRA `(.L_x_2573) ;  /* 0x000000040050b947 */ /* 0x000fea0003800000 */
[----:B------:R-:W1:Y:S02]  /*a420*/  S2R R3, SR_CTAID.X ;  /* 0x0000000000037919 */ /* 0x000e640000002500 */
[----:B-1----:R-:W-:-:S13]  /*a430*/  ISETP.EQ.OR P0, PT, R3, UR5, P2 ;  /* 0x0000000503007c0c */ /* 0x002fda0009702670 */
[----:B------:R-:W-:-:S05]  /*a440*/  VOTEU.ALL UP0, P0 ;  /* 0x00000000003f7886 */ /* 0x000fca0000000000 */
[----:B------:R-:W-:-:S04]  /*a450*/  @!UP0 UIMAD UR18, UR5, UR14, UR13 ;  /* 0x0000000e051282a4 */ /* 0x000fc8000f8e020d */
[----:B------:R-:W-:-:S06]  /*a460*/  @!UP0 UIMAD.WIDE.U32 UR18, UR18, 0x8, UR6 ;  /* 0x00000008121288a5 */ /* 0x000fcc000f8e0006 */
[----:B0-----:R-:W-:Y:S01]  /*a470*/  MOV R56, UR18 ;  /* 0x0000001200387c02 */ /* 0x001fe20008000f00 */
[----:B------:R-:W-:Y:S01]  /*a480*/  UIADD3 UR18, UR5, 0x1, URZ ;  /* 0x0000000105127890 */ /* 0x000fe2000fffe03f */
[----:B------:R-:W-:Y:S01]  /*a490*/  MOV R57, UR19 ;  /* 0x0000001300397c02 */ /* 0x000fe20008000f00 */
[----:B------:R-:W-:Y:S02]  /*a4a0*/  UIADD3 UR20, UR5, 0x2, URZ ;  /* 0x0000000205147890 */ /* 0x000fe4000fffe03f */
[----:B------:R-:W-:Y:S02]  /*a4b0*/  UIADD3 UR17, UR5, 0x3, URZ ;  /* 0x0000000305117890 */ /* 0x000fe4000fffe03f */
[C---:B------:R-:W-:Y:S01]  /*a4c0*/  ISETP.EQ.OR P3, PT, R3.reuse, UR18, P2 ;  /* 0x0000001203007c0c */ /* 0x040fe20009762670 */
[----:B------:R-:W2:Y:S01]  /*a4d0*/  @!P0 LDG.E.64 R56, desc[UR22][R56.64] ;  /* 0x0000001638388981 */ /* 0x000ea2000c1e1b00 */
[C---:B------:R-:W-:Y:S02]  /*a4e0*/  ISETP.EQ.OR P4, PT, R3.reuse, UR20, P2 ;  /* 0x0000001403007c0c */ /* 0x040fe40009782670 */
[----:B------:R-:W-:-:S09]  /*a4f0*/  ISETP.EQ.OR P6, PT, R3, UR17, P2 ;  /* 0x0000001103007c0c */ /* 0x000fd200097c2670 */
[----:B------:R-:W-:Y:S02]  /*a500*/  VOTEU.ALL UP0, P3 ;  /* 0x00000000003f7886 */ /* 0x000fe40001800000 */
[----:B------:R-:W-:Y:S02]  /*a510*/  VOTEU.ALL UP1, P4 ;  /* 0x00000000003f7886 */ /* 0x000fe40002020000 */
[----:B------:R-:W-:Y:S01]  /*a520*/  VOTEU.ALL UP2, P6 ;  /* 0x00000000003f7886 */ /* 0x000fe20003040000 */
[----:B------:R-:W-:Y:S02]  /*a530*/  @!UP0 UIMAD UR18, UR14, UR18, UR13 ;  /* 0x000000120e1282a4 */ /* 0x000fe4000f8e020d */
[----:B------:R-:W-:Y:S02]  /*a540*/  @!UP1 UIMAD UR20, UR14, UR20, UR13 ;  /* 0x000000140e1492a4 */ /* 0x000fe4000f8e020d */
[----:B------:R-:W-:Y:S02]  /*a550*/  @!UP0 UIMAD.WIDE.U32 UR18, UR18, 0x8, UR6 ;  /* 0x00000008121288a5 */ /* 0x000fe4000f8e0006 */
[----:B------:R-:W-:-:S02]  /*a560*/  @!UP2 UIMAD UR17, UR14, UR17, UR13 ;  /* 0x000000110e11a2a4 */ /* 0x000fc4000f8e020d */
[----:B------:R-:W-:Y:S02]  /*a570*/  @!UP1 UIMAD.WIDE.U32 UR20, UR20, 0x8, UR6 ;  /* 0x00000008141498a5 */ /* 0x000fe4000f8e0006 */
[----:B------:R-:W-:Y:S02]  /*a580*/  MOV R60, UR18 ;  /* 0x00000012003c7c02 */ /* 0x000fe40008000f00 */
[----:B------:R-:W-:Y:S01]  /*a590*/  MOV R61, UR19 ;  /* 0x00000013003d7c02 */ /* 0x000fe20008000f00 */
[----:B------:R-:W-:Y:S01]  /*a5a0*/  @!UP2 UIMAD.WIDE.U32 UR18, UR17, 0x8, UR6 ;  /* 0x000000081112a8a5 */ /* 0x000fe2000f8e0006 */
[----:B------:R-:W-:Y:S02]  /*a5b0*/  MOV R58, UR20 ;  /* 0x00000014003a7c02 */ /* 0x000fe40008000f00 */
[----:B------:R-:W-:Y:S02]  /*a5c0*/  MOV R59, UR21 ;  /* 0x00000015003b7c02 */ /* 0x000fe40008000f00 */
[----:B------:R-:W3:Y:S01]  /*a5d0*/  @!P3 LDG.E.64 R60, desc[UR22][R60.64] ;  /* 0x000000163c3cb981 */ /* 0x000ee2000c1e1b00 */
[----:B------:R-:W-:-:S02]  /*a5e0*/  MOV R62, UR18 ;  /* 0x00000012003e7c02 */ /* 0x000fc40008000f00 */
[----:B------:R-:W-:Y:S01]  /*a5f0*/  MOV R63, UR19 ;  /* 0x00000013003f7c02 */ /* 0x000fe20008000f00 */
[----:B------:R-:W4:Y:S05]  /*a600*/  @!P4 LDG.E.64 R58, desc[UR22][R58.64] ;  /* 0x000000163a3ac981 */ /* 0x000f2a000c1e1b00 */
[----:B------:R-:W5:Y:S01]  /*a610*/  @!P6 LDG.E.64 R62, desc[UR22][R62.64] ;  /* 0x000000163e3ee981 */ /* 0x000f62000c1e1b00 */
[----:B------:R-:W-:-:S04]  /*a620*/  UIADD3 UR17, UR5, 0x4, URZ ;  /* 0x0000000405117890 */ /* 0x000fc8000fffe03f */
[----:B------:R-:W-:Y:S02]  /*a630*/  UIADD3 UR20, UR17, 0x1, URZ ;  /* 0x0000000111147890 */ /* 0x000fe4000fffe03f */
[----:B------:R-:W-:Y:S02]  /*a640*/  UIADD3 UR5, UR17, 0x2, URZ ;  /* 0x0000000211057890 */ /* 0x000fe4000fffe03f */
[----:B------:R-:W-:Y:S01]  /*a650*/  UIADD3 UR27, UR17, 0x3, URZ ;  /* 0x00000003111b7890 */ /* 0x000fe2000fffe03f */
[----:B--2---:R-:W-:Y:S01]  /*a660*/  @!P0 FADD.FTZ R90, R90, R56 ;  /* 0x000000385a5a8221 */ /* 0x004fe20000010000 */
[----:B------:R-:W-:Y:S01]  /*a670*/  @!P0 FADD.FTZ R91, R91, R57 ;  /* 0x000000395b5b8221 */ /* 0x000fe20000010000 */
[----:B------:R-:W-:-:S13]  /*a680*/  ISETP.EQ.OR P0, PT, R3, UR17, P2 ;  /* 0x0000001103007c0c */ /* 0x000fda0009702670 */
[----:B------:R-:W-:Y:S01]  /*a690*/  VOTEU.ALL UP0, P0 ;  /* 0x00000000003f7886 */ /* 0x000fe20000000000 */
[----:B---3--:R-:W-:Y:S01]  /*a6a0*/  @!P3 FADD.FTZ R90, R90, R60 ;  /* 0x0000003c5a5ab221 */ /* 0x008fe20000010000 */
[----:B------:R-:W-:-:S03]  /*a6b0*/  @!P3 FADD.FTZ R91, R91, R61 ;  /* 0x0000003d5b5bb221 */ /* 0x000fc60000010000 */
[----:B----4-:R-:W-:Y:S01]  /*a6c0*/  @!P4 FADD.FTZ R90, R90, R58 ;  /* 0x0000003a5a5ac221 */ /* 0x010fe20000010000 */
[----:B------:R-:W-:Y:S01]  /*a6d0*/  @!P4 FADD.FTZ R91, R91, R59 ;  /* 0x0000003b5b5bc221 */ /* 0x000fe20000010000 */
[----:B------:R-:W-:Y:S02]  /*a6e0*/  ISETP.EQ.OR P4, PT, R3, UR20, P2 ;  /* 0x0000001403007c0c */ /* 0x000fe40009782670 */
[----:B-----5:R-:W-:Y:S01]  /*a6f0*/  @!P6 FADD.FTZ R90, R90, R62 ;  /* 0x0000003e5a5ae221 */ /* 0x020fe20000010000 */
[----:B------:R-:W-:Y:S01]  /*a700*/  @!P6 FADD.FTZ R91, R91, R63 ;  /* 0x0000003f5b5be221 */ /* 0x000fe20000010000 */
[C---:B------:R-:W-:Y:S02]  /*a710*/  ISETP.EQ.OR P6, PT, R3.reuse, UR5, P2 ;  /* 0x0000000503007c0c */ /* 0x040fe400097c2670 */
[----:B------:R-:W-:Y:S01]  /*a720*/  ISETP.EQ.OR P3, PT, R3, UR27, P2 ;  /* 0x0000001b03007c0c */ /* 0x000fe20009762670 */
[----:B------:R-:W-:-:S06]  /*a730*/  @!UP0 UIMAD UR18, UR14, UR17, UR13 ;  /* 0x000000110e1282a4 */ /* 0x000fcc000f8e020d */
[----:B------:R-:W-:Y:S01]  /*a740*/  VOTEU.ALL UP1, P4 ;  /* 0x00000000003f7886 */ /* 0x000fe20002020000 */
[----:B------:R-:W-:-:S03]  /*a750*/  @!UP0 UIMAD.WIDE.U32 UR18, UR18, 0x8, UR6 ;  /* 0x00000008121288a5 */ /* 0x000fc6000f8e0006 */
[----:B------:R-:W-:Y:S01]  /*a760*/  VOTEU.ALL UP2, P6 ;  /* 0x00000000003f7886 */ /* 0x000fe20003040000 */
[----:B------:R-:W-:Y:S02]  /*a770*/  @!UP1 UIMAD UR20, UR14, UR20, UR13 ;  /* 0x000000140e1492a4 */ /* 0x000fe4000f8e020d */
[----:B------:R-:W-:Y:S01]  /*a780*/  MOV R60, UR18 ;  /* 0x00000012003c7c02 */ /* 0x000fe20008000f00 */
[----:B------:R-:W-:Y:S01]  /*a790*/  VOTEU.ALL UP0, P3 ;  /* 0x00000000003f7886 */ /* 0x000fe20001800000 */
[----:B------:R-:W-:Y:S01]  /*a7a0*/  @!UP2 UIMAD UR5, UR14, UR5, UR13 ;  /* 0x000000050e05a2a4 */ /* 0x000fe2000f8e020d */
[----:B------:R-:W-:Y:S01]  /*a7b0*/  MOV R61, UR19 ;  /* 0x00000013003d7c02 */ /* 0x000fe20008000f00 */
[----:B------:R-:W-:Y:S02]  /*a7c0*/  @!UP1 UIMAD.WIDE.U32 UR20, UR20, 0x8, UR6 ;  /* 0x00000008141498a5 */ /* 0x000fe4000f8e0006 */
[----:B------:R-:W-:Y:S02]  /*a7d0*/  @!UP2 UIMAD.WIDE.U32 UR18, UR5, 0x8, UR6 ;  /* 0x000000080512a8a5 */ /* 0x000fe4000f8e0006 */
[----:B------:R-:W-:Y:S01]  /*a7e0*/  @!UP0 UIMAD UR5, UR14, UR27, UR13 ;  /* 0x0000001b0e0582a4 */ /* 0x000fe2000f8e020d */
[----:B------:R-:W2:Y:S01]  /*a7f0*/  @!P0 LDG.E.64 R60, desc[UR22][R60.64] ;  /* 0x000000163c3c8981 */ /* 0x000ea2000c1e1b00 */
[----:B------:R-:W-:-:S02]  /*a800*/  MOV R58, UR20 ;  /* 0x00000014003a7c02 */ /* 0x000fc40008000f00 */
[----:B------:R-:W-:Y:S02]  /*a810*/  MOV R59, UR21 ;  /* 0x00000015003b7c02 */ /* 0x000fe40008000f00 */
[----:B------:R-:W-:Y:S02]  /*a820*/  MOV R56, UR18 ;  /* 0x0000001200387c02 */ /* 0x000fe40008000f00 */
[----:B------:R-:W-:Y:S01]  /*a830*/  MOV R57, UR19 ;  /* 0x0000001300397c02 */ /* 0x000fe20008000f00 */
[----:B------:R-:W-:Y:S01]  /*a840*/  @!UP0 UIMAD.WIDE.U32 UR18, UR5, 0x8, UR6 ;  /* 0x00000008051288a5 */ /* 0x000fe2000f8e0006 */
[----:B------:R-:W3:Y:S04]  /*a850*/  @!P4 LDG.E.64 R58, desc[UR22][R58.64] ;  /* 0x000000163a3ac981 */ /* 0x000ee8000c1e1b00 */
[----:B------:R-:W4:Y:S01]  /*a860*/  @!P6 LDG.E.64 R56, desc[UR22][R56.64] ;  /* 0x000000163838e981 */ /* 0x000f22000c1e1b00 */
[----:B------:R-:W-:-:S02]  /*a870*/  MOV R62, UR18 ;  /* 0x00000012003e7c02 */ /* 0x000fc40008000f00 */
[----:B------:R-:W-:-:S06]  /*a880*/  MOV R63, UR19 ;  /* 0x00000013003f7c02 */ /* 0x000fcc0008000f00 */
[----:B------:R-:W5:Y:S01]  /*a890*/  @!P3 LDG.E.64 R62, desc[UR22][R62.64] ;  /* 0x000000163e3eb981 */ /* 0x000f62000c1e1b00 */
[----:B------:R-:W-:Y:S02]  /*a8a0*/  UIADD3 UR16, UR16, -0x4, URZ ;  /* 0xfffffffc10107890 */ /* 0x000fe4000fffe03f */
[----:B------:R-:W-:Y:S02]  /*a8b0*/  UIADD3 UR5, UR17, 0x4, URZ ;  /* 0x0000000411057890 */ /* 0x000fe4000fffe03f */
[----:B------:R-:W-:Y:S01]  /*a8c0*/  UIADD3 UR16, UR16, -0x4, URZ ;  /* 0xfffffffc10107890 */ /* 0x000fe2000fffe03f */
        /* <DEDUP_REMOVED lines=9> */
.L_x_2573:
[----:B------:R-:W-:-:S13]  /*a960*/  ISETP.NE.OR P0, PT, RZ, UR16, P0 ;  /* 0x00000010ff007c0c */ /* 0x000fda0008705670 */
[----:B------:R-:W-:Y:S05]  /*a970*/  @!P0 BRA `(.L_x_2569) ;  /* 0x0000000000b08947 */ /* 0x000fea0003800000 */
.L_x_2570:
[----:B------:R-:W1:Y:S02]  /*a980*/  S2R R3, SR_CTAID.X ;  /* 0x0000000000037919 */ /* 0x000e640000002500 */
[----:B-1----:R-:W-:-:S13]  /*a990*/  ISETP.EQ.OR P3, PT, R3, UR5, P2 ;  /* 0x0000000503007c0c */ /* 0x002fda0009762670 */
[----:B------:R-:W-:-:S05]  /*a9a0*/  VOTEU.ALL UP0, P3 ;  /* 0x00000000003f7886 */ /* 0x000fca0001800000 */
[----:B------:R-:W-:-:S04]  /*a9b0*/  @!UP0 UIMAD UR18, UR14, UR5, UR13 ;  /* 0x000000050e1282a4 */ /* 0x000fc8000f8e020d */
[----:B------:R-:W-:-:S06]  /*a9c0*/  @!UP0 UIMAD.WIDE.U32 UR18, UR18, 0x8, UR6 ;  /* 0x00000008121288a5 */ /* 0x000fcc000f8e0006 */
[----:B0-----:R-:W-:Y:S01]  /*a9d0*/  MOV R58, UR18 ;  /* 0x00000012003a7c02 */ /* 0x001fe20008000f00 */
[----:B------:R-:W-:Y:S01]  /*a9e0*/  UIADD3 UR18, UR5, 0x1, URZ ;  /* 0x0000000105127890 */ /* 0x000fe2000fffe03f */
[----:B------:R-:W-:-:S05]  /*a9f0*/  MOV R59, UR19 ;  /* 0x00000013003b7c02 */ /* 0x000fca0008000f00 */
[----:B------:R-:W-:Y:S01]  /*aa00*/  ISETP.EQ.OR P4, PT, R3, UR18, P2 ;  /* 0x0000001203007c0c */ /* 0x000fe20009782670 */
[----:B------:R-:W2:Y:S01]  /*aa10*/  @!P3 LDG.E.64 R58, desc[UR22][R58.64] ;  /* 0x000000163a3ab981 */ /* 0x000ea2000c1e1b00 */
[----:B------:R-:W-:Y:S02]  /*aa20*/  UIADD3 UR17, UR5, 0x2, URZ ;  /* 0x0000000205117890 */ /* 0x000fe4000fffe03f */
[----:B------:R-:W-:-:S04]  /*aa30*/  UIADD3 UR20, UR5, 0x3, URZ ;  /* 0x0000000305147890 */ /* 0x000fc8000fffe03f */
[C---:B------:R-:W-:Y:S02]  /*aa40*/  ISETP.EQ.OR P6, PT, R3.reuse, UR17, P2 ;  /* 0x0000001103007c0c */ /* 0x040fe400097c2670 */
[----:B------:R-:W-:-:S03]  /*aa50*/  ISETP.EQ.OR P0, PT, R3, UR20, P2 ;  /* 0x0000001403007c0c */ /* 0x000fc60009702670 */
[----:B------:R-:W-:-:S05]  /*aa60*/  VOTEU.ALL UP0, P4 ;  /* 0x00000000003f7886 */ /* 0x000fca0002000000 */
[----:B------:R-:W-:-:S04]  /*aa70*/  @!UP0 UIMAD UR18, UR14, UR18, UR13 ;  /* 0x000000120e1282a4 */ /* 0x000fc8000f8e020d */
[----:B------:R-:W-:-:S06]  /*aa80*/  @!UP0 UIMAD.WIDE.U32 UR18, UR18, 0x8, UR6 ;  /* 0x00000008121288a5 */ /* 0x000fcc000f8e0006 */
[----:B------:R-:W-:Y:S02]  /*aa90*/  MOV R56, UR18 ;  /* 0x0000001200387c02 */ /* 0x000fe40008000f00 */
[----:B------:R-:W-:-:S06]  /*aaa0*/  MOV R57, UR19 ;  /* 0x0000001300397c02 */ /* 0x000fcc0008000f00 */
[----:B------:R-:W3:Y:S01]  /*aab0*/  @!P4 LDG.E.64 R56, desc[UR22][R56.64] ;  /* 0x000000163838c981 */ /* 0x000ee2000c1e1b00 */
[----:B------:R-:W-:-:S05]  /*aac0*/  VOTEU.ALL UP0, P6 ;  /* 0x00000000003f7886 */ /* 0x000fca0003000000 */
[----:B------:R-:W-:-:S04]  /*aad0*/  @!UP0 UIMAD UR18, UR14, UR17, UR13 ;  /* 0x000000110e1282a4 */ /* 0x000fc8000f8e020d */
[----:B------:R-:W-:Y:S01]  /*aae0*/  @!UP0 UIMAD.WIDE.U32 UR18, UR18, 0x8, UR6 ;  /* 0x00000008121288a5 */ /* 0x000fe2000f8e0006 */
[----:B------:R-:W-:Y:S01]  /*aaf0*/  VOTEU.ALL UP0, P0 ;  /* 0x00000000003f7886 */ /* 0x000fe20000000000 */
[----:B--2---:R-:W-:-:S04]  /*ab00*/  @!P3 FADD.FTZ R90, R90, R58 ;  /* 0x0000003a5a5ab221 */ /* 0x004fc80000010000 */
[----:B------:R-:W-:Y:S01]  /*ab10*/  MOV R58, UR18 ;  /* 0x00000012003a7c02 */ /* 0x000fe20008000f00 */
[----:B------:R-:W-:Y:S01]  /*ab20*/  @!UP0 UIMAD UR18, UR14, UR20, UR13 ;  /* 0x000000140e1282a4 */ /* 0x000fe2000f8e020d */
[----:B------:R-:W-:Y:S01]  /*ab30*/  @!P3 FADD.FTZ R91, R91, R59 ;  /* 0x0000003b5b5bb221 */ /* 0x000fe20000010000 */
[----:B------:R-:W-:Y:S02]  /*ab40*/  MOV R59, UR19 ;  /* 0x00000013003b7c02 */ /* 0x000fe40008000f00 */
[----:B------:R-:W-:-:S04]  /*ab50*/  @!UP0 UIMAD.WIDE.U32 UR18, UR18, 0x8, UR6 ;  /* 0x00000008121288a5 */ /* 0x000fc8000f8e0006 */
[----:B------:R-:W2:Y:S01]  /*ab60*/  @!P6 LDG.E.64 R58, desc[UR22][R58.64] ;  /* 0x000000163a3ae981 */ /* 0x000ea2000c1e1b00 */
[----:B---3--:R-:W-:Y:S01]  /*ab70*/  @!P4 FADD.FTZ R90, R90, R56 ;  /* 0x000000385a5ac221 */ /* 0x008fe20000010000 */
[----:B------:R-:W-:Y:S01]  /*ab80*/  @!P4 FADD.FTZ R91, R91, R57 ;  /* 0x000000395b5bc221 */ /* 0x000fe20000010000 */
[----:B------:R-:W-:Y:S02]  /*ab90*/  MOV R56, UR18 ;  /* 0x0000001200387c02 */ /* 0x000fe40008000f00 */
[----:B------:R-:W-:-:S06]  /*aba0*/  MOV R57, UR19 ;  /* 0x0000001300397c02 */ /* 0x000fcc0008000f00 */
[----:B------:R-:W3:Y:S01]  /*abb0*/  @!P0 LDG.E.64 R56, desc[UR22][R56.64] ;  /* 0x0000001638388981 */ /* 0x000ee2000c1e1b00 */
[----:B------:R-:W-:-:S06]  /*abc0*/  UIADD3 UR16, UR16, -0x4, URZ ;  /* 0xfffffffc10107890 */ /* 0x000fcc000fffe03f */
[----:B------:R-:W-:Y:S01]  /*abd0*/  ISETP.NE.AND P3, PT, RZ, UR16, PT ;  /* 0x00000010ff007c0c */ /* 0x000fe2000bf65270 */
[----:B------:R-:W-:Y:S01]  /*abe0*/  UIADD3 UR5, UR5, 0x4, URZ ;  /* 0x0000000405057890 */ /* 0x000fe2000fffe03f */
[----:B--2---:R-:W-:Y:S01]  /*abf0*/  @!P6 FADD.FTZ R90, R90, R58 ;  /* 0x0000003a5a5ae221 */ /* 0x004fe20000010000 */
[----:B------:R-:W-:-:S03]  /*ac00*/  @!P6 FADD.FTZ R91, R91, R59 ;  /* 0x0000003b5b5be221 */ /* 0x000fc60000010000 */
[----:B---3--:R-:W-:Y:S01]  /*ac10*/  @!P0 FADD.FTZ R90, R90, R56 ;  /* 0x000000385a5a8221 */ /* 0x008fe20000010000 */
[----:B------:R-:W-:-:S06]  /*ac20*/  @!P0 FADD.FTZ R91, R91, R57 ;  /* 0x000000395b5b8221 */ /* 0x000fcc0000010000 */
[----:B------:R-:W-:Y:S05]  /*ac30*/  @P3 BRA `(.L_x_2570) ;  /* 0xfffffffc00503947 */ /* 0x000fea000383ffff */
.L_x_2569:
[----:B------:R-:W-:-:S06]  /*ac40*/  ULOP3.LUT UP0, UR15, UR15, 0x3, URZ, 0xc0, !UPT ;  /* 0x000000030f0f7892 */ /* 0x000fcc000f80c03f */
[----:B------:R-:W-:-:S13]  /*ac50*/  PLOP3.LUT P0, PT, PT, PT, UP0, 0x80, 0x0 ;  /* 0x000000000000781c */ /* 0x000fda0003f0f008 */
[----:B------:R-:W-:Y:S05]  /*ac60*/  @!P0 BRA `(.L_x_2566) ;  /* 0x0000000000948947 */ /* 0x000fea0003800000 */
[----:B------:R-:W1:Y:S01]  /*ac70*/  S2R R3, SR_CTAID.X ;  /* 0x0000000000037919 */ /* 0x000e620000002500 */
[----:B------:R-:W-:Y:S01]  /*ac80*/  BSSY B0, `(.L_x_2574) ;  /* 0x000000a000007945 */ /* 0x000fe20003800000 */
[----:B-1----:R-:W-:-:S13]  /*ac90*/  ISETP.EQ.OR P0, PT, R3, UR5, P2 ;  /* 0x0000000503007c0c */ /* 0x002fda0009702670 */
[----:B------:R-:W-:Y:S05]  /*aca0*/  @P0 BRA `(.L_x_2575) ;  /* 0x00000000001c0947 */ /* 0x000fea0003800000 */
[----:B------:R-:W-:-:S04]  /*acb0*/  UIMAD UR16, UR14, UR5, UR13 ;  /* 0x000000050e1072a4 */ /* 0x000fc8000f8e020d */
[----:B------:R-:W-:-:S06]  /*acc0*/  UIMAD.WIDE.U32 UR16, UR16, 0x8, UR6 ;  /* 0x00000008101078a5 */ /* 0x000fcc000f8e0006 */
[----:B0-----:R-:W-:Y:S02]  /*acd0*/  MOV R56, UR16 ;  /* 0x0000001000387c02 */ /* 0x001fe40008000f00 */
[----:B------:R-:W-:-:S06]  /*ace0*/  MOV R57, UR17 ;  /* 0x0000001100397c02 */ /* 0x000fcc0008000f00 */
[----:B------:R-:W2:Y:S02]  /*acf0*/  LDG.E.64 R56, desc[UR22][R56.64] ;  /* 0x0000001638387981 */ /* 0x000ea4000c1e1b00 */
[----:B--2---:R-:W-:Y:S01]  /*ad00*/  FADD.FTZ R90, R90, R56 ;  /* 0x000000385a5a7221 */ /* 0x004fe20000010000 */
[----:B------:R-:W-:-:S07]  /*ad10*/  FADD.FTZ R91, R91, R57 ;  /* 0x000000395b5b7221 */ /* 0x000fce0000010000 */
.L_x_2575:
[----:B------:R-:W-:Y:S05]  /*ad20*/  BSYNC B0 ;  /* 0x0000000000007941 */ /* 0x000fea0003800000 */
.L_x_2574:
[----:B------:R-:W-:-:S06]  /*ad30*/  UISETP.NE.AND UP0, UPT, UR15, 0x1, UPT ;  /* 0x000000010f00788c */ /* 0x000fcc000bf05270 */
[----:B------:R-:W-:-:S13]  /*ad40*/  PLOP3.LUT P0, PT, PT, PT, UP0, 0x80, 0x0 ;  /* 0x000000000000781c */ /* 0x000fda0003f0f008 */
[----:B------:R-:W-:Y:S05]  /*ad50*/  @!P0 BRA `(.L_x_2566) ;  /* 0x0000000000588947 */ /* 0x000fea0003800000 */
[----:B------:R-:W-:Y:S02]  /*ad60*/  UIADD3 UR16, UR5, 0x1, URZ ;  /* 0x0000000105107890 */ /* 0x000fe4000fffe03f */
[----:B------:R-:W-:-:S04]  /*ad70*/  UIADD3 UR5, UR5, 0x2, URZ ;  /* 0x0000000205057890 */ /* 0x000fc8000fffe03f */
[C---:B------:R-:W-:Y:S02]  /*ad80*/  ISETP.EQ.OR P3, PT, R3.reuse, UR16, P2 ;  /* 0x0000001003007c0c */ /* 0x040fe40009762670 */
[----:B------:R-:W-:-:S11]  /*ad90*/  ISETP.EQ.OR P0, PT, R3, UR5, P2 ;  /* 0x0000000503007c0c */ /* 0x000fd60009702670 */
[----:B------:R-:W-:-:S05]  /*ada0*/  VOTEU.ALL UP0, P3 ;  /* 0x00000000003f7886 */ /* 0x000fca0001800000 */
[----:B------:R-:W-:-:S04]  /*adb0*/  @!UP0 UIMAD UR16, UR16, UR14, UR13 ;  /* 0x0000000e101082a4 */ /* 0x000fc8000f8e020d */
[----:B------:R-:W-:-:S06]  /*adc0*/  @!UP0 UIMAD.WIDE.U32 UR16, UR16, 0x8, UR6 ;  /* 0x00000008101088a5 */ /* 0x000fcc000f8e0006 */
[----:B0-----:R-:W-:Y:S02]  /*add0*/  MOV R56, UR16 ;  /* 0x0000001000387c02 */ /* 0x001fe40008000f00 */
[----:B------:R-:W-:-:S06]  /*ade0*/  MOV R57, UR17 ;  /* 0x0000001100397c02 */ /* 0x000fcc0008000f00 */
[----:B------:R-:W2:Y:S01]  /*adf0*/  @!P3 LDG.E.64 R56, desc[UR22][R56.64] ;  /* 0x000000163838b981 */ /* 0x000ea2000c1e1b00 */
[----:B------:R-:W-:-:S04]  /*ae00*/  MOV R3, UR15 ;  /* 0x0000000f00037c02 */ /* 0x000fc80008000f00 */
[----:B------:R-:W-:-:S13]  /*ae10*/  ISETP.EQ.OR P0, PT, R3, 0x2, P0 ;  /* 0x000000020300780c */ /* 0x000fda0000702670 */
[----:B------:R-:W-:-:S05]  /*ae20*/  VOTEU.ALL UP0, P0 ;  /* 0x00000000003f7886 */ /* 0x000fca0000000000 */
[----:B------:R-:W-:-:S04]  /*ae30*/  @!UP0 UIMAD UR13, UR5, UR14, UR13 ;  /* 0x0000000e050d82a4 */ /* 0x000fc8000f8e020d */
[----:B------:R-:W-:Y:S01]  /*ae40*/  @!UP0 UIMAD.WIDE.U32 UR6, UR13, 0x8, UR6 ;  /* 0x000000080d0688a5 */ /* 0x000fe2000f8e0006 */
[----:B--2---:R-:W-:Y:S01]  /*ae50*/  @!P3 FADD.FTZ R90, R90, R56 ;  /* 0x000000385a5ab221 */ /* 0x004fe20000010000 */
[----:B------:R-:W-:-:S04]  /*ae60*/  @!P3 FADD.FTZ R91, R91, R57 ;  /* 0x000000395b5bb221 */ /* 0x000fc80000010000 */
[----:B------:R-:W-:Y:S02]  /*ae70*/  MOV R56, UR6 ;  /* 0x0000000600387c02 */ /* 0x000fe40008000f00 */
[----:B------:R-:W-:-:S06]  /*ae80*/  MOV R57, UR7 ;  /* 0x0000000700397c02 */ /* 0x000fcc0008000f00 */
[----:B------:R-:W2:Y:S02]  /*ae90*/  @!P0 LDG.E.64 R56, desc[UR22][R56.64] ;  /* 0x0000001638388981 */ /* 0x000ea4000c1e1b00 */
[----:B--2---:R-:W-:Y:S01]  /*aea0*/  @!P0 FADD.FTZ R90, R90, R56 ;  /* 0x000000385a5a8221 */ /* 0x004fe20000010000 */
[----:B------:R-:W-:-:S07]  /*aeb0*/  @!P0 FADD.FTZ R91, R91, R57 ;  /* 0x000000395b5b8221 */ /* 0x000fce0000010000 */
.L_x_2566:
[----:B0-----:R0:W5:Y:S04]  /*aec0*/  LDL R59, [R1+0x64] ;  /* 0x00006400013b7983 */ /* 0x0011680000100800 */
[----:B------:R0:W5:Y:S01]  /*aed0*/  LDL R58, [R1+0x68] ;  /* 0x00006800013a7983 */ /* 0x0001620000100800 */
[----:B------:R-:W1:Y:S01]  /*aee0*/  S2UR UR6, SR_CgaCtaId ;  /* 0x00000000000679c3 */ /* 0x000e620000008800 */
[----:B------:R-:W-:Y:S02]  /*aef0*/  UMOV UR5, 0x400 ;  /* 0x0000040000057882 */ /* 0x000fe40000000000 */
[----:B-1----:R-:W-:-:S03]  /*af00*/  ULEA UR5, UR6, UR5, 0x18 ;  /* 0x0000000506057291 */ /* 0x002fc6000f8ec03f */
[----:B------:R-:W-:-:S06]  /*af10*/  ULDC UR6, c[0x0][0x2bc] ;  /* 0x0000af0000067ab9 */ /* 0x000fcc0000000800 */
[----:B------:R-:W-:Y:S01]  /*af20*/  @!P2 STS.64 [UR5+0x88], R90 ;  /* 0x0000885aff00a988 */ /* 0x000fe20008000a05 */
[----:B------:R-:W-:Y:S06]  /*af30*/  BAR.SYNC.DEFER_BLOCKING 0x0 ;  /* 0x0000000000007b1d */ /* 0x000fec0000010000 */
[----:B------:R-:W1:Y:S02]  /*af40*/  LDS.64 R56, [UR5+0x88] ;  /* 0x00008805ff387984 */ /* 0x000e640008000a00 */
[----:B-1----:R-:W-:Y:S01]  /*af50*/  FMUL.FTZ R56, R56, UR6 ;  /* 0x0000000638387c20 */ /* 0x002fe20008410000 */
[----:B------:R-:W-:-:S04]  /*af60*/  FMUL.FTZ R57, R57, UR6 ;  /* 0x0000000639397c20 */ /* 0x000fc80008410000 */
[----:B------:R-:W-:Y:S02]  /*af70*/  R2UR UR5, R56 ;  /* 0x00000000380572ca */ /* 0x000fe400000e0000 */
[----:B------:R-:W-:Y:S01]  /*af80*/  R2UR UR13, R57 ;  /* 0x00000000390d72ca */ /* 0x000fe200000e0000 */
[----:B0-----:R-:W-:-:S14]  /*af90*/  @!P5 BRA `(.L_x_2576) ;  /* 0x000000000048d947 */ /* 0x001fdc0003800000 */
        /* <DEDUP_REMOVED lines=18> */
.L_x_2576:
[----:B------:R-:W-:Y:S04]  /*b0c0*/  BSSY B0, `(.L_x_2577) ;  /* 0x0000016000007945 */ /* 0x000fe80003800000 */
[----:B------:R-:W-:Y:S05]  /*b0d0*/  @!P1 BRA `(.L_x_2578) ;  /* 0x0000000000509947 */ /* 0x000fea0003800000 */
[----:B------:R-:W-:Y:S01]  /*b0e0*/  MOV R3, UR5 ;  /* 0x0000000500037c02 */ /* 0x000fe20008000f00 */
[----:B------:R-:W-:Y:S01]  /*b0f0*/  ULDC.64 UR6, c[0x0][0x288] ;  /* 0x0000a20000067ab9 */ /* 0x000fe20000000a00 */
[----:B------:R-:W-:-:S03]  /*b100*/  SHF.R.S32.HI R56, RZ, 0x1f, R2 ;  /* 0x0000001fff387819 */ /* 0x000fc60000011402 */
[----:B-----5:R-:W-:Y:S01]  /*b110*/  FFMA.FTZ R3, R59, R3, UR13 ;  /* 0x0000000d3b037e23 */ /* 0x020fe20008010003 */
[----:B------:R-:W-:-:S03]  /*b120*/  MOV R59, R7 ;  /* 0x00000007003b7202 */ /* 0x000fc60000000f00 */
[----:B------:R-:W-:Y:S01]  /*b130*/  FFMA.FTZ R72, R80, R72, -R3 ;  /* 0x0000004850487223 */ /* 0x000fe20000010803 */
[----:B------:R-:W-:-:S05]  /*b140*/  MOV R3, UR5 ;  /* 0x0000000500037c02 */ /* 0x000fca0008000f00 */
[----:B------:R-:W-:Y:S01]  /*b150*/  FFMA.FTZ R3, R58, R3, UR13 ;  /* 0x0000000d3a037e23 */ /* 0x000fe20008010003 */
[----:B------:R-:W-:-:S03]  /*b160*/  MOV R58, R4 ;  /* 0x00000004003a7202 */ /* 0x000fc60000000f00 */
[----:B------:R-:W-:Y:S01]  /*b170*/  FFMA.FTZ R73, R81, R73, -R3 ;  /* 0x0000004951497223 */ /* 0x000fe20000010803 */
[----:B------:R-:W-:Y:S02]  /*b180*/  IMAD R3, R56, UR6, RZ ;  /* 0x0000000638037c24 */ /* 0x000fe4000f8e02ff */
[----:B------:R-:W-:-:S04]  /*b190*/  IMAD.WIDE.U32 R58, R2, UR6, R58 ;  /* 0x00000006023a7c25 */ /* 0x000fc8000f8e003a */
[----:B------:R-:W-:Y:S01]  /*b1a0*/  IMAD R3, R2, UR7, R3 ;  /* 0x0000000702037c24 */ /* 0x000fe2000f8e0203 */
[----:B------:R-:W-:Y:S02]  /*b1b0*/  ULDC.64 UR6, c[0x0][0x210] ;  /* 0x0000840000067ab9 */ /* 0x000fe40000000a00 */
[----:B------:R-:W-:Y:S02]  /*b1c0*/  LEA R56, P0, R58, UR6, 0x2 ;  /* 0x000000063a387c11 */ /* 0x000fe4000f8010ff */
[----:B------:R-:W-:Y:S01]  /*b1d0*/  IADD3 R3, R59, R3, RZ ;  /* 0x000000033b037210 */ /* 0x000fe20007ffe0ff */
[----:B------:R-:W-:-:S03]  /*b1e0*/  FMUL.FTZ R59, R73, UR26 ;  /* 0x0000001a493b7c20 */ /* 0x000fc60008410000 */
[----:B------:R-:W-:Y:S01]  /*b1f0*/  LEA.HI.X R57, R58, UR7, R3, 0x2, P0 ;  /* 0x000000073a397c11 */ /* 0x000fe200080f1403 */
[----:B------:R-:W-:-:S05]  /*b200*/  FMUL.FTZ R58, R72, UR26 ;  /* 0x0000001a483a7c20 */ /* 0x000fca0008410000 */
[----:B------:R0:W-:Y:S02]  /*b210*/  STG.E.64 desc[UR22][R56.64], R58 ;  /* 0x0000003a38007986 */ /* 0x0001e4000c101b16 */
.L_x_2578:
[----:B------:R-:W-:Y:S05]  /*b220*/  BSYNC B0 ;  /* 0x0000000000007941 */ /* 0x000fea0003800000 */
.L_x_2577:
[----:B------:R1:W5:Y:S04]  /*b230*/  LDL R60, [R1+0x74] ;  /* 0x00007400013c7983 */ /* 0x0003680000100800 */
[----:B0----5:R1:W5:Y:S01]  /*b240*/  LDL R58, [R1+0x80] ;  /* 0x00008000013a7983 */ /* 0x0213620000100800 */
[C---:B------:R-:W-:Y:S01]  /*b250*/  IADD3 R57, R2.reuse, 0x8, RZ ;  /* 0x0000000802397810 */ /* 0x040fe20007ffe0ff */
[----:B------:R-:W-:Y:S01]  /*b260*/  ULDC.64 UR6, c[0x0][0x290] ;  /* 0x0000a40000067ab9 */ /* 0x000fe20000000a00 */
[----:B------:R-:W-:Y:S02]  /*b270*/  IADD3 R59, R2, 0x8, RZ ;  /* 0x00000008023b7810 */ /* 0x000fe40007ffe0ff */
[----:B------:R-:W-:Y:S02]  /*b280*/  SHF.R.S32.HI R57, RZ, 0x1f, R57 ;  /* 0x0000001fff397819 */ /* 0x000fe40000011439 */
[----:B------:R-:W-:-:S04]  /*b290*/  ISETP.GE.U32.AND P0, PT, R59, UR6, PT ;  /* 0x000000063b007c0c */ /* 0x000fc8000bf06070 */
[----:B------:R-:W-:-:S04]  /*b2a0*/  ISETP.GE.AND.EX P0, PT, R57, UR7, PT, P0 ;  /* 0x0000000739007c0c */ /* 0x000fc8000bf06300 */
[----:B------:R-:W-:Y:S01]  /*b2b0*/  ISETP.GT.U32.OR P0, PT, R0, 0x1bf, P0 ;  /* 0x000001bf0000780c */ /* 0x000fe20000704470 */
[----:B-1----:R-:W-:-:S12]  /*b2c0*/  @!P5 BRA `(.L_x_2579) ;  /* 0x000000000048d947 */ /* 0x002fd80003800000 */
        /* <DEDUP_REMOVED lines=18> */
.L_x_2579:
[----:B------:R-:W-:Y:S04]  /*b3f0*/  BSSY B0, `(.L_x_2580) ;  /* 0x0000015000007945 */ /* 0x000fe80003800000 */
[----:B------:R-:W-:Y:S05]  /*b400*/  @P0 BRA `(.L_x_2581) ;  /* 0x00000000004c0947 */ /* 0x000fea0003800000 */
[----:B------:R-:W-:Y:S01]  /*b410*/  MOV R3, UR5 ;  /* 0x0000000500037c02 */ /* 0x000fe20008000f00 */
[----:B------:R-:W-:Y:S01]  /*b420*/  ULDC.64 UR14, c[0x0][0x288] ;  /* 0x0000a200000e7ab9 */ /* 0x000fe20000000a00 */
[----:B------:R-:W-:-:S03]  /*b430*/  MOV R56, R4 ;  /* 0x0000000400387202 */ /* 0x000fc60000000f00 */
[----:B------:R-:W-:-:S04]  /*b440*/  FFMA.FTZ R3, R60, R3, UR13 ;  /* 0x0000000d3c037e23 */ /* 0x000fc80008010003 */
[----:B------:R-:W-:Y:S01]  /*b450*/  FFMA.FTZ R3, R80, R46, -R3 ;  /* 0x0000002e50037223 */ /* 0x000fe20000010803 */
[----:B------:R-:W-:-:S05]  /*b460*/  MOV R46, UR5 ;  /* 0x00000005002e7c02 */ /* 0x000fca0008000f00 */
[----:B-----5:R-:W-:-:S04]  /*b470*/  FFMA.FTZ R46, R58, R46, UR13 ;  /* 0x0000000d3a2e7e23 */ /* 0x020fc8000801002e */
[----:B------:R-:W-:Y:S01]  /*b480*/  FFMA.FTZ R58, R81, R47, -R46 ;  /* 0x0000002f513a7223 */ /* 0x000fe2000001082e */
[----:B------:R-:W-:Y:S01]  /*b490*/  IMAD R46, R57, UR14, RZ ;  /* 0x0000000e392e7c24 */ /* 0x000fe2000f8e02ff */
[----:B------:R-:W-:-:S03]  /*b4a0*/  MOV R57, R7 ;  /* 0x0000000700397202 */ /* 0x000fc60000000f00 */
[C---:B------:R-:W-:Y:S02]  /*b4b0*/  IMAD R46, R59.reuse, UR15, R46 ;  /* 0x0000000f3b2e7c24 */ /* 0x040fe4000f8e022e */
[----:B------:R-:W-:Y:S01]  /*b4c0*/  IMAD.WIDE.U32 R56, R59, UR14, R56 ;  /* 0x0000000e3b387c25 */ /* 0x000fe2000f8e0038 */
[----:B------:R-:W-:-:S04]  /*b4d0*/  ULDC.64 UR14, c[0x0][0x210] ;  /* 0x00008400000e7ab9 */ /* 0x000fc80000000a00 */
[----:B------:R-:W-:Y:S01]  /*b4e0*/  IADD3 R47, R57, R46, RZ ;  /* 0x0000002e392f7210 */ /* 0x000fe20007ffe0ff */
[----:B------:R-:W-:Y:S01]  /*b4f0*/  FMUL.FTZ R57, R58, UR26 ;  /* 0x0000001a3a397c20 */ /* 0x000fe20008410000 */
[----:B------:R-:W-:-:S04]  /*b500*/  LEA R46, P0, R56, UR14, 0x2 ;  /* 0x0000000e382e7c11 */ /* 0x000fc8000f8010ff */
[----:B------:R-:W-:Y:S01]  /*b510*/  LEA.HI.X R47, R56, UR15, R47, 0x2, P0 ;  /* 0x0000000f382f7c11 */ /* 0x000fe200080f142f */
[----:B------:R-:W-:-:S05]  /*b520*/  FMUL.FTZ R56, R3, UR26 ;  /* 0x0000001a03387c20 */ /* 0x000fca0008410000 */
[----:B------:R0:W-:Y:S03]  /*b530*/  STG.E.64 desc[UR22][R46.64], R56 ;  /* 0x000000382e007986 */ /* 0x0001e6000c101b16 */
.L_x_2581:
[----:B------:R-:W-:Y:S05]  /*b540*/  BSYNC B0 ;  /* 0x0000000000007941 */ /* 0x000fea0003800000 */
.L_x_2580:
[----:B------:R1:W5:Y:S04]  /*b550*/  LDL R62, [R1+0x6c] ;  /* 0x00006c00013e7983 */ /* 0x0003680000100800 */
[----:B0-----:R1:W5:Y:S01]  /*b560*/  LDL R56, [R1+0x78] ;  /* 0x0000780001387983 */ /* 0x0013620000100800 */
[C---:B------:R-:W-:Y:S02]  /*b570*/  IADD3 R47, R2.reuse, 0x10, RZ ;  /* 0x00000010022f7810 */ /* 0x040fe40007ffe0ff */
[C---:B------:R-:W-:Y:S02]  /*b580*/  IADD3 R57, R2.reuse, 0x18, RZ ;  /* 0x0000001802397810 */ /* 0x040fe40007ffe0ff */
[C---:B------:R-:W-:Y:S02]  /*b590*/  IADD3 R59, R2.reuse, 0x18, RZ ;  /* 0x00000018023b7810 */ /* 0x040fe40007ffe0ff */
[----:B------:R-:W-:-:S02]  /*b5a0*/  IADD3 R61, R2, 0x10, RZ ;  /* 0x00000010023d7810 */ /* 0x000fc40007ffe0ff */
[----:B------:R-:W-:Y:S02]  /*b5b0*/  ISETP.GE.U32.AND P0, PT, R47, UR6, PT ;  /* 0x000000062f007c0c */ /* 0x000fe4000bf06070 */
[----:B------:R-:W-:Y:S02]  /*b5c0*/  ISETP.GE.U32.AND P3, PT, R57, UR6, PT ;  /* 0x0000000639007c0c */ /* 0x000fe4000bf66070 */
[----:B------:R-:W-:Y:S02]  /*b5d0*/  SHF.R.S32.HI R61, RZ, 0x1f, R61 ;  /* 0x0000001fff3d7819 */ /* 0x000fe4000001143d */
[----:B------:R-:W-:Y:S02]  /*b5e0*/  SHF.R.S32.HI R59, RZ, 0x1f, R59 ;  /* 0x0000001fff3b7819 */ /* 0x000fe4000001143b */
[C---:B------:R-:W-:Y:S02]  /*b5f0*/  IADD3 R60, R2.reuse, 0x20, RZ ;  /* 0x00000020023c7810 */ /* 0x040fe40007ffe0ff */
[----:B-----5:R-:W-:-:S02]  /*b600*/  IADD3 R58, R2, 0x28, RZ ;  /* 0x00000028023a7810 */ /* 0x020fc40007ffe0ff */
[----:B------:R-:W-:Y:S02]  /*b610*/  ISETP.GE.AND.EX P2, PT, R61, UR7, PT, P0 ;  /* 0x000000073d007c0c */ /* 0x000fe4000bf46300 */
[----:B------:R-:W-:Y:S02]  /*b620*/  ISETP.GE.AND.EX P3, PT, R59, UR7, PT, P3 ;  /* 0x000000073b007c0c */ /* 0x000fe4000bf66330 */
[----:B------:R-:W-:Y:S02]  /*b630*/  ISETP.GE.U32.AND P6, PT, R60, UR6, PT ;  /* 0x000000063c007c0c */ /* 0x000fe4000bfc6070 */
[----:B------:R-:W-:Y:S02]  /*b640*/  ISETP.GE.U32.AND P0, PT, R58, UR6, PT ;  /* 0x000000063a007c0c */ /* 0x000fe4000bf06070 */
[C---:B------:R-:W-:Y:S02]  /*b650*/  ISETP.GT.U32.OR P2, PT, R0.reuse, 0x1bf, P2 ;  /* 0x000001bf0000780c */ /* 0x040fe40001744470 */
        /* <DEDUP_REMOVED lines=20> */
.L_x_2582:
[----:B------:R-:W-:Y:S04]  /*b7a0*/  BSSY B0, `(.L_x_2583) ;  /* 0x0000015000007945 */ /* 0x000fe80003800000 */
[----:B------:R-:W-:Y:S05]  /*b7b0*/  @P2 BRA `(.L_x_2584) ;  /* 0x00000000004c2947 */ /* 0x000fea0003800000 */
[----:B------:R-:W-:Y:S01]  /*b7c0*/  MOV R3, UR5 ;  /* 0x0000000500037c02 */ /* 0x000fe20008000f00 */
[----:B------:R-:W-:Y:S01]  /*b7d0*/  ULDC.64 UR14, c[0x0][0x288] ;  /* 0x0000a200000e7ab9 */ /* 0x000fe20000000a00 */
[----:B------:R-:W-:-:S03]  /*b7e0*/  MOV R46, UR5 ;  /* 0x00000005002e7c02 */ /* 0x000fc60008000f00 */
[----:B------:R-:W-:Y:S02]  /*b7f0*/  FFMA.FTZ R3, R62, R3, UR13 ;  /* 0x0000000d3e037e23 */ /* 0x000fe40008010003 */
[----:B------:R-:W-:Y:S02]  /*b800*/  FFMA.FTZ R46, R56, R46, UR13 ;  /* 0x0000000d382e7e23 */ /* 0x000fe4000801002e */
[----:B------:R-:W-:Y:S01]  /*b810*/  FFMA.FTZ R3, R80, R48, -R3 ;  /* 0x0000003050037223 */ /* 0x000fe20000010803 */
[----:B------:R-:W-:Y:S01]  /*b820*/  MOV R48, R4 ;  /* 0x0000000400307202 */ /* 0x000fe20000000f00 */
[----:B------:R-:W-:Y:S01]  /*b830*/  FFMA.FTZ R56, R81, R49, -R46 ;  /* 0x0000003151387223 */ /* 0x000fe2000001082e */
[----:B------:R-:W-:Y:S01]  /*b840*/  MOV R49, R7 ;  /* 0x0000000700317202 */ /* 0x000fe20000000f00 */
[----:B------:R-:W-:Y:S02]  /*b850*/  IMAD R46, R61, UR14, RZ ;  /* 0x0000000e3d2e7c24 */ /* 0x000fe4000f8e02ff */
[----:B------:R-:W-:-:S04]  /*b860*/  IMAD.WIDE.U32 R48, R47, UR14, R48 ;  /* 0x0000000e2f307c25 */ /* 0x000fc8000f8e0030 */
[----:B------:R-:W-:Y:S01]  /*b870*/  IMAD R46, R47, UR15, R46 ;  /* 0x0000000f2f2e7c24 */ /* 0x000fe2000f8e022e */
[----:B------:R-:W-:-:S04]  /*b880*/  ULDC.64 UR14, c[0x0][0x210] ;  /* 0x00008400000e7ab9 */ /* 0x000fc80000000a00 */
[----:B------:R-:W-:Y:S01]  /*b890*/  IADD3 R47, R49, R46, RZ ;  /* 0x0000002e312f7210 */ /* 0x000fe20007ffe0ff */
[----:B------:R-:W-:Y:S01]  /*b8a0*/  FMUL.FTZ R49, R56, UR26 ;  /* 0x0000001a38317c20 */ /* 0x000fe20008410000 */
[----:B------:R-:W-:-:S04]  /*b8b0*/  LEA R46, P2, R48, UR14, 0x2 ;  /* 0x0000000e302e7c11 */ /* 0x000fc8000f8410ff */
[----:B------:R-:W-:Y:S01]  /*b8c0*/  LEA.HI.X R47, R48, UR15, R47, 0x2, P2 ;  /* 0x0000000f302f7c11 */ /* 0x000fe200090f142f */
[----:B------:R-:W-:-:S05]  /*b8d0*/  FMUL.FTZ R48, R3, UR26 ;  /* 0x0000001a03307c20 */ /* 0x000fca0008410000 */
[----:B------:R0:W-:Y:S03]  /*b8e0*/  STG.E.64 desc[UR22][R46.64], R48 ;  /* 0x000000302e007986 */ /* 0x0001e6000c101b16 */
.L_x_2584:
[----:B------:R-:W-:Y:S05]  /*b8f0*/  BSYNC B0 ;  /* 0x0000000000007941 */ /* 0x000fea0003800000 */
.L_x_2583:
[----:B------:R-:W-:Y:S05]  /*b900*/  @!P5 BRA `(.L_x_2585) ;  /* 0x000000000050d947 */ /* 0x000fea0003800000 */
[----:B------:R-:W2:Y:S04]  /*b910*/  LDL R3, [R1+0x70] ;  /* 0x0000700001037983 */ /* 0x000ea80000100800 */
[----:B0-----:R-:W3:Y:S01]  /*b920*/  LDL R47, [R1+0x7c] ;  /* 0x00007c00012f7983 */ /* 0x001ee20000100800 */
[----:B--2---:R-:W-:-:S04]  /*b930*/  FFMA.FTZ R3, R3, R80, R82 ;  /* 0x0000005003037223 */ /* 0x004fc80000010052 */
[----:B------:R-:W-:-:S06]  /*b940*/  FMUL.FTZ R46, R3, -1.4426950216293334961 ;  /* 0xbfb8aa3b032e7820 */ /* 0x000fcc0000410000 */
[----:B------:R-:W0:Y:S02]  /*b950*/  MUFU.EX2 R46, R46 ;  /* 0x0000002e002e7308 */ /* 0x000e240000000800 */
[----:B0-----:R-:W-:-:S06]  /*b960*/  FADD.FTZ R46, R46, 1 ;  /* 0x3f8000002e2e7421 */ /* 0x001fcc0000010000 */
[----:B------:R-:W0:Y:S02]  /*b970*/  MUFU.RCP R46, R46 ;  /* 0x0000002e002e7308 */ /* 0x000e240000001000 */
[----:B0-----:R-:W-:Y:S01]  /*b980*/  FMUL.FTZ R50, R50, R46 ;  /* 0x0000002e32327220 */ /* 0x001fe20000410000 */
[----:B------:R-:W-:-:S04]  /*b990*/  FADD.FTZ R46, -R46, 1 ;  /* 0x3f8000002e2e7421 */ /* 0x000fc80000010100 */
[----:B------:R-:W-:Y:S01]  /*b9a0*/  FFMA.FTZ R46, R3, R46, 1 ;  /* 0x3f800000032e7423 */ /* 0x000fe2000001002e */
[----:B---3--:R-:W-:-:S03]  /*b9b0*/  FFMA.FTZ R3, R47, R81, R83 ;  /* 0x000000512f037223 */ /* 0x008fc60000010053 */
        /* <DEDUP_REMOVED lines=9> */
.L_x_2585:
[----:B------:R-:W-:Y:S04]  /*ba50*/  BSSY B0, `(.L_x_2586) ;  /* 0x0000017000007945 */ /* 0x000fe80003800000 */
[----:B------:R-:W-:Y:S05]  /*ba60*/  @P3 BRA `(.L_x_2587) ;  /* 0x0000000000543947 */ /* 0x000fea0003800000 */
[----:B0-----:R-:W2:Y:S01]  /*ba70*/  LDL.LU R47, [R1+0x70] ;  /* 0x00007000012f7983 */ /* 0x001ea20000300800 */
[----:B------:R-:W-:Y:S01]  /*ba80*/  MOV R3, UR5 ;  /* 0x0000000500037c02 */ /* 0x000fe20008000f00 */
[----:B------:R-:W-:Y:S02]  /*ba90*/  ULDC.64 UR14, c[0x0][0x288] ;  /* 0x0000a200000e7ab9 */ /* 0x000fe40000000a00 */
[----:B------:R-:W3:Y:S01]  /*baa0*/  LDL.LU R46, [R1+0x7c] ;  /* 0x00007c00012e7983 */ /* 0x000ee20000300800 */
[----:B------:R-:W-:Y:S02]  /*bab0*/  MOV R48, R4 ;  /* 0x0000000400307202 */ /* 0x000fe40000000f00 */
[----:B------:R-:W-:-:S03]  /*bac0*/  MOV R49, R7 ;  /* 0x0000000700317202 */ /* 0x000fc60000000f00 */
[----:B------:R-:W-:-:S04]  /*bad0*/  IMAD.WIDE.U32 R48, R57, UR14, R48 ;  /* 0x0000000e39307c25 */ /* 0x000fc8000f8e0030 */
[----:B--2---:R-:W-:-:S04]  /*bae0*/  FFMA.FTZ R3, R47, R3, UR13 ;  /* 0x0000000d2f037e23 */ /* 0x004fc80008010003 */
[----:B------:R-:W-:Y:S01]  /*baf0*/  FFMA.FTZ R50, R80, R50, -R3 ;  /* 0x0000003250327223 */ /* 0x000fe20000010803 */
[----:B------:R-:W-:-:S05]  /*bb00*/  MOV R3, UR5 ;  /* 0x0000000500037c02 */ /* 0x000fca0008000f00 */
[----:B---3--:R-:W-:-:S04]  /*bb10*/  FFMA.FTZ R3, R46, R3, UR13 ;  /* 0x0000000d2e037e23 */ /* 0x008fc80008010003 */
[----:B------:R-:W-:Y:S01]  /*bb20*/  FFMA.FTZ R51, R81, R51, -R3 ;  /* 0x0000003351337223 */ /* 0x000fe20000010803 */
[----:B------:R-:W-:-:S04]  /*bb30*/  IMAD R3, R59, UR14, RZ ;  /* 0x0000000e3b037c24 */ /* 0x000fc8000f8e02ff */
        /* <DEDUP_REMOVED lines=8> */
.L_x_2587:
[----:B------:R-:W-:Y:S05]  /*bbc0*/  BSYNC B0 ;  /* 0x0000000000007941 */ /* 0x000fea0003800000 */
.L_x_2586:
[----:B01----:R0:W5:Y:S04]  /*bbd0*/  LDL R49, [R1+0x60] ;  /* 0x0000600001317983 */ /* 0x0031680000100800 */
[----:B------:R0:W5:Y:S01]  /*bbe0*/  LDL R48, [R1+0x54] ;  /* 0x0000540001307983 */ /* 0x0001620000100800 */
[C---:B------:R-:W-:Y:S02]  /*bbf0*/  IADD3 R50, R2.reuse, 0x30, RZ ;  /* 0x0000003002327810 */ /* 0x040fe40007ffe0ff */
[C---:B------:R-:W-:Y:S02]  /*bc00*/  IADD3 R51, R2.reuse, 0x30, RZ ;  /* 0x0000003002337810 */ /* 0x040fe40007ffe0ff */
[C---:B------:R-:W-:Y:S02]  /*bc10*/  IADD3 R56, R2.reuse, 0x28, RZ ;  /* 0x0000002802387810 */ /* 0x040fe40007ffe0ff */
[----:B------:R-:W-:-:S02]  /*bc20*/  IADD3 R47, R2, 0x20, RZ ;  /* 0x00000020022f7810 */ /* 0x000fc40007ffe0ff */
[----:B------:R-:W-:Y:S02]  /*bc30*/  ISETP.GE.U32.AND P2, PT, R50, UR6, PT ;  /* 0x0000000632007c0c */ /* 0x000fe4000bf46070 */
[----:B------:R-:W-:Y:S02]  /*bc40*/  SHF.R.S32.HI R47, RZ, 0x1f, R47 ;  /* 0x0000001fff2f7819 */ /* 0x000fe4000001142f */
[----:B------:R-:W-:Y:S02]  /*bc50*/  SHF.R.S32.HI R56, RZ, 0x1f, R56 ;  /* 0x0000001fff387819 */ /* 0x000fe40000011438 */
[----:B------:R-:W-:Y:S02]  /*bc60*/  SHF.R.S32.HI R51, RZ, 0x1f, R51 ;  /* 0x0000001fff337819 */ /* 0x000fe40000011433 */
[C---:B------:R-:W-:Y:S02]  /*bc70*/  IADD3 R59, R2.reuse, 0x38, RZ ;  /* 0x00000038023b7810 */ /* 0x040fe40007ffe0ff */
[----:B------:R-:W-:-:S02]  /*bc80*/  IADD3 R57, R2, 0x40, RZ ;  /* 0x0000004002397810 */ /* 0x000fc40007ffe0ff */
[----:B------:R-:W-:Y:S02]  /*bc90*/  ISETP.GE.AND.EX P6, PT, R47, UR7, PT, P6 ;  /* 0x000000072f007c0c */ /* 0x000fe4000bfc6360 */
[----:B------:R-:W-:Y:S02]  /*bca0*/  ISETP.GE.AND.EX P0, PT, R56, UR7, PT, P0 ;  /* 0x0000000738007c0c */ /* 0x000fe4000bf06300 */
[----:B------:R-:W-:Y:S02]  /*bcb0*/  ISETP.GE.AND.EX P2, PT, R51, UR7, PT, P2 ;  /* 0x0000000733007c0c */ /* 0x000fe4000bf46320 */
[----:B------:R-:W-:Y:S02]  /*bcc0*/  ISETP.GE.U32.AND P3, PT, R59, UR6, PT ;  /* 0x000000063b007c0c */ /* 0x000fe4000bf66070 */
[----:B------:R-:W-:Y:S02]  /*bcd0*/  ISETP.GE.U32.AND P4, PT, R57, UR6, PT ;  /* 0x0000000639007c0c */ /* 0x000fe4000bf86070 */
[----:B------:R-:W-:-:S02]  /*bce0*/  ISETP.GT.U32.OR P6, PT, R0, 0x1bf, P6 ;  /* 0x000001bf0000780c */ /* 0x000fc400037c4470 */
[C---:B------:R-:W-:Y:S02]  /*bcf0*/  ISETP.GT.U32.OR P0, PT, R0.reuse, 0x1bf, P0 ;  /* 0x000001bf0000780c */ /* 0x040fe40000704470 */
[----:B------:R-:W-:Y:S01]  /*bd00*/  ISETP.GT.U32.OR P2, PT, R0, 0x1bf, P2 ;  /* 0x000001bf0000780c */ /* 0x000fe20001744470 */
[----:B0-----:R-:W-:-:S12]  /*bd10*/  @!P5 BRA `(.L_x_2588) ;  /* 0x000000000048d947 */ /* 0x001fd80003800000 */
        /* <DEDUP_REMOVED lines=18> */
.L_x_2588:
[----:B------:R-:W-:Y:S04]  /*be40*/  BSSY B0, `(.L_x_2589) ;  /* 0x0000015000007945 */ /* 0x000fe80003800000 */
[----:B------:R-:W-:Y:S05]  /*be50*/  @P6 BRA `(.L_x_2590) ;  /* 0x00000000004c6947 */ /* 0x000fea0003800000 */
[----:B------:R-:W-:Y:S01]  /*be60*/  MOV R3, UR5 ;  /* 0x0000000500037c02 */ /* 0x000fe20008000f00 */
[----:B------:R-:W-:-:S04]  /*be70*/  ULDC.64 UR14, c[0x0][0x288] ;  /* 0x0000a200000e7ab9 */ /* 0x000fc80000000a00 */
        /* <DEDUP_REMOVED lines=17> */
.L_x_2590:
[----:B------:R-:W-:Y:S05]  /*bf90*/  BSYNC B0 ;  /* 0x0000000000007941 */ /* 0x000fea0003800000 */
.L_x_2589:
        /* <DEDUP_REMOVED lines=21> */
.L_x_2591:
[----:B------:R-:W-:Y:S04]  /*c0f0*/  BSSY B0, `(.L_x_2592) ;  /* 0x0000017000007945 */ /* 0x000fe80003800000 */
[----:B------:R-:W-:Y:S05]  /*c100*/  @P0 BRA `(.L_x_2593) ;  /* 0x0000000000540947 */ /* 0x000fea0003800000 */
[----:B0-----:R-:W2:Y:S01]  /*c110*/  LDL.LU R47, [R1+0x50] ;  /* 0x00005000012f7983 */ /* 0x001ea20000300800 */
[----:B------:R-:W-:Y:S01]  /*c120*/  MOV R3, UR5 ;  /* 0x0000000500037c02 */ /* 0x000fe20008000f00 */
[----:B------:R-:W-:Y:S02]  /*c130*/  ULDC.64 UR14, c[0x0][0x288] ;  /* 0x0000a200000e7ab9 */ /* 0x000fe40000000a00 */
[----:B------:R-:W3:Y:S01]  /*c140*/  LDL.LU R46, [R1+0x44] ;  /* 0x00004400012e7983 */ /* 0x000ee20000300800 */
[----:B-----5:R-:W-:Y:S02]  /*c150*/  MOV R48, R4 ;  /* 0x0000000400307202 */ /* 0x020fe40000000f00 */
        /* <DEDUP_REMOVED lines=16> */
.L_x_2593:
[----:B------:R-:W-:Y:S05]  /*c260*/  BSYNC B0 ;  /* 0x0000000000007941 */ /* 0x000fea0003800000 */
.L_x_2592:
[----:B------:R-:W-:Y:S05]  /*c270*/  @!P5 BRA `(.L_x_2594) ;  /* 0x000000000050d947 */ /* 0x000fea0003800000 */
[----:B------:R-:W2:Y:S04]  /*c280*/  LDL R3, [R1+0x40] ;  /* 0x0000400001037983 */ /* 0x000ea80000100800 */
[----:B01----:R-:W3:Y:S01]  /*c290*/  LDL R47, [R1+0x3c] ;  /* 0x00003c00012f7983 */ /* 0x003ee20000100800 */
        /* <DEDUP_REMOVED lines=18> */
.L_x_2594:
[----:B------:R-:W-:Y:S04]  /*c3c0*/  BSSY B0, `(.L_x_2595) ;  /* 0x0000017000007945 */ /* 0x000fe80003800000 */
[----:B------:R-:W-:Y:S05]  /*c3d0*/  @P2 BRA `(.L_x_2596) ;  /* 0x0000000000542947 */ /* 0x000fea0003800000 */
[----:B01----:R-:W2:Y:S01]  /*c3e0*/  LDL.LU R47, [R1+0x40] ;  /* 0x00004000012f7983 */ /* 0x003ea20000300800 */
        /* <DEDUP_REMOVED lines=20> */
.L_x_2596:
[----:B------:R-:W-:Y:S05]  /*c530*/  BSYNC B0 ;  /* 0x0000000000007941 */ /* 0x000fea0003800000 */
.L_x_2595:
[C---:B------:R-:W-:Y:S02]  /*c540*/  IADD3 R55, R2.reuse, 0x48, RZ ;  /* 0x0000004802377810 */ /* 0x040fe40007ffe0ff */
[C---:B------:R-:W-:Y:S02]  /*c550*/  IADD3 R51, R2.reuse, 0x50, RZ ;  /* 0x0000005002337810 */ /* 0x040fe40007ffe0ff */
[C---:B------:R-:W-:Y:S02]  /*c560*/  IADD3 R53, R2.reuse, 0x58, RZ ;  /* 0x0000005802357810 */ /* 0x040fe40007ffe0ff */
[C---:B012--5:R-:W-:Y:S02]  /*c570*/  IADD3 R48, R2.reuse, 0x38, RZ ;  /* 0x0000003802307810 */ /* 0x067fe40007ffe0ff */
[C---:B------:R-:W-:Y:S02]  /*c580*/  IADD3 R54, R2.reuse, 0x58, RZ ;  /* 0x0000005802367810 */ /* 0x040fe40007ffe0ff */
[----:B------:R-:W-:-:S02]  /*c590*/  IADD3 R52, R2, 0x50, RZ ;  /* 0x0000005002347810 */ /* 0x000fc40007ffe0ff */
[C---:B------:R-:W-:Y:S02]  /*c5a0*/  IADD3 R56, R2.reuse, 0x48, RZ ;  /* 0x0000004802387810 */ /* 0x040fe40007ffe0ff */
[----:B------:R-:W-:Y:S02]  /*c5b0*/  IADD3 R58, R2, 0x40, RZ ;  /* 0x00000040023a7810 */ /* 0x000fe40007ffe0ff */
[----:B------:R-:W-:Y:S02]  /*c5c0*/  SHF.R.S32.HI R48, RZ, 0x1f, R48 ;  /* 0x0000001fff307819 */ /* 0x000fe40000011430 */
[----:B------:R-:W-:Y:S02]  /*c5d0*/  ISETP.GE.U32.AND P6, PT, R55, UR6, PT ;  /* 0x0000000637007c0c */ /* 0x000fe4000bfc6070 */
[----:B------:R-:W-:Y:S02]  /*c5e0*/  ISETP.GE.U32.AND P0, PT, R51, UR6, PT ;  /* 0x0000000633007c0c */ /* 0x000fe4000bf06070 */
[----:B------:R-:W-:-:S02]  /*c5f0*/  ISETP.GE.U32.AND P2, PT, R53, UR6, PT ;  /* 0x0000000635007c0c */ /* 0x000fc4000bf46070 */
[----:B------:R-:W-:Y:S02]  /*c600*/  SHF.R.S32.HI R58, RZ, 0x1f, R58 ;  /* 0x0000001fff3a7819 */ /* 0x000fe4000001143a */
[----:B------:R-:W-:Y:S02]  /*c610*/  SHF.R.S32.HI R56, RZ, 0x1f, R56 ;  /* 0x0000001fff387819 */ /* 0x000fe40000011438 */
[----:B------:R-:W-:Y:S02]  /*c620*/  SHF.R.S32.HI R52, RZ, 0x1f, R52 ;  /* 0x0000001fff347819 */ /* 0x000fe40000011434 */
[----:B------:R-:W-:Y:S02]  /*c630*/  SHF.R.S32.HI R54, RZ, 0x1f, R54 ;  /* 0x0000001fff367819 */ /* 0x000fe40000011436 */
[----:B------:R-:W-:Y:S02]  /*c640*/  ISETP.GE.AND.EX P3, PT, R48, UR7, PT, P3 ;  /* 0x0000000730007c0c */ /* 0x000fe4000bf66330 */
[----:B------:R-:W-:-:S02]  /*c650*/  ISETP.GE.AND.EX P4, PT, R58, UR7, PT, P4 ;  /* 0x000000073a007c0c */ /* 0x000fc4000bf86340 */
[----:B------:R-:W-:Y:S02]  /*c660*/  ISETP.GE.AND.EX P6, PT, R56, UR7, PT, P6 ;  /* 0x0000000738007c0c */ /* 0x000fe4000bfc6360 */
[----:B------:R-:W-:Y:S02]  /*c670*/  ISETP.GE.AND.EX P0, PT, R52, UR7, PT, P0 ;  /* 0x0000000734007c0c */ /* 0x000fe4000bf06300 */
[----:B------:R-:W-:Y:S02]  /*c680*/  ISETP.GE.AND.EX P2, PT, R54, UR7, PT, P2 ;  /* 0x0000000736007c0c */ /* 0x000fe4000bf46320 */
[C---:B------:R-:W-:Y:S02]  /*c690*/  ISETP.GT.U32.OR P3, PT, R0.reuse, 0x1bf, P3 ;  /* 0x000001bf0000780c */ /* 0x040fe40001f64470 */
[C---:B------:R-:W-:Y:S02]  /*c6a0*/  ISETP.GT.U32.OR P4, PT, R0.reuse, 0x1bf, P4 ;  /* 0x000001bf0000780c */ /* 0x040fe40002784470 */
[----:B------:R-:W-:-:S02]  /*c6b0*/  ISETP.GT.U32.OR P6, PT, R0, 0x1bf, P6 ;  /* 0x000001bf0000780c */ /* 0x000fc400037c4470 */
[C---:B------:R-:W-:Y:S02]  /*c6c0*/  ISETP.GT.U32.OR P0, PT, R0.reuse, 0x1bf, P0 ;  /* 0x000001bf0000780c */ /* 0x040fe40000704470 */
[----:B------:R-:W-:Y:S02]  /*c6d0*/  ISETP.GT.U32.OR P2, PT, R0, 0x1bf, P2 ;  /* 0x000001bf0000780c */ /* 0x000fe40001744470 */
[C---:B------:R-:W-:Y:S02]  /*c6e0*/  IADD3 R3, R2.reuse, 0x60, RZ ;  /* 0x0000006002037810 */ /* 0x040fe40007ffe0ff */
[----:B------:R-:W-:Y:S01]  /*c6f0*/  IADD3 R50, R2, 0x68, RZ ;  /* 0x0000006802327810 */ /* 0x000fe20007ffe0ff */
[----:B------:R-:W-:Y:S08]  /*c700*/  @!P5 BRA `(.L_x_2597) ;  /* 0x000000000048d947 */ /* 0x000ff00003800000 */
        /* <DEDUP_REMOVED lines=18> */
.L_x_2597:
        /* <DEDUP_REMOVED lines=8> */
[----:B------:R-:W-:-:S04]  /*c8b0*/  FFMA.FTZ R46, R124, R46, UR13 ;  /* 0x0000000d7c2e7e23 */ /* 0x000fc8000801002e */
        /* <DEDUP_REMOVED lines=12> */
.L_x_2599:
[----:B------:R-:W-:Y:S05]  /*c980*/  BSYNC B0 ;  /* 0x0000000000007941 */ /* 0x000fea0003800000 */
.L_x_2598:
[----:B------:R-:W-:Y:S05]  /*c990*/  @!P5 BRA `(.L_x_2600) ;  /* 0x00000000004cd947 */ /* 0x000fea0003800000 */
[----:B0-----:R-:W2:Y:S02]  /*c9a0*/  LDL R46, [R1] ;  /* 0x00000000012e7983 */ /* 0x001ea40000100800 */
        /* <DEDUP_REMOVED lines=18> */
.L_x_2600:
[----:B------:R-:W-:Y:S04]  /*cad0*/  BSSY B0, `(.L_x_2601) ;  /* 0x0000016000007945 */ /* 0x000fe80003800000 */
[----:B------:R-:W-:Y:S05]  /*cae0*/  @P4 BRA `(.L_x_2602) ;  /* 0x0000000000504947 */ /* 0x000fea0003800000 */
[----:B0-----:R-:W2:Y:S01]  /*caf0*/  LDL.LU R47, [R1] ;  /* 0x00000000012f7983 */ /* 0x001ea20000300800 */
[----:B------:R-:W-:Y:S01]  /*cb00*/  MOV R46, UR5 ;  /* 0x00000005002e7c02 */ /* 0x000fe20008000f00 */
[----:B------:R-:W-:Y:S01]  /*cb10*/  ULDC.64 UR14, c[0x0][0x288] ;  /* 0x0000a200000e7ab9 */ /* 0x000fe20000000a00 */
[----:B------:R-:W-:Y:S02]  /*cb20*/  MOV R48, R4 ;  /* 0x0000000400307202 */ /* 0x000fe40000000f00 */
[----:B------:R-:W-:-:S03]  /*cb30*/  MOV R49, R7 ;  /* 0x0000000700317202 */ /* 0x000fc60000000f00 */
[----:B------:R-:W-:-:S04]  /*cb40*/  IMAD.WIDE.U32 R48, R57, UR14, R48 ;  /* 0x0000000e39307c25 */ /* 0x000fc8000f8e0030 */
[----:B--2---:R-:W-:-:S04]  /*cb50*/  FFMA.FTZ R46, R47, R46, UR13 ;  /* 0x0000000d2f2e7e23 */ /* 0x004fc8000801002e */
[----:B------:R-:W-:Y:S01]  /*cb60*/  FFMA.FTZ R68, R80, R68, -R46 ;  /* 0x0000004450447223 */ /* 0x000fe2000001082e */
[----:B------:R-:W-:-:S05]  /*cb70*/  MOV R46, UR5 ;  /* 0x00000005002e7c02 */ /* 0x000fca0008000f00 */
[----:B------:R-:W-:-:S04]  /*cb80*/  FFMA.FTZ R46, R117, R46, UR13 ;  /* 0x0000000d752e7e23 */ /* 0x000fc8000801002e */
[----:B------:R-:W-:Y:S01]  /*cb90*/  FFMA.FTZ R69, R81, R69, -R46 ;  /* 0x0000004551457223 */ /* 0x000fe2000001082e */
[----:B------:R-:W-:-:S04]  /*cba0*/  IMAD R46, R58, UR14, RZ ;  /* 0x0000000e3a2e7c24 */ /* 0x000fc8000f8e02ff */
        /* <DEDUP_REMOVED lines=8> */
.L_x_2602:
[----:B------:R-:W-:Y:S05]  /*cc30*/  BSYNC B0 ;  /* 0x0000000000007941 */ /* 0x000fea0003800000 */
.L_x_2601:
[----:B------:R-:W-:Y:S05]  /*cc40*/  @!P5 BRA `(.L_x_2603) ;  /* 0x00000000004cd947 */ /* 0x000fea0003800000 */
[----:B01----:R-:W2:Y:S02]  /*cc50*/  LDL R46, [R1+0x4] ;  /* 0x00000400012e7983 */ /* 0x003ea40000100800 */
        /* <DEDUP_REMOVED lines=18> */
.L_x_2603:
[----:B------:R-:W-:Y:S04]  /*cd80*/  BSSY B0, `(.L_x_2604) ;  /* 0x0000016000007945 */ /* 0x000fe80003800000 */
[----:B------:R-:W-:Y:S05]  /*cd90*/  @P6 BRA `(.L_x_2605) ;  /* 0x0000000000506947 */ /* 0x000fea0003800000 */
[----:B01----:R-:W2:Y:S01]  /*cda0*/  LDL.LU R47, [R1+0x4] ;  /* 0x00000400012f7983 */ /* 0x003ea20000300800 */
        /* <DEDUP_REMOVED lines=19> */
.L_x_2605:
[----:B------:R-:W-:Y:S05]  /*cee0*/  BSYNC B0 ;  /* 0x0000000000007941 */ /* 0x000fea0003800000 */
.L_x_2604:
[----:B------:R-:W-:Y:S05]  /*cef0*/  @!P5 BRA `(.L_x_2606) ;  /* 0x000000000050d947 */ /* 0x000fea0003800000 */
[----:B012---:R-:W2:Y:S04]  /*cf00*/  LDL R46, [R1+0xc] ;  /* 0x00000c00012e7983 */ /* 0x007ea80000100800 */
[----:B------:R-:W3:Y:S01]  /*cf10*/  LDL R48, [R1+0x8] ;  /* 0x0000080001307983 */ /* 0x000ee20000100800 */
        /* <DEDUP_REMOVED lines=18> */
.L_x_2606:
[----:B------:R-:W-:Y:S04]  /*d040*/  BSSY B0, `(.L_x_2607) ;  /* 0x0000017000007945 */ /* 0x000fe80003800000 */
[----:B------:R-:W-:Y:S05]  /*d050*/  @P0 BRA `(.L_x_2608) ;  /* 0x0000000000540947 */ /* 0x000fea0003800000 */
[----:B012---:R-:W2:Y:S01]  /*d060*/  LDL.LU R48, [R1+0xc] ;  /* 0x00000c0001307983 */ /* 0x007ea20000300800 */
[----:B------:R-:W-:Y:S01]  /*d070*/  MOV R46, UR5 ;  /* 0x00000005002e7c02 */ /* 0x000fe20008000f00 */
[----:B------:R-:W-:Y:S02]  /*d080*/  ULDC.64 UR14, c[0x0][0x288] ;  /* 0x0000a200000e7ab9 */ /* 0x000fe40000000a00 */
[----:B------:R-:W3:Y:S01]  /*d090*/  LDL.LU R47, [R1+0x8] ;  /* 0x00000800012f7983 */ /* 0x000ee20000300800 */
[----:B------:R-:W-:Y:S01]  /*d0a0*/  MOV R49, R7 ;  /* 0x0000000700317202 */ /* 0x000fe20000000f00 */
[----:B--2---:R-:W-:Y:S01]  /*d0b0*/  FFMA.FTZ R46, R48, R46, UR13 ;  /* 0x0000000d302e7e23 */ /* 0x004fe2000801002e */
[----:B------:R-:W-:-:S03]  /*d0c0*/  MOV R48, R4 ;  /* 0x0000000400307202 */ /* 0x000fc60000000f00 */
[----:B------:R-:W-:Y:S01]  /*d0d0*/  FFMA.FTZ R74, R80, R74, -R46 ;  /* 0x0000004a504a7223 */ /* 0x000fe2000001082e */
[----:B------:R-:W-:Y:S01]  /*d0e0*/  MOV R46, UR5 ;  /* 0x00000005002e7c02 */ /* 0x000fe20008000f00 */
[----:B------:R-:W-:-:S04]  /*d0f0*/  IMAD.WIDE.U32 R48, R51, UR14, R48 ;  /* 0x0000000e33307c25 */ /* 0x000fc8000f8e0030 */
[----:B---3--:R-:W-:-:S04]  /*d100*/  FFMA.FTZ R46, R47, R46, UR13 ;  /* 0x0000000d2f2e7e23 */ /* 0x008fc8000801002e */
        /* <DEDUP_REMOVED lines=10> */
.L_x_2608:
[----:B------:R-:W-:Y:S05]  /*d1b0*/  BSYNC B0 ;  /* 0x0000000000007941 */ /* 0x000fea0003800000 */
.L_x_2607:
[----:B------:R-:W-:Y:S05]  /*d1c0*/  @!P5 BRA `(.L_x_2609) ;  /* 0x000000000050d947 */ /* 0x000fea0003800000 */
[----:B0123--:R-:W2:Y:S04]  /*d1d0*/  LDL R46, [R1+0x18] ;  /* 0x00001800012e7983 */ /* 0x00fea80000100800 */
        /* <DEDUP_REMOVED lines=19> */
.L_x_2609:
[----:B------:R-:W-:Y:S04]  /*d310*/  BSSY B0, `(.L_x_2610) ;  /* 0x0000017000007945 */ /* 0x000fe80003800000 */
[----:B------:R-:W-:Y:S05]  /*d320*/  @P2 BRA `(.L_x_2611) ;  /* 0x0000000000542947 */ /* 0x000fea0003800000 */
[----:B0123--:R-:W2:Y:S01]  /*d330*/  LDL.LU R48, [R1+0x18] ;  /* 0x0000180001307983 */ /* 0x00fea20000300800 */
[----:B------:R-:W-:Y:S01]  /*d340*/  MOV R47, UR5 ;  /* 0x00000005002f7c02 */ /* 0x000fe20008000f00 */
[----:B------:R-:W-:Y:S02]  /*d350*/  ULDC.64 UR14, c[0x0][0x288] ;  /* 0x0000a200000e7ab9 */ /* 0x000fe40000000a00 */
[----:B------:R-:W3:Y:S01]  /*d360*/  LDL.LU R46, [R1+0x14] ;  /* 0x00001400012e7983 */ /* 0x000ee20000300800 */
[----:B------:R-:W-:-:S04]  /*d370*/  IMAD R49, R54, UR14, RZ ;  /* 0x0000000e36317c24 */ /* 0x000fc8000f8e02ff */
[----:B------:R-:W-:Y:S02]  /*d380*/  IMAD R49, R53, UR15, R49 ;  /* 0x0000000f35317c24 */ /* 0x000fe4000f8e0231 */
[----:B--2---:R-:W-:Y:S01]  /*d390*/  FFMA.FTZ R47, R48, R47, UR13 ;  /* 0x0000000d302f7e23 */ /* 0x004fe2000801002f */
[----:B------:R-:W-:-:S03]  /*d3a0*/  MOV R48, UR5 ;  /* 0x0000000500307c02 */ /* 0x000fc60008000f00 */
[----:B------:R-:W-:Y:S01]  /*d3b0*/  FFMA.FTZ R76, R80, R76, -R47 ;  /* 0x0000004c504c7223 */ /* 0x000fe2000001082f */
[----:B------:R-:W-:Y:S01]  /*d3c0*/  MOV R47, R7 ;  /* 0x00000007002f7202 */ /* 0x000fe20000000f00 */
[----:B---3--:R-:W-:Y:S01]  /*d3d0*/  FFMA.FTZ R48, R46, R48, UR13 ;  /* 0x0000000d2e307e23 */ /* 0x008fe20008010030 */
[----:B------:R-:W-:-:S03]  /*d3e0*/  MOV R46, R4 ;  /* 0x00000004002e7202 */ /* 0x000fc60000000f00 */
[----:B------:R-:W-:Y:S02]  /*d3f0*/  FFMA.FTZ R77, R81, R77, -R48 ;  /* 0x0000004d514d7223 */ /* 0x000fe40000010830 */
        /* <DEDUP_REMOVED lines=8> */
.L_x_2611:
[----:B------:R-:W-:Y:S05]  /*d480*/  BSYNC B0 ;  /* 0x0000000000007941 */ /* 0x000fea0003800000 */
.L_x_2610:
[----:B------:R0:W5:Y:S04]  /*d490*/  LDL R60, [R1+0x20] ;  /* 0x00002000013c7983 */ /* 0x0001680000100800 */
[----:B------:R0:W5:Y:S01]  /*d4a0*/  LDL R59, [R1+0x1c] ;  /* 0x00001c00013b7983 */ /* 0x0001620000100800 */
[C---:B------:R-:W-:Y:S02]  /*d4b0*/  IADD3 R55, R2.reuse, 0x70, RZ ;  /* 0x0000007002377810 */ /* 0x040fe40007ffe0ff */
[C---:B01234-:R-:W-:Y:S02]  /*d4c0*/  IADD3 R48, R2.reuse, 0x78, RZ ;  /* 0x0000007802307810 */ /* 0x05ffe40007ffe0ff */
[----:B------:R-:W-:Y:S02]  /*d4d0*/  IADD3 R49, R2, 0x80, RZ ;  /* 0x0000008002317810 */ /* 0x000fe40007ffe0ff */
[----:B------:R-:W-:-:S02]  /*d4e0*/  ISETP.GE.U32.AND P6, PT, R3, UR6, PT ;  /* 0x0000000603007c0c */ /* 0x000fc4000bfc6070 */
[----:B------:R-:W-:Y:S02]  /*d4f0*/  ISETP.GE.U32.AND P0, PT, R50, UR6, PT ;  /* 0x0000000632007c0c */ /* 0x000fe4000bf06070 */
[----:B------:R-:W-:Y:S02]  /*d500*/  ISETP.GE.U32.AND P2, PT, R55, UR6, PT ;  /* 0x0000000637007c0c */ /* 0x000fe4000bf46070 */
[----:B------:R-:W-:Y:S02]  /*d510*/  ISETP.GE.U32.AND P3, PT, R48, UR6, PT ;  /* 0x0000000630007c0c */ /* 0x000fe4000bf66070 */
[----:B------:R-:W-:Y:S02]  /*d520*/  ISETP.GE.U32.AND P4, PT, R49, UR6, PT ;  /* 0x0000000631007c0c */ /* 0x000fe4000bf86070 */
[----:B------:R-:W-:Y:S02]  /*d530*/  SHF.R.S32.HI R46, RZ, 0x1f, R3 ;  /* 0x0000001fff2e7819 */ /* 0x000fe40000011403 */
[----:B------:R-:W-:-:S02]  /*d540*/  SHF.R.S32.HI R57, RZ, 0x1f, R50 ;  /* 0x0000001fff397819 */ /* 0x000fc40000011432 */
[----:B------:R-:W-:Y:S02]  /*d550*/  SHF.R.S32.HI R56, RZ, 0x1f, R55 ;  /* 0x0000001fff387819 */ /* 0x000fe40000011437 */
[----:B------:R-:W-:Y:S02]  /*d560*/  SHF.R.S32.HI R54, RZ, 0x1f, R48 ;  /* 0x0000001fff367819 */ /* 0x000fe40000011430 */
[----:B------:R-:W-:Y:S02]  /*d570*/  SHF.R.S32.HI R51, RZ, 0x1f, R49 ;  /* 0x0000001fff337819 */ /* 0x000fe40000011431 */
[----:B------:R-:W-:Y:S02]  /*d580*/  ISETP.GE.AND.EX P6, PT, R46, UR7, PT, P6 ;  /* 0x000000072e007c0c */ /* 0x000fe4000bfc6360 */
[----:B------:R-:W-:Y:S02]  /*d590*/  ISETP.GE.AND.EX P0, PT, R57, UR7, PT, P0 ;  /* 0x0000000739007c0c */ /* 0x000fe4000bf06300 */
[----:B------:R-:W-:-:S02]  /*d5a0*/  ISETP.GE.AND.EX P2, PT, R56, UR7, PT, P2 ;  /* 0x0000000738007c0c */ /* 0x000fc4000bf46320 */
[----:B------:R-:W-:Y:S02]  /*d5b0*/  ISETP.GE.AND.EX P3, PT, R54, UR7, PT, P3 ;  /* 0x0000000736007c0c */ /* 0x000fe4000bf66330 */
[----:B------:R-:W-:Y:S02]  /*d5c0*/  ISETP.GE.AND.EX P4, PT, R51, UR7, PT, P4 ;  /* 0x0000000733007c0c */ /* 0x000fe4000bf86340 */
[C---:B------:R-:W-:Y:S02]  /*d5d0*/  ISETP.GT.U32.OR P6, PT, R0.reuse, 0x1bf, P6 ;  /* 0x000001bf0000780c */ /* 0x040fe400037c4470 */
[C---:B------:R-:W-:Y:S02]  /*d5e0*/  ISETP.GT.U32.OR P0, PT, R0.reuse, 0x1bf, P0 ;  /* 0x000001bf0000780c */ /* 0x040fe40000704470 */
[C---:B------:R-:W-:Y:S02]  /*d5f0*/  ISETP.GT.U32.OR P2, PT, R0.reuse, 0x1bf, P2 ;  /* 0x000001bf0000780c */ /* 0x040fe40001744470 */
[----:B------:R-:W-:-:S02]  /*d600*/  ISETP.GT.U32.OR P3, PT, R0, 0x1bf, P3 ;  /* 0x000001bf0000780c */ /* 0x000fc40001f64470 */
[----:B------:R-:W-:Y:S02]  /*d610*/  ISETP.GT.U32.OR P4, PT, R0, 0x1bf, P4 ;  /* 0x000001bf0000780c */ /* 0x000fe40002784470 */
[C---:B------:R-:W-:Y:S02]  /*d620*/  IADD3 R52, R2.reuse, 0x88, RZ ;  /* 0x0000008802347810 */ /* 0x040fe40007ffe0ff */
[----:B------:R-:W-:Y:S01]  /*d630*/  IADD3 R53, R2, 0x90, RZ ;  /* 0x0000009002357810 */ /* 0x000fe20007ffe0ff */
[----:B------:R-:W-:Y:S08]  /*d640*/  @!P5 BRA `(.L_x_2612) ;  /* 0x000000000048d947 */ /* 0x000ff00003800000 */
        /* <DEDUP_REMOVED lines=18> */
.L_x_2612:
[----:B------:R-:W-:Y:S04]  /*d770*/  BSSY B0, `(.L_x_2613) ;  /* 0x0000015000007945 */ /* 0x000fe80003800000 */
[----:B------:R-:W-:Y:S05]  /*d780*/  @P6 BRA `(.L_x_2614) ;  /* 0x00000000004c6947 */ /* 0x000fea0003800000 */
[----:B------:R-:W-:Y:S01]  /*d790*/  MOV R47, UR5 ;  /* 0x00000005002f7c02 */ /* 0x000fe20008000f00 */
[----:B------:R-:W-:-:S04]  /*d7a0*/  ULDC.64 UR14, c[0x0][0x288] ;  /* 0x0000a200000e7ab9 */ /* 0x000fc80000000a00 */
[----:B-----5:R-:W-:Y:S01]  /*d7b0*/  FFMA.FTZ R47, R60, R47, UR13 ;  /* 0x0000000d3c2f7e23 */ /* 0x020fe2000801002f */
[----:B------:R-:W-:-:S03]  /*d7c0*/  IMAD R60, R46, UR14, RZ ;  /* 0x0000000e2e3c7c24 */ /* 0x000fc6000f8e02ff */
[----:B------:R-:W-:Y:S01]  /*d7d0*/  FFMA.FTZ R58, R80, R10, -R47 ;  /* 0x0000000a503a7223 */ /* 0x000fe2000001082f */
[----:B------:R-:W-:Y:S01]  /*d7e0*/  MOV R10, UR5 ;  /* 0x00000005000a7c02 */ /* 0x000fe20008000f00 */
[----:B------:R-:W-:-:S04]  /*d7f0*/  IMAD R60, R3, UR15, R60 ;  /* 0x0000000f033c7c24 */ /* 0x000fc8000f8e023c */
[----:B------:R-:W-:-:S04]  /*d800*/  FFMA.FTZ R10, R59, R10, UR13 ;  /* 0x0000000d3b0a7e23 */ /* 0x000fc8000801000a */
[----:B------:R-:W-:Y:S01]  /*d810*/  FFMA.FTZ R59, R81, R11, -R10 ;  /* 0x0000000b513b7223 */ /* 0x000fe2000001080a */
[----:B------:R-:W-:Y:S02]  /*d820*/  MOV R10, R4 ;  /* 0x00000004000a7202 */ /* 0x000fe40000000f00 */
[----:B------:R-:W-:-:S03]  /*d830*/  MOV R11, R7 ;  /* 0x00000007000b7202 */ /* 0x000fc60000000f00 */
        /* <DEDUP_REMOVED lines=8> */
.L_x_2614:
[----:B------:R-:W-:Y:S05]  /*d8c0*/  BSYNC B0 ;  /* 0x0000000000007941 */ /* 0x000fea0003800000 */
.L_x_2613:
        /* <DEDUP_REMOVED lines=21> */
.L_x_2615:
[----:B------:R-:W-:Y:S04]  /*da20*/  BSSY B0, `(.L_x_2616) ;  /* 0x0000017000007945 */ /* 0x000fe80003800000 */
[----:B------:R-:W-:Y:S05]  /*da30*/  @P0 BRA `(.L_x_2617) ;  /* 0x0000000000540947 */ /* 0x000fea0003800000 */
[----:B0-----:R-:W2:Y:S01]  /*da40*/  LDL.LU R11, [R1+0x30] ;  /* 0x00003000010b7983 */ /* 0x001ea20000300800 */
[----:B------:R-:W-:-:S03]  /*da50*/  ULDC.64 UR14, c[0x0][0x288] ;  /* 0x0000a200000e7ab9 */ /* 0x000fc60000000a00 */
[----:B------:R-:W3:Y:S01]  /*da60*/  LDL.LU R10, [R1+0x2c] ;  /* 0x00002c00010a7983 */ /* 0x000ee20000300800 */
[----:B------:R-:W-:Y:S01]  /*da70*/  MOV R3, UR5 ;  /* 0x0000000500037c02 */ /* 0x000fe20008000f00 */
[----:B------:R-:W-:Y:S01]  /*da80*/  IMAD R47, R57, UR14, RZ ;  /* 0x0000000e392f7c24 */ /* 0x000fe2000f8e02ff */
[----:B------:R-:W-:-:S03]  /*da90*/  MOV R46, UR5 ;  /* 0x00000005002e7c02 */ /* 0x000fc60008000f00 */
[----:B------:R-:W-:Y:S02]  /*daa0*/  IMAD R47, R50, UR15, R47 ;  /* 0x0000000f322f7c24 */ /* 0x000fe4000f8e022f */
[----:B--2---:R-:W-:Y:S01]  /*dab0*/  FFMA.FTZ R3, R11, R3, UR13 ;  /* 0x0000000d0b037e23 */ /* 0x004fe20008010003 */
[----:B------:R-:W-:Y:S01]  /*dac0*/  MOV R11, R7 ;  /* 0x00000007000b7202 */ /* 0x000fe20000000f00 */
[----:B---3--:R-:W-:Y:S01]  /*dad0*/  FFMA.FTZ R46, R10, R46, UR13 ;  /* 0x0000000d0a2e7e23 */ /* 0x008fe2000801002e */
[----:B------:R-:W-:Y:S01]  /*dae0*/  MOV R10, R4 ;  /* 0x00000004000a7202 */ /* 0x000fe20000000f00 */
[----:B------:R-:W-:Y:S02]  /*daf0*/  FFMA.FTZ R3, R80, R12, -R3 ;  /* 0x0000000c50037223 */ /* 0x000fe40000010803 */
        /* <DEDUP_REMOVED lines=9> */
.L_x_2617:
[----:B------:R-:W-:Y:S05]  /*db90*/  BSYNC B0 ;  /* 0x0000000000007941 */ /* 0x000fea0003800000 */
.L_x_2616:
[----:B------:R-:W-:Y:S05]  /*dba0*/  @!P5 BRA `(.L_x_2618) ;  /* 0x000000000050d947 */ /* 0x000fea0003800000 */
[----:B------:R-:W2:Y:S04]  /*dbb0*/  LDL R3, [R1+0x28] ;  /* 0x0000280001037983 */ /* 0x000ea80000100800 */
[----:B01----:R-:W3:Y:S01]  /*dbc0*/  LDL R10, [R1+0x24] ;  /* 0x00002400010a7983 */ /* 0x003ee20000100800 */
[----:B--2---:R-:W-:Y:S01]  /*dbd0*/  FFMA.FTZ R3, R3, R80, R82 ;  /* 0x0000005003037223 */ /* 0x004fe20000010052 */
[----:B---3--:R-:W-:-:S03]  /*dbe0*/  FFMA.FTZ R10, R10, R81, R83 ;  /* 0x000000510a0a7223 */ /* 0x008fc60000010053 */
        /* <DEDUP_REMOVED lines=16> */
.L_x_2618:
[----:B------:R-:W-:Y:S04]  /*dcf0*/  BSSY B0, `(.L_x_2619) ;  /* 0x0000017000007945 */ /* 0x000fe80003800000 */
[----:B------:R-:W-:Y:S05]  /*dd00*/  @P2 BRA `(.L_x_2620) ;  /* 0x0000000000542947 */ /* 0x000fea0003800000 */
[----:B01----:R-:W2:Y:S01]  /*dd10*/  LDL.LU R11, [R1+0x28] ;  /* 0x00002800010b7983 */ /* 0x003ea20000300800 */
[----:B------:R-:W-:Y:S01]  /*dd20*/  MOV R3, UR5 ;  /* 0x0000000500037c02 */ /* 0x000fe20008000f00 */
[----:B------:R-:W-:Y:S02]  /*dd30*/  ULDC.64 UR14, c[0x0][0x288] ;  /* 0x0000a200000e7ab9 */ /* 0x000fe40000000a00 */
[----:B------:R-:W3:Y:S01]  /*dd40*/  LDL.LU R10, [R1+0x24] ;  /* 0x00002400010a7983 */ /* 0x000ee20000300800 */
[----:B------:R-:W-:Y:S01]  /*dd50*/  MOV R12, UR5 ;  /* 0x00000005000c7c02 */ /* 0x000fe20008000f00 */
[----:B------:R-:W-:Y:S02]  /*dd60*/  IMAD R56, R56, UR14, RZ ;  /* 0x0000000e38387c24 */ /* 0x000fe4000f8e02ff */
[----:B--2---:R-:W-:Y:S01]  /*dd70*/  FFMA.FTZ R3, R11, R3, UR13 ;  /* 0x0000000d0b037e23 */ /* 0x004fe20008010003 */
[----:B------:R-:W-:Y:S01]  /*dd80*/  MOV R11, R7 ;  /* 0x00000007000b7202 */ /* 0x000fe20000000f00 */
[----:B---3--:R-:W-:Y:S01]  /*dd90*/  FFMA.FTZ R12, R10, R12, UR13 ;  /* 0x0000000d0a0c7e23 */ /* 0x008fe2000801000c */
[----:B------:R-:W-:Y:S01]  /*dda0*/  MOV R10, R4 ;  /* 0x00000004000a7202 */ /* 0x000fe20000000f00 */
[----:B------:R-:W-:-:S02]  /*ddb0*/  FFMA.FTZ R14, R80, R14, -R3 ;  /* 0x0000000e500e7223 */ /* 0x000fc40000010803 */
[----:B------:R-:W-:Y:S02]  /*ddc0*/  FFMA.FTZ R15, R81, R15, -R12 ;  /* 0x0000000f510f7223 */ /* 0x000fe4000001080c */
[----:B------:R-:W-:-:S04]  /*ddd0*/  IMAD.WIDE.U32 R10, R55, UR14, R10 ;  /* 0x0000000e370a7c25 */ /* 0x000fc8000f8e000a */
[----:B------:R-:W-:Y:S01]  /*dde0*/  FMUL.FTZ R14, R14, UR26 ;  /* 0x0000001a0e0e7c20 */ /* 0x000fe20008410000 */
[----:B------:R-:W-:Y:S01]  /*ddf0*/  FMUL.FTZ R15, R15, UR26 ;  /* 0x0000001a0f0f7c20 */ /* 0x000fe20008410000 */
[----:B------:R-:W-:Y:S01]  /*de00*/  IMAD R55, R55, UR15, R56 ;  /* 0x0000000f37377c24 */ /* 0x000fe2000f8e0238 */
[----:B------:R-:W-:Y:S02]  /*de10*/  ULDC.64 UR14, c[0x0][0x210] ;  /* 0x00008400000e7ab9 */ /* 0x000fe40000000a00 */
[----:B------:R-:W-:Y:S02]  /*de20*/  LEA R12, P0, R10, UR14, 0x2 ;  /* 0x0000000e0a0c7c11 */ /* 0x000fe4000f8010ff */
[----:B------:R-:W-:-:S04]  /*de30*/  IADD3 R55, R11, R55, RZ ;  /* 0x000000370b377210 */ /* 0x000fc80007ffe0ff */
[----:B------:R-:W-:-:S05]  /*de40*/  LEA.HI.X R13, R10, UR15, R55, 0x2, P0 ;  /* 0x0000000f0a0d7c11 */ /* 0x000fca00080f1437 */
[----:B------:R2:W-:Y:S02]  /*de50*/  STG.E.64 desc[UR22][R12.64], R14 ;  /* 0x0000000e0c007986 */ /* 0x0005e4000c101b16 */
.L_x_2620:
[----:B------:R-:W-:Y:S05]  /*de60*/  BSYNC B0 ;  /* 0x0000000000007941 */ /* 0x000fea0003800000 */
.L_x_2619:
[----:B------:R-:W-:Y:S05]  /*de70*/  @!P5 BRA `(.L_x_2621) ;  /* 0x00000000004cd947 */ /* 0x000fea0003800000 */
[----:B------:R-:W3:Y:S01]  /*de80*/  LDL R3, [R1+0x10] ;  /* 0x0000100001037983 */ /* 0x000ee20000100800 */
[----:B01----:R-:W-:-:S04]  /*de90*/  FFMA.FTZ R10, R123, R81, R83 ;  /* 0x000000517b0a7223 */ /* 0x003fc80000010053 */
[----:B--2---:R-:W-:-:S06]  /*dea0*/  FMUL.FTZ R14, R10, -1.4426950216293334961 ;  /* 0xbfb8aa3b0a0e7820 */ /* 0x004fcc0000410000 */
        /* <DEDUP_REMOVED lines=16> */
.L_x_2621:
[----:B------:R-:W-:Y:S04]  /*dfb0*/  BSSY B0, `(.L_x_2622) ;  /* 0x0000016000007945 */ /* 0x000fe80003800000 */
[----:B------:R-:W-:Y:S05]  /*dfc0*/  @P3 BRA `(.L_x_2623) ;  /* 0x0000000000503947 */ /* 0x000fea0003800000 */
[----:B01----:R-:W3:Y:S01]  /*dfd0*/  LDL.LU R10, [R1+0x10] ;  /* 0x00001000010a7983 */ /* 0x003ee20000300800 */
[----:B------:R-:W-:Y:S01]  /*dfe0*/  MOV R3, UR5 ;  /* 0x0000000500037c02 */ /* 0x000fe20008000f00 */
[----:B------:R-:W-:Y:S01]  /*dff0*/  ULDC.64 UR14, c[0x0][0x288] ;  /* 0x0000a200000e7ab9 */ /* 0x000fe20000000a00 */
[----:B------:R-:W-:Y:S01]  /*e000*/  MOV R11, R7 ;  /* 0x00000007000b7202 */ /* 0x000fe20000000f00 */
[----:B--2---:R-:W-:Y:S01]  /*e010*/  IMAD R13, R54, UR14, RZ ;  /* 0x0000000e360d7c24 */ /* 0x004fe2000f8e02ff */
[----:B------:R-:W-:-:S03]  /*e020*/  MOV R14, UR5 ;  /* 0x00000005000e7c02 */ /* 0x000fc60008000f00 */
[----:B------:R-:W-:Y:S02]  /*e030*/  IMAD R13, R48, UR15, R13 ;  /* 0x0000000f300d7c24 */ /* 0x000fe4000f8e020d */
[----:B------:R-:W-:-:S04]  /*e040*/  FFMA.FTZ R14, R123, R14, UR13 ;  /* 0x0000000d7b0e7e23 */ /* 0x000fc8000801000e */
[----:B------:R-:W-:-:S04]  /*e050*/  FFMA.FTZ R15, R81, R17, -R14 ;  /* 0x00000011510f7223 */ /* 0x000fc8000001080e */
[----:B------:R-:W-:Y:S01]  /*e060*/  FMUL.FTZ R15, R15, UR26 ;  /* 0x0000001a0f0f7c20 */ /* 0x000fe20008410000 */
[----:B---3--:R-:W-:Y:S01]  /*e070*/  FFMA.FTZ R3, R10, R3, UR13 ;  /* 0x0000000d0a037e23 */ /* 0x008fe20008010003 */
[----:B------:R-:W-:-:S03]  /*e080*/  MOV R10, R4 ;  /* 0x00000004000a7202 */ /* 0x000fc60000000f00 */
[----:B------:R-:W-:Y:S02]  /*e090*/  FFMA.FTZ R3, R80, R16, -R3 ;  /* 0x0000001050037223 */ /* 0x000fe40000010803 */
[----:B------:R-:W-:Y:S01]  /*e0a0*/  IMAD.WIDE.U32 R10, R48, UR14, R10 ;  /* 0x0000000e300a7c25 */ /* 0x000fe2000f8e000a */
[----:B------:R-:W-:-:S03]  /*e0b0*/  ULDC.64 UR14, c[0x0][0x210] ;  /* 0x00008400000e7ab9 */ /* 0x000fc60000000a00 */
[----:B------:R-:W-:Y:S01]  /*e0c0*/  FMUL.FTZ R14, R3, UR26 ;  /* 0x0000001a030e7c20 */ /* 0x000fe20008410000 */
[----:B------:R-:W-:Y:S02]  /*e0d0*/  LEA R12, P0, R10, UR14, 0x2 ;  /* 0x0000000e0a0c7c11 */ /* 0x000fe4000f8010ff */
[----:B------:R-:W-:-:S04]  /*e0e0*/  IADD3 R13, R11, R13, RZ ;  /* 0x0000000d0b0d7210 */ /* 0x000fc80007ffe0ff */
[----:B------:R-:W-:-:S05]  /*e0f0*/  LEA.HI.X R13, R10, UR15, R13, 0x2, P0 ;  /* 0x0000000f0a0d7c11 */ /* 0x000fca00080f140d */
[----:B------:R3:W-:Y:S02]  /*e100*/  STG.E.64 desc[UR22][R12.64], R14 ;  /* 0x0000000e0c007986 */ /* 0x0007e4000c101b16 */
.L_x_2623:
[----:B------:R-:W-:Y:S05]  /*e110*/  BSYNC B0 ;  /* 0x0000000000007941 */ /* 0x000fea0003800000 */
.L_x_2622:
[----:B------:R-:W-:Y:S05]  /*e120*/  @!P5 BRA `(.L_x_2624) ;  /* 0x000000000048d947 */ /* 0x000fea0003800000 */
[----:B------:R-:W-:Y:S01]  /*e130*/  FFMA.FTZ R3, R118, R80, R82 ;  /* 0x0000005076037223 */ /* 0x000fe20000010052 */
[----:B01----:R-:W-:-:S03]  /*e140*/  FFMA.FTZ R10, R116, R81, R83 ;  /* 0x00000051740a7223 */ /* 0x003fc60000010053 */
[----:B------:R-:W-:Y:S01]  /*e150*/  FMUL.FTZ R11, R3, -1.4426950216293334961 ;  /* 0xbfb8aa3b030b7820 */ /* 0x000fe20000410000 */
[----:B--23--:R-:W-:-:S05]  /*e160*/  FMUL.FTZ R14, R10, -1.4426950216293334961 ;  /* 0xbfb8aa3b0a0e7820 */ /* 0x00cfca0000410000 */
        /* <DEDUP_REMOVED lines=14> */
.L_x_2624:
[----:B------:R-:W-:Y:S04]  /*e250*/  BSSY B0, `(.L_x_2625) ;  /* 0x0000015000007945 */ /* 0x000fe80003800000 */
[----:B------:R-:W-:Y:S05]  /*e260*/  @P4 BRA `(.L_x_2626) ;  /* 0x00000000004c4947 */ /* 0x000fea0003800000 */
[----:B------:R-:W-:Y:S01]  /*e270*/  ULDC.64 UR14, c[0x0][0x288] ;  /* 0x0000a200000e7ab9 */ /* 0x000fe20000000a00 */
[----:B01----:R-:W-:Y:S01]  /*e280*/  MOV R10, R4 ;  /* 0x00000004000a7202 */ /* 0x003fe20000000f00 */
[----:B--23--:R-:W-:Y:S01]  /*e290*/  IMAD R12, R51, UR14, RZ ;  /* 0x0000000e330c7c24 */ /* 0x00cfe2000f8e02ff */
[----:B------:R-:W-:Y:S02]  /*e2a0*/  MOV R11, R7 ;  /* 0x00000007000b7202 */ /* 0x000fe40000000f00 */
[----:B------:R-:W-:Y:S02]  /*e2b0*/  MOV R3, UR5 ;  /* 0x0000000500037c02 */ /* 0x000fe40008000f00 */
[----:B------:R-:W-:Y:S01]  /*e2c0*/  MOV R13, UR5 ;  /* 0x00000005000d7c02 */ /* 0x000fe20008000f00 */
[----:B------:R-:W-:-:S04]  /*e2d0*/  IMAD.WIDE.U32 R10, R49, UR14, R10 ;  /* 0x0000000e310a7c25 */ /* 0x000fc8000f8e000a */
[----:B------:R-:W-:Y:S01]  /*e2e0*/  FFMA.FTZ R3, R118, R3, UR13 ;  /* 0x0000000d76037e23 */ /* 0x000fe20008010003 */
[----:B------:R-:W-:Y:S02]  /*e2f0*/  IMAD R49, R49, UR15, R12 ;  /* 0x0000000f31317c24 */ /* 0x000fe4000f8e020c */
[----:B------:R-:W-:Y:S01]  /*e300*/  FFMA.FTZ R116, R116, R13, UR13 ;  /* 0x0000000d74747e23 */ /* 0x000fe2000801000d */
[----:B------:R-:W-:Y:S01]  /*e310*/  ULDC.64 UR14, c[0x0][0x210] ;  /* 0x00008400000e7ab9 */ /* 0x000fe20000000a00 */
[----:B------:R-:W-:Y:S01]  /*e320*/  FFMA.FTZ R3, R80, R18, -R3 ;  /* 0x0000001250037223 */ /* 0x000fe20000010803 */
[C---:B------:R-:W-:Y:S01]  /*e330*/  LEA R12, P0, R10.reuse, UR14, 0x2 ;  /* 0x0000000e0a0c7c11 */ /* 0x040fe2000f8010ff */
[----:B------:R-:W-:Y:S01]  /*e340*/  FFMA.FTZ R15, R81, R19, -R116 ;  /* 0x00000013510f7223 */ /* 0x000fe20000010874 */
[----:B------:R-:W-:Y:S01]  /*e350*/  IADD3 R49, R11, R49, RZ ;  /* 0x000000310b317210 */ /* 0x000fe20007ffe0ff */
[----:B------:R-:W-:Y:S02]  /*e360*/  FMUL.FTZ R14, R3, UR26 ;  /* 0x0000001a030e7c20 */ /* 0x000fe40008410000 */
[----:B------:R-:W-:Y:S01]  /*e370*/  FMUL.FTZ R15, R15, UR26 ;  /* 0x0000001a0f0f7c20 */ /* 0x000fe20008410000 */
[----:B------:R-:W-:-:S05]  /*e380*/  LEA.HI.X R13, R10, UR15, R49, 0x2, P0 ;  /* 0x0000000f0a0d7c11 */ /* 0x000fca00080f1431 */
[----:B------:R4:W-:Y:S02]  /*e390*/  STG.E.64 desc[UR22][R12.64], R14 ;  /* 0x0000000e0c007986 */ /* 0x0009e4000c101b16 */
.L_x_2626:
[----:B------:R-:W-:Y:S05]  /*e3a0*/  BSYNC B0 ;  /* 0x0000000000007941 */ /* 0x000fea0003800000 */
.L_x_2625:
[C---:B0-----:R-:W-:Y:S02]  /*e3b0*/  IADD3 R47, R2.reuse, 0x98, RZ ;  /* 0x00000098022f7810 */ /* 0x041fe40007ffe0ff */
[C---:B------:R-:W-:Y:S02]  /*e3c0*/  IADD3 R19, R2.reuse, 0xa0, RZ ;  /* 0x000000a002137810 */ /* 0x040fe40007ffe0ff */
[----:B------:R-:W-:Y:S02]  /*e3d0*/  IADD3 R3, R2, 0xa8, RZ ;  /* 0x000000a802037810 */ /* 0x000fe40007ffe0ff */
        /* <DEDUP_REMOVED lines=19> */
[----:B------:R-:W-:Y:S02]  /*e510*/  ISETP.GT.U32.OR P4, PT, R0, 0x1bf, P4 ;  /* 0x000001bf0000780c */ /* 0x000fe40002784470 */
[----:B------:R-:W-:-:S02]  /*e520*/  IADD3 R17, R2, 0xb0, RZ ;  /* 0x000000b002117810 */ /* 0x000fc40007ffe0ff */
[----:B------:R-:W-:Y:S01]  /*e530*/  IADD3 R18, R2, 0xb8, RZ ;  /* 0x000000b802127810 */ /* 0x000fe20007ffe0ff */
[----:B------:R-:W-:Y:S08]  /*e540*/  @!P5 BRA `(.L_x_2627) ;  /* 0x000000000048d947 */ /* 0x000ff00003800000 */
[----:B-1----:R-:W-:Y:S01]  /*e550*/  FFMA.FTZ R10, R115, R80, R82 ;  /* 0x00000050730a7223 */ /* 0x002fe20000010052 */
[----:B------:R-:W-:-:S03]  /*e560*/  FFMA.FTZ R11, R114, R81, R83 ;  /* 0x00000051720b7223 */ /* 0x000fc60000010053 */
[----:B--234-:R-:W-:Y:S01]  /*e570*/  FMUL.FTZ R12, R10, -1.4426950216293334961 ;  /* 0xbfb8aa3b0a0c7820 */ /* 0x01cfe20000410000 */
        /* <DEDUP_REMOVED lines=15> */
.L_x_2627:
[----:B------:R-:W-:Y:S04]  /*e670*/  BSSY B0, `(.L_x_2628) ;  /* 0x0000015000007945 */ /* 0x000fe80003800000 */
[----:B------:R-:W-:Y:S05]  /*e680*/  @P6 BRA `(.L_x_2629) ;  /* 0x00000000004c6947 */ /* 0x000fea0003800000 */
[----:B-1----:R-:W-:Y:S01]  /*e690*/  MOV R10, UR5 ;  /* 0x00000005000a7c02 */ /* 0x002fe20008000f00 */
[----:B------:R-:W-:Y:S01]  /*e6a0*/  ULDC.64 UR14, c[0x0][0x288] ;  /* 0x0000a200000e7ab9 */ /* 0x000fe20000000a00 */
[----:B------:R-:W-:Y:S01]  /*e6b0*/  MOV R11, R7 ;  /* 0x00000007000b7202 */ /* 0x000fe20000000f00 */
[----:B--234-:R-:W-:Y:S01]  /*e6c0*/  IMAD R13, R55, UR14, RZ ;  /* 0x0000000e370d7c24 */ /* 0x01cfe2000f8e02ff */
[----:B------:R-:W-:Y:S01]  /*e6d0*/  MOV R15, UR5 ;  /* 0x00000005000f7c02 */ /* 0x000fe20008000f00 */
[----:B------:R-:W-:Y:S01]  /*e6e0*/  FFMA.FTZ R115, R115, R10, UR13 ;  /* 0x0000000d73737e23 */ /* 0x000fe2000801000a */
[----:B------:R-:W-:Y:S01]  /*e6f0*/  MOV R10, R4 ;  /* 0x00000004000a7202 */ /* 0x000fe20000000f00 */
[----:B------:R-:W-:Y:S02]  /*e700*/  IMAD R13, R52, UR15, R13 ;  /* 0x0000000f340d7c24 */ /* 0x000fe4000f8e020d */
[----:B------:R-:W-:Y:S01]  /*e710*/  FFMA.FTZ R114, R114, R15, UR13 ;  /* 0x0000000d72727e23 */ /* 0x000fe2000801000f */
[----:B------:R-:W-:Y:S01]  /*e720*/  FFMA.FTZ R14, R80, R20, -R115 ;  /* 0x00000014500e7223 */ /* 0x000fe20000010873 */
[----:B------:R-:W-:Y:S01]  /*e730*/  IMAD.WIDE.U32 R10, R52, UR14, R10 ;  /* 0x0000000e340a7c25 */ /* 0x000fe2000f8e000a */
[----:B------:R-:W-:-:S03]  /*e740*/  ULDC.64 UR14, c[0x0][0x210] ;  /* 0x00008400000e7ab9 */ /* 0x000fc60000000a00 */
[----:B------:R-:W-:Y:S01]  /*e750*/  FFMA.FTZ R15, R81, R21, -R114 ;  /* 0x00000015510f7223 */ /* 0x000fe20000010872 */
[----:B------:R-:W-:Y:S01]  /*e760*/  FMUL.FTZ R14, R14, UR26 ;  /* 0x0000001a0e0e7c20 */ /* 0x000fe20008410000 */
[----:B------:R-:W-:Y:S02]  /*e770*/  LEA R12, P6, R10, UR14, 0x2 ;  /* 0x0000000e0a0c7c11 */ /* 0x000fe4000f8c10ff */
[----:B------:R-:W-:Y:S01]  /*e780*/  FMUL.FTZ R15, R15, UR26 ;  /* 0x0000001a0f0f7c20 */ /* 0x000fe20008410000 */
[----:B------:R-:W-:-:S04]  /*e790*/  IADD3 R13, R11, R13, RZ ;  /* 0x0000000d0b0d7210 */ /* 0x000fc80007ffe0ff */
[----:B------:R-:W-:-:S05]  /*e7a0*/  LEA.HI.X R13, R10, UR15, R13, 0x2, P6 ;  /* 0x0000000f0a0d7c11 */ /* 0x000fca000b0f140d */
[----:B------:R0:W-:Y:S02]  /*e7b0*/  STG.E.64 desc[UR22][R12.64], R14 ;  /* 0x0000000e0c007986 */ /* 0x0001e4000c101b16 */
.L_x_2629:
[----:B------:R-:W-:Y:S05]  /*e7c0*/  BSYNC B0 ;  /* 0x0000000000007941 */ /* 0x000fea0003800000 */
.L_x_2628:
[----:B------:R-:W-:Y:S05]  /*e7d0*/  @!P5 BRA `(.L_x_2630) ;  /* 0x000000000048d947 */ /* 0x000fea0003800000 */
[----:B-1----:R-:W-:Y:S01]  /*e7e0*/  FFMA.FTZ R10, R113, R80, R82 ;  /* 0x00000050710a7223 */ /* 0x002fe20000010052 */
[----:B------:R-:W-:-:S03]  /*e7f0*/  FFMA.FTZ R11, R112, R81, R83 ;  /* 0x00000051700b7223 */ /* 0x000fc60000010053 */
[----:B0-234-:R-:W-:Y:S01]  /*e800*/  FMUL.FTZ R12, R10, -1.4426950216293334961 ;  /* 0xbfb8aa3b0a0c7820 */ /* 0x01dfe20000410000 */
        /* <DEDUP_REMOVED lines=15> */
.L_x_2630:
[----:B------:R-:W-:Y:S04]  /*e900*/  BSSY B0, `(.L_x_2631) ;  /* 0x0000015000007945 */ /* 0x000fe80003800000 */
[----:B------:R-:W-:Y:S05]  /*e910*/  @P0 BRA `(.L_x_2632) ;  /* 0x00000000004c0947 */ /* 0x000fea0003800000 */
[----:B-1----:R-:W-:Y:S01]  /*e920*/  MOV R10, UR5 ;  /* 0x00000005000a7c02 */ /* 0x002fe20008000f00 */
[----:B------:R-:W-:Y:S01]  /*e930*/  ULDC.64 UR14, c[0x0][0x288] ;  /* 0x0000a200000e7ab9 */ /* 0x000fe20000000a00 */
[----:B------:R-:W-:Y:S01]  /*e940*/  MOV R11, R7 ;  /* 0x00000007000b7202 */ /* 0x000fe20000000f00 */
[----:B0-234-:R-:W-:Y:S01]  /*e950*/  IMAD R12, R49, UR14, RZ ;  /* 0x0000000e310c7c24 */ /* 0x01dfe2000f8e02ff */
[----:B------:R-:W-:Y:S01]  /*e960*/  MOV R13, UR5 ;  /* 0x00000005000d7c02 */ /* 0x000fe20008000f00 */
[----:B------:R-:W-:Y:S01]  /*e970*/  FFMA.FTZ R113, R113, R10, UR13 ;  /* 0x0000000d71717e23 */ /* 0x000fe2000801000a */
[----:B------:R-:W-:-:S03]  /*e980*/  MOV R10, R4 ;  /* 0x00000004000a7202 */ /* 0x000fc60000000f00 */
[----:B------:R-:W-:Y:S01]  /*e990*/  FFMA.FTZ R112, R112, R13, UR13 ;  /* 0x0000000d70707e23 */ /* 0x000fe2000801000d */
[----:B------:R-:W-:Y:S01]  /*e9a0*/  FFMA.FTZ R14, R80, R22, -R113 ;  /* 0x00000016500e7223 */ /* 0x000fe20000010871 */
[----:B------:R-:W-:-:S04]  /*e9b0*/  IMAD.WIDE.U32 R10, R53, UR14, R10 ;  /* 0x0000000e350a7c25 */ /* 0x000fc8000f8e000a */
[----:B------:R-:W-:Y:S01]  /*e9c0*/  FFMA.FTZ R15, R81, R23, -R112 ;  /* 0x00000017510f7223 */ /* 0x000fe20000010870 */
[----:B------:R-:W-:Y:S01]  /*e9d0*/  FMUL.FTZ R14, R14, UR26 ;  /* 0x0000001a0e0e7c20 */ /* 0x000fe20008410000 */
[----:B------:R-:W-:Y:S01]  /*e9e0*/  IMAD R53, R53, UR15, R12 ;  /* 0x0000000f35357c24 */ /* 0x000fe2000f8e020c */
[----:B------:R-:W-:Y:S01]  /*e9f0*/  ULDC.64 UR14, c[0x0][0x210] ;  /* 0x00008400000e7ab9 */ /* 0x000fe20000000a00 */
[----:B------:R-:W-:Y:S01]  /*ea00*/  FMUL.FTZ R15, R15, UR26 ;  /* 0x0000001a0f0f7c20 */ /* 0x000fe20008410000 */
[----:B------:R-:W-:Y:S02]  /*ea10*/  LEA R12, P0, R10, UR14, 0x2 ;  /* 0x0000000e0a0c7c11 */ /* 0x000fe4000f8010ff */
[----:B------:R-:W-:-:S04]  /*ea20*/  IADD3 R53, R11, R53, RZ ;  /* 0x000000350b357210 */ /* 0x000fc80007ffe0ff */
[----:B------:R-:W-:-:S05]  /*ea30*/  LEA.HI.X R13, R10, UR15, R53, 0x2, P0 ;  /* 0x0000000f0a0d7c11 */ /* 0x000fca00080f1435 */
[----:B------:R0:W-:Y:S02]  /*ea40*/  STG.E.64 desc[UR22][R12.64], R14 ;  /* 0x0000000e0c007986 */ /* 0x0001e4000c101b16 */
.L_x_2632:
[----:B------:R-:W-:Y:S05]  /*ea50*/  BSYNC B0 ;  /* 0x0000000000007941 */ /* 0x000fea0003800000 */
.L_x_2631:
        /* <DEDUP_REMOVED lines=19> */
.L_x_2633:
[----:B------:R-:W-:Y:S04]  /*eb90*/  BSSY B0, `(.L_x_2634) ;  /* 0x0000015000007945 */ /* 0x000fe80003800000 */
[----:B------:R-:W-:Y:S05]  /*eba0*/  @P2 BRA `(.L_x_2635) ;  /* 0x00000000004c2947 */ /* 0x000fea0003800000 */
[----:B-1----:R-:W-:Y:S01]  /*ebb0*/  MOV R10, UR5 ;  /* 0x00000005000a7c02 */ /* 0x002fe20008000f00 */
[----:B------:R-:W-:Y:S01]  /*ebc0*/  ULDC.64 UR14, c[0x0][0x288] ;  /* 0x0000a200000e7ab9 */ /* 0x000fe20000000a00 */
[----:B------:R-:W-:Y:S01]  /*ebd0*/  MOV R11, R7 ;  /* 0x00000007000b7202 */ /* 0x000fe20000000f00 */
[----:B------:R-:W-:Y:S01]  /*ebe0*/  IMAD R48, R48, UR14, RZ ;  /* 0x0000000e30307c24 */ /* 0x000fe2000f8e02ff */
[----:B0-234-:R-:W-:Y:S01]  /*ebf0*/  MOV R13, UR5 ;  /* 0x00000005000d7c02 */ /* 0x01dfe20008000f00 */
        /* <DEDUP_REMOVED lines=14> */
.L_x_2635:
[----:B------:R-:W-:Y:S05]  /*ece0*/  BSYNC B0 ;  /* 0x0000000000007941 */ /* 0x000fea0003800000 */
.L_x_2634:
        /* <DEDUP_REMOVED lines=19> */
.L_x_2636:
        /* <DEDUP_REMOVED lines=21> */
.L_x_2638:
[----:B------:R-:W-:Y:S05]  /*ef70*/  BSYNC B0 ;  /* 0x0000000000007941 */ /* 0x000fea0003800000 */
.L_x_2637:
[----:B------:R-:W-:Y:S05]  /*ef80*/  @!P5 BRA `(.L_x_2639) ;  /* 0x000000000048d947 */ /* 0x000fea0003800000 */
[----:B0-----:R-:W-:Y:S01]  /*ef90*/  FFMA.FTZ R8, R107, R80, R82 ;  /* 0x000000506b087223 */ /* 0x001fe20000010052 */
[----:B------:R-:W-:-:S03]  /*efa0*/  FFMA.FTZ R9, R106, R81, R83 ;  /* 0x000000516a097223 */ /* 0x000fc60000010053 */
[----:B-1----:R-:W-:Y:S01]  /*efb0*/  FMUL.FTZ R10, R8, -1.4426950216293334961 ;  /* 0xbfb8aa3b080a7820 */ /* 0x002fe20000410000 */
[----:B--234-:R-:W-:-:S05]  /*efc0*/  FMUL.FTZ R12, R9, -1.4426950216293334961 ;  /* 0xbfb8aa3b090c7820 */ /* 0x01cfca0000410000 */
        /* <DEDUP_REMOVED lines=14> */
.L_x_2639:
[----:B------:R-:W-:Y:S04]  /*f0b0*/  BSSY B0, `(.L_x_2640) ;  /* 0x0000015000007945 */ /* 0x000fe80003800000 */
[----:B------:R-:W-:Y:S05]  /*f0c0*/  @P4 BRA `(.L_x_2641) ;  /* 0x00000000004c4947 */ /* 0x000fea0003800000 */
[----:B0-----:R-:W-:Y:S01]  /*f0d0*/  MOV R8, UR5 ;  /* 0x0000000500087c02 */ /* 0x001fe20008000f00 */
[----:B------:R-:W-:Y:S01]  /*f0e0*/  ULDC.64 UR14, c[0x0][0x288] ;  /* 0x0000a200000e7ab9 */ /* 0x000fe20000000a00 */
[----:B------:R-:W-:Y:S01]  /*f0f0*/  MOV R9, R7 ;  /* 0x0000000700097202 */ /* 0x000fe20000000f00 */
[----:B------:R-:W-:Y:S01]  /*f100*/  IMAD R16, R16, UR14, RZ ;  /* 0x0000000e10107c24 */ /* 0x000fe2000f8e02ff */
[----:B-1----:R-:W-:Y:S01]  /*f110*/  MOV R11, UR5 ;  /* 0x00000005000b7c02 */ /* 0x002fe20008000f00 */
[----:B------:R-:W-:Y:S01]  /*f120*/  FFMA.FTZ R107, R107, R8, UR13 ;  /* 0x0000000d6b6b7e23 */ /* 0x000fe20008010008 */
[----:B------:R-:W-:-:S03]  /*f130*/  MOV R8, R4 ;  /* 0x0000000400087202 */ /* 0x000fc60000000f00 */
[----:B------:R-:W-:Y:S01]  /*f140*/  FFMA.FTZ R106, R106, R11, UR13 ;  /* 0x0000000d6a6a7e23 */ /* 0x000fe2000801000b */
[----:B--234-:R-:W-:Y:S01]  /*f150*/  FFMA.FTZ R12, R80, R26, -R107 ;  /* 0x0000001a500c7223 */ /* 0x01cfe2000001086b */
        /* <DEDUP_REMOVED lines=10> */
.L_x_2641:
[----:B------:R-:W-:Y:S05]  /*f200*/  BSYNC B0 ;  /* 0x0000000000007941 */ /* 0x000fea0003800000 */
.L_x_2640:
[C---:B------:R-:W-:Y:S02]  /*f210*/  IADD3 R19, R2.reuse, 0xc0, RZ ;  /* 0x000000c002137810 */ /* 0x040fe40007ffe0ff */
[C---:B------:R-:W-:Y:S02]  /*f220*/  IADD3 R16, R2.reuse, 0xc8, RZ ;  /* 0x000000c802107810 */ /* 0x040fe40007ffe0ff */
[C---:B0-234-:R-:W-:Y:S02]  /*f230*/  IADD3 R15, R2.reuse, 0xd0, RZ ;  /* 0x000000d0020f7810 */ /* 0x05dfe40007ffe0ff */
[C---:B------:R-:W-:Y:S02]  /*f240*/  IADD3 R27, R2.reuse, 0xb0, RZ ;  /* 0x000000b0021b7810 */ /* 0x040fe40007ffe0ff */
[C---:B------:R-:W-:Y:S02]  /*f250*/  IADD3 R23, R2.reuse, 0xd0, RZ ;  /* 0x000000d002177810 */ /* 0x040fe40007ffe0ff */
[----:B------:R-:W-:-:S02]  /*f260*/  IADD3 R24, R2, 0xc8, RZ ;  /* 0x000000c802187810 */ /* 0x000fc40007ffe0ff */
[C---:B------:R-:W-:Y:S02]  /*f270*/  IADD3 R25, R2.reuse, 0xc0, RZ ;  /* 0x000000c002197810 */ /* 0x040fe40007ffe0ff */
[----:B------:R-:W-:Y:S02]  /*f280*/  IADD3 R26, R2, 0xb8, RZ ;  /* 0x000000b8021a7810 */ /* 0x000fe40007ffe0ff */
[----:B------:R-:W-:Y:S02]  /*f290*/  ISETP.GE.U32.AND P6, PT, R17, UR6, PT ;  /* 0x0000000611007c0c */ /* 0x000fe4000bfc6070 */
[----:B------:R-:W-:Y:S02]  /*f2a0*/  ISETP.GE.U32.AND P0, PT, R18, UR6, PT ;  /* 0x0000000612007c0c */ /* 0x000fe4000bf06070 */
[----:B------:R-:W-:Y:S02]  /*f2b0*/  SHF.R.S32.HI R27, RZ, 0x1f, R27 ;  /* 0x0000001fff1b7819 */ /* 0x000fe4000001141b */
[----:B------:R-:W-:-:S02]  /*f2c0*/  ISETP.GE.U32.AND P2, PT, R19, UR6, PT ;  /* 0x0000000613007c0c */ /* 0x000fc4000bf46070 */
[----:B------:R-:W-:Y:S02]  /*f2d0*/  ISETP.GE.U32.AND P3, PT, R16, UR6, PT ;  /* 0x0000000610007c0c */ /* 0x000fe4000bf66070 */
[----:B------:R-:W-:Y:S02]  /*f2e0*/  ISETP.GE.U32.AND P4, PT, R15, UR6, PT ;  /* 0x000000060f007c0c */ /* 0x000fe4000bf86070 */
[----:B------:R-:W-:Y:S02]  /*f2f0*/  SHF.R.S32.HI R26, RZ, 0x1f, R26 ;  /* 0x0000001fff1a7819 */ /* 0x000fe4000001141a */
[----:B------:R-:W-:Y:S02]  /*f300*/  SHF.R.S32.HI R25, RZ, 0x1f, R25 ;  /* 0x0000001fff197819 */ /* 0x000fe40000011419 */
[----:B------:R-:W-:Y:S02]  /*f310*/  SHF.R.S32.HI R24, RZ, 0x1f, R24 ;  /* 0x0000001fff187819 */ /* 0x000fe40000011418 */
[----:B------:R-:W-:-:S02]  /*f320*/  SHF.R.S32.HI R23, RZ, 0x1f, R23 ;  /* 0x0000001fff177819 */ /* 0x000fc40000011417 */
[----:B------:R-:W-:Y:S02]  /*f330*/  ISETP.GE.AND.EX P6, PT, R27, UR7, PT, P6 ;  /* 0x000000071b007c0c */ /* 0x000fe4000bfc6360 */
[----:B------:R-:W-:Y:S02]  /*f340*/  ISETP.GE.AND.EX P0, PT, R26, UR7, PT, P0 ;  /* 0x000000071a007c0c */ /* 0x000fe4000bf06300 */
[----:B------:R-:W-:Y:S02]  /*f350*/  ISETP.GE.AND.EX P2, PT, R25, UR7, PT, P2 ;  /* 0x0000000719007c0c */ /* 0x000fe4000bf46320 */
[----:B------:R-:W-:Y:S02]  /*f360*/  ISETP.GE.AND.EX P3, PT, R24, UR7, PT, P3 ;  /* 0x0000000718007c0c */ /* 0x000fe4000bf66330 */
[----:B------:R-:W-:Y:S02]  /*f370*/  ISETP.GE.AND.EX P4, PT, R23, UR7, PT, P4 ;  /* 0x0000000717007c0c */ /* 0x000fe4000bf86340 */
[----:B------:R-:W-:-:S02]  /*f380*/  ISETP.GT.U32.OR P6, PT, R0, 0x1bf, P6 ;  /* 0x000001bf0000780c */ /* 0x000fc400037c4470 */
[C---:B------:R-:W-:Y:S02]  /*f390*/  ISETP.GT.U32.OR P0, PT, R0.reuse, 0x1bf, P0 ;  /* 0x000001bf0000780c */ /* 0x040fe40000704470 */
[C---:B------:R-:W-:Y:S02]  /*f3a0*/  ISETP.GT.U32.OR P2, PT, R0.reuse, 0x1bf, P2 ;  /* 0x000001bf0000780c */ /* 0x040fe40001744470 */
[C---:B------:R-:W-:Y:S02]  /*f3b0*/  ISETP.GT.U32.OR P3, PT, R0.reuse, 0x1bf, P3 ;  /* 0x000001bf0000780c */ /* 0x040fe40001f64470 */
[----:B------:R-:W-:Y:S02]  /*f3c0*/  ISETP.GT.U32.OR P4, PT, R0, 0x1bf, P4 ;  /* 0x000001bf0000780c */ /* 0x000fe40002784470 */
[C---:B------:R-:W-:Y:S02]  /*f3d0*/  IADD3 R14, R2.reuse, 0xd8, RZ ;  /* 0x000000d8020e7810 */ /* 0x040fe40007ffe0ff */
[----:B------:R-:W-:Y:S01]  /*f3e0*/  IADD3 R3, R2, 0xe0, RZ ;  /* 0x000000e002037810 */ /* 0x000fe20007ffe0ff */
[----:B------:R-:W-:Y:S08]  /*f3f0*/  @!P5 BRA `(.L_x_2642) ;  /* 0x000000000048d947 */ /* 0x000ff00003800000 */
[----:B------:R-:W-:Y:S01]  /*f400*/  FFMA.FTZ R8, R105, R80, R82 ;  /* 0x0000005069087223 */ /* 0x000fe20000010052 */
        /* <DEDUP_REMOVED lines=17> */
.L_x_2642:
[----:B------:R-:W-:Y:S04]  /*f520*/  BSSY B0, `(.L_x_2643) ;  /* 0x0000015000007945 */ /* 0x000fe80003800000 */
[----:B------:R-:W-:Y:S05]  /*f530*/  @P6 BRA `(.L_x_2644) ;  /* 0x00000000004c6947 */ /* 0x000fea0003800000 */
[----:B------:R-:W-:Y:S01]  /*f540*/  MOV R8, UR5 ;  /* 0x0000000500087c02 */ /* 0x000fe20008000f00 */
[----:B------:R-:W-:Y:S01]  /*f550*/  ULDC.64 UR14, c[0x0][0x288] ;  /* 0x0000a200000e7ab9 */ /* 0x000fe20000000a00 */
[----:B------:R-:W-:Y:S01]  /*f560*/  MOV R9, R7 ;  /* 0x0000000700097202 */ /* 0x000fe20000000f00 */
[----:B-1----:R-:W-:Y:S01]  /*f570*/  IMAD R10, R27, UR14, RZ ;  /* 0x0000000e1b0a7c24 */ /* 0x002fe2000f8e02ff */
        /* <DEDUP_REMOVED lines=15> */
.L_x_2644:
[----:B------:R-:W-:Y:S05]  /*f670*/  BSYNC B0 ;  /* 0x0000000000007941 */ /* 0x000fea0003800000 */
.L_x_2643:
        /* <DEDUP_REMOVED lines=19> */
.L_x_2645:
[----:B------:R-:W-:Y:S04]  /*f7b0*/  BSSY B0, `(.L_x_2646) ;  /* 0x0000015000007945 */ /* 0x000fe80003800000 */
[----:B------:R-:W-:Y:S05]  /*f7c0*/  @P0 BRA `(.L_x_2647) ;  /* 0x00000000004c0947 */ /* 0x000fea0003800000 */
[----:B------:R-:W-:Y:S01]  /*f7d0*/  MOV R8, UR5 ;  /* 0x0000000500087c02 */ /* 0x000fe20008000f00 */
[----:B------:R-:W-:Y:S01]  /*f7e0*/  ULDC.64 UR14, c[0x0][0x288] ;  /* 0x0000a200000e7ab9 */ /* 0x000fe20000000a00 */
[----:B------:R-:W-:Y:S01]  /*f7f0*/  MOV R9, R7 ;  /* 0x0000000700097202 */ /* 0x000fe20000000f00 */
[----:B01----:R-:W-:Y:S01]  /*f800*/  IMAD R11, R26, UR14, RZ ;  /* 0x0000000e1a0b7c24 */ /* 0x003fe2000f8e02ff */
        /* <DEDUP_REMOVED lines=15> */
.L_x_2647:
[----:B------:R-:W-:Y:S05]  /*f900*/  BSYNC B0 ;  /* 0x0000000000007941 */ /* 0x000fea0003800000 */
.L_x_2646:
        /* <DEDUP_REMOVED lines=19> */
.L_x_2648:
[----:B------:R-:W-:Y:S04]  /*fa40*/  BSSY B0, `(.L_x_2649) ;  /* 0x0000015000007945 */ /* 0x000fe80003800000 */
[----:B------:R-:W-:Y:S05]  /*fa50*/  @P2 BRA `(.L_x_2650) ;  /* 0x00000000004c2947 */ /* 0x000fea0003800000 */
[----:B------:R-:W-:Y:S01]  /*fa60*/  MOV R8, UR5 ;  /* 0x0000000500087c02 */ /* 0x000fe20008000f00 */
[----:B------:R-:W-:Y:S01]  /*fa70*/  ULDC.64 UR14, c[0x0][0x288] ;  /* 0x0000a200000e7ab9 */ /* 0x000fe20000000a00 */
[----:B------:R-:W-:Y:S01]  /*fa80*/  MOV R9, R7 ;  /* 0x0000000700097202 */ /* 0x000fe20000000f00 */
[----:B012---:R-:W-:Y:S01]  /*fa90*/  IMAD R10, R25, UR14, RZ ;  /* 0x0000000e190a7c24 */ /* 0x007fe2000f8e02ff */
        /* <DEDUP_REMOVED lines=15> */
.L_x_2650:
[----:B------:R-:W-:Y:S05]  /*fb90*/  BSYNC B0 ;  /* 0x0000000000007941 */ /* 0x000fea0003800000 */
.L_x_2649:
        /* <DEDUP_REMOVED lines=19> */
.L_x_2651:
[----:B------:R-:W-:Y:S04]  /*fcd0*/  BSSY B0, `(.L_x_2652) ;  /* 0x0000015000007945 */ /* 0x000fe80003800000 */
[----:B------:R-:W-:Y:S05]  /*fce0*/  @P3 BRA `(.L_x_2653) ;  /* 0x00000000004c3947 */ /* 0x000fea0003800000 */
[----:B------:R-:W-:Y:S01]  /*fcf0*/  MOV R8, UR5 ;  /* 0x0000000500087c02 */ /* 0x000fe20008000f00 */
[----:B------:R-:W-:Y:S01]  /*fd00*/  ULDC.64 UR14, c[0x0][0x288] ;  /* 0x0000a200000e7ab9 */ /* 0x000fe20000000a00 */
[----:B------:R-:W-:Y:S01]  /*fd10*/  MOV R9, R7 ;  /* 0x0000000700097202 */ /* 0x000fe20000000f00 */
[----:B0123--:R-:W-:Y:S01]  /*fd20*/  IMAD R13, R24, UR14, RZ ;  /* 0x0000000e180d7c24 */ /* 0x00ffe2000f8e02ff */
        /* <DEDUP_REMOVED lines=8> */
[----:B------:R-:W-:Y:S01]  /*fdb0*/  FMUL.FTZ R12, R97, UR26 ;  /* 0x0000001a610c7c20 */ /* 0x000fe20008410000 */
[----:B------:R-:W-:Y:S01]  /*fdc0*/  IADD3 R9, R11, R13, RZ ;  /* 0x0000000d0b097210 */ /* 0x000fe20007ffe0ff */
[----:B------:R-:W-:Y:S01]  /*fdd0*/  FFMA.FTZ R13, R81, R31, -R96 ;  /* 0x0000001f510d7223 */ /* 0x000fe20000010860 */
[----:B------:R-:W-:-:S03]  /*fde0*/  LEA R8, P0, R10, UR14, 0x2 ;  /* 0x0000000e0a087c11 */ /* 0x000fc6000f8010ff */
[----:B------:R-:W-:Y:S01]  /*fdf0*/  FMUL.FTZ R13, R13, UR26 ;  /* 0x0000001a0d0d7c20 */ /* 0x000fe20008410000 */
[----:B------:R-:W-:-:S05]  /*fe00*/  LEA.HI.X R9, R10, UR15, R9, 0x2, P0 ;  /* 0x0000000f0a097c11 */ /* 0x000fca00080f1409 */
[----:B------:R4:W-:Y:S04]  /*fe10*/  STG.E.64 desc[UR22][R8.64], R12 ;  /* 0x0000000c08007986 */ /* 0x0009e8000c101b16 */
.L_x_2653:
[----:B------:R-:W-:Y:S05]  /*fe20*/  BSYNC B0 ;  /* 0x0000000000007941 */ /* 0x000fea0003800000 */
.L_x_2652:
[----:B------:R-:W-:Y:S05]  /*fe30*/  @!P5 BRA `(.L_x_2654) ;  /* 0x000000000048d947 */ /* 0x000fea0003800000 */
[----:B----4-:R-:W-:Y:S01]  /*fe40*/  FFMA.FTZ R8, R95, R80, R82 ;  /* 0x000000505f087223 */ /* 0x010fe20000010052 */
        /* <DEDUP_REMOVED lines=17> */
.L_x_2654:
[----:B------:R-:W-:Y:S04]  /*ff60*/  BSSY B0, `(.L_x_2655) ;  /* 0x0000015000007945 */ /* 0x000fe80003800000 */
[----:B------:R-:W-:Y:S05]  /*ff70*/  @P4 BRA `(.L_x_2656) ;  /* 0x00000000004c4947 */ /* 0x000fea0003800000 */
[----:B----4-:R-:W-:Y:S01]  /*ff80*/  MOV R8, UR5 ;  /* 0x0000000500087c02 */ /* 0x010fe20008000f00 */
[----:B------:R-:W-:Y:S01]  /*ff90*/  ULDC.64 UR14, c[0x0][0x288] ;  /* 0x0000a200000e7ab9 */ /* 0x000fe20000000a00 */
[----:B------:R-:W-:Y:S01]  /*ffa0*/  MOV R9, R7 ;  /* 0x0000000700097202 */ /* 0x000fe20000000f00 */
[----:B0123--:R-:W-:Y:S01]  /*ffb0*/  IMAD R12, R23, UR14, RZ ;  /* 0x0000000e170c7c24 */ /* 0x00ffe2000f8e02ff */
[----:B------:R-:W-:Y:S01]  /*ffc0*/  MOV R13, UR5 ;  /* 0x00000005000d7c02 */ /* 0x000fe20008000f00 */
[----:B------:R-:W-:Y:S01]  /*ffd0*/  FFMA.FTZ R95, R95, R8, UR13 ;  /* 0x0000000d5f5f7e23 */ /* 0x000fe20008010008 */
[----:B------:R-:W-:-:S03]  /*ffe0*/  MOV R8, R4 ;  /* 0x0000000400087202 */ /* 0x000fc60000000f00 */
[----:B------:R-:W-:Y:S01]  /*fff0*/  FFMA.FTZ R94, R94, R13, UR13 ;  /* 0x0000000d5e5e7e23 */ /* 0x000fe2000801000d */
[----:B------:R-:W-:Y:S01]  /*10000*/  FFMA.FTZ R95, R80, R32, -R95 ;  /* 0x00000020505f7223 */ /* 0x000fe2000001085f */
[----:B------:R-:W-:-:S04]  /*10010*/  IMAD.WIDE.U32 R10, R15, UR14, R8 ;  /* 0x0000000e0f0a7c25 */ /* 0x000fc8000f8e0008 */
        /* <DEDUP_REMOVED lines=9> */
.L_x_2656:
[----:B------:R-:W-:Y:S05]  /*100b0*/  BSYNC B0 ;  /* 0x0000000000007941 */ /* 0x000fea0003800000 */
.L_x_2655:
[C---:B0123--:R-:W-:Y:S02]  /*100c0*/  IADD3 R10, R2.reuse, 0xe8, RZ ;  /* 0x000000e8020a7810 */ /* 0x04ffe40007ffe0ff */
[C---:B----4-:R-:W-:Y:S02]  /*100d0*/  IADD3 R9, R2.reuse, 0xf0, RZ ;  /* 0x000000f002097810 */ /* 0x050fe40007ffe0ff */
[C---:B------:R-:W-:Y:S02]  /*100e0*/  IADD3 R8, R2.reuse, 0xf8, RZ ;  /* 0x000000f802087810 */ /* 0x040fe40007ffe0ff */
        /* <DEDUP_REMOVED lines=44> */
.L_x_2657:
[----:B------:R-:W-:Y:S04]  /*103b0*/  BSSY B0, `(.L_x_2658) ;  /* 0x0000015000007945 */ /* 0x000fe80003800000 */
[----:B------:R-:W-:Y:S05]  /*103c0*/  @P6 BRA `(.L_x_2659) ;  /* 0x00000000004c6947 */ /* 0x000fea0003800000 */
[----:B------:R-:W-:Y:S01]  /*103d0*/  MOV R12, UR5 ;  /* 0x00000005000c7c02 */ /* 0x000fe20008000f00 */
[----:B------:R-:W-:Y:S01]  /*103e0*/  ULDC.64 UR6, c[0x0][0x288] ;  /* 0x0000a20000067ab9 */ /* 0x000fe20000000a00 */
[----:B------:R-:W-:Y:S01]  /*103f0*/  MOV R13, R7 ;  /* 0x00000007000d7202 */ /* 0x000fe20000000f00 */
[----:B------:R-:W-:Y:S01]  /*10400*/  IMAD R11, R25, UR6, RZ ;  /* 0x00000006190b7c24 */ /* 0x000fe2000f8e02ff */
        /* <DEDUP_REMOVED lines=15> */
.L_x_2659:
[----:B------:R-:W-:Y:S05]  /*10500*/  BSYNC B0 ;  /* 0x0000000000007941 */ /* 0x000fea0003800000 */
.L_x_2658:
        /* <DEDUP_REMOVED lines=19> */
.L_x_2660:
[----:B------:R-:W-:Y:S04]  /*10640*/  BSSY B0, `(.L_x_2661) ;  /* 0x0000015000007945 */ /* 0x000fe80003800000 */
[----:B------:R-:W-:Y:S05]  /*10650*/  @P0 BRA `(.L_x_2662) ;  /* 0x00000000004c0947 */ /* 0x000fea0003800000 */
[----:B0-----:R-:W-:Y:S01]  /*10660*/  MOV R12, UR5 ;  /* 0x00000005000c7c02 */ /* 0x001fe20008000f00 */
[----:B------:R-:W-:Y:S01]  /*10670*/  ULDC.64 UR6, c[0x0][0x288] ;  /* 0x0000a20000067ab9 */ /* 0x000fe20000000a00 */
[----:B------:R-:W-:Y:S01]  /*10680*/  MOV R13, R7 ;  /* 0x00000007000d7202 */ /* 0x000fe20000000f00 */
[----:B------:R-:W-:Y:S01]  /*10690*/  IMAD R16, R24, UR6, RZ ;  /* 0x0000000618107c24 */ /* 0x000fe2000f8e02ff */
        /* <DEDUP_REMOVED lines=15> */
.L_x_2662:
[----:B------:R-:W-:Y:S05]  /*10790*/  BSYNC B0 ;  /* 0x0000000000007941 */ /* 0x000fea0003800000 */
.L_x_2661:
        /* <DEDUP_REMOVED lines=19> */
.L_x_2663:
[----:B------:R-:W-:Y:S04]  /*108d0*/  BSSY B0, `(.L_x_2664) ;  /* 0x0000015000007945 */ /* 0x000fe80003800000 */
[----:B------:R-:W-:Y:S05]  /*108e0*/  @P2 BRA `(.L_x_2665) ;  /* 0x00000000004c2947 */ /* 0x000fea0003800000 */
[----:B01----:R-:W-:Y:S01]  /*108f0*/  MOV R12, UR5 ;  /* 0x00000005000c7c02 */ /* 0x003fe20008000f00 */
        /* <DEDUP_REMOVED lines=18> */
.L_x_2665:
[----:B------:R-:W-:Y:S05]  /*10a20*/  BSYNC B0 ;  /* 0x0000000000007941 */ /* 0x000fea0003800000 */
.L_x_2664:
[----:B------:R-:W-:Y:S05]  /*10a30*/  @!P5 BRA `(.L_x_2666) ;  /* 0x000000000048d947 */ /* 0x000fea0003800000 */
[----:B------:R-:W-:Y:S01]  /*10a40*/  FFMA.FTZ R3, R85, R80, R82 ;  /* 0x0000005055037223 */ /* 0x000fe20000010052 */
[----:B--2---:R-:W-:-:S03]  /*10a50*/  FFMA.FTZ R10, R84, R81, R83 ;  /* 0x00000051540a7223 */ /* 0x004fc60000010053 */
[----:B------:R-:W-:Y:S01]  /*10a60*/  FMUL.FTZ R11, R3, -1.4426950216293334961 ;  /* 0xbfb8aa3b030b7820 */ /* 0x000fe20000410000 */
[----:B0-----:R-:W-:-:S05]  /*10a70*/  FMUL.FTZ R14, R10, -1.4426950216293334961 ;  /* 0xbfb8aa3b0a0e7820 */ /* 0x001fca0000410000 */
[----:B------:R-:W1:Y:S08]  /*10a80*/  MUFU.EX2 R11, R11 ;  /* 0x0000000b000b7308 */ /* 0x000e700000000800 */
[----:B------:R-:W0:Y:S01]  /*10a90*/  MUFU.EX2 R14, R14 ;  /* 0x0000000e000e7308 */ /* 0x000e220000000800 */
[----:B-1----:R-:W-:-:S07]  /*10aa0*/  FADD.FTZ R12, R11, 1 ;  /* 0x3f8000000b0c7421 */ /* 0x002fce0000010000 */
[----:B------:R-:W1:Y:S01]  /*10ab0*/  MUFU.RCP R13, R12 ;  /* 0x0000000c000d7308 */ /* 0x000e620000001000 */
[----:B0-----:R-:W-:-:S07]  /*10ac0*/  FADD.FTZ R15, R14, 1 ;  /* 0x3f8000000e0f7421 */ /* 0x001fce0000010000 */
[----:B------:R-:W0:Y:S01]  /*10ad0*/  MUFU.RCP R16, R15 ;  /* 0x0000000f00107308 */ /* 0x000e220000001000 */
        /* <DEDUP_REMOVED lines=8> */
.L_x_2666:
[----:B------:R-:W-:Y:S04]  /*10b60*/  BSSY B0, `(.L_x_2667) ;  /* 0x0000015000007945 */ /* 0x000fe80003800000 */
[----:B------:R-:W-:Y:S05]  /*10b70*/  @P3 BRA `(.L_x_2668) ;  /* 0x00000000004c3947 */ /* 0x000fea0003800000 */
[----:B--2---:R-:W-:Y:S01]  /*10b80*/  MOV R10, UR5 ;  /* 0x00000005000a7c02 */ /* 0x004fe20008000f00 */
[----:B------:R-:W-:Y:S01]  /*10b90*/  ULDC.64 UR6, c[0x0][0x288] ;  /* 0x0000a20000067ab9 */ /* 0x000fe20000000a00 */
[----:B------:R-:W-:Y:S01]  /*10ba0*/  MOV R11, R7 ;  /* 0x00000007000b7202 */ /* 0x000fe20000000f00 */
[----:B0-----:R-:W-:Y:S01]  /*10bb0*/  IMAD R14, R22, UR6, RZ ;  /* 0x00000006160e7c24 */ /* 0x001fe2000f8e02ff */
[----:B------:R-:W-:Y:S01]  /*10bc0*/  MOV R3, UR5 ;  /* 0x0000000500037c02 */ /* 0x000fe20008000f00 */
[----:B------:R-:W-:Y:S01]  /*10bd0*/  FFMA.FTZ R85, R85, R10, UR13 ;  /* 0x0000000d55557e23 */ /* 0x000fe2000801000a */
[----:B------:R-:W-:-:S03]  /*10be0*/  MOV R10, R4 ;  /* 0x00000004000a7202 */ /* 0x000fc60000000f00 */
[----:B------:R-:W-:Y:S01]  /*10bf0*/  FFMA.FTZ R84, R84, R3, UR13 ;  /* 0x0000000d54547e23 */ /* 0x000fe20008010003 */
[----:B------:R-:W-:Y:S01]  /*10c00*/  FFMA.FTZ R85, R80, R40, -R85 ;  /* 0x0000002850557223 */ /* 0x000fe20000010855 */
[----:B-1----:R-:W-:-:S04]  /*10c10*/  IMAD.WIDE.U32 R12, R9, UR6, R10 ;  /* 0x00000006090c7c25 */ /* 0x002fc8000f8e000a */
        /* <DEDUP_REMOVED lines=9> */
.L_x_2668:
[----:B------:R-:W-:Y:S05]  /*10cb0*/  BSYNC B0 ;  /* 0x0000000000007941 */ /* 0x000fea0003800000 */
.L_x_2667:
[----:B------:R-:W-:Y:S05]  /*10cc0*/  @!P5 BRA `(.L_x_2669) ;  /* 0x000000000048d947 */ /* 0x000fea0003800000 */
[----:B------:R-:W-:Y:S01]  /*10cd0*/  FFMA.FTZ R82, R99, R80, R82 ;  /* 0x0000005063527223 */ /* 0x000fe20000010052 */
[----:B------:R-:W-:-:S03]  /*10ce0*/  FFMA.FTZ R83, R98, R81, R83 ;  /* 0x0000005162537223 */ /* 0x000fc60000010053 */
[----:B------:R-:W-:Y:S01]  /*10cf0*/  FMUL.FTZ R3, R82, -1.4426950216293334961 ;  /* 0xbfb8aa3b52037820 */ /* 0x000fe20000410000 */
[----:B--23--:R-:W-:-:S05]  /*10d00*/  FMUL.FTZ R10, R83, -1.4426950216293334961 ;  /* 0xbfb8aa3b530a7820 */ /* 0x00cfca0000410000 */
[----:B------:R-:W2:Y:S08]  /*10d10*/  MUFU.EX2 R3, R3 ;  /* 0x0000000300037308 */ /* 0x000eb00000000800 */
[----:B------:R-:W3:Y:S01]  /*10d20*/  MUFU.EX2 R10, R10 ;  /* 0x0000000a000a7308 */ /* 0x000ee20000000800 */
[----:B--2---:R-:W-:-:S07]  /*10d30*/  FADD.FTZ R9, R3, 1 ;  /* 0x3f80000003097421 */ /* 0x004fce0000010000 */
[----:B------:R-:W2:Y:S01]  /*10d40*/  MUFU.RCP R9, R9 ;  /* 0x0000000900097308 */ /* 0x000ea20000001000 */
[----:B---3--:R-:W-:-:S07]  /*10d50*/  FADD.FTZ R11, R10, 1 ;  /* 0x3f8000000a0b7421 */ /* 0x008fce0000010000 */
[----:B01----:R-:W0:Y:S01]  /*10d60*/  MUFU.RCP R12, R11 ;  /* 0x0000000b000c7308 */ /* 0x003e220000001000 */
[----:B--2---:R-:W-:Y:S01]  /*10d70*/  FADD.FTZ R13, -R9, 1 ;  /* 0x3f800000090d7421 */ /* 0x004fe20000010100 */
[----:B------:R-:W-:-:S03]  /*10d80*/  FMUL.FTZ R78, R78, R9 ;  /* 0x000000094e4e7220 */ /* 0x000fc60000410000 */
[----:B------:R-:W-:Y:S01]  /*10d90*/  FFMA.FTZ R13, R82, R13, 1 ;  /* 0x3f800000520d7423 */ /* 0x000fe2000001000d */
[----:B0-----:R-:W-:Y:S01]  /*10da0*/  FADD.FTZ R14, -R12, 1 ;  /* 0x3f8000000c0e7421 */ /* 0x001fe20000010100 */
[----:B------:R-:W-:Y:S02]  /*10db0*/  FMUL.FTZ R79, R79, R12 ;  /* 0x0000000c4f4f7220 */ /* 0x000fe40000410000 */
[----:B------:R-:W-:Y:S01]  /*10dc0*/  FMUL.FTZ R78, R78, R13 ;  /* 0x0000000d4e4e7220 */ /* 0x000fe20000410000 */
[----:B------:R-:W-:-:S04]  /*10dd0*/  FFMA.FTZ R14, R83, R14, 1 ;  /* 0x3f800000530e7423 */ /* 0x000fc8000001000e */
[----:B------:R-:W-:-:S07]  /*10de0*/  FMUL.FTZ R79, R79, R14 ;  /* 0x0000000e4f4f7220 */ /* 0x000fce0000410000 */
.L_x_2669:
        /* <DEDUP_REMOVED lines=8> */
[----:B------:R-:W-:-:S04]  /*10e70*/  IMAD.WIDE.U32 R6, R8, UR6, R4 ;  /* 0x0000000608067c25 */ /* 0x000fc8000f8e0004 */
[----:B------:R-:W-:Y:S01]  /*10e80*/  FFMA.FTZ R98, R98, R9, UR13 ;  /* 0x0000000d62627e23 */ /* 0x000fe20008010009 */
        /* <DEDUP_REMOVED lines=10> */
.L_x_2671:
[----:B------:R-:W-:Y:S05]  /*10f30*/  BSYNC B0 ;  /* 0x0000000000007941 */ /* 0x000fea0003800000 */
.L_x_2670:
        /* <DEDUP_REMOVED lines=9> */
.L_x_2525:
[----:B------:R-:W0:Y:S01]  /*10fd0*/  LDC R6, c[0x0][0xc] ;  /* 0x00000300ff067b82 */ /* 0x000e220000000800 */
[----:B------:R-:W-:Y:S01]  /*10fe0*/  ISETP.NE.AND P1, PT, R0, RZ, PT ;  /* 0x000000ff0000720c */ /* 0x000fe20003f25270 */
[----:B------:R-:W-:Y:S06]  /*10ff0*/  BSSY B0, `(.L_x_2673) ;  /* 0x0000011000007945 */ /* 0x000fec0003800000 */
[----:B------:R-:W4:Y:S08]  /*11000*/  LDC R7, c[0x0][0x10] ;  /* 0x00000400ff077b82 */ /* 0x000f300000000800 */
[----:B------:R-:W1:Y:S01]  /*11010*/  LDC.64 R2, c[0x0][0x258] ;  /* 0x00009600ff027b82 */ /* 0x000e620000000a00 */
[----:B0-----:R-:W-:-:S02]  /*11020*/  ISETP.NE.AND P0, PT, R6, 0x1, PT ;  /* 0x000000010600780c */ /* 0x001fc40003f05270 */
[----:B----4-:R-:W-:-:S04]  /*11030*/  SHF.L.U32 R4, R7, 0x1, RZ ;  /* 0x0000000107047819 */ /* 0x010fc800000006ff */
[----:B------:R-:W-:-:S05]  /*11040*/  SEL R5, R4, RZ, P0 ;  /* 0x000000ff04057207 */ /* 0x000fca0000000000 */
[----:B-1----:R-:W-:Y:S01]  /*11050*/  IMAD.WIDE.U32 R2, R5, 0x4, R2 ;  /* 0x0000000405027825 */ /* 0x002fe200078e0002 */
        /* <DEDUP_REMOVED lines=10> */
.L_x_2674:
[----:B------:R-:W-:Y:S05]  /*11100*/  BSYNC B0 ;  /* 0x0000000000007941 */ /* 0x000fea0003800000 */
.L_x_2673:
        /* <DEDUP_REMOVED lines=11> */
.L_x_2676:
[----:B------:R-:W4:Y:S04]  /*111c0*/  LDG.E.STRONG.GPU R5, desc[UR22][R2.64] ;  /* 0x0000001602057981 */ /* 0x000f28000c1ef900 */
[----:B----4-:R-:W-:Y:S01]  /*111d0*/  CCTL.IVALL ;  /* 0x00000000ff00798f */ /* 0x010fe20002000000 */
[----:B------:R-:W-:Y:S05]  /*111e0*/  YIELD ;  /* 0x0000000000007946 */ /* 0x000fea0003800000 */
[----:B------:R-:W-:-:S13]  /*111f0*/  ISETP.NE.AND P0, PT, R5, R4, PT ;  /* 0x000000040500720c */ /* 0x000fda0003f05270 */
[----:B------:R-:W-:Y:S05]  /*11200*/  @P0 BRA `(.L_x_2676) ;  /* 0xfffffffc00ec0947 */ /* 0x000fea000383ffff */
.L_x_2675:
        /* <DEDUP_REMOVED lines=13> */
[----:B--23--:R-:W0:Y:S01]  /*112e0*/  LDC.64 R14, c[0x0][0x218] ;  /* 0x00008600ff0e7b82 */ /* 0x00ce220000000a00 */
        /* <DEDUP_REMOVED lines=11> */
.L_x_2677:
        /* <DEDUP_REMOVED lines=23> */
.L_x_2678:
        /* <DEDUP_REMOVED lines=15> */
.L_x_5620:


//--------------------- .text._Z35group_norm_nhwc_bwd_one_pass_kernelI11Fp32IOFp32WLi512ELi112ELi448EEv26Group_norm_nhwc_bwd_params --------------------------
	.section	.text._Z35group_norm_nhwc_bwd_one_pass_kernelI11Fp32IOFp32WLi512ELi112ELi448EEv26Group_norm_nhwc_bwd_params,"ax",@progbits
	.align	128
        .global         _Z35group_norm_nhwc_bwd_one_pass_kernelI11Fp32IOFp32WLi512ELi112ELi448EEv26Group_norm_nhwc_bwd_params
        .type           _Z35group_norm_nhwc_bwd_one_pass_kernelI11Fp32IOFp32WLi512ELi112ELi448EEv26Group_norm_nhwc_bwd_params,@function
        .size           _Z35group_norm_nhwc_bwd_one_pass_kernelI11Fp32IOFp32WLi512ELi112ELi448EEv26Group_norm_nhwc_bwd_params,(.L_x_5621 - _Z35group_norm_nhwc_bwd_one_pass_kernelI11Fp32IOFp32WLi512ELi112ELi448EEv26Group_norm_nhwc_bwd_params)
        .other          _Z35group_norm_nhwc_bwd_one_pass_kernelI11Fp32IOFp32WLi512ELi112ELi448EEv26Group_norm_nhwc_bwd_params,@"STO_CUDA_ENTRY STV_DEFAULT"
_Z35group_norm_nhwc_bwd_one_pass_kernelI11Fp32IOFp32WLi512ELi112ELi448EEv26Group_norm_nhwc_bwd_params:
.text._Z35group_norm_nhwc_bwd_one_pass_kernelI11Fp32IOFp32WLi512ELi112ELi448EEv26Group_norm_nhwc_bwd_params:
        /* <DEDUP_REMOVED lines=32> */
.L_x_2769:
        /* <DEDUP_REMOVED lines=11> */
[----:B------:R-:W-:Y:S01]  /*02b0*/  R2UR UR16, R0 ;  /* 0x00000000001072ca */ /* 0x000fe200000e0000 */
[----:B------:R-:W-:Y:S01]  /*02c0*/  STL [R1+0x7d8], R64 ;  /* 0x0007d84001007387 */ /* 0x000fe20000100800 */
[----:B------:R-:W-:-:S02]  /*02d0*/  SHF.R.S32.HI R3, RZ, 0x1f, R64 ;  /* 0x0000001fff037819 */ /* 0x000fc40000011440 */
[C---:B------:R-:W-:Y:S02]  /*02e0*/  ISETP.GE.U32.AND P1, PT, R64.reuse, UR18, PT ;  /* 0x0000001240007c0c */ /* 0x040fe4000bf26070 */
[C---:B0-----:R-:W-:Y:S02]  /*02f0*/  IADD3 R11, R64.reuse, 0x8, RZ ;  /* 0x00000008400b7810 */ /* 0x041fe40007ffe0ff */
[----:B------:R-:W-:Y:S02]  /*0300*/  IADD3 R24, R64, 0x10, RZ ;  /* 0x0000001040187810 */ /* 0x000fe40007ffe0ff */
[----:B------:R-:W-:Y:S02]  /*0310*/  LOP3.LUT R18, R18, 0xfdffffff, RZ, 0xc0, !PT ;  /* 0xfdffffff12127812 */ /* 0x000fe400078ec0ff */
[C---:B------:R-:W-:Y:S01]  /*0320*/  IADD3 R22, R64.reuse, 0x18, RZ ;  /* 0x0000001840167810 */ /* 0x040fe20007ffe0ff */
[----:B------:R-:W0:Y:S01]  /*0330*/  I2F.RP R0, UR16 ;  /* 0x0000001000007d06 */ /* 0x000e220008209400 */
[----:B------:R-:W-:-:S02]  /*0340*/  IADD3 R63, R64, 0x60, RZ ;  /* 0x00000060403f7810 */ /* 0x000fc40007ffe0ff */
[----:B------:R-:W-:Y:S02]  /*0350*/  SHF.R.S32.HI R25, RZ, 0x1f, R22 ;  /* 0x0000001fff197819 */ /* 0x000fe40000011416 */
[----:B------:R-:W-:Y:S02]  /*0360*/  IADD3 R65, R64, 0x68, RZ ;  /* 0x0000006840417810 */ /* 0x000fe40007ffe0ff */
        /* <DEDUP_REMOVED lines=23> */
[----:B------:R-:W-:Y:S01]  /*04e0*/  USEL UR9, UR8, UR6, !UP0 ;  /* 0x0000000608097287 */ /* 0x000fe2000c000000 */
[----:B------:R-:W-:Y:S01]  /*04f0*/  MOV R15, UR16 ;  /* 0x00000010000f7c02 */ /* 0x000fe20008000f00 */
[----:B------:R-:W-:Y:S02]  /*0500*/  @UP1 UIADD3 UR7, UR7, 0x1, URZ ;  /* 0x0000000107071890 */ /* 0x000fe4000fffe03f */
[----:B------:R-:W-:Y:S02]  /*0510*/  UIMAD UR12, UR9, 0x70, URZ ;  /* 0x00000070090c78a4 */ /* 0x000fe4000f8e023f */
[----:B------:R-:W-:-:S04]  /*0520*/  @!UP5 UIADD3 UR7, -UR7, URZ, URZ ;  /* 0x0000003f0707d290 */ /* 0x000fc8000fffe13f */
[----:B------:R-:W-:Y:S01]  /*0530*/  MOV R13, UR12 ;  /* 0x0000000c000d7c02 */ /* 0x000fe20008000f00 */
[----:B------:R-:W-:-:S04]  /*0540*/  USEL UR7, UR8, UR7, !UP0 ;  /* 0x0000000708077287 */ /* 0x000fc8000c000000 */
[----:B------:R-:W-:-:S04]  /*0550*/  USHF.R.S32.HI UR6, URZ, 0x1f, UR7 ;  /* 0x0000001f3f067899 */ /* 0x000fc80008011407 */
[----:B------:R-:W-:-:S04]  /*0560*/  UIMAD UR6, UR6, UR16, URZ ;  /* 0x00000010060672a4 */ /* 0x000fc8000f8e023f */
[----:B------:R-:W-:Y:S01]  /*0570*/  UIMAD UR6, UR7, UR17, UR6 ;  /* 0x00000011070672a4 */ /* 0x000fe2000f8e0206 */
[----:B--2---:R-:W-:Y:S02]  /*0580*/  ISETP.GT.U32.AND P0, PT, R5, 0x1bf, PT ;  /* 0x000001bf0500780c */ /* 0x004fe40003f04070 */
[----:B------:R-:W-:Y:S02]  /*0590*/  SHF.R.S32.HI R5, RZ, 0x1f, R11 ;  /* 0x0000001fff057819 */ /* 0x000fe4000001140b */
[----:B------:R-:W-:Y:S02]  /*05a0*/  ISETP.GE.OR.EX P3, PT, R3, UR19, P0, P1 ;  /* 0x0000001303007c0c */ /* 0x000fe40008766710 */
[----:B------:R-:W-:Y:S02]  /*05b0*/  ISETP.GE.U32.AND P1, PT, R11, UR18, PT ;  /* 0x000000120b007c0c */ /* 0x000fe4000bf26070 */
[----:B---3--:R-:W-:Y:S02]  /*05c0*/  SHF.R.S32.HI R0, RZ, 0x1f, R4 ;  /* 0x0000001fff007819 */ /* 0x008fe40000011404 */
[----:B------:R-:W-:-:S02]  /*05d0*/  ISETP.GE.OR.EX P6, PT, R5, UR19, P0, P1 ;  /* 0x0000001305007c0c */ /* 0x000fc400087c6710 */
[----:B------:R-:W-:-:S04]  /*05e0*/  IADD3 R52, P1, R4, UR12, RZ ;  /* 0x0000000c04347c10 */ /* 0x000fc8000ff3e0ff */
[----:B------:R-:W-:Y:S01]  /*05f0*/  LEA.HI.X.SX32 R53, R13, R0, 0x1, P1 ;  /* 0x000000000d357211 */ /* 0x000fe200008f0eff */
[----:B------:R-:W0:Y:S01]  /*0600*/  @!P3 LDC.64 R8, c[0x0][0x288] ;  /* 0x0000a200ff08bb82 */ /* 0x000e220000000a00 */
[----:B------:R-:W-:Y:S02]  /*0610*/  ISETP.GE.U32.AND P1, PT, R24, UR18, PT ;  /* 0x0000001218007c0c */ /* 0x000fe4000bf26070 */
[----:B------:R-:W-:Y:S01]  /*0620*/  SHF.R.S32.HI R13, RZ, 0x1f, R24 ;  /* 0x0000001fff0d7819 */ /* 0x000fe20000011418 */
[----:B------:R-:W-:Y:S01]  /*0630*/  IMAD.WIDE.U32 R52, R15, UR7, R52 ;  /* 0x000000070f347c25 */ /* 0x000fe2000f8e0034 */
[----:B------:R-:W-:Y:S02]  /*0640*/  @P3 LOP3.LUT R18, R18, 0x2000000, RZ, 0xfc, !PT ;  /* 0x0200000012123812 */ /* 0x000fe400078efcff */
[----:B------:R-:W-:Y:S01]  /*0650*/  ISETP.GE.OR.EX P5, PT, R13, UR19, P0, P1 ;  /* 0x000000130d007c0c */ /* 0x000fe200087a6710 */
[----:B------:R-:W1:Y:S01]  /*0660*/  @!P3 LDC.64 R14, c[0x0][0x230] ;  /* 0x00008c00ff0ebb82 */ /* 0x000e620000000a00 */
[----:B------:R-:W-:Y:S01]  /*0670*/  LOP3.LUT R18, R18, 0xfeffffff, RZ, 0xc0, !PT ;  /* 0xfeffffff12127812 */ /* 0x000fe200078ec0ff */
[----:B------:R-:W-:Y:S01]  /*0680*/  STL [R1+0x7dc], R53 ;  /* 0x0007dc3501007387 */ /* 0x000fe20000100800 */
[----:B------:R-:W-:-:S02]  /*0690*/  ISETP.GE.U32.AND P1, PT, R22, UR18, PT ;  /* 0x0000001216007c0c */ /* 0x000fc4000bf26070 */
[----:B------:R-:W-:Y:S01]  /*06a0*/  @P6 LOP3.LUT R18, R18, 0x1000000, RZ, 0xfc, !PT ;  /* 0x0100000012126812 */ /* 0x000fe200078efcff */
[----:B------:R-:W-:Y:S01]  /*06b0*/  STL [R1+0x7e0], R52 ;  /* 0x0007e03401007387 */ /* 0x000fe20000100800 */
[----:B------:R-:W-:Y:S01]  /*06c0*/  ISETP.GE.OR.EX P4, PT, R25, UR19, P0, P1 ;  /* 0x0000001319007c0c */ /* 0x000fe20008786710 */
[----:B------:R-:W2:Y:S01]  /*06d0*/  @!P6 LDC.64 R6, c[0x0][0x288] ;  /* 0x0000a200ff06eb82 */ /* 0x000ea20000000a00 */
[----:B------:R-:W-:Y:S01]  /*06e0*/  IADD3 R51, R53, UR6, RZ ;  /* 0x0000000635337c10 */ /* 0x000fe2000fffe0ff */
[----:B------:R-:W-:Y:S01]  /*06f0*/  ULDC.64 UR6, c[0x0][0x248] ;  /* 0x0000920000067ab9 */ /* 0x000fe20000000a00 */
[----:B------:R-:W-:Y:S02]  /*0700*/  LOP3.LUT R18, R18, 0xff7fffff, RZ, 0xc0, !PT ;  /* 0xff7fffff12127812 */ /* 0x000fe400078ec0ff */
[----:B------:R-:W-:Y:S02]  /*0710*/  @!P3 MOV R50, R52 ;  /* 0x000000340032b202 */ /* 0x000fe40000000f00 */
[----:B------:R-:W-:Y:S01]  /*0720*/  @P5 LOP3.LUT R18, R18, 0x800000, RZ, 0xfc, !PT ;  /* 0x0080000012125812 */ /* 0x000fe200078efcff */
[----:B0-----:R-:W-:Y:S01]  /*0730*/  @!P3 IMAD R3, R3, R8, RZ ;  /* 0x000000080303b224 */ /* 0x001fe200078e02ff */
[----:B------:R-:W0:Y:S01]  /*0740*/  @!P3 LDC.64 R16, c[0x0][0x228] ;  /* 0x00008a00ff10bb82 */ /* 0x000e220000000a00 */
[----:B------:R-:W-:-:S02]  /*0750*/  IADD3 R0, R64, 0x20, RZ ;  /* 0x0000002040007810 */ /* 0x000fc40007ffe0ff */
[----:B------:R-:W-:Y:S01]  /*0760*/  @!P3 IMAD R23, R64, R9, R3 ;  /* 0x000000094017b224 */ /* 0x000fe200078e0203 */
[----:B------:R-:W-:Y:S01]  /*0770*/  LOP3.LUT R18, R18, 0xffbfffff, RZ, 0xc0, !PT ;  /* 0xffbfffff12127812 */ /* 0x000fe200078ec0ff */
[----:B------:R-:W-:Y:S01]  /*0780*/  @!P3 IMAD.WIDE.U32 R8, R64, R8, R50 ;  /* 0x000000084008b225 */ /* 0x000fe200078e0032 */
[----:B------:R-:W-:Y:S02]  /*0790*/  ISETP.GE.U32.AND P2, PT, R0, UR18, PT ;  /* 0x0000001200007c0c */ /* 0x000fe4000bf46070 */
[----:B------:R-:W3:Y:S01]  /*07a0*/  @!P6 LDC.64 R2, c[0x0][0x230] ;  /* 0x00008c00ff02eb82 */ /* 0x000ee20000000a00 */
[----:B------:R-:W-:Y:S02]  /*07b0*/  @P4 LOP3.LUT R18, R18, 0x400000, RZ, 0xfc, !PT ;  /* 0x0040000012124812 */ /* 0x000fe400078efcff */
[----:B------:R-:W-:Y:S02]  /*07c0*/  @!P3 IADD3 R9, R9, R23, RZ ;  /* 0x000000170909b210 */ /* 0x000fe40007ffe0ff */
[----:B------:R-:W-:-:S02]  /*07d0*/  @!P3 SHF.L.U32 R27, R8, 0x2, RZ ;  /* 0x00000002081bb819 */ /* 0x000fc400000006ff */
[----:B------:R-:W-:Y:S01]  /*07e0*/  SHF.R.S32.HI R23, RZ, 0x1f, R0 ;  /* 0x0000001fff177819 */ /* 0x000fe20000011400 */
[----:B------:R-:W4:Y:S01]  /*07f0*/  @!P5 LDC.64 R20, c[0x0][0x288] ;  /* 0x0000a200ff14db82 */ /* 0x000f220000000a00 */
[----:B------:R-:W-:Y:S01]  /*0800*/  @!P3 SHF.L.U64.HI R12, R8, 0x2, R9 ;  /* 0x00000002080cb819 */ /* 0x000fe20000010209 */
[----:B--2---:R-:W-:Y:S01]  /*0810*/  @!P6 IMAD R10, R5, R6, RZ ;  /* 0x00000006050ae224 */ /* 0x004fe200078e02ff */
[----:B-1----:R-:W-:Y:S02]  /*0820*/  @!P3 IADD3 R14, P1, R27, R14, RZ ;  /* 0x0000000e1b0eb210 */ /* 0x002fe40007f3e0ff */
[----:B------:R-:W-:Y:S01]  /*0830*/  ISETP.GE.OR.EX P3, PT, R23, UR19, P0, P2 ;  /* 0x0000001317007c0c */ /* 0x000fe20008766720 */
[----:B------:R-:W-:Y:S01]  /*0840*/  @!P6 IMAD R7, R11, R7, R10 ;  /* 0x000000070b07e224 */ /* 0x000fe200078e020a */
[----:B------:R-:W-:Y:S01]  /*0850*/  LOP3.LUT P2, RZ, R18, 0x2000000, RZ, 0xc0, !PT ;  /* 0x0200000012ff7812 */ /* 0x000fe2000784c0ff */
[----:B------:R-:W1:Y:S01]  /*0860*/  @!P6 LDC.64 R4, c[0x0][0x228] ;  /* 0x00008a00ff04eb82 */ /* 0x000e620000000a00 */
[----:B------:R-:W-:-:S02]  /*0870*/  @!P6 MOV R8, R52 ;  /* 0x000000340008e202 */ /* 0x000fc40000000f00 */
[----:B------:R-:W-:Y:S02]  /*0880*/  @!P6 MOV R9, R51 ;  /* 0x000000330009e202 */ /* 0x000fe40000000f00 */
[----:B------:R-:W-:Y:S01]  /*0890*/  LOP3.LUT R18, R18, 0xffdfffff, RZ, 0xc0, !PT ;  /* 0xffdfffff12127812 */ /* 0x000fe200078ec0ff */
[----:B------:R-:W-:Y:S02]  /*08a0*/  @!P6 IMAD.WIDE.U32 R8, R11, R6, R8 ;  /* 0x000000060b08e225 */ /* 0x000fe400078e0008 */
[----:B------:R-:W2:Y:S02]  /*08b0*/  @!P4 LDC.64 R56, c[0x0][0x228] ;  /* 0x00008a00ff38cb82 */ /* 0x000ea40000000a00 */
[----:B------:R-:W-:Y:S02]  /*08c0*/  @P3 LOP3.LUT R18, R18, 0x200000, RZ, 0xfc, !PT ;  /* 0x0020000012123812 */ /* 0x000fe400078efcff */
[----:B------:R-:W-:Y:S02]  /*08d0*/  @!P2 IADD3.X R15, R12, R15, RZ, P1, !PT ;  /* 0x0000000f0c0fa210 */ /* 0x000fe40000ffe4ff */
[----:B0-----:R-:W-:-:S02]  /*08e0*/  @!P2 IADD3 R16, P1, R27, R16, RZ ;  /* 0x000000101b10a210 */ /* 0x001fc40007f3e0ff */
[----:B------:R-:W-:Y:S01]  /*08f0*/  @!P6 IADD3 R9, R9, R7, RZ ;  /* 0x000000070909e210 */ /* 0x000fe20007ffe0ff */
[----:B------:R-:W0:Y:S01]  /*0900*/  @!P4 LDC.64 R10, c[0x0][0x288] ;  /* 0x0000a200ff0acb82 */ /* 0x000e220000000a00 */
[----:B------:R-:W-:Y:S01]  /*0910*/  @!P6 SHF.L.U32 R27, R8, 0x2, RZ ;  /* 0x00000002081be819 */ /* 0x000fe200000006ff */
[----:B----4-:R-:W-:Y:S01]  /*0920*/  @!P5 IMAD R26, R13, R20, RZ ;  /* 0x000000140d1ad224 */ /* 0x010fe200078e02ff */
[----:B------:R-:W-:Y:S01]  /*0930*/  @!P2 IADD3.X R17, R12, R17, RZ, P1, !PT ;  /* 0x000000110c11a210 */ /* 0x000fe20000ffe4ff */
[----:B------:R-:W-:Y:S01]  /*0940*/  STL.64 [R1+0x8d8], R14 ;  /* 0x0008d80e01007387 */ /* 0x000fe20000100a00 */
[----:B------:R-:W-:Y:S01]  /*0950*/  @!P6 SHF.L.U64.HI R28, R8, 0x2, R9 ;  /* 0x00000002081ce819 */ /* 0x000fe20000010209 */
[----:B------:R-:W-:Y:S01]  /*0960*/  @!P5 IMAD R29, R24, R21, R26 ;  /* 0x00000015181dd224 */ /* 0x000fe200078e021a */
[----:B---3--:R-:W-:Y:S01]  /*0970*/  @!P6 IADD3 R2, P1, R27, R2, RZ ;  /* 0x000000021b02e210 */ /* 0x008fe20007f3e0ff */
[----:B------:R-:W3:Y:S01]  /*0980*/  @!P5 LDC.64 R6, c[0x0][0x230] ;  /* 0x00008c00ff06db82 */ /* 0x000ee20000000a00 */
[----:B------:R-:W-:Y:S01]  /*0990*/  @!P5 MOV R26, R52 ;  /* 0x00000034001ad202 */ /* 0x000fe20000000f00 */
[----:B------:R-:W-:Y:S01]  /*09a0*/  STL.64 [R1+0x8d0], R16 ;  /* 0x0008d01001007387 */ /* 0x000fe20000100a00 */
[----:B------:R-:W-:-:S02]  /*09b0*/  @!P6 IADD3.X R3, R28, R3, RZ, P1, !PT ;  /* 0x000000031c03e210 */ /* 0x000fc40000ffe4ff */
[----:B-1----:R-:W-:Y:S02]  /*09c0*/  @!P6 IADD3 R4, P1, R27, R4, RZ ;  /* 0x000000041b04e210 */ /* 0x002fe40007f3e0ff */
[----:B------:R-:W-:Y:S01]  /*09d0*/  @!P5 MOV R27, R51 ;  /* 0x00000033001bd202 */ /* 0x000fe20000000f00 */
[----:B------:R-:W1:Y:S01]  /*09e0*/  @!P3 LDC.64 R12, c[0x0][0x288] ;  /* 0x0000a200ff0cbb82 */ /* 0x000e620000000a00 */
[----:B------:R-:W-:Y:S01]  /*09f0*/  @!P6 IADD3.X R5, R28, R5, RZ, P1, !PT ;  /* 0x000000051c05e210 */ /* 0x000fe20000ffe4ff */
[----:B------:R-:W-:Y:S01]  /*0a00*/  STL.64 [R1+0x8c8], R2 ;  /* 0x0008c80201007387 */ /* 0x000fe20000100a00 */
[----:B------:R-:W-:Y:S01]  /*0a10*/  LOP3.LUT R18, R18, 0xffefffff, RZ, 0xc0, !PT ;  /* 0xffefffff12127812 */ /* 0x000fe200078ec0ff */
[----:B------:R-:W-:Y:S01]  /*0a20*/  @!P5 IMAD.WIDE.U32 R26, R24, R20, R26 ;  /* 0x00000014181ad225 */ /* 0x000fe200078e001a */
[----:B------:R-:W-:-:S03]  /*0a30*/  @!P4 MOV R24, R52 ;  /* 0x000000340018c202 */ /* 0x000fc60000000f00 */
[----:B------:R-:W4:Y:S01]  /*0a40*/  @!P5 LDC.64 R8, c[0x0][0x228] ;  /* 0x00008a00ff08db82 */ /* 0x000f220000000a00 */
[----:B------:R-:W-:Y:S01]  /*0a50*/  @!P5 IADD3 R29, R27, R29, RZ ;  /* 0x0000001d1b1dd210 */ /* 0x000fe20007ffe0ff */
[----:B0-----:R-:W-:Y:S01]  /*0a60*/  @!P4 IMAD R25, R25, R10, RZ ;  /* 0x0000000a1919c224 */ /* 0x001fe200078e02ff */
[C---:B------:R-:W-:Y:S02]  /*0a70*/  @!P5 SHF.L.U32 R27, R26.reuse, 0x2, RZ ;  /* 0x000000021a1bd819 */ /* 0x040fe400000006ff */
[----:B------:R-:W-:Y:S01]  /*0a80*/  @!P5 SHF.L.U64.HI R26, R26, 0x2, R29 ;  /* 0x000000021a1ad819 */ /* 0x000fe2000001021d */
[C---:B------:R-:W-:Y:S01]  /*0a90*/  @!P4 IMAD R29, R22.reuse, R11, R25 ;  /* 0x0000000b161dc224 */ /* 0x040fe200078e0219 */
[----:B------:R-:W-:Y:S01]  /*0aa0*/  @!P4 MOV R25, R51 ;  /* 0x000000330019c202 */ /* 0x000fe20000000f00 */
[----:B------:R-:W0:Y:S01]  /*0ab0*/  @!P4 LDC.64 R20, c[0x0][0x230] ;  /* 0x00008c00ff14cb82 */ /* 0x000e220000000a00 */
[----:B---3--:R-:W-:Y:S01]  /*0ac0*/  @!P5 IADD3 R6, P1, R27, R6, RZ ;  /* 0x000000061b06d210 */ /* 0x008fe20007f3e0ff */
[----:B------:R-:W-:-:S03]  /*0ad0*/  @!P4 IMAD.WIDE.U32 R10, R22, R10, R24 ;  /* 0x0000000a160ac225 */ /* 0x000fc600078e0018 */
[----:B------:R-:W-:Y:S02]  /*0ae0*/  @!P5 IADD3.X R7, R26, R7, RZ, P1, !PT ;  /* 0x000000071a07d210 */ /* 0x000fe40000ffe4ff */
[----:B------:R-:W-:Y:S01]  /*0af0*/  @!P3 MOV R22, R52 ;  /* 0x000000340016b202 */ /* 0x000fe20000000f00 */
[----:B------:R-:W3:Y:S01]  /*0b00*/  @!P3 LDC.64 R58, c[0x0][0x230] ;  /* 0x00008c00ff3abb82 */ /* 0x000ee20000000a00 */
[----:B-1----:R-:W-:Y:S01]  /*0b10*/  @!P3 IMAD R23, R23, R12, RZ ;  /* 0x0000000c1717b224 */ /* 0x002fe200078e02ff */
[----:B------:R-:W-:Y:S02]  /*0b20*/  @!P4 IADD3 R11, R11, R29, RZ ;  /* 0x0000001d0b0bc210 */ /* 0x000fe40007ffe0ff */
[C---:B------:R-:W-:Y:S02]  /*0b30*/  @!P4 SHF.L.U32 R25, R10.reuse, 0x2, RZ ;  /* 0x000000020a19c819 */ /* 0x040fe400000006ff */
[----:B------:R-:W-:Y:S02]  /*0b40*/  @!P4 SHF.L.U64.HI R24, R10, 0x2, R11 ;  /* 0x000000020a18c819 */ /* 0x000fe4000001020b */
[----:B------:R-:W1:Y:S01]  /*0b50*/  @!P3 LDC.64 R60, c[0x0][0x228] ;  /* 0x00008a00ff3cbb82 */ /* 0x000e620000000a00 */
[----:B----4-:R-:W-:Y:S01]  /*0b60*/  @!P5 IADD3 R8, P1, R27, R8, RZ ;  /* 0x000000081b08d210 */ /* 0x010fe20007f3e0ff */
[----:B------:R-:W-:Y:S01]  /*0b70*/  @!P3 IMAD R27, R0, R13, R23 ;  /* 0x0000000d001bb224 */ /* 0x000fe200078e0217 */
[----:B------:R-:W-:-:S02]  /*0b80*/  @!P3 MOV R23, R51 ;  /* 0x000000330017b202 */ /* 0x000fc40000000f00 */
[----:B------:R-:W-:Y:S02]  /*0b90*/  @!P5 IADD3.X R9, R26, R9, RZ, P1, !PT ;  /* 0x000000091a09d210 */ /* 0x000fe40000ffe4ff */
[----:B0-----:R-:W-:Y:S01]  /*0ba0*/  @!P4 IADD3 R10, P1, R25, R20, RZ ;  /* 0x00000014190ac210 */ /* 0x001fe20007f3e0ff */
[----:B------:R-:W-:-:S03]  /*0bb0*/  @!P3 IMAD.WIDE.U32 R12, R0, R12, R22 ;  /* 0x0000000c000cb225 */ /* 0x000fc600078e0016 */
[----:B------:R-:W-:Y:S02]  /*0bc0*/  @!P4 IADD3.X R11, R24, R21, RZ, P1, !PT ;  /* 0x00000015180bc210 */ /* 0x000fe40000ffe4ff */
[----:B--2---:R-:W-:Y:S02]  /*0bd0*/  @!P4 IADD3 R56, P1, R25, R56, RZ ;  /* 0x000000381938c210 */ /* 0x004fe40007f3e0ff */
[----:B------:R-:W-:Y:S02]  /*0be0*/  @!P3 IADD3 R21, R13, R27, RZ ;  /* 0x0000001b0d15b210 */ /* 0x000fe40007ffe0ff */
[----:B------:R-:W-:Y:S02]  /*0bf0*/  @!P3 SHF.L.U32 R13, R12, 0x2, RZ ;  /* 0x000000020c0db819 */ /* 0x000fe400000006ff */
[----:B------:R-:W-:Y:S02]  /*0c00*/  @!P4 IADD3.X R57, R24, R57, RZ, P1, !PT ;  /* 0x000000391839c210 */ /* 0x000fe40000ffe4ff */
[----:B------:R-:W-:-:S02]  /*0c10*/  @!P3 SHF.L.U64.HI R12, R12, 0x2, R21 ;  /* 0x000000020c0cb819 */ /* 0x000fc40000010215 */
[C---:B---3--:R-:W-:Y:S02]  /*0c20*/  @!P3 IADD3 R58, P1, R13.reuse, R58, RZ ;  /* 0x0000003a0d3ab210 */ /* 0x048fe40007f3e0ff */
[----:B------:R-:W-:Y:S02]  /*0c30*/  IADD3 R21, R64, 0x28, RZ ;  /* 0x0000002840157810 */ /* 0x000fe40007ffe0ff */
[C---:B------:R-:W-:Y:S01]  /*0c40*/  @!P3 IADD3.X R59, R12.reuse, R59, RZ, P1, !PT ;  /* 0x0000003b0c3bb210 */ /* 0x040fe20000ffe4ff */
[----:B------:R-:W-:Y:S01]  /*0c50*/  STL [R1+0x8bc], R58 ;  /* 0x0008bc3a01007387 */ /* 0x000fe20000100800 */
[----:B-1----:R-:W-:Y:S02]  /*0c60*/  @!P3 IADD3 R60, P1, R13, R60, RZ ;  /* 0x0000003c0d3cb210 */ /* 0x002fe40007f3e0ff */
[----:B------:R-:W-:Y:S01]  /*0c70*/  SHF.R.S32.HI R13, RZ, 0x1f, R21 ;  /* 0x0000001fff0d7819 */ /* 0x000fe20000011415 */
[----:B------:R-:W-:Y:S01]  /*0c80*/  STL [R1+0x8b8], R59 ;  /* 0x0008b83b01007387 */ /* 0x000fe20000100800 */
[----:B------:R-:W-:-:S02]  /*0c90*/  @!P3 IADD3.X R61, R12, R61, RZ, P1, !PT ;  /* 0x0000003d0c3db210 */ /* 0x000fc40000ffe4ff */
[----:B------:R-:W-:-:S03]  /*0ca0*/  ISETP.GE.U32.AND P1, PT, R21, UR18, PT ;  /* 0x0000001215007c0c */ /* 0x000fc6000bf26070 */
[----:B------:R-:W-:Y:S01]  /*0cb0*/  STL.64 [R1+0x8c0], R60 ;  /* 0x0008c03c01007387 */ /* 0x000fe20000100a00 */
        /* <DEDUP_REMOVED lines=16> */
[----:B------:R-:W-:Y:S04]  /*0dc0*/  STL [R1+0x8ac], R24 ;  /* 0x0008ac1801007387 */ /* 0x000fe80000100800 */
[----:B------:R-:W-:Y:S01]  /*0dd0*/  STL [R1+0x8a8], R25 ;  /* 0x0008a81901007387 */ /* 0x000fe20000100800 */
[----:B0-----:R-:W-:-:S04]  /*0de0*/  @!P2 IADD3 R26, P1, R27, R20, RZ ;  /* 0x000000141b1aa210 */ /* 0x001fc80007f3e0ff */
[----:B------:R-:W-:Y:S02]  /*0df0*/  @!P2 IADD3.X R27, R12, R21, RZ, P1, !PT ;  /* 0x000000150c1ba210 */ /* 0x000fe40000ffe4ff */
[----:B------:R-:W-:-:S03]  /*0e00*/  IADD3 R21, R64, 0x30, RZ ;  /* 0x0000003040157810 */ /* 0x000fc60007ffe0ff */
[----:B------:R-:W-:Y:S01]  /*0e10*/  STL.64 [R1+0x8b0], R26 ;  /* 0x0008b01a01007387 */ /* 0x000fe20000100a00 */
        /* <DEDUP_REMOVED lines=90> */
[----:B------:R-:W-:Y:S01]  /*13c0*/  @!P2 IADD3.X R41, R12, R41, RZ, P1, !PT ;  /* 0x000000290c29a210 */ /* 0x000fe20000ffe4ff */
[----:B------:R-:W-:Y:S04]  /*13d0*/  STL [R1+0x86c], R40 ;  /* 0x00086c2801007387 */ /* 0x000fe80000100800 */
[----:B------:R-:W-:Y:S01]  /*13e0*/  STL [R1+0x868], R41 ;  /* 0x0008682901007387 */ /* 0x000fe20000100800 */
[----:B0-----:R-:W-:-:S04]  /*13f0*/  @!P2 IADD3 R42, P1, R43, R20, RZ ;  /* 0x000000142b2aa210 */ /* 0x001fc80007f3e0ff */
[----:B------:R-:W-:Y:S02]  /*1400*/  @!P2 IADD3.X R43, R12, R21, RZ, P1, !PT ;  /* 0x000000150c2ba210 */ /* 0x000fe40000ffe4ff */
[----:B------:R-:W-:Y:S02]  /*1410*/  SHF.R.S32.HI R21, RZ, 0x1f, R23 ;  /* 0x0000001fff157819 */ /* 0x000fe40000011417 */
[----:B------:R-:W-:Y:S01]  /*1420*/  ISETP.GE.U32.AND P1, PT, R23, UR18, PT ;  /* 0x0000001217007c0c */ /* 0x000fe2000bf26070 */
[----:B------:R-:W-:Y:S03]  /*1430*/  STL.64 [R1+0x870], R42 ;  /* 0x0008702a01007387 */ /* 0x000fe60000100a00 */
        /* <DEDUP_REMOVED lines=9> */
[----:B------:R-:W-:Y:S01]  /*14d0*/  @!P2 IMAD.WIDE.U32 R12, R23, R12, R20 ;  /* 0x0000000c170ca225 */ /* 0x000fe200078e0014 */
[----:B------:R-:W-:Y:S01]  /*14e0*/  IADD3 R23, R64, 0x58, RZ ;  /* 0x0000005840177810 */ /* 0x000fe20007ffe0ff */
        /* <DEDUP_REMOVED lines=29> */
[----:B------:R-:W-:Y:S01]  /*16c0*/  @!P2 IADD3.X R49, R20, R49, RZ, P1, !PT ;  /* 0x000000311431a210 */ /* 0x000fe20000ffe4ff */
[----:B------:R-:W-:Y:S01]  /*16d0*/  STL [R1+0x848], R48 ;  /* 0x0008483001007387 */ /* 0x000fe20000100800 */
[----:B--2---:R-:W-:-:S03]  /*16e0*/  @!P2 IADD3 R54, P1, R13, R54, RZ ;  /* 0x000000360d36a210 */ /* 0x004fc60007f3e0ff */
[----:B------:R-:W-:Y:S01]  /*16f0*/  STL [R1+0x838], R49 ;  /* 0x0008383101007387 */ /* 0x000fe20000100800 */
[----:B------:R-:W-:Y:S02]  /*1700*/  @!P2 IADD3.X R55, R20, R55, RZ, P1, !PT ;  /* 0x000000371437a210 */ /* 0x000fe40000ffe4ff */
        /* <DEDUP_REMOVED lines=16> */
[----:B------:R-:W0:Y:S01]  /*1810*/  @!P2 LDC.64 R22, c[0x0][0x228] ;  /* 0x00008a00ff16ab82 */ /* 0x000e220000000a00 */
[----:B-1----:R-:W-:-:S04]  /*1820*/  @!P2 IADD3 R20, P1, R13, R20, RZ ;  /* 0x000000140d14a210 */ /* 0x002fc80007f3e0ff */
[----:B------:R-:W-:Y:S01]  /*1830*/  @!P2 IADD3.X R21, R0, R21, RZ, P1, !PT ;  /* 0x000000150015a210 */ /* 0x000fe20000ffe4ff */
[----:B------:R-:W-:Y:S04]  /*1840*/  STL [R1+0x82c], R20 ;  /* 0x00082c1401007387 */ /* 0x000fe80000100800 */
[----:B------:R-:W-:Y:S01]  /*1850*/  STL [R1+0x828], R21 ;  /* 0x0008281501007387 */ /* 0x000fe20000100800 */
[----:B0-----:R-:W-:-:S04]  /*1860*/  @!P2 IADD3 R22, P1, R13, R22, RZ ;  /* 0x000000160d16a210 */ /* 0x001fc80007f3e0ff */
        /* <DEDUP_REMOVED lines=19> */
[----:B------:R-:W-:Y:S01]  /*19a0*/  STL.64 [R1+0x820], R68 ;  /* 0x0008204401007387 */ /* 0x000fe20000100a00 */
        /* <DEDUP_REMOVED lines=160> */
[----:B------:R1:W-:Y:S01]  /*23b0*/  @!P2 STL.64 [R1+0x738], R2 ;  /* 0x000738020100a387 */ /* 0x0003e20000100a00 */
        /* <DEDUP_REMOVED lines=10> */
[----:B------:R-:W2:Y:S01]  /*2460*/  @!P2 LDC.64 R62, c[0x0][0x230] ;  /* 0x00008c00ff3eab82 */ /* 0x000ea20000000a00 */
[----:B------:R-:W-:Y:S01]  /*2470*/  LOP3.LUT R18, R18, 0xfffffff7, RZ, 0xc0, !PT ;  /* 0xfffffff712127812 */ /* 0x000fe200078ec0ff */
[-C--:B0-----:R-:W-:Y:S02]  /*2480*/  @!P2 IMAD R65, R65, R12.reuse, RZ ;  /* 0x0000000c4141a224 */ /* 0x081fe400078e02ff */
[----:B------:R-:W-:-:S04]  /*2490*/  @!P2 IMAD.WIDE.U32 R66, R0, R12, R66 ;  /* 0x0000000c0042a225 */ /* 0x000fc800078e0042 */
[----:B------:R-:W-:Y:S01]  /*24a0*/  @!P2 IMAD R13, R0, R13, R65 ;  /* 0x0000000d000da224 */ /* 0x000fe200078e0241 */
[----:B------:R-:W-:-:S04]  /*24b0*/  @!P2 SHF.L.U32 R0, R66, 0x2, RZ ;  /* 0x000000024200a819 */ /* 0x000fc800000006ff */
[----:B------:R-:W-:Y:S02]  /*24c0*/  @!P2 IADD3 R13, R67, R13, RZ ;  /* 0x0000000d430da210 */ /* 0x000fe40007ffe0ff */
[----:B--2---:R-:W-:Y:S02]  /*24d0*/  @!P2 IADD3 R54, P1, R0, R62, RZ ;  /* 0x0000003e0036a210 */ /* 0x004fe40007f3e0ff */
[----:B------:R-:W-:Y:S02]  /*24e0*/  @!P2 SHF.L.U64.HI R66, R66, 0x2, R13 ;  /* 0x000000024242a819 */ /* 0x000fe4000001020d */
[----:B------:R-:W1:Y:S02]  /*24f0*/  @!P2 LDC.64 R12, c[0x0][0x228] ;  /* 0x00008a00ff0cab82 */ /* 0x000e640000000a00 */
[----:B------:R-:W-:-:S05]  /*2500*/  @!P2 IADD3.X R55, R66, R63, RZ, P1, !PT ;  /* 0x0000003f4237a210 */ /* 0x000fca0000ffe4ff */
[----:B------:R-:W-:Y:S01]  /*2510*/  STL.64 [R1+0x850], R54 ;  /* 0x0008503601007387 */ /* 0x000fe20000100a00 */
[----:B-1----:R-:W-:Y:S02]  /*2520*/  @!P2 IADD3 R2, P1, R0, R12, RZ ;  /* 0x0000000c0002a210 */ /* 0x002fe40007f3e0ff */
        /* <DEDUP_REMOVED lines=19> */
[----:B------:R-:W1:Y:S02]  /*2660*/  @!P2 LDC.64 R12, c[0x0][0x228] ;  /* 0x00008a00ff0cab82 */ /* 0x000e640000000a00 */
[----:B------:R-:W-:Y:S02]  /*2670*/  @!P2 IADD3.X R37, R66, R63, RZ, P1, !PT ;  /* 0x0000003f4225a210 */ /* 0x000fe40000ffe4ff */
[----:B-1----:R-:W-:-:S02]  /*2680*/  @!P2 IADD3 R68, P1, R0, R12, RZ ;  /* 0x0000000c0044a210 */ /* 0x002fc40007f3e0ff */
[----:B------:R-:W-:Y:S02]  /*2690*/  IADD3 R0, R64, 0xb8, RZ ;  /* 0x000000b840007810 */ /* 0x000fe40007ffe0ff */
[----:B------:R-:W-:Y:S02]  /*26a0*/  @!P2 IADD3.X R69, R66, R13, RZ, P1, !PT ;  /* 0x0000000d4245a210 */ /* 0x000fe40000ffe4ff */
[----:B------:R-:W-:Y:S02]  /*26b0*/  SHF.R.S32.HI R65, RZ, 0x1f, R0 ;  /* 0x0000001fff417819 */ /* 0x000fe40000011400 */
[----:B------:R-:W-:-:S04]  /*26c0*/  ISETP.GE.U32.AND P1, PT, R0, UR18, PT ;  /* 0x0000001200007c0c */ /* 0x000fc8000bf26070 */
        /* <DEDUP_REMOVED lines=672> */
[----:B------:R-:W-:-:S04]  /*50d0*/  @!P2 SHF.L.U64.HI R0, R66, 0x2, R0 ;  /* 0x000000024200a819 */ /* 0x000fc80000010200 */
[----:B------:R-:W-:Y:S02]  /*50e0*/  @!P2 IADD3.X R3, R0, R13, RZ, P1, !PT ;  /* 0x0000000d0003a210 */ /* 0x000fe40000ffe4ff */
[----:B------:R-:W0:Y:S03]  /*50f0*/  @!P2 LDC.64 R12, c[0x0][0x228] ;  /* 0x00008a00ff0cab82 */ /* 0x000e260000000a00 */
[----:B------:R0:W-:Y:S02]  /*5100*/  @!P2 STL.64 [R1+0x558], R2 ;  /* 0x000558020100a387 */ /* 0x0001e40000100a00 */
        /* <DEDUP_REMOVED lines=68> */
[----:B------:R1:W-:Y:S01]  /*5550*/  @!P2 STL.64 [R1+0x528], R2 ;  /* 0x000528020100a387 */ /* 0x0003e20000100a00 */
[----:B0-----:R-:W-:-:S04]  /*5560*/  @!P2 IADD3 R14, P1, R62, R12, RZ ;  /* 0x0000000c3e0ea210 */ /* 0x001fc80007f3e0ff */
[----:B------:R-:W-:Y:S02]  /*5570*/  @!P2 IADD3.X R15, R0, R13, RZ, P1, !PT ;  /* 0x0000000d000fa210 */ /* 0x000fe40000ffe4ff */
[----:B------:R-:W-:Y:S02]  /*5580*/  IADD3 R0, R64, 0x1c0, RZ ;  /* 0x000001c040007810 */ /* 0x000fe40007ffe0ff */
[----:B------:R-:W-:Y:S02]  /*5590*/  MOV R53, R15 ;  /* 0x0000000f00357202 */ /* 0x000fe40000000f00 */
        /* <DEDUP_REMOVED lines=18> */
[----:B------:R0:W-:Y:S02]  /*56c0*/  @!P2 STL.64 [R1+0x518], R2 ;  /* 0x000518020100a387 */ /* 0x0001e40000100a00 */
        /* <DEDUP_REMOVED lines=20> */
[----:B------:R1:W-:Y:S01]  /*5810*/  @!P2 STL.64 [R1+0x508], R22 ;  /* 0x000508160100a387 */ /* 0x0003e20000100a00 */
        /* <DEDUP_REMOVED lines=23> */
[----:B------:R-:W-:Y:S02]  /*5990*/  IADD3 R0, R64, 0x1d8, RZ ;  /* 0x000001d840007810 */ /* 0x000fe40007ffe0ff */
[----:B------:R-:W-:Y:S02]  /*59a0*/  LOP3.LUT P1, RZ, R18, 0x2000000, RZ, 0xc0, !PT ;  /* 0x0200000012ff7812 */ /* 0x000fe4000782c0ff */
[----:B------:R-:W-:Y:S02]  /*59b0*/  SHF.R.S32.HI R65, RZ, 0x1f, R0 ;  /* 0x0000001fff417819 */ /* 0x000fe40000011400 */
[----:B------:R-:W-:Y:S02]  /*59c0*/  ISETP.GE.U32.AND P2, PT, R0, UR18, PT ;  /* 0x0000001200007c0c */ /* 0x000fe4000bf46070 */
[----:B------:R-:W-:-:S02]  /*59d0*/  LOP3.LUT R18, R18, 0xefffffff, RZ, 0xc0, !PT ;  /* 0xefffffff12127812 */ /* 0x000fc400078ec0ff */
[----:B------:R-:W-:-:S13]  /*59e0*/  ISETP.GE.OR.EX P2, PT, R65, UR19, P0, P2 ;  /* 0x0000001341007c0c */ /* 0x000fda0008746720 */
[----:B------:R-:W0:Y:S01]  /*59f0*/  @!P2 LDC.64 R62, c[0x0][0x288] ;  /* 0x0000a200ff3eab82 */ /* 0x000e220000000a00 */
[----:B------:R-:W-:Y:S02]  /*5a00*/  @!P2 MOV R66, R52 ;  /* 0x000000340042a202 */ /* 0x000fe40000000f00 */
[----:B------:R-:W-:Y:S02]  /*5a10*/  @!P2 MOV R67, R51 ;  /* 0x000000330043a202 */ /* 0x000fe40000000f00 */
[----:B------:R-:W-:-:S03]  /*5a20*/  @P2 LOP3.LUT R18, R18, 0x10000000, RZ, 0xfc, !PT ;  /* 0x1000000012122812 */ /* 0x000fc600078efcff */
[----:B------:R-:W2:Y:S01]  /*5a30*/  @!P2 LDC.64 R12, c[0x0][0x230] ;  /* 0x00008c00ff0cab82 */ /* 0x000ea20000000a00 */
[----:B------:R3:W-:Y:S01]  /*5a40*/  STL.64 [R1+0x7d0], R50 ;  /* 0x0007d03201007387 */ /* 0x0007e20000100a00 */
[----:B------:R-:W-:Y:S01]  /*5a50*/  LOP3.LUT R18, R18, 0xdfffffff, RZ, 0xc0, !PT ;  /* 0xdfffffff12127812 */ /* 0x000fe200078ec0ff */
[-C--:B0-----:R-:W-:Y:S02]  /*5a60*/  @!P2 IMAD R65, R65, R62.reuse, RZ ;  /* 0x0000003e4141a224 */ /* 0x081fe400078e02ff */
[----:B------:R-:W-:-:S04]  /*5a70*/  @!P2 IMAD.WIDE.U32 R66, R0, R62, R66 ;  /* 0x0000003e0042a225 */ /* 0x000fc800078e0042 */
[----:B------:R-:W-:Y:S01]  /*5a80*/  @!P2 IMAD R63, R0, R63, R65 ;  /* 0x0000003f003fa224 */ /* 0x000fe200078e0241 */
[----:B------:R-:W-:-:S04]  /*5a90*/  @!P2 SHF.L.U32 R62, R66, 0x2, RZ ;  /* 0x00000002423ea819 */ /* 0x000fc800000006ff */
[----:B------:R-:W-:Y:S02]  /*5aa0*/  @!P2 IADD3 R0, R67, R63, RZ ;  /* 0x0000003f4300a210 */ /* 0x000fe40007ffe0ff */
[----:B--2---:R-:W-:Y:S02]  /*5ab0*/  @!P2 IADD3 R42, P3, R62, R12, RZ ;  /* 0x0000000c3e2aa210 */ /* 0x004fe40007f7e0ff */
[----:B------:R-:W-:-:S04]  /*5ac0*/  @!P2 SHF.L.U64.HI R0, R66, 0x2, R0 ;  /* 0x000000024200a819 */ /* 0x000fc80000010200 */
[----:B------:R-:W-:Y:S02]  /*5ad0*/  @!P2 IADD3.X R43, R0, R13, RZ, P3, !PT ;  /* 0x0000000d002ba210 */ /* 0x000fe40001ffe4ff */
[----:B------:R-:W0:Y:S02]  /*5ae0*/  @!P2 LDC.64 R12, c[0x0][0x228] ;  /* 0x00008a00ff0cab82 */ /* 0x000e240000000a00 */
        /* <DEDUP_REMOVED lines=19> */
[----:B------:R-:W1:Y:S02]  /*5c20*/  @!P3 LDC.64 R12, c[0x0][0x228] ;  /* 0x00008a00ff0cbb82 */ /* 0x000e640000000a00 */
[----:B-1----:R-:W-:-:S04]  /*5c30*/  @!P3 IADD3 R22, P4, R62, R12, RZ ;  /* 0x0000000c3e16b210 */ /* 0x002fc80007f9e0ff */
[----:B------:R-:W-:Y:S02]  /*5c40*/  @!P3 IADD3.X R23, R0, R13, RZ, P4, !PT ;  /* 0x0000000d0017b210 */ /* 0x000fe400027fe4ff */
[----:B------:R-:W-:Y:S02]  /*5c50*/  IADD3 R0, R64, 0x1e8, RZ ;  /* 0x000001e840007810 */ /* 0x000fe40007ffe0ff */
[----:B------:R-:W-:Y:S02]  /*5c60*/  LOP3.LUT P3, RZ, R18, 0x1000000, RZ, 0xc0, !PT ;  /* 0x0100000012ff7812 */ /* 0x000fe4000786c0ff */
[----:B------:R-:W-:Y:S02]  /*5c70*/  SHF.R.S32.HI R65, RZ, 0x1f, R0 ;  /* 0x0000001fff417819 */ /* 0x000fe40000011400 */
[----:B------:R-:W-:-:S04]  /*5c80*/  ISETP.GE.U32.AND P4, PT, R0, UR18, PT ;  /* 0x0000001200007c0c */ /* 0x000fc8000bf86070 */
[----:B------:R-:W-:-:S13]  /*5c90*/  ISETP.GE.OR.EX P4, PT, R65, UR19, P0, P4 ;  /* 0x0000001341007c0c */ /* 0x000fda0008786740 */
[----:B------:R-:W0:Y:S01]  /*5ca0*/  @!P4 LDC.64 R62, c[0x0][0x288] ;  /* 0x0000a200ff3ecb82 */ /* 0x000e220000000a00 */
[----:B------:R-:W-:Y:S02]  /*5cb0*/  @!P4 MOV R66, R52 ;  /* 0x000000340042c202 */ /* 0x000fe40000000f00 */
[----:B------:R-:W-:-:S05]  /*5cc0*/  @!P4 MOV R67, R51 ;  /* 0x000000330043c202 */ /* 0x000fca0000000f00 */
        /* <DEDUP_REMOVED lines=25> */
[----:B------:R-:W-:Y:S02]  /*5e60*/  MOV R67, R33 ;  /* 0x0000002100437202 */ /* 0x000fe40000000f00 */
[----:B------:R-:W-:Y:S02]  /*5e70*/  @!P5 SHF.L.U64.HI R0, R66, 0x2, R0 ;  /* 0x000000024200d819 */ /* 0x000fe40000010200 */
[----:B------:R-:W-:Y:S02]  /*5e80*/  MOV R66, R32 ;  /* 0x0000002000427202 */ /* 0x000fe40000000f00 */
[----:B-1----:R-:W-:-:S04]  /*5e90*/  @!P5 IADD3 R32, P6, R62, R12, RZ ;  /* 0x0000000c3e20d210 */ /* 0x002fc80007fde0ff */
[----:B------:R-:W-:Y:S02]  /*5ea0*/  @!P5 IADD3.X R33, R0, R13, RZ, P6, !PT ;  /* 0x0000000d0021d210 */ /* 0x000fe400037fe4ff */
[----:B------:R-:W0:Y:S02]  /*5eb0*/  @!P5 LDC.64 R12, c[0x0][0x228] ;  /* 0x00008a00ff0cdb82 */ /* 0x000e240000000a00 */
        /* <DEDUP_REMOVED lines=9> */
[----:B------:R-:W-:Y:S02]  /*5f50*/  MOV R52, R14 ;  /* 0x0000000e00347202 */ /* 0x000fe40000000f00 */
[----:B------:R-:W2:Y:S03]  /*5f60*/  LDL.LU.64 R14, [R1+0x8d8] ;  /* 0x0008d800010e7983 */ /* 0x000ea60000300a00 */
[----:B------:R-:W1:Y:S01]  /*5f70*/  @!P6 LDC.64 R12, c[0x0][0x230] ;  /* 0x00008c00ff0ceb82 */ /* 0x000e620000000a00 */
[----:B0-----:R-:W-:-:S04]  /*5f80*/  @!P6 IMAD R65, R65, R62, RZ ;  /* 0x0000003e4141e224 */ /* 0x001fc800078e02ff */
[----:B------:R-:W-:Y:S01]  /*5f90*/  @!P6 IMAD R63, R0, R63, R65 ;  /* 0x0000003f003fe224 */ /* 0x000fe200078e0241 */
[----:B------:R-:W-:Y:S02]  /*5fa0*/  MOV R65, R67 ;  /* 0x0000004300417202 */ /* 0x000fe40000000f00 */
[----:B------:R-:W-:-:S03]  /*5fb0*/  @!P6 MOV R67, R51 ;  /* 0x000000330043e202 */ /* 0x000fc60000000f00 */
[----:B------:R-:W-:-:S05]  /*5fc0*/  @!P6 IMAD.WIDE.U32 R66, R0, R62, R66 ;  /* 0x0000003e0042e225 */ /* 0x000fca00078e0042 */
[----:B------:R-:W-:Y:S02]  /*5fd0*/  @!P6 IADD3 R0, R67, R63, RZ ;  /* 0x0000003f4300e210 */ /* 0x000fe40007ffe0ff */
[C---:B------:R-:W-:Y:S02]  /*5fe0*/  @!P6 SHF.L.U32 R62, R66.reuse, 0x2, RZ ;  /* 0x00000002423ee819 */ /* 0x040fe400000006ff */
[----:B------:R-:W-:Y:S02]  /*5ff0*/  @!P6 SHF.L.U64.HI R0, R66, 0x2, R0 ;  /* 0x000000024200e819 */ /* 0x000fe40000010200 */
[----:B------:R-:W-:Y:S02]  /*6000*/  MOV R66, R36 ;  /* 0x0000002400427202 */ /* 0x000fe40000000f00 */
[----:B-1----:R-:W-:Y:S02]  /*6010*/  @!P6 IADD3 R36, P2, R62, R12, RZ ;  /* 0x0000000c3e24e210 */ /* 0x002fe40007f5e0ff */
[----:B------:R-:W-:-:S02]  /*6020*/  MOV R67, R37 ;  /* 0x0000002500437202 */ /* 0x000fc40000000f00 */
[----:B------:R-:W-:Y:S02]  /*6030*/  @!P6 IADD3.X R37, R0, R13, RZ, P2, !PT ;  /* 0x0000000d0025e210 */ /* 0x000fe400017fe4ff */
[----:B------:R-:W3:Y:S01]  /*6040*/  @!P6 LDC.64 R12, c[0x0][0x228] ;  /* 0x00008a00ff0ceb82 */ /* 0x000ee20000000a00 */
[----:B------:R-:W-:Y:S02]  /*6050*/  MOV R63, R17 ;  /* 0x00000011003f7202 */ /* 0x000fe40000000f00 */
[----:B---3--:R-:W-:Y:S02]  /*6060*/  @!P6 IADD3 R50, P2, R62, R12, RZ ;  /* 0x0000000c3e32e210 */ /* 0x008fe40007f5e0ff */
[----:B------:R-:W-:Y:S02]  /*6070*/  MOV R62, R16 ;  /* 0x00000010003e7202 */ /* 0x000fe40000000f00 */
[----:B------:R-:W3:Y:S01]  /*6080*/  LDL.LU.64 R16, [R1+0x8d0] ;  /* 0x0008d00001107983 */ /* 0x000ee20000300a00 */
[----:B------:R-:W-:-:S02]  /*6090*/  @!P6 IADD3.X R51, R0, R13, RZ, P2, !PT ;  /* 0x0000000d0033e210 */ /* 0x000fc400017fe4ff */
[----:B------:R-:W-:-:S03]  /*60a0*/  CS2R R12, SRZ ;  /* 0x00000000000c7805 */ /* 0x000fc6000001ff00 */
[----:B------:R0:W-:Y:S02]  /*60b0*/  STL.64 [R1+0x7e8], R50 ;  /* 0x0007e83201007387 */ /* 0x0001e40000100a00 */
[----:B0-----:R-:W-:Y:S02]  /*60c0*/  MOV R50, R2 ;  /* 0x0000000200327202 */ /* 0x001fe40000000f00 */
[----:B------:R-:W-:Y:S02]  /*60d0*/  MOV R51, R3 ;  /* 0x0000000300337202 */ /* 0x000fe40000000f00 */
[----:B------:R-:W4:Y:S04]  /*60e0*/  LDL.LU.64 R2, [R1+0x8c8] ;  /* 0x0008c80001027983 */ /* 0x000f280000300a00 */
[----:B--2---:R0:W2:Y:S02]  /*60f0*/  @!P1 LDG.E.64 R12, desc[UR10][R14.64] ;  /* 0x0000000a0e0c9981 */ /* 0x0040a4000c1e1b00 */
[----:B0-----:R-:W-:-:S06]  /*6100*/  CS2R R14, SRZ ;  /* 0x00000000000e7805 */ /* 0x001fcc000001ff00 */
[----:B---3--:R0:W3:Y:S02]  /*6110*/  @!P1 LDG.E.64 R14, desc[UR10][R16.64] ;  /* 0x0000000a100e9981 */ /* 0x0080e4000c1e1b00 */
[----:B0-----:R-:W-:Y:S02]  /*6120*/  MOV R16, R62 ;  /* 0x0000003e00107202 */ /* 0x001fe40000000f00 */
[----:B------:R-:W-:Y:S02]  /*6130*/  MOV R17, R63 ;  /* 0x0000003f00117202 */ /* 0x000fe40000000f00 */
[----:B------:R-:W-:Y:S02]  /*6140*/  CS2R R62, SRZ ;  /* 0x00000000003e7805 */ /* 0x000fe4000001ff00 */
[----:B---3--:R-:W-:Y:S02]  /*6150*/  @!P1 MOV R63, R14 ;  /* 0x0000000e003f9202 */ /* 0x008fe40000000f00 */
[----:B------:R-:W-:-:S05]  /*6160*/  @!P1 MOV R62, R15 ;  /* 0x0000000f003e9202 */ /* 0x000fca0000000f00 */
[----:B------:R0:W-:Y:S02]  /*6170*/  STL.64 [R1+0x7f0], R62 ;  /* 0x0007f03e01007387 */ /* 0x0001e40000100a00 */
[----:B0-----:R-:W-:Y:S02]  /*6180*/  MOV R62, R16 ;  /* 0x00000010003e7202 */ /* 0x001fe40000000f00 */
[----:B------:R-:W-:Y:S02]  /*6190*/  MOV R63, R17 ;  /* 0x00000011003f7202 */ /* 0x000fe40000000f00 */
[----:B------:R-:W-:-:S06]  /*61a0*/  CS2R R16, SRZ ;  /* 0x0000000000107805 */ /* 0x000fcc000001ff00 */
[----:B----4-:R0:W3:Y:S02]  /*61b0*/  @!P3 LDG.E.64 R16, desc[UR10][R2.64] ;  /* 0x0000000a0210b981 */ /* 0x0100e4000c1e1b00 */
[----:B0-----:R-:W-:-:S06]  /*61c0*/  CS2R R2, SRZ ;  /* 0x0000000000027805 */ /* 0x001fcc000001ff00 */
[----:B------:R0:W4:Y:S01]  /*61d0*/  @!P3 LDG.E.64 R2, desc[UR10][R4.64] ;  /* 0x0000000a0402b981 */ /* 0x000122000c1e1b00 */
[----:B------:R-:W-:Y:S02]  /*61e0*/  LOP3.LUT P2, RZ, R18, 0x800000, RZ, 0xc0, !PT ;  /* 0x0080000012ff7812 */ /* 0x000fe4000784c0ff */
[----:B0-----:R-:W-:Y:S02]  /*61f0*/  CS2R R4, SRZ ;  /* 0x0000000000047805 */ /* 0x001fe4000001ff00 */
[----:B---3--:R-:W-:-:S05]  /*6200*/  @!P3 MOV R5, R17 ;  /* 0x000000110005b202 */ /* 0x008fca0000000f00 */
[----:B------:R-:W-:Y:S01]  /*6210*/  STL [R1+0x66c], R5 ;  /* 0x00066c0501007387 */ /* 0x000fe20000100800 */
[----:B----4-:R-:W-:-:S05]  /*6220*/  @!P3 MOV R4, R2 ;  /* 0x000000020004b202 */ /* 0x010fca0000000f00 */
[----:B------:R0:W-:Y:S02]  /*6230*/  STL [R1+0x464], R4 ;  /* 0x0004640401007387 */ /* 0x0001e40000100800 */
[----:B0-----:R-:W-:-:S06]  /*6240*/  CS2R R4, SRZ ;  /* 0x0000000000047805 */ /* 0x001fcc000001ff00 */
[----:B------:R0:W3:Y:S02]  /*6250*/  @!P2 LDG.E.64 R4, desc[UR10][R6.64] ;  /* 0x0000000a0604a981 */ /* 0x0000e4000c1e1b00 */
[----:B0-----:R-:W-:-:S06]  /*6260*/  CS2R R6, SRZ ;  /* 0x0000000000067805 */ /* 0x001fcc000001ff00 */
[----:B------:R0:W4:Y:S01]  /*6270*/  @!P2 LDG.E.64 R6, desc[UR10][R8.64] ;  /* 0x0000000a0806a981 */ /* 0x000122000c1e1b00 */
[----:B------:R-:W-:-:S06]  /*6280*/  HFMA2.MMA R0, -RZ, RZ, 0, 0 ;  /* 0x00000000ff007435 */ /* 0x000fcc00000001ff */
[----:B--2---:R-:W-:-:S05]  /*6290*/  @!P1 MOV R0, R12 ;  /* 0x0000000c00009202 */ /* 0x004fca0000000f00 */
[----:B------:R1:W-:Y:S01]  /*62a0*/  STL [R1+0x638], R0 ;  /* 0x0006380001007387 */ /* 0x0003e20000100800 */
[----:B0-----:R-:W-:Y:S01]  /*62b0*/  CS2R R8, SRZ ;  /* 0x0000000000087805 */ /* 0x001fe2000001ff00 */
[----:B-1----:R-:W-:-:S06]  /*62c0*/  HFMA2.MMA R0, -RZ, RZ, 0, 0 ;  /* 0x00000000ff007435 */ /* 0x002fcc00000001ff */
[----:B------:R-:W-:Y:S02]  /*62d0*/  @!P1 MOV R0, R13 ;  /* 0x0000000d00009202 */ /* 0x000fe40000000f00 */
[----:B------:R-:W-:Y:S02]  /*62e0*/  LOP3.LUT P1, RZ, R18, 0x400000, RZ, 0xc0, !PT ;  /* 0x0040000012ff7812 */ /* 0x000fe4000782c0ff */
[----:B---3--:R-:W-:-:S05]  /*62f0*/  @!P2 MOV R9, R5 ;  /* 0x000000050009a202 */ /* 0x008fca0000000f00 */
[----:B------:R-:W-:Y:S01]  /*6300*/  STL [R1+0x6c4], R9 ;  /* 0x0006c40901007387 */ /* 0x000fe20000100800 */
[----:B----4-:R-:W-:-:S05]  /*6310*/  @!P2 MOV R8, R6 ;  /* 0x000000060008a202 */ /* 0x010fca0000000f00 */
[----:B------:R0:W-:Y:S02]  /*6320*/  STL [R1+0x46c], R8 ;  /* 0x00046c0801007387 */ /* 0x0001e40000100800 */
[----:B0-----:R-:W-:-:S06]  /*6330*/  CS2R R8, SRZ ;  /* 0x0000000000087805 */ /* 0x001fcc000001ff00 */
[----:B------:R0:W2:Y:S02]  /*6340*/  @!P1 LDG.E.64 R8, desc[UR10][R10.64] ;  /* 0x0000000a0a089981 */ /* 0x0000a4000c1e1b00 */
[----:B0-----:R-:W-:-:S06]  /*6350*/  CS2R R10, SRZ ;  /* 0x00000000000a7805 */ /* 0x001fcc000001ff00 */
[----:B------:R0:W3:Y:S04]  /*6360*/  @!P1 LDG.E.64 R10, desc[UR10][R56.64] ;  /* 0x0000000a380a9981 */ /* 0x0000e8000c1e1b00 */
[----:B------:R1:W-:Y:S02]  /*6370*/  STL.64 [R1+0x10], R12 ;  /* 0x0000100c01007387 */ /* 0x0003e40000100a00 */
[----:B-1----:R-:W-:Y:S02]  /*6380*/  MOV R12, R58 ;  /* 0x0000003a000c7202 */ /* 0x002fe40000000f00 */
[----:B------:R-:W-:Y:S02]  /*6390*/  MOV R13, R59 ;  /* 0x0000003b000d7202 */ /* 0x000fe40000000f00 */
[----:B------:R-:W-:-:S02]  /*63a0*/  CS2R R58, SRZ ;  /* 0x00000000003a7805 */ /* 0x000fc4000001ff00 */
[----:B0-----:R-:W-:Y:S02]  /*63b0*/  MOV R56, R60 ;  /* 0x0000003c00387202 */ /* 0x001fe40000000f00 */
[----:B------:R-:W-:Y:S02]  /*63c0*/  MOV R57, R61 ;  /* 0x0000003d00397202 */ /* 0x000fe40000000f00 */
[----:B------:R-:W4:Y:S01]  /*63d0*/  LDL.LU.64 R60, [R1+0x8c0] ;  /* 0x0008c000013c7983 */ /* 0x000f220000300a00 */
[----:B--2---:R-:W-:-:S05]  /*63e0*/  @!P1 MOV R58, R9 ;  /* 0x00000009003a9202 */ /* 0x004fca0000000f00 */
[----:B------:R0:W-:Y:S04]  /*63f0*/  STL [R1+0x6f4], R58 ;  /* 0x0006f43a01007387 */ /* 0x0001e80000100800 */
[----:B0-----:R-:W2:Y:S01]  /*6400*/  LDL.LU R58, [R1+0x8bc] ;  /* 0x0008bc00013a7983 */ /* 0x001ea20000300800 */
[----:B---3--:R-:W-:-:S05]  /*6410*/  @!P1 MOV R59, R10 ;  /* 0x0000000a003b9202 */ /* 0x008fca0000000f00 */
[----:B------:R0:W-:Y:S04]  /*6420*/  STL [R1+0x478], R59 ;  /* 0x0004783b01007387 */ /* 0x0001e80000100800 */
[----:B0-----:R-:W2:Y:S04]  /*6430*/  LDL.LU R59, [R1+0x8b8] ;  /* 0x0008b800013b7983 */ /* 0x001ea80000300800 */
[----:B------:R0:W-:Y:S02]  /*6440*/  STL [R1+0x63c], R0 ;  /* 0x00063c0001007387 */ /* 0x0001e40000100800 */
[----:B0-----:R-:W-:-:S06]  /*6450*/  HFMA2.MMA R0, -RZ, RZ, 0, 0 ;  /* 0x00000000ff007435 */ /* 0x001fcc00000001ff */
[----:B------:R-:W-:-:S05]  /*6460*/  @!P3 MOV R0, R16 ;  /* 0x000000100000b202 */ /* 0x000fca0000000f00 */
[----:B------:R0:W-:Y:S02]  /*6470*/  STL [R1+0x668], R0 ;  /* 0x0006680001007387 */ /* 0x0001e40000100800 */
[----:B0-----:R-:W-:-:S06]  /*6480*/  HFMA2.MMA R0, -RZ, RZ, 0, 0 ;  /* 0x00000000ff007435 */ /* 0x001fcc00000001ff */
[----:B------:R-:W-:Y:S02]  /*6490*/  @!P3 MOV R0, R3 ;  /* 0x000000030000b202 */ /* 0x000fe40000000f00 */
[----:B------:R-:W-:Y:S01]  /*64a0*/  LOP3.LUT P3, RZ, R18, 0x200000, RZ, 0xc0, !PT ;  /* 0x0020000012ff7812 */ /* 0x000fe2000786c0ff */
[----:B------:R0:W-:Y:S02]  /*64b0*/  STL.64 [R1+0x210], R14 ;  /* 0x0002100e01007387 */ /* 0x0001e40000100a00 */
[----:B0-----:R-:W-:Y:S02]  /*64c0*/  MOV R14, R12 ;  /* 0x0000000c000e7202 */ /* 0x001fe40000000f00 */
[----:B------:R-:W-:Y:S02]  /*64d0*/  MOV R15, R13 ;  /* 0x0000000d000f7202 */ /* 0x000fe40000000f00 */
[----:B------:R-:W-:-:S06]  /*64e0*/  CS2R R12, SRZ ;  /* 0x00000000000c7805 */ /* 0x000fcc000001ff00 */
[----:B--2---:R0:W2:Y:S02]  /*64f0*/  @!P3 LDG.E.64 R12, desc[UR10][R58.64] ;  /* 0x0000000a3a0cb981 */ /* 0x0040a4000c1e1b00 */
[----:B0-----:R-:W-:Y:S02]  /*6500*/  MOV R58, R14 ;  /* 0x0000000e003a7202 */ /* 0x001fe40000000f00 */
[----:B------:R-:W-:Y:S02]  /*6510*/  MOV R59, R15 ;  /* 0x0000000f003b7202 */ /* 0x000fe40000000f00 */
[----:B------:R-:W-:-:S06]  /*6520*/  CS2R R14, SRZ ;  /* 0x00000000000e7805 */ /* 0x000fcc000001ff00 */
[----:B----4-:R0:W3:Y:S04]  /*6530*/  @!P3 LDG.E.64 R14, desc[UR10][R60.64] ;  /* 0x0000000a3c0eb981 */ /* 0x0100e8000c1e1b00 */
[----:B------:R1:W-:Y:S01]  /*6540*/  STL.64 [R1+0x18], R16 ;  /* 0x0000181001007387 */ /* 0x0003e20000100a00 */
[----:B0-----:R-:W-:Y:S02]  /*6550*/  MOV R60, R26 ;  /* 0x0000001a003c7202 */ /* 0x001fe40000000f00 */
[----:B------:R-:W-:Y:S02]  /*6560*/  MOV R61, R27 ;  /* 0x0000001b003d7202 */ /* 0x000fe40000000f00 */
[----:B------:R-:W4:Y:S01]  /*6570*/  LDL.LU.64 R26, [R1+0x8b0] ;  /* 0x0008b000011a7983 */ /* 0x000f220000300a00 */
[----:B-1----:R-:W-:-:S02]  /*6580*/  MOV R16, R60 ;  /* 0x0000003c00107202 */ /* 0x002fc40000000f00 */
[----:B------:R-:W-:Y:S02]  /*6590*/  MOV R17, R61 ;  /* 0x0000003d00117202 */ /* 0x000fe40000000f00 */
[----:B------:R-:W-:Y:S02]  /*65a0*/  MOV R60, R58 ;  /* 0x0000003a003c7202 */ /* 0x000fe40000000f00 */
[----:B------:R-:W-:Y:S02]  /*65b0*/  MOV R61, R59 ;  /* 0x0000003b003d7202 */ /* 0x000fe40000000f00 */
[----:B------:R-:W-:Y:S02]  /*65c0*/  MOV R58, R62 ;  /* 0x0000003e003a7202 */ /* 0x000fe40000000f00 */
[----:B------:R-:W-:Y:S02]  /*65d0*/  MOV R59, R63 ;  /* 0x0000003f003b7202 */ /* 0x000fe40000000f00 */
[----:B------:R-:W-:-:S02]  /*65e0*/  MOV R62, R52 ;  /* 0x00000034003e7202 */ /* 0x000fc40000000f00 */
[----:B------:R-:W-:Y:S02]  /*65f0*/  MOV R63, R53 ;  /* 0x00000035003f7202 */ /* 0x000fe40000000f00 */
[----:B------:R-:W-:Y:S02]  /*6600*/  MOV R52, R24 ;  /* 0x0000001800347202 */ /* 0x000fe40000000f00 */
[----:B------:R-:W-:Y:S02]  /*6610*/  MOV R53, R25 ;  /* 0x0000001900357202 */ /* 0x000fe40000000f00 */
[----:B------:R-:W-:Y:S02]  /*6620*/  CS2R R24, SRZ ;  /* 0x0000000000187805 */ /* 0x000fe4000001ff00 */
        /* <DEDUP_REMOVED lines=14> */
[----:B0-----:R-:W-:-:S10]  /*6710*/  CS2R R2, SRZ ;  /* 0x0000000000027805 */ /* 0x001fd4000001ff00 */
[----:B--2---:R0:W2:Y:S02]  /*6720*/  @!P2 LDG.E.64 R2, desc[UR10][R24.64] ;  /* 0x0000000a1802a981 */ /* 0x0040a4000c1e1b00 */
[----:B0-----:R-:W-:Y:S02]  /*6730*/  MOV R24, R16 ;  /* 0x0000001000187202 */ /* 0x001fe40000000f00 */
[----:B------:R-:W-:Y:S02]  /*6740*/  MOV R25, R17 ;  /* 0x0000001100197202 */ /* 0x000fe40000000f00 */
[----:B------:R-:W-:-:S06]  /*6750*/  CS2R R16, SRZ ;  /* 0x0000000000107805 */ /* 0x000fcc000001ff00 */
[----:B----4-:R0:W3:Y:S04]  /*6760*/  @!P2 LDG.E.64 R16, desc[UR10][R26.64] ;  /* 0x0000000a1a10a981 */ /* 0x0100e8000c1e1b00 */
        /* <DEDUP_REMOVED lines=140> */
[----:B----4-:R0:W3:Y:S02]  /*7030*/  @!P3 LDG.E.64 R4, desc[UR10][R46.64] ;  /* 0x0000000a2e04b981 */ /* 0x0100e4000c1e1b00 */
[----:B0-----:R-:W-:Y:S02]  /*7040*/  MOV R46, R54 ;  /* 0x00000036002e7202 */ /* 0x001fe40000000f00 */
[----:B------:R-:W-:Y:S02]  /*7050*/  MOV R47, R55 ;  /* 0x00000037002f7202 */ /* 0x000fe40000000f00 */
[----:B------:R-:W4:Y:S04]  /*7060*/  LDL.LU.64 R54, [R1+0x850] ;  /* 0x0008500001367983 */ /* 0x000f280000300a00 */
[----:B------:R0:W-:Y:S02]  /*7070*/  STL [R1+0x4bc], R0 ;  /* 0x0004bc0001007387 */ /* 0x0001e40000100800 */
[----:B0-----:R-:W-:-:S06]  /*7080*/  HFMA2.MMA R0, -RZ, RZ, 0, 0 ;  /* 0x00000000ff007435 */ /* 0x001fcc00000001ff */
[----:B------:R-:W-:-:S05]  /*7090*/  @!P2 MOV R0, R14 ;  /* 0x0000000e0000a202 */ /* 0x000fca0000000f00 */
[----:B------:R0:W-:Y:S02]  /*70a0*/  STL [R1+0x788], R0 ;  /* 0x0007880001007387 */ /* 0x0001e40000100800 */
[----:B0-----:R-:W-:-:S06]  /*70b0*/  HFMA2.MMA R0, -RZ, RZ, 0, 0 ;  /* 0x00000000ff007435 */ /* 0x001fcc00000001ff */
[----:B------:R-:W-:-:S05]  /*70c0*/  @!P2 MOV R0, R13 ;  /* 0x0000000d0000a202 */ /* 0x000fca0000000f00 */
[----:B------:R0:W-:Y:S02]  /*70d0*/  STL [R1+0x4cc], R0 ;  /* 0x0004cc0001007387 */ /* 0x0001e40000100800 */
[----:B0-----:R-:W-:-:S06]  /*70e0*/  HFMA2.MMA R0, -RZ, RZ, 0, 0 ;  /* 0x00000000ff007435 */ /* 0x001fcc00000001ff */
[----:B------:R-:W-:Y:S01]  /*70f0*/  @!P1 MOV R0, R16 ;  /* 0x0000001000009202 */ /* 0x000fe20000000f00 */
[----:B------:R0:W-:Y:S04]  /*7100*/  STL.64 [R1+0x48], R8 ;  /* 0x0000480801007387 */ /* 0x0001e80000100a00 */
[----:B------:R1:W-:Y:S01]  /*7110*/  STL [R1+0x790], R0 ;  /* 0x0007900001007387 */ /* 0x0003e20000100800 */
[----:B0-----:R-:W-:Y:S01]  /*7120*/  MOV R8, R6 ;  /* 0x0000000600087202 */ /* 0x001fe20000000f00 */
[----:B-1----:R-:W-:Y:S01]  /*7130*/  HFMA2.MMA R0, -RZ, RZ, 0, 0 ;  /* 0x00000000ff007435 */ /* 0x002fe200000001ff */
[----:B------:R-:W-:Y:S02]  /*7140*/  MOV R9, R7 ;  /* 0x0000000700097202 */ /* 0x000fe40000000f00 */
[----:B------:R-:W-:-:S02]  /*7150*/  MOV R6, R48 ;  /* 0x0000003000067202 */ /* 0x000fc40000000f00 */
[----:B------:R-:W-:Y:S02]  /*7160*/  MOV R7, R49 ;  /* 0x0000003100077202 */ /* 0x000fe40000000f00 */
[----:B------:R-:W-:Y:S02]  /*7170*/  CS2R R48, SRZ ;  /* 0x0000000000307805 */ /* 0x000fe4000001ff00 */
[----:B------:R-:W-:-:S05]  /*7180*/  @!P1 MOV R0, R3 ;  /* 0x0000000300009202 */ /* 0x000fca0000000f00 */
[----:B------:R0:W-:Y:S02]  /*7190*/  STL [R1+0x4e4], R0 ;  /* 0x0004e40001007387 */ /* 0x0001e40000100800 */
[----:B0-----:R-:W-:Y:S01]  /*71a0*/  HFMA2.MMA R0, -RZ, RZ, 0, 0 ;  /* 0x00000000ff007435 */ /* 0x001fe200000001ff */
[----:B--2---:R-:W-:-:S05]  /*71b0*/  @!P3 MOV R48, R25 ;  /* 0x000000190030b202 */ /* 0x004fca0000000f00 */
[----:B------:R0:W-:Y:S01]  /*71c0*/  STL [R1+0x79c], R48 ;  /* 0x00079c3001007387 */ /* 0x0001e20000100800 */
[----:B------:R-:W-:-:S03]  /*71d0*/  @!P3 MOV R0, R24 ;  /* 0x000000180000b202 */ /* 0x000fc60000000f00 */
[----:B------:R-:W-:Y:S04]  /*71e0*/  STL.64 [R1+0x818], R24 ;  /* 0x0008181801007387 */ /* 0x000fe80000100a00 */
[----:B0-----:R-:W2:Y:S01]  /*71f0*/  LDL.LU R48, [R1+0x848] ;  /* 0x0008480001307983 */ /* 0x001ea20000300800 */
[----:B---3--:R-:W-:-:S05]  /*7200*/  @!P3 MOV R49, R4 ;  /* 0x000000040031b202 */ /* 0x008fca0000000f00 */
[----:B------:R0:W-:Y:S04]  /*7210*/  STL [R1+0x500], R49 ;  /* 0x0005003101007387 */ /* 0x0001e80000100800 */
[----:B0-----:R-:W2:Y:S01]  /*7220*/  LDL.LU R49, [R1+0x838] ;  /* 0x0008380001317983 */ /* 0x001ea20000300800 */
[----:B----4-:R-:W-:Y:S02]  /*7230*/  MOV R24, R54 ;  /* 0x0000003600187202 */ /* 0x010fe40000000f00 */
[----:B------:R-:W-:Y:S02]  /*7240*/  MOV R25, R55 ;  /* 0x0000003700197202 */ /* 0x000fe40000000f00 */
[----:B------:R-:W3:Y:S01]  /*7250*/  LDL.LU.64 R54, [R1+0x840] ;  /* 0x0008400001367983 */ /* 0x000ee20000300a00 */
[----:B------:R-:W-:-:S03]  /*7260*/  LOP3.LUT P2, RZ, R18, 0x4000, RZ, 0xc0, !PT ;  /* 0x0000400012ff7812 */ /* 0x000fc6000784c0ff */
        /* <DEDUP_REMOVED lines=8> */
[----:B---3--:R0:W3:Y:S04]  /*72f0*/  @!P2 LDG.E.64 R6, desc[UR10][R54.64] ;  /* 0x0000000a3606a981 */ /* 0x0080e8000c1e1b00 */
        /* <DEDUP_REMOVED lines=12> */
[----:B0-----:R-:W2:Y:S01]  /*73c0*/  LDL.LU R21, [R1+0x828] ;  /* 0x0008280001157983 */ /* 0x001ea20000300800 */
[----:B------:R-:W-:-:S03]  /*73d0*/  LOP3.LUT P1, RZ, R18, 0x2000, RZ, 0xc0, !PT ;  /* 0x0000200012ff7812 */ /* 0x000fc6000782c0ff */
[----:B------:R0:W-:Y:S02]  /*73e0*/  STL.64 [R1+0x250], R12 ;  /* 0x0002500c01007387 */ /* 0x0001e40000100a00 */
[----:B0-----:R-:W-:-:S08]  /*73f0*/  CS2R R12, SRZ ;  /* 0x00000000000c7805 */ /* 0x001fd0000001ff00 */
        /* <DEDUP_REMOVED lines=15> */
[----:B------:R-:W-:-:S02]  /*74f0*/  CS2R R10, SRZ ;  /* 0x00000000000a7805 */ /* 0x000fc4000001ff00 */
[----:B--2---:R-:W-:-:S05]  /*7500*/  @!P1 MOV R11, R13 ;  /* 0x0000000d000b9202 */ /* 0x004fca0000000f00 */
[----:B------:R0:W-:Y:S01]  /*7510*/  STL [R1+0x7ac], R11 ;  /* 0x0007ac0b01007387 */ /* 0x0001e20000100800 */
[----:B---3--:R-:W-:Y:S02]  /*7520*/  @!P1 MOV R10, R8 ;  /* 0x00000008000a9202 */ /* 0x008fe40000000f00 */
[----:B0-----:R-:W-:-:S03]  /*7530*/  MOV R11, R25 ;  /* 0x00000019000b7202 */ /* 0x001fc60000000f00 */
[----:B------:R0:W-:Y:S02]  /*7540*/  STL [R1+0x44c], R10 ;  /* 0x00044c0a01007387 */ /* 0x0001e40000100800 */
[----:B0-----:R-:W-:Y:S02]  /*7550*/  MOV R10, R24 ;  /* 0x00000018000a7202 */ /* 0x001fe40000000f00 */
[----:B------:R-:W2:Y:S04]  /*7560*/  LDL.LU.64 R24, [R1+0x440] ;  /* 0x0004400001187983 */ /* 0x000ea80000300a00 */
        /* <DEDUP_REMOVED lines=8> */
[----:B----4-:R0:W3:Y:S02]  /*75f0*/  @!P3 LDG.E.64 R20, desc[UR10][R68.64] ;  /* 0x0000000a4414b981 */ /* 0x0100e4000c1e1b00 */
[----:B0-----:R-:W-:Y:S02]  /*7600*/  MOV R68, R10 ;  /* 0x0000000a00447202 */ /* 0x001fe40000000f00 */
[----:B------:R-:W-:Y:S02]  /*7610*/  MOV R69, R11 ;  /* 0x0000000b00457202 */ /* 0x000fe40000000f00 */
[----:B------:R-:W-:-:S06]  /*7620*/  CS2R R10, SRZ ;  /* 0x00000000000a7805 */ /* 0x000fcc000001ff00 */
[----:B--2---:R0:W2:Y:S04]  /*7630*/  @!P3 LDG.E.64 R10, desc[UR10][R24.64] ;  /* 0x0000000a180ab981 */ /* 0x0040a8000c1e1b00 */
[----:B------:R-:W4:Y:S04]  /*7640*/  LDL.LU.64 R24, [R1+0x818] ;  /* 0x0008180001187983 */ /* 0x000f280000300a00 */
[----:B------:R1:W-:Y:S02]  /*7650*/  STL [R1+0x4f4], R0 ;  /* 0x0004f40001007387 */ /* 0x0003e40000100800 */
[----:B-1----:R-:W-:-:S06]  /*7660*/  HFMA2.MMA R0, -RZ, RZ, 0, 0 ;  /* 0x00000000ff007435 */ /* 0x002fcc00000001ff */
[----:B------:R-:W-:-:S05]  /*7670*/  @!P2 MOV R0, R26 ;  /* 0x0000001a0000a202 */ /* 0x000fca0000000f00 */
        /* <DEDUP_REMOVED lines=9> */
[----:B------:R1:W-:Y:S04]  /*7710*/  STL [R1+0x448], R0 ;  /* 0x0004480001007387 */ /* 0x0003e80000100800 */
[----:B---3--:R-:W-:Y:S01]  /*7720*/  STL.64 [R1+0x810], R20 ;  /* 0x0008101401007387 */ /* 0x008fe20000100a00 */
[----:B-1----:R-:W-:-:S06]  /*7730*/  HFMA2.MMA R0, -RZ, RZ, 0, 0 ;  /* 0x00000000ff007435 */ /* 0x002fcc00000001ff */
[----:B------:R-:W-:Y:S01]  /*7740*/  @!P3 MOV R0, R20 ;  /* 0x000000140000b202 */ /* 0x000fe20000000f00 */
[----:B------:R1:W-:Y:S04]  /*7750*/  STL.64 [R1+0x260], R4 ;  /* 0x0002600401007387 */ /* 0x0003e80000100a00 */
[----:B-1----:R-:W3:Y:S04]  /*7760*/  LDL.LU.64 R4, [R1+0x438] ;  /* 0x0004380001047983 */ /* 0x002ee80000300a00 */
[----:B----4-:R0:W-:Y:S02]  /*7770*/  STL.64 [R1+0x60], R24 ;  /* 0x0000601801007387 */ /* 0x0101e40000100a00 */
[----:B0-----:R-:W-:-:S02]  /*7780*/  CS2R R24, SRZ ;  /* 0x0000000000187805 */ /* 0x001fc4000001ff00 */
[----:B------:R-:W-:Y:S02]  /*7790*/  @!P3 MOV R25, R21 ;  /* 0x000000150019b202 */ /* 0x000fe40000000f00 */
[----:B------:R-:W4:Y:S01]  /*77a0*/  LDL.LU.64 R20, [R1+0x778] ;  /* 0x0007780001147983 */ /* 0x000f220000300a00 */
[----:B--2---:R-:W-:Y:S02]  /*77b0*/  @!P3 MOV R24, R10 ;  /* 0x0000000a0018b202 */ /* 0x004fe40000000f00 */
[----:B------:R-:W-:Y:S01]  /*77c0*/  LOP3.LUT P2, RZ, R18, 0x800, RZ, 0xc0, !PT ;  /* 0x0000080012ff7812 */ /* 0x000fe2000784c0ff */
[----:B------:R0:W-:Y:S04]  /*77d0*/  STL [R1+0x7b4], R25 ;  /* 0x0007b41901007387 */ /* 0x0001e80000100800 */
[----:B------:R1:W-:Y:S01]  /*77e0*/  STL [R1+0x450], R24 ;  /* 0x0004501801007387 */ /* 0x0003e20000100800 */
[----:B0-----:R-:W-:-:S02]  /*77f0*/  MOV R25, R3 ;  /* 0x0000000300197202 */ /* 0x001fc40000000f00 */
[----:B------:R-:W-:Y:S02]  /*7800*/  MOV R3, R17 ;  /* 0x0000001100037202 */ /* 0x000fe40000000f00 */
[----:B-1----:R-:W-:Y:S02]  /*7810*/  MOV R24, R2 ;  /* 0x0000000200187202 */ /* 0x002fe40000000f00 */
[----:B------:R-:W-:Y:S02]  /*7820*/  MOV R2, R16 ;  /* 0x0000001000027202 */ /* 0x000fe40000000f00 */
[----:B------:R-:W-:Y:S01]  /*7830*/  CS2R R16, SRZ ;  /* 0x0000000000107805 */ /* 0x000fe2000001ff00 */
[----:B------:R0:W-:Y:S04]  /*7840*/  STL.64 [R1+0x68], R26 ;  /* 0x0000681a01007387 */ /* 0x0001e80000100a00 */
[----:B0-----:R-:W2:Y:S04]  /*7850*/  LDL.LU.64 R26, [R1+0x768] ;  /* 0x00076800011a7983 */ /* 0x001ea80000300a00 */
[----:B------:R0:W-:Y:S04]  /*7860*/  STL.64 [R1+0x268], R6 ;  /* 0x0002680601007387 */ /* 0x0001e80000100a00 */
[----:B0-----:R-:W2:Y:S04]  /*7870*/  LDL.LU.64 R6, [R1+0x430] ;  /* 0x0004300001067983 */ /* 0x001ea80000300a00 */
[----:B----4-:R0:W4:Y:S02]  /*7880*/  @!P2 LDG.E.64 R16, desc[UR10][R20.64] ;  /* 0x0000000a1410a981 */ /* 0x010124000c1e1b00 */
[----:B0-----:R-:W-:-:S02]  /*7890*/  MOV R20, R24 ;  /* 0x0000001800147202 */ /* 0x001fc40000000f00 */
[----:B------:R-:W-:Y:S02]  /*78a0*/  MOV R21, R25 ;  /* 0x0000001900157202 */ /* 0x000fe40000000f00 */
[----:B------:R-:W-:Y:S02]  /*78b0*/  MOV R24, R2 ;  /* 0x0000000200187202 */ /* 0x000fe40000000f00 */
[----:B------:R-:W-:Y:S02]  /*78c0*/  MOV R25, R3 ;  /* 0x0000000300197202 */ /* 0x000fe40000000f00 */
[----:B------:R-:W-:Y:S02]  /*78d0*/  MOV R2, R22 ;  /* 0x0000001600027202 */ /* 0x000fe40000000f00 */
[----:B------:R-:W-:Y:S02]  /*78e0*/  MOV R3, R23 ;  /* 0x0000001700037202 */ /* 0x000fe40000000f00 */
[----:B------:R-:W-:-:S02]  /*78f0*/  MOV R22, R14 ;  /* 0x0000000e00167202 */ /* 0x000fc40000000f00 */
[----:B------:R-:W-:Y:S02]  /*7900*/  MOV R23, R15 ;  /* 0x0000000f00177202 */ /* 0x000fe40000000f00 */
[----:B------:R-:W-:-:S06]  /*7910*/  CS2R R14, SRZ ;  /* 0x00000000000e7805 */ /* 0x000fcc000001ff00 */
[----:B---3--:R0:W3:Y:S01]  /*7920*/  @!P2 LDG.E.64 R14, desc[UR10][R4.64] ;  /* 0x0000000a040ea981 */ /* 0x0080e2000c1e1b00 */
[----:B------:R-:W-:Y:S02]  /*7930*/  LOP3.LUT P1, RZ, R18, 0x400, RZ, 0xc0, !PT ;  /* 0x0000040012ff7812 */ /* 0x000fe4000782c0ff */
[----:B0-----:R-:W-:Y:S02]  /*7940*/  CS2R R4, SRZ ;  /* 0x0000000000047805 */ /* 0x001fe4000001ff00 */
[----:B----4-:R-:W-:-:S05]  /*7950*/  @!P2 MOV R5, R17 ;  /* 0x000000110005a202 */ /* 0x010fca0000000f00 */
[----:B------:R-:W-:Y:S01]  /*7960*/  STL [R1+0x77c], R5 ;  /* 0x00077c0501007387 */ /* 0x000fe20000100800 */
[----:B---3--:R-:W-:-:S05]  /*7970*/  @!P2 MOV R4, R14 ;  /* 0x0000000e0004a202 */ /* 0x008fca0000000f00 */
[----:B------:R0:W-:Y:S02]  /*7980*/  STL [R1+0x43c], R4 ;  /* 0x00043c0401007387 */ /* 0x0001e40000100800 */
[----:B0-----:R-:W-:-:S06]  /*7990*/  CS2R R4, SRZ ;  /* 0x0000000000047805 */ /* 0x001fcc000001ff00 */
[----:B--2---:R0:W2:Y:S02]  /*79a0*/  @!P1 LDG.E.64 R4, desc[UR10][R26.64] ;  /* 0x0000000a1a049981 */ /* 0x0040a4000c1e1b00 */
[----:B0-----:R-:W-:Y:S02]  /*79b0*/  MOV R26, R20 ;  /* 0x00000014001a7202 */ /* 0x001fe40000000f00 */
[----:B------:R-:W-:Y:S02]  /*79c0*/  MOV R27, R21 ;  /* 0x00000015001b7202 */ /* 0x000fe40000000f00 */
[----:B------:R-:W-:Y:S02]  /*79d0*/  MOV R20, R24 ;  /* 0x0000001800147202 */ /* 0x000fe40000000f00 */
[----:B------:R-:W-:Y:S02]  /*79e0*/  MOV R21, R25 ;  /* 0x0000001900157202 */ /* 0x000fe40000000f00 */
[----:B------:R-:W-:-:S02]  /*79f0*/  MOV R24, R2 ;  /* 0x0000000200187202 */ /* 0x000fc40000000f00 */
[----:B------:R-:W-:Y:S02]  /*7a00*/  MOV R25, R3 ;  /* 0x0000000300197202 */ /* 0x000fe40000000f00 */
[----:B------:R-:W-:-:S06]  /*7a10*/  CS2R R2, SRZ ;  /* 0x0000000000027805 */ /* 0x000fcc000001ff00 */
[----:B------:R0:W3:Y:S04]  /*7a20*/  @!P1 LDG.E.64 R2, desc[UR10][R6.64] ;  /* 0x0000000a06029981 */ /* 0x0000e8000c1e1b00 */
[----:B------:R1:W-:Y:S01]  /*7a30*/  STL.64 [R1+0x70], R12 ;  /* 0x0000700c01007387 */ /* 0x0003e20000100a00 */
[----:B0-----:R-:W-:-:S03]  /*7a40*/  CS2R R6, SRZ ;  /* 0x0000000000067805 */ /* 0x001fc6000001ff00 */
[----:B-1----:R-:W4:Y:S01]  /*7a50*/  LDL.LU.64 R12, [R1+0x760] ;  /* 0x00076000010c7983 */ /* 0x002f220000300a00 */
[----:B--2---:R-:W-:-:S05]  /*7a60*/  @!P1 MOV R7, R5 ;  /* 0x0000000500079202 */ /* 0x004fca0000000f00 */
[----:B------:R0:W-:Y:S02]  /*7a70*/  STL [R1+0x76c], R7 ;  /* 0x00076c0701007387 */ /* 0x0001e40000100800 */
[----:B0-----:R-:W-:Y:S02]  /*7a80*/  MOV R7, R27 ;  /* 0x0000001b00077202 */ /* 0x001fe40000000f00 */
[----:B------:R-:W-:Y:S02]  /*7a90*/  MOV R27, R21 ;  /* 0x00000015001b7202 */ /* 0x000fe40000000f00 */
[----:B---3--:R-:W-:-:S05]  /*7aa0*/  @!P1 MOV R6, R2 ;  /* 0x0000000200069202 */ /* 0x008fca0000000f00 */
[----:B------:R0:W-:Y:S02]  /*7ab0*/  STL [R1+0x440], R6 ;  /* 0x0004400601007387 */ /* 0x0001e40000100800 */
[----:B0-----:R-:W-:Y:S02]  /*7ac0*/  MOV R6, R26 ;  /* 0x0000001a00067202 */ /* 0x001fe40000000f00 */
[----:B------:R-:W-:Y:S02]  /*7ad0*/  MOV R26, R20 ;  /* 0x00000014001a7202 */ /* 0x000fe40000000f00 */
[----:B------:R-:W2:Y:S04]  /*7ae0*/  LDL.LU.64 R20, [R1+0x428] ;  /* 0x0004280001147983 */ /* 0x000ea80000300a00 */
[----:B------:R0:W-:Y:S02]  /*7af0*/  STL [R1+0x7b0], R0 ;  /* 0x0007b00001007387 */ /* 0x0001e40000100800 */
[----:B0-----:R-:W-:-:S06]  /*7b00*/  HFMA2.MMA R0, -RZ, RZ, 0, 0 ;  /* 0x00000000ff007435 */ /* 0x001fcc00000001ff */
[----:B------:R-:W-:Y:S02]  /*7b10*/  @!P3 MOV R0, R11 ;  /* 0x0000000b0000b202 */ /* 0x000fe40000000f00 */
[----:B------:R-:W-:Y:S01]  /*7b20*/  LOP3.LUT P3, RZ, R18, 0x200, RZ, 0xc0, !PT ;  /* 0x0000020012ff7812 */ /* 0x000fe2000786c0ff */
[----:B------:R0:W-:Y:S02]  /*7b30*/  STL.64 [R1+0x270], R8 ;  /* 0x0002700801007387 */ /* 0x0001e40000100a00 */
[----:B0-----:R-:W-:-:S10]  /*7b40*/  CS2R R8, SRZ ;  /* 0x0000000000087805 */ /* 0x001fd4000001ff00 */
        /* <DEDUP_REMOVED lines=16> */
[----:B-1----:R-:W-:Y:S02]  /*7c50*/  HFMA2.MMA R0, -RZ, RZ, 0, 0 ;  /* 0x00000000ff007435 */ /* 0x002fe400000001ff */
[----:B------:R1:W-:Y:S04]  /*7c60*/  STL.64 [R1+0x278], R10 ;  /* 0x0002780a01007387 */ /* 0x0003e80000100a00 */
[----:B------:R-:W-:-:S05]  /*7c70*/  @!P1 MOV R0, R3 ;  /* 0x0000000300009202 */ /* 0x000fca0000000f00 */
[----:B------:R0:W-:Y:S04]  /*7c80*/  STL [R1+0x434], R0 ;  /* 0x0004340001007387 */ /* 0x0001e80000100800 */
[----:B-1----:R-:W2:Y:S01]  /*7c90*/  LDL.LU.64 R10, [R1+0x758] ;  /* 0x00075800010a7983 */ /* 0x002ea20000300a00 */
[----:B0-----:R-:W-:-:S03]  /*7ca0*/  HFMA2.MMA R0, -RZ, RZ, 0, 0 ;  /* 0x00000000ff007435 */ /* 0x001fc600000001ff */
[----:B---3--:R-:W-:Y:S03]  /*7cb0*/  STL.64 [R1+0x808], R8 ;  /* 0x0008080801007387 */ /* 0x008fe60000100a00 */
[----:B------:R-:W-:Y:S01]  /*7cc0*/  @!P3 MOV R0, R8 ;  /* 0x000000080000b202 */ /* 0x000fe20000000f00 */
[----:B----4-:R0:W-:Y:S02]  /*7cd0*/  STL.64 [R1+0x78], R20 ;  /* 0x0000781401007387 */ /* 0x0101e40000100a00 */
[----:B0-----:R-:W-:Y:S02]  /*7ce0*/  CS2R R20, SRZ ;  /* 0x0000000000147805 */ /* 0x001fe4000001ff00 */
[----:B------:R-:W-:Y:S02]  /*7cf0*/  @!P3 MOV R21, R9 ;  /* 0x000000090015b202 */ /* 0x000fe40000000f00 */
[----:B------:R-:W3:Y:S01]  /*7d00*/  LDL.LU.64 R8, [R1+0x420] ;  /* 0x0004200001087983 */ /* 0x000ee20000300a00 */
[----:B------:R-:W-:-:S02]  /*7d10*/  LOP3.LUT P2, RZ, R18, 0x100, RZ, 0xc0, !PT ;  /* 0x0000010012ff7812 */ /* 0x000fc4000784c0ff */
[----:B--2---:R-:W-:Y:S01]  /*7d20*/  @!P3 MOV R20, R6 ;  /* 0x000000060014b202 */ /* 0x004fe20000000f00 */
[----:B------:R0:W-:Y:S04]  /*7d30*/  STL [R1+0x764], R21 ;  /* 0x0007641501007387 */ /* 0x0001e80000100800 */
[----:B------:R1:W-:Y:S01]  /*7d40*/  STL [R1+0x42c], R20 ;  /* 0x00042c1401007387 */ /* 0x0003e20000100800 */
[----:B0-----:R-:W-:Y:S02]  /*7d50*/  MOV R21, R13 ;  /* 0x0000000d00157202 */ /* 0x001fe40000000f00 */
[----:B-1----:R-:W-:Y:S02]  /*7d60*/  MOV R20, R12 ;  /* 0x0000000c00147202 */ /* 0x002fe40000000f00 */
[----:B------:R-:W-:-:S06]  /*7d70*/  CS2R R12, SRZ ;  /* 0x00000000000c7805 */ /* 0x000fcc000001ff00 */
[----:B------:R0:W2:Y:S02]  /*7d80*/  @!P2 LDG.E.64 R12, desc[UR10][R10.64] ;  /* 0x0000000a0a0ca981 */ /* 0x0000a4000c1e1b00 */
[----:B0-----:R-:W-:-:S06]  /*7d90*/  CS2R R10, SRZ ;  /* 0x00000000000a7805 */ /* 0x001fcc000001ff00 */
[----:B---3--:R0:W3:Y:S04]  /*7da0*/  @!P2 LDG.E.64 R10, desc[UR10][R8.64] ;  /* 0x0000000a080aa981 */ /* 0x0080e8000c1e1b00 */
[----:B------:R1:W-:Y:S01]  /*7db0*/  STL.64 [R1+0x280], R14 ;  /* 0x0002800e01007387 */ /* 0x0003e20000100a00 */
[----:B0-----:R-:W-:-:S03]  /*7dc0*/  CS2R R8, SRZ ;  /* 0x0000000000087805 */ /* 0x001fc6000001ff00 */
[----:B-1----:R-:W4:Y:S01]  /*7dd0*/  LDL.LU.64 R14, [R1+0x750] ;  /* 0x00075000010e7983 */ /* 0x002f220000300a00 */
[----:B--2---:R-:W-:-:S05]  /*7de0*/  @!P2 MOV R9, R13 ;  /* 0x0000000d0009a202 */ /* 0x004fca0000000f00 */
[----:B------:R-:W-:Y:S01]  /*7df0*/  STL [R1+0x75c], R9 ;  /* 0x00075c0901007387 */ /* 0x000fe20000100800 */
[----:B---3--:R-:W-:-:S05]  /*7e00*/  @!P2 MOV R8, R10 ;  /* 0x0000000a0008a202 */ /* 0x008fca0000000f00 */
[----:B------:R0:W-:Y:S04]  /*7e10*/  STL [R1+0x430], R8 ;  /* 0x0004300801007387 */ /* 0x0001e80000100800 */
[----:B0-----:R-:W2:Y:S01]  /*7e20*/  LDL.LU.64 R8, [R1+0x418] ;  /* 0x0004180001087983 */ /* 0x001ea20000300a00 */
[----:B------:R-:W-:-:S03]  /*7e30*/  LOP3.LUT P1, RZ, R18, 0x80, RZ, 0xc0, !PT ;  /* 0x0000008012ff7812 */ /* 0x000fc6000782c0ff */
[----:B------:R0:W-:Y:S02]  /*7e40*/  STL.64 [R1+0x80], R16 ;  /* 0x0000801001007387 */ /* 0x0001e40000100a00 */
[----:B0-----:R-:W-:-:S08]  /*7e50*/  CS2R R16, SRZ ;  /* 0x0000000000107805 */ /* 0x001fd0000001ff00 */
[----:B----4-:R0:W3:Y:S02]  /*7e60*/  @!P1 LDG.E.64 R16, desc[UR10][R14.64] ;  /* 0x0000000a0e109981 */ /* 0x0100e4000c1e1b00 */
[----:B0-----:R-:W-:Y:S02]  /*7e70*/  CS2R R14, SRZ ;  /* 0x00000000000e7805 */ /* 0x001fe4000001ff00 */
[----:B------:R0:W-:Y:S04]  /*7e80*/  STL.64 [R1+0x288], R2 ;  /* 0x0002880201007387 */ /* 0x0001e80000100a00 */
[----:B0-----:R-:W4:Y:S04]  /*7e90*/  LDL.LU.64 R2, [R1+0x748] ;  /* 0x0007480001027983 */ /* 0x001f280000300a00 */
[----:B--2---:R-:W2:Y:S04]  /*7ea0*/  @!P1 LDG.E.64 R14, desc[UR10][R8.64] ;  /* 0x0000000a080e9981 */ /* 0x004ea8000c1e1b00 */
[----:B------:R-:W4:Y:S04]  /*7eb0*/  LDL.LU.64 R8, [R1+0x410] ;  /* 0x0004100001087983 */ /* 0x000f280000300a00 */
[----:B------:R0:W-:Y:S04]  /*7ec0*/  STL [R1+0x760], R0 ;  /* 0x0007600001007387 */ /* 0x0001e80000100800 */
[----:B------:R1:W-:Y:S01]  /*7ed0*/  STL.64 [R1+0x88], R4 ;  /* 0x0000880401007387 */ /* 0x0003e20000100a00 */
[----:B0-----:R-:W-:-:S06]  /*7ee0*/  HFMA2.MMA R0, -RZ, RZ, 0, 0 ;  /* 0x00000000ff007435 */ /* 0x001fcc00000001ff */
[----:B------:R-:W-:Y:S02]  /*7ef0*/  @!P3 MOV R0, R7 ;  /* 0x000000070000b202 */ /* 0x000fe40000000f00 */
[----:B-1----:R-:W-:Y:S02]  /*7f00*/  CS2R R4, SRZ ;  /* 0x0000000000047805 */ /* 0x002fe4000001ff00 */
[----:B------:R-:W-:Y:S02]  /*7f10*/  LOP3.LUT P3, RZ, R18, 0x40, RZ, 0xc0, !PT ;  /* 0x0000004012ff7812 */ /* 0x000fe4000786c0ff */
[----:B---3--:R-:W-:-:S05]  /*7f20*/  @!P1 MOV R5, R17 ;  /* 0x0000001100059202 */ /* 0x008fca0000000f00 */
[----:B------:R-:W-:Y:S04]  /*7f30*/  STL [R1+0x754], R5 ;  /* 0x0007540501007387 */ /* 0x000fe80000100800 */
[----:B------:R0:W-:Y:S04]  /*7f40*/  STL.64 [R1+0x290], R6 ;  /* 0x0002900601007387 */ /* 0x0001e80000100a00 */
[----:B0-----:R-:W3:Y:S01]  /*7f50*/  LDL.LU.64 R6, [R1+0x738] ;  /* 0x0007380001067983 */ /* 0x001ee20000300a00 */
[----:B--2---:R-:W-:-:S05]  /*7f60*/  @!P1 MOV R4, R14 ;  /* 0x0000000e00049202 */ /* 0x004fca0000000f00 */
[----:B------:R0:W-:Y:S02]  /*7f70*/  STL [R1+0x41c], R4 ;  /* 0x00041c0401007387 */ /* 0x0001e40000100800 */
[----:B0-----:R-:W-:-:S06]  /*7f80*/  CS2R R4, SRZ ;  /* 0x0000000000047805 */ /* 0x001fcc000001ff00 */
[----:B----4-:R0:W2:Y:S02]  /*7f90*/  @!P3 LDG.E.64 R4, desc[UR10][R2.64] ;  /* 0x0000000a0204b981 */ /* 0x0100a4000c1e1b00 */
[----:B0-----:R-:W-:-:S06]  /*7fa0*/  CS2R R2, SRZ ;  /* 0x0000000000027805 */ /* 0x001fcc000001ff00 */
[----:B------:R0:W4:Y:S04]  /*7fb0*/  @!P3 LDG.E.64 R2, desc[UR10][R8.64] ;  /* 0x0000000a0802b981 */ /* 0x000128000c1e1b00 */
[----:B------:R-:W3:Y:S04]  /*7fc0*/  LDL.LU.64 R8, [R1+0x808] ;  /* 0x0008080001087983 */ /* 0x000ee80000300a00 */
[----:B------:R1:W-:Y:S02]  /*7fd0*/  STL [R1+0x428], R0 ;  /* 0x0004280001007387 */ /* 0x0003e40000100800 */
[----:B-1----:R-:W-:-:S06]  /*7fe0*/  HFMA2.MMA R0, -RZ, RZ, 0, 0 ;  /* 0x00000000ff007435 */ /* 0x002fcc00000001ff */
[----:B------:R-:W-:-:S05]  /*7ff0*/  @!P2 MOV R0, R12 ;  /* 0x0000000c0000a202 */ /* 0x000fca0000000f00 */
[----:B------:R1:W-:Y:S02]  /*8000*/  STL [R1+0x758], R0 ;  /* 0x0007580001007387 */ /* 0x0003e40000100800 */
[----:B-1----:R-:W-:-:S06]  /*8010*/  HFMA2.MMA R0, -RZ, RZ, 0, 0 ;  /* 0x00000000ff007435 */ /* 0x002fcc00000001ff */
[----:B------:R-:W-:Y:S02]  /*8020*/  @!P2 MOV R0, R11 ;  /* 0x0000000b0000a202 */ /* 0x000fe40000000f00 */
[----:B------:R-:W-:Y:S01]  /*8030*/  LOP3.LUT P2, RZ, R18, 0x20, RZ, 0xc0, !PT ;  /* 0x0000002012ff7812 */ /* 0x000fe2000784c0ff */
[----:B---3--:R0:W-:Y:S02]  /*8040*/  STL.64 [R1+0x90], R8 ;  /* 0x0000900801007387 */ /* 0x0081e40000100a00 */
[----:B0-----:R-:W-:Y:S02]  /*8050*/  CS2R R8, SRZ ;  /* 0x0000000000087805 */ /* 0x001fe4000001ff00 */
[----:B--2---:R-:W-:Y:S02]  /*8060*/  @!P3 MOV R9, R5 ;  /* 0x000000050009b202 */ /* 0x004fe40000000f00 */
[----:B----4-:R-:W-:-:S03]  /*8070*/  @!P3 MOV R8, R2 ;  /* 0x000000020008b202 */ /* 0x010fc60000000f00 */
[----:B------:R-:W-:Y:S04]  /*8080*/  STL [R1+0x74c], R9 ;  /* 0x00074c0901007387 */ /* 0x000fe80000100800 */
[----:B------:R0:W-:Y:S02]  /*8090*/  STL [R1+0x420], R8 ;  /* 0x0004200801007387 */ /* 0x0001e40000100800 */
[----:B0-----:R-:W-:-:S06]  /*80a0*/  CS2R R8, SRZ ;  /* 0x0000000000087805 */ /* 0x001fcc000001ff00 */
[----:B------:R0:W2:Y:S02]  /*80b0*/  @!P2 LDG.E.64 R8, desc[UR10][R6.64] ;  /* 0x0000000a0608a981 */ /* 0x0000a4000c1e1b00 */
[----:B0-----:R-:W-:-:S06]  /*80c0*/  CS2R R6, SRZ ;  /* 0x0000000000067805 */ /* 0x001fcc000001ff00 */
[----:B------:R-:W3:Y:S04]  /*80d0*/  @!P2 LDG.E.64 R6, desc[UR10][R20.64] ;  /* 0x0000000a1406a981 */ /* 0x000ee8000c1e1b00 */
[----:B------:R0:W-:Y:S04]  /*80e0*/  STL [R1+0x424], R0 ;  /* 0x0004240001007387 */ /* 0x0001e80000100800 */
[----:B------:R1:W-:Y:S04]  /*80f0*/  STL.64 [R1+0x98], R12 ;  /* 0x0000980c01007387 */ /* 0x0003e80000100a00 */
[----:B------:R-:W4:Y:S01]  /*8100*/  LDL.LU.64 R20, [R1+0x728] ;  /* 0x0007280001147983 */ /* 0x000f220000300a00 */
[----:B0-----:R-:W-:-:S06]  /*8110*/  HFMA2.MMA R0, -RZ, RZ, 0, 0 ;  /* 0x00000000ff007435 */ /* 0x001fcc00000001ff */
[----:B------:R-:W-:-:S05]  /*8120*/  @!P1 MOV R0, R16 ;  /* 0x0000001000009202 */ /* 0x000fca0000000f00 */
[----:B------:R0:W-:Y:S01]  /*8130*/  STL [R1+0x750], R0 ;  /* 0x0007500001007387 */ /* 0x0001e20000100800 */
[----:B-1----:R-:W-:Y:S02]  /*8140*/  MOV R12, R68 ;  /* 0x00000044000c7202 */ /* 0x002fe40000000f00 */
[----:B------:R-:W-:Y:S02]  /*8150*/  MOV R13, R69 ;  /* 0x00000045000d7202 */ /* 0x000fe40000000f00 */
[----:B------:R-:W-:Y:S01]  /*8160*/  CS2R R68, SRZ ;  /* 0x0000000000447805 */ /* 0x000fe2000001ff00 */
[----:B0-----:R-:W-:-:S06]  /*8170*/  HFMA2.MMA R0, -RZ, RZ, 0, 0 ;  /* 0x00000000ff007435 */ /* 0x001fcc00000001ff */
[----:B------:R-:W-:Y:S02]  /*8180*/  @!P1 MOV R0, R15 ;  /* 0x0000000f00009202 */ /* 0x000fe40000000f00 */
[----:B------:R-:W-:Y:S02]  /*8190*/  LOP3.LUT P1, RZ, R18, 0x10, RZ, 0xc0, !PT ;  /* 0x0000001012ff7812 */ /* 0x000fe4000782c0ff */
[----:B---3--:R-:W-:Y:S02]  /*81a0*/  @!P2 MOV R69, R6 ;  /* 0x000000060045a202 */ /* 0x008fe40000000f00 */
[----:B------:R-:W-:-:S05]  /*81b0*/  @!P2 MOV R68, R7 ;  /* 0x000000070044a202 */ /* 0x000fca0000000f00 */
[----:B------:R0:W-:Y:S02]  /*81c0*/  STL.64 [R1+0x7f8], R68 ;  /* 0x0007f84401007387 */ /* 0x0001e40000100a00 */
[----:B0-----:R-:W-:Y:S02]  /*81d0*/  MOV R68, R12 ;  /* 0x0000000c00447202 */ /* 0x001fe40000000f00 */
[----:B------:R-:W-:Y:S02]  /*81e0*/  MOV R69, R13 ;  /* 0x0000000d00457202 */ /* 0x000fe40000000f00 */
[----:B------:R-:W-:-:S06]  /*81f0*/  CS2R R12, SRZ ;  /* 0x00000000000c7805 */ /* 0x000fcc000001ff00 */
[----:B------:R-:W3:Y:S04]  /*8200*/  @!P1 LDG.E.64 R12, desc[UR10][R68.64] ;  /* 0x0000000a440c9981 */ /* 0x000ee8000c1e1b00 */
[----:B------:R0:W-:Y:S02]  /*8210*/  STL [R1+0x418], R0 ;  /* 0x0004180001007387 */ /* 0x0001e40000100800 */
[----:B0-----:R-:W-:-:S06]  /*8220*/  HFMA2.MMA R0, -RZ, RZ, 0, 0 ;  /* 0x00000000ff007435 */ /* 0x001fcc00000001ff */
[----:B------:R-:W-:Y:S01]  /*8230*/  @!P3 MOV R0, R4 ;  /* 0x000000040000b202 */ /* 0x000fe20000000f00 */
[----:B------:R0:W-:Y:S04]  /*8240*/  STL.64 [R1+0x298], R10 ;  /* 0x0002980a01007387 */ /* 0x0001e80000100a00 */
[----:B------:R1:W-:Y:S04]  /*8250*/  STL [R1+0x748], R0 ;  /* 0x0007480001007387 */ /* 0x0003e80000100800 */
[----:B------:R2:W-:Y:S01]  /*8260*/  STL.64 [R1+0xa0], R16 ;  /* 0x0000a01001007387 */ /* 0x0005e20000100a00 */
[----:B0-----:R-:W-:Y:S01]  /*8270*/  CS2R R10, SRZ ;  /* 0x00000000000a7805 */ /* 0x001fe2000001ff00 */
[----:B-1----:R-:W-:-:S05]  /*8280*/  HFMA2.MMA R0, -RZ, RZ, 0, 0 ;  /* 0x00000000ff007435 */ /* 0x002fca00000001ff */
[----:B----4-:R0:W4:Y:S01]  /*8290*/  @!P1 LDG.E.64 R10, desc[UR10][R20.64] ;  /* 0x0000000a140a9981 */ /* 0x010122000c1e1b00 */
[----:B--2---:R-:W-:Y:S01]  /*82a0*/  HFMA2.MMA R16, -RZ, RZ, 0, 0 ;  /* 0x00000000ff107435 */ /* 0x004fe200000001ff */
[----:B------:R-:W-:Y:S02]  /*82b0*/  @!P3 MOV R0, R3 ;  /* 0x000000030000b202 */ /* 0x000fe40000000f00 */
[----:B------:R-:W-:Y:S01]  /*82c0*/  LOP3.LUT P3, RZ, R18, 0x8, RZ, 0xc0, !PT ;  /* 0x0000000812ff7812 */ /* 0x000fe2000786c0ff */
[----:B------:R-:W-:Y:S01]  /*82d0*/  STL.64 [R1+0x2a0], R14 ;  /* 0x0002a00e01007387 */ /* 0x000fe20000100a00 */
[----:B0-----:R-:W-:Y:S02]  /*82e0*/  MOV R20, R66 ;  /* 0x0000004200147202 */ /* 0x001fe40000000f00 */
[----:B------:R-:W-:Y:S02]  /*82f0*/  MOV R21, R67 ;  /* 0x0000004300157202 */ /* 0x000fe40000000f00 */
[----:B---3--:R-:W-:-:S05]  /*8300*/  @!P1 MOV R16, R13 ;  /* 0x0000000d00109202 */ /* 0x008fca0000000f00 */
[----:B------:R0:W-:Y:S02]  /*8310*/  STL [R1+0x72c], R16 ;  /* 0x00072c1001007387 */ /* 0x0001e40000100800 */
[----:B0-----:R-:W-:-:S06]  /*8320*/  CS2R R16, SRZ ;  /* 0x0000000000107805 */ /* 0x001fcc000001ff00 */
[----:B------:R-:W2:Y:S04]  /*8330*/  @!P3 LDG.E.64 R16, desc[UR10][R20.64] ;  /* 0x0000000a1410b981 */ /* 0x000ea8000c1e1b00 */
        /* <DEDUP_REMOVED lines=8> */
[----:B------:R-:W-:-:S05]  /*83c0*/  @!P1 MOV R0, R12 ;  /* 0x0000000c00009202 */ /* 0x000fca0000000f00 */
[----:B------:R0:W-:Y:S02]  /*83d0*/  STL [R1+0x728], R0 ;  /* 0x0007280001007387 */ /* 0x0001e40000100800 */
[----:B0-----:R-:W-:Y:S02]  /*83e0*/  MOV R0, RZ ;  /* 0x000000ff00007202 */ /* 0x001fe40000000f00 */
[----:B----4-:R-:W-:-:S05]  /*83f0*/  @!P1 MOV R0, R10 ;  /* 0x0000000a00009202 */ /* 0x010fca0000000f00 */
[----:B------:R0:W-:Y:S01]  /*8400*/  STL [R1+0x410], R0 ;  /* 0x0004100001007387 */ /* 0x0001e20000100800 */
[----:B------:R-:W-:-:S06]  /*8410*/  CS2R R14, SRZ ;  /* 0x00000000000e7805 */ /* 0x000fcc000001ff00 */
[----:B------:R-:W3:Y:S01]  /*8420*/  @!P3 LDG.E.64 R14, desc[UR10][R26.64] ;  /* 0x0000000a1a0eb981 */ /* 0x000ee2000c1e1b00 */
[----:B0-----:R-:W-:-:S06]  /*8430*/  HFMA2.MMA R0, -RZ, RZ, 0, 0 ;  /* 0x00000000ff007435 */ /* 0x001fcc00000001ff */
[----:B--2---:R-:W-:-:S05]  /*8440*/  @!P3 MOV R0, R16 ;  /* 0x000000100000b202 */ /* 0x004fca0000000f00 */
[----:B------:R0:W-:Y:S04]  /*8450*/  STL [R1+0x718], R0 ;  /* 0x0007180001007387 */ /* 0x0001e80000100800 */
[----:B------:R-:W2:Y:S01]  /*8460*/  LDL.LU.64 R26, [R1+0x710] ;  /* 0x00071000011a7983 */ /* 0x000ea20000300a00 */
[----:B------:R-:W-:-:S03]  /*8470*/  LOP3.LUT P2, RZ, R18, 0x4, RZ, 0xc0, !PT ;  /* 0x0000000412ff7812 */ /* 0x000fc6000784c0ff */
[----:B------:R-:W-:Y:S04]  /*8480*/  STL.64 [R1+0xa8], R4 ;  /* 0x0000a80401007387 */ /* 0x000fe80000100a00 */
[----:B------:R1:W-:Y:S01]  /*8490*/  STL.64 [R1+0x2a8], R2 ;  /* 0x0002a80201007387 */ /* 0x0003e20000100a00 */
[----:B------:R-:W-:Y:S02]  /*84a0*/  MOV R20, R22 ;  /* 0x0000001600147202 */ /* 0x000fe40000000f00 */
[----:B------:R-:W-:Y:S02]  /*84b0*/  MOV R21, R23 ;  /* 0x0000001700157202 */ /* 0x000fe40000000f00 */
[----:B------:R-:W-:Y:S01]  /*84c0*/  CS2R R66, SRZ ;  /* 0x0000000000427805 */ /* 0x000fe2000001ff00 */
[----:B0-----:R-:W-:Y:S01]  /*84d0*/  HFMA2.MMA R0, -RZ, RZ, 0, 0 ;  /* 0x00000000ff007435 */ /* 0x001fe200000001ff */
[----:B------:R-:W4:Y:S01]  /*84e0*/  LDL.LU.64 R68, [R1+0x6c8] ;  /* 0x0006c80001447983 */ /* 0x000f220000300a00 */
[----:B-1----:R-:W-:-:S02]  /*84f0*/  CS2R R2, SRZ ;  /* 0x0000000000027805 */ /* 0x002fc4000001ff00 */
[----:B------:R-:W-:-:S06]  /*8500*/  CS2R R4, SRZ ;  /* 0x0000000000047805 */ /* 0x000fcc000001ff00 */
[----:B------:R0:W3:Y:S04]  /*8510*/  @!P2 LDG.E.64 R4, desc[UR10][R20.64] ;  /* 0x0000000a1404a981 */ /* 0x0000e8000c1e1b00 */
[----:B--2---:R-:W2:Y:S04]  /*8520*/  @!P2 LDG.E.64 R2, desc[UR10][R26.64] ;  /* 0x0000000a1a02a981 */ /* 0x004ea8000c1e1b00 */
[----:B------:R-:W4:Y:S01]  /*8530*/  LDL.LU.64 R26, [R1+0x708] ;  /* 0x00070800011a7983 */ /* 0x000f220000300a00 */
[----:B------:R-:W-:Y:S02]  /*8540*/  @!P1 MOV R67, R11 ;  /* 0x0000000b00439202 */ /* 0x000fe40000000f00 */
[----:B------:R-:W-:Y:S01]  /*8550*/  LOP3.LUT P1, RZ, R18, 0x2, RZ, 0xc0, !PT ;  /* 0x0000000212ff7812 */ /* 0x000fe2000782c0ff */
[----:B------:R1:W-:Y:S02]  /*8560*/  STL.64 [R1+0x2b0], R6 ;  /* 0x0002b00601007387 */ /* 0x0003e40000100a00 */
[----:B-1----:R-:W-:-:S02]  /*8570*/  CS2R R6, SRZ ;  /* 0x0000000000067805 */ /* 0x002fc4000001ff00 */
[----:B------:R-:W-:Y:S01]  /*8580*/  @!P3 MOV R0, R17 ;  /* 0x000000110000b202 */ /* 0x000fe20000000f00 */
[----:B------:R1:W-:Y:S04]  /*8590*/  STL.64 [R1+0xb0], R8 ;  /* 0x0000b00801007387 */ /* 0x0003e80000100a00 */
[----:B------:R3:W-:Y:S01]  /*85a0*/  STL [R1+0x71c], R0 ;  /* 0x00071c0001007387 */ /* 0x0007e20000100800 */
[----:B0-----:R-:W-:Y:S02]  /*85b0*/  MOV R20, R24 ;  /* 0x0000001800147202 */ /* 0x001fe40000000f00 */
[----:B------:R-:W-:Y:S02]  /*85c0*/  MOV R21, R25 ;  /* 0x0000001900157202 */ /* 0x000fe40000000f00 */
[----:B------:R-:W-:-:S02]  /*85d0*/  MOV R22, R48 ;  /* 0x0000003000167202 */ /* 0x000fc40000000f00 */
[----:B-1----:R-:W-:Y:S01]  /*85e0*/  CS2R R8, SRZ ;  /* 0x0000000000087805 */ /* 0x002fe2000001ff00 */
[----:B---3--:R-:W-:Y:S01]  /*85f0*/  HFMA2.MMA R0, -RZ, RZ, 0, 0 ;  /* 0x00000000ff007435 */ /* 0x008fe200000001ff */
[----:B------:R-:W-:Y:S01]  /*8600*/  MOV R23, R49 ;  /* 0x0000003100177202 */ /* 0x000fe20000000f00 */
[----:B----4-:R-:W3:Y:S01]  /*8610*/  @!P1 LDG.E.64 R6, desc[UR10][R26.64] ;  /* 0x0000000a1a069981 */ /* 0x010ee2000c1e1b00 */
[----:B------:R-:W-:-:S03]  /*8620*/  MOV R48, R46 ;  /* 0x0000002e00307202 */ /* 0x000fc60000000f00 */
[----:B------:R0:W4:Y:S04]  /*8630*/  @!P1 LDG.E.64 R8, desc[UR10][R20.64] ;  /* 0x0000000a14089981 */ /* 0x000128000c1e1b00 */
[----:B------:R-:W3:Y:S01]  /*8640*/  LDL.LU.64 R26, [R1+0x700] ;  /* 0x00070000011a7983 */ /* 0x000ee20000300a00 */
[----:B------:R-:W-:Y:S02]  /*8650*/  MOV R49, R47 ;  /* 0x0000002f00317202 */ /* 0x000fe40000000f00 */
[----:B------:R-:W-:Y:S02]  /*8660*/  @!P2 MOV R0, R4 ;  /* 0x000000040000a202 */ /* 0x000fe40000000f00 */
[----:B------:R-:W-:Y:S02]  /*8670*/  MOV R46, R44 ;  /* 0x0000002c002e7202 */ /* 0x000fe40000000f00 */
[----:B------:R-:W-:-:S02]  /*8680*/  MOV R47, R45 ;  /* 0x0000002d002f7202 */ /* 0x000fc40000000f00 */
[----:B------:R-:W-:Y:S02]  /*8690*/  MOV R44, R42 ;  /* 0x0000002a002c7202 */ /* 0x000fe40000000f00 */
[----:B------:R-:W-:Y:S02]  /*86a0*/  MOV R45, R43 ;  /* 0x0000002b002d7202 */ /* 0x000fe40000000f00 */
[----:B------:R-:W-:Y:S02]  /*86b0*/  MOV R42, R60 ;  /* 0x0000003c002a7202 */ /* 0x000fe40000000f00 */
[----:B------:R-:W-:Y:S02]  /*86c0*/  MOV R43, R61 ;  /* 0x0000003d002b7202 */ /* 0x000fe40000000f00 */
[----:B------:R-:W-:Y:S01]  /*86d0*/  CS2R R60, SRZ ;  /* 0x00000000003c7805 */ /* 0x000fe2000001ff00 */
[----:B------:R1:W-:Y:S01]  /*86e0*/  STL [R1+0x710], R0 ;  /* 0x0007100001007387 */ /* 0x0003e20000100800 */
[----:B------:R-:W-:-:S02]  /*86f0*/  @!P3 MOV R61, R14 ;  /* 0x0000000e003db202 */ /* 0x000fc40000000f00 */
[----:B------:R-:W-:Y:S02]  /*8700*/  @!P3 MOV R60, R15 ;  /* 0x0000000f003cb202 */ /* 0x000fe40000000f00 */
[----:B------:R-:W-:Y:S02]  /*8710*/  LOP3.LUT P3, RZ, R18, 0x1, RZ, 0xc0, !PT ;  /* 0x0000000112ff7812 */ /* 0x000fe4000786c0ff */
[----:B------:R-:W-:Y:S01]  /*8720*/  MOV R24, R58 ;  /* 0x0000003a00187202 */ /* 0x000fe20000000f00 */
[----:B-1----:R-:W-:Y:S01]  /*8730*/  HFMA2.MMA R0, -RZ, RZ, 0, 0 ;  /* 0x00000000ff007435 */ /* 0x002fe200000001ff */
[----:B------:R-:W-:Y:S02]  /*8740*/  MOV R25, R59 ;  /* 0x0000003b00197202 */ /* 0x000fe40000000f00 */
[----:B------:R-:W-:Y:S02]  /*8750*/  CS2R R58, SRZ ;  /* 0x00000000003a7805 */ /* 0x000fe4000001ff00 */
[----:B--2---:R-:W-:Y:S01]  /*8760*/  @!P2 MOV R66, R2 ;  /* 0x000000020042a202 */ /* 0x004fe20000000f00 */
[----:B------:R1:W-:Y:S01]  /*8770*/  STL.64 [R1+0xb8], R12 ;  /* 0x0000b80c01007387 */ /* 0x0003e20000100a00 */
[----:B------:R-:W-:-:S02]  /*8780*/  @!P2 MOV R59, R3 ;  /* 0x00000003003ba202 */ /* 0x000fc40000000f00 */
[----:B------:R-:W-:Y:S02]  /*8790*/  @!P2 MOV R0, R5 ;  /* 0x000000050000a202 */ /* 0x000fe40000000f00 */
[----:B------:R-:W-:Y:S02]  /*87a0*/  LOP3.LUT P2, RZ, R19, 0x80000000, RZ, 0xc0, !PT ;  /* 0x8000000013ff7812 */ /* 0x000fe4000784c0ff */
[----:B0-----:R-:W-:Y:S02]  /*87b0*/  MOV R20, R24 ;  /* 0x0000001800147202 */ /* 0x001fe40000000f00 */
[----:B------:R-:W-:Y:S02]  /*87c0*/  MOV R21, R25 ;  /* 0x0000001900157202 */ /* 0x000fe40000000f00 */
[----:B-1----:R-:W-:Y:S02]  /*87d0*/  CS2R R12, SRZ ;  /* 0x00000000000c7805 */ /* 0x002fe4000001ff00 */
[----:B------:R-:W-:-:S02]  /*87e0*/  MOV R24, R56 ;  /* 0x0000003800187202 */ /* 0x000fc40000000f00 */
[----:B------:R-:W-:Y:S01]  /*87f0*/  MOV R25, R57 ;  /* 0x0000003900197202 */ /* 0x000fe20000000f00 */
[----:B------:R0:W-:Y:S04]  /*8800*/  STL.64 [R1+0xc0], R16 ;  /* 0x0000c01001007387 */ /* 0x0001e80000100a00 */
[----:B------:R1:W2:Y:S01]  /*8810*/  @!P3 LDG.E.64 R12, desc[UR10][R20.64] ;  /* 0x0000000a140cb981 */ /* 0x0002a2000c1e1b00 */
[----:B0-----:R-:W-:Y:S02]  /*8820*/  CS2R R16, SRZ ;  /* 0x0000000000107805 */ /* 0x001fe4000001ff00 */
[----:B-1----:R-:W-:Y:S02]  /*8830*/  MOV R20, R24 ;  /* 0x0000001800147202 */ /* 0x002fe40000000f00 */
[----:B------:R-:W-:-:S02]  /*8840*/  MOV R21, R25 ;  /* 0x0000001900157202 */ /* 0x000fc40000000f00 */
[----:B------:R-:W-:Y:S02]  /*8850*/  MOV R24, R22 ;  /* 0x0000001600187202 */ /* 0x000fe40000000f00 */
[----:B------:R-:W-:Y:S01]  /*8860*/  MOV R25, R23 ;  /* 0x0000001700197202 */ /* 0x000fe20000000f00 */
[----:B------:R0:W-:Y:S04]  /*8870*/  STL.64 [R1+0x2b8], R10 ;  /* 0x0002b80a01007387 */ /* 0x0001e80000100a00 */
[----:B------:R1:W2:Y:S01]  /*8880*/  @!P2 LDG.E.64 R16, desc[UR10][R20.64] ;  /* 0x0000000a1410a981 */ /* 0x0002a2000c1e1b00 */
[----:B0-----:R-:W-:Y:S02]  /*8890*/  CS2R R10, SRZ ;  /* 0x00000000000a7805 */ /* 0x001fe4000001ff00 */
[----:B-1----:R-:W-:-:S02]  /*88a0*/  MOV R20, R24 ;  /* 0x0000001800147202 */ /* 0x002fc40000000f00 */
[----:B------:R-:W-:Y:S02]  /*88b0*/  MOV R21, R25 ;  /* 0x0000001900157202 */ /* 0x000fe40000000f00 */
[----:B------:R-:W-:Y:S02]  /*88c0*/  MOV R24, R44 ;  /* 0x0000002c00187202 */ /* 0x000fe40000000f00 */
[----:B------:R-:W-:Y:S02]  /*88d0*/  MOV R25, R45 ;  /* 0x0000002d00197202 */ /* 0x000fe40000000f00 */
[----:B------:R-:W-:Y:S02]  /*88e0*/  MOV R44, R42 ;  /* 0x0000002a002c7202 */ /* 0x000fe40000000f00 */
[----:B------:R-:W-:Y:S02]  /*88f0*/  MOV R45, R43 ;  /* 0x0000002b002d7202 */ /* 0x000fe40000000f00 */
[----:B------:R-:W2:Y:S04]  /*8900*/  LDL.LU.64 R42, [R1+0x6e8] ;  /* 0x0006e800012a7983 */ /* 0x000ea80000300a00 */
[----:B---3--:R-:W3:Y:S04]  /*8910*/  @!P3 LDG.E.64 R10, desc[UR10][R26.64] ;  /* 0x0000000a1a0ab981 */ /* 0x008ee8000c1e1b00 */
[----:B------:R-:W3:Y:S04]  /*8920*/  LDL.LU.64 R26, [R1+0x6f8] ;  /* 0x0006f800011a7983 */ /* 0x000ee80000300a00 */
[----:B------:R0:W-:Y:S02]  /*8930*/  STL [R1+0x714], R0 ;  /* 0x0007140001007387 */ /* 0x0001e40000100800 */
[----:B0-----:R-:W-:-:S06]  /*8940*/  HFMA2.MMA R0, -RZ, RZ, 0, 0 ;  /* 0x00000000ff007435 */ /* 0x001fcc00000001ff */
[----:B----4-:R-:W-:-:S05]  /*8950*/  @!P1 MOV R0, R8 ;  /* 0x0000000800009202 */ /* 0x010fca0000000f00 */
[----:B------:R0:W-:Y:S01]  /*8960*/  STL [R1+0x708], R0 ;  /* 0x0007080001007387 */ /* 0x0001e20000100800 */
[----:B------:R-:W-:Y:S02]  /*8970*/  CS2R R56, SRZ ;  /* 0x0000000000387805 */ /* 0x000fe4000001ff00 */
[----:B------:R-:W-:Y:S02]  /*8980*/  @!P1 MOV R58, R6 ;  /* 0x00000006003a9202 */ /* 0x000fe40000000f00 */
[----:B------:R-:W-:Y:S01]  /*8990*/  @!P1 MOV R57, R7 ;  /* 0x0000000700399202 */ /* 0x000fe20000000f00 */
[----:B0-----:R-:W-:-:S06]  /*89a0*/  HFMA2.MMA R0, -RZ, RZ, 0, 0 ;  /* 0x00000000ff007435 */ /* 0x001fcc00000001ff */
[----:B------:R-:W-:Y:S02]  /*89b0*/  @!P1 MOV R0, R9 ;  /* 0x0000000900009202 */ /* 0x000fe40000000f00 */
[----:B------:R-:W-:Y:S01]  /*89c0*/  LOP3.LUT P1, RZ, R19, 0x40000000, RZ, 0xc0, !PT ;  /* 0x4000000013ff7812 */ /* 0x000fe2000782c0ff */
[----:B------:R0:W-:Y:S04]  /*89d0*/  STL.64 [R1+0xc8], R4 ;  /* 0x0000c80401007387 */ /* 0x0001e80000100a00 */
[----:B------:R1:W-:Y:S01]  /*89e0*/  STL.64 [R1+0x2c8], R2 ;  /* 0x0002c80201007387 */ /* 0x0003e20000100a00 */
[----:B0-----:R-:W-:-:S03]  /*89f0*/  CS2R R4, SRZ ;  /* 0x0000000000047805 */ /* 0x001fc6000001ff00 */
[----:B------:R0:W-:Y:S01]  /*8a00*/  STL.64 [R1+0x2c0], R14 ;  /* 0x0002c00e01007387 */ /* 0x0001e20000100a00 */
[----:B-1----:R-:W-:-:S03]  /*8a10*/  CS2R R2, SRZ ;  /* 0x0000000000027805 */ /* 0x002fc6000001ff00 */
[----:B------:R-:W4:Y:S01]  /*8a20*/  @!P1 LDG.E.64 R4, desc[UR10][R20.64] ;  /* 0x0000000a14049981 */ /* 0x000f22000c1e1b00 */
[----:B0-----:R-:W-:-:S03]  /*8a30*/  CS2R R14, SRZ ;  /* 0x00000000000e7805 */ /* 0x001fc6000001ff00 */
[----:B--2---:R-:W2:Y:S04]  /*8a40*/  @!P1 LDG.E.64 R2, desc[UR10][R42.64] ;  /* 0x0000000a2a029981 */ /* 0x004ea8000c1e1b00 */
[----:B------:R-:W2:Y:S04]  /*8a50*/  LDL.LU.64 R42, [R1+0x6e0] ;  /* 0x0006e000012a7983 */ /* 0x000ea80000300a00 */
[----:B---3--:R0:W3:Y:S04]  /*8a60*/  @!P2 LDG.E.64 R14, desc[UR10][R26.64] ;  /* 0x0000000a1a0ea981 */ /* 0x0080e8000c1e1b00 */
[----:B------:R1:W-:Y:S02]  /*8a70*/  STL [R1+0x70c], R0 ;  /* 0x00070c0001007387 */ /* 0x0003e40000100800 */
[----:B-1----:R-:W-:-:S06]  /*8a80*/  HFMA2.MMA R0, -RZ, RZ, 0, 0 ;  /* 0x00000000ff007435 */ /* 0x002fcc00000001ff */
[----:B------:R-:W-:-:S05]  /*8a90*/  @!P3 MOV R0, R12 ;  /* 0x0000000c0000b202 */ /* 0x000fca0000000f00 */
[----:B------:R1:W-:Y:S02]  /*8aa0*/  STL [R1+0x700], R0 ;  /* 0x0007000001007387 */ /* 0x0003e40000100800 */
[----:B-1----:R-:W-:-:S06]  /*8ab0*/  HFMA2.MMA R0, -RZ, RZ, 0, 0 ;  /* 0x00000000ff007435 */ /* 0x002fcc00000001ff */
[----:B------:R-:W-:-:S05]  /*8ac0*/  @!P3 MOV R0, R13 ;  /* 0x0000000d0000b202 */ /* 0x000fca0000000f00 */
[----:B------:R1:W-:Y:S01]  /*8ad0*/  STL [R1+0x704], R0 ;  /* 0x0007040001007387 */ /* 0x0003e20000100800 */
[----:B------:R-:W-:Y:S02]  /*8ae0*/  MOV R22, R48 ;  /* 0x0000003000167202 */ /* 0x000fe40000000f00 */
[----:B------:R-:W-:Y:S02]  /*8af0*/  MOV R23, R49 ;  /* 0x0000003100177202 */ /* 0x000fe40000000f00 */
[----:B------:R-:W-:Y:S01]  /*8b00*/  CS2R R48, SRZ ;  /* 0x0000000000307805 */ /* 0x000fe2000001ff00 */
[----:B-1----:R-:W-:Y:S01]  /*8b10*/  HFMA2.MMA R0, -RZ, RZ, 0, 0 ;  /* 0x00000000ff007435 */ /* 0x002fe200000001ff */
[----:B------:R-:W-:Y:S02]  /*8b20*/  @!P3 MOV R56, R10 ;  /* 0x0000000a0038b202 */ /* 0x000fe40000000f00 */
[----:B------:R-:W-:-:S03]  /*8b30*/  @!P3 MOV R49, R11 ;  /* 0x0000000b0031b202 */ /* 0x000fc60000000f00 */
[----:B------:R-:W-:Y:S02]  /*8b40*/  @!P2 MOV R0, R16 ;  /* 0x000000100000a202 */ /* 0x000fe40000000f00 */
[----:B------:R-:W-:Y:S02]  /*8b50*/  LOP3.LUT P3, RZ, R19, 0x20000000, RZ, 0xc0, !PT ;  /* 0x2000000013ff7812 */ /* 0x000fe4000786c0ff */
[----:B0-----:R-:W-:Y:S01]  /*8b60*/  MOV R26, R46 ;  /* 0x0000002e001a7202 */ /* 0x001fe20000000f00 */
[----:B------:R0:W-:Y:S01]  /*8b70*/  STL [R1+0x6f8], R0 ;  /* 0x0006f80001007387 */ /* 0x0001e20000100800 */
[----:B------:R-:W-:-:S03]  /*8b80*/  MOV R27, R47 ;  /* 0x0000002f001b7202 */ /* 0x000fc60000000f00 */
[----:B------:R1:W-:Y:S01]  /*8b90*/  STL.64 [R1+0xd0], R8 ;  /* 0x0000d00801007387 */ /* 0x0003e20000100a00 */
[----:B------:R-:W-:Y:S01]  /*8ba0*/  MOV R20, R26 ;  /* 0x0000001a00147202 */ /* 0x000fe20000000f00 */
[----:B0-----:R-:W-:Y:S01]  /*8bb0*/  HFMA2.MMA R0, -RZ, RZ, 0, 0 ;  /* 0x00000000ff007435 */ /* 0x001fe200000001ff */
[----:B------:R-:W-:Y:S02]  /*8bc0*/  MOV R21, R27 ;  /* 0x0000001b00157202 */ /* 0x000fe40000000f00 */
[----:B-1----:R-:W-:-:S03]  /*8bd0*/  CS2R R8, SRZ ;  /* 0x0000000000087805 */ /* 0x002fc6000001ff00 */
[----:B------:R-:W-:-:S03]  /*8be0*/  @!P2 MOV R0, R17 ;  /* 0x000000110000a202 */ /* 0x000fc60000000f00 */
[----:B------:R0:W3:Y:S04]  /*8bf0*/  @!P3 LDG.E.64 R8, desc[UR10][R20.64] ;  /* 0x0000000a1408b981 */ /* 0x0000e8000c1e1b00 */
[----:B------:R1:W-:Y:S04]  /*8c00*/  STL [R1+0x6fc], R0 ;  /* 0x0006fc0001007387 */ /* 0x0003e80000100800 */
[----:B------:R4:W-:Y:S01]  /*8c10*/  STL.64 [R1+0x2d0], R6 ;  /* 0x0002d00601007387 */ /* 0x0009e20000100a00 */
[----:B-1----:R-:W-:Y:S01]  /*8c20*/  HFMA2.MMA R0, -RZ, RZ, 0, 0 ;  /* 0x00000000ff007435 */ /* 0x002fe200000001ff */
[----:B----4-:R-:W-:-:S05]  /*8c30*/  CS2R R6, SRZ ;  /* 0x0000000000067805 */ /* 0x010fca000001ff00 */
[----:B------:R-:W-:Y:S02]  /*8c40*/  @!P1 MOV R0, R4 ;  /* 0x0000000400009202 */ /* 0x000fe40000000f00 */
[----:B------:R-:W-:Y:S01]  /*8c50*/  CS2R R46, SRZ ;  /* 0x00000000002e7805 */ /* 0x000fe2000001ff00 */
[----:B--2---:R-:W2:Y:S01]  /*8c60*/  @!P3 LDG.E.64 R6, desc[UR10][R42.64] ;  /* 0x0000000a2a06b981 */ /* 0x004ea2000c1e1b00 */
[----:B------:R-:W-:-:S03]  /*8c70*/  MOV R26, R24 ;  /* 0x00000018001a7202 */ /* 0x000fc60000000f00 */
[----:B------:R1:W-:Y:S01]  /*8c80*/  STL [R1+0x6e8], R0 ;  /* 0x0006e80001007387 */ /* 0x0003e20000100800 */
[----:B------:R-:W-:Y:S02]  /*8c90*/  MOV R27, R25 ;  /* 0x00000019001b7202 */ /* 0x000fe40000000f00 */
[----:B------:R-:W-:Y:S02]  /*8ca0*/  MOV R24, R44 ;  /* 0x0000002c00187202 */ /* 0x000fe40000000f00 */
[----:B------:R-:W-:Y:S02]  /*8cb0*/  MOV R25, R45 ;  /* 0x0000002d00197202 */ /* 0x000fe40000000f00 */
[----:B------:R-:W-:Y:S01]  /*8cc0*/  CS2R R44, SRZ ;  /* 0x00000000002c7805 */ /* 0x000fe2000001ff00 */
[----:B-1----:R-:W-:Y:S01]  /*8cd0*/  HFMA2.MMA R0, -RZ, RZ, 0, 0 ;  /* 0x00000000ff007435 */ /* 0x002fe200000001ff */
[----:B------:R-:W-:Y:S01]  /*8ce0*/  @!P1 MOV R46, R2 ;  /* 0x00000002002e9202 */ /* 0x000fe20000000f00 */
[----:B------:R1:W-:Y:S01]  /*8cf0*/  STL.64 [R1+0xd8], R12 ;  /* 0x0000d80c01007387 */ /* 0x0003e20000100a00 */
[----:B------:R-:W-:-:S02]  /*8d00*/  @!P1 MOV R45, R3 ;  /* 0x00000003002d9202 */ /* 0x000fc40000000f00 */
[----:B0-----:R-:W-:Y:S02]  /*8d10*/  MOV R20, R26 ;  /* 0x0000001a00147202 */ /* 0x001fe40000000f00 */
[----:B------:R-:W-:Y:S02]  /*8d20*/  @!P1 MOV R0, R5 ;  /* 0x0000000500009202 */ /* 0x000fe40000000f00 */
[----:B------:R-:W-:Y:S02]  /*8d30*/  MOV R21, R27 ;  /* 0x0000001b00157202 */ /* 0x000fe40000000f00 */
[----:B------:R-:W-:Y:S02]  /*8d40*/  LOP3.LUT P1, RZ, R19, 0x8000000, RZ, 0xc0, !PT ;  /* 0x0800000013ff7812 */ /* 0x000fe4000782c0ff */
[----:B------:R-:W-:Y:S02]  /*8d50*/  MOV R26, R24 ;  /* 0x00000018001a7202 */ /* 0x000fe40000000f00 */
[----:B-1----:R-:W-:-:S02]  /*8d60*/  CS2R R12, SRZ ;  /* 0x00000000000c7805 */ /* 0x002fc4000001ff00 */
[----:B------:R-:W-:Y:S02]  /*8d70*/  MOV R27, R25 ;  /* 0x00000019001b7202 */ /* 0x000fe40000000f00 */
[----:B------:R-:W-:Y:S02]  /*8d80*/  MOV R24, R22 ;  /* 0x0000001600187202 */ /* 0x000fe40000000f00 */
[----:B------:R-:W-:Y:S02]  /*8d90*/  MOV R25, R23 ;  /* 0x0000001700197202 */ /* 0x000fe40000000f00 */
[----:B------:R-:W4:Y:S01]  /*8da0*/  LDL.LU.64 R22, [R1+0x6d8] ;  /* 0x0006d80001167983 */ /* 0x000f220000300a00 */
[----:B---3--:R-:W-:Y:S02]  /*8db0*/  @!P2 MOV R48, R14 ;  /* 0x0000000e0030a202 */ /* 0x008fe40000000f00 */
[----:B------:R-:W-:Y:S02]  /*8dc0*/  @!P2 MOV R47, R15 ;  /* 0x0000000f002fa202 */ /* 0x000fe40000000f00 */
[----:B------:R-:W-:Y:S01]  /*8dd0*/  LOP3.LUT P2, RZ, R19, 0x10000000, RZ, 0xc0, !PT ;  /* 0x1000000013ff7812 */ /* 0x000fe2000784c0ff */
[----:B------:R0:W-:-:S12]  /*8de0*/  STL.64 [R1+0x2e0], R14 ;  /* 0x0002e00e01007387 */ /* 0x0001d80000100a00 */
[----:B------:R1:W3:Y:S01]  /*8df0*/  @!P2 LDG.E.64 R12, desc[UR10][R20.64] ;  /* 0x0000000a140ca981 */ /* 0x0002e2000c1e1b00 */
[----:B0-----:R-:W-:Y:S02]  /*8e00*/  CS2R R14, SRZ ;  /* 0x00000000000e7805 */ /* 0x001fe4000001ff00 */
[----:B-1----:R-:W-:Y:S02]  /*8e10*/  MOV R20, R26 ;  /* 0x0000001a00147202 */ /* 0x002fe40000000f00 */
[----:B------:R-:W-:Y:S02]  /*8e20*/  MOV R21, R27 ;  /* 0x0000001b00157202 */ /* 0x000fe40000000f00 */
[----:B------:R-:W-:Y:S02]  /*8e30*/  MOV R26, R24 ;  /* 0x00000018001a7202 */ /* 0x000fe40000000f00 */
[----:B------:R-:W-:Y:S01]  /*8e40*/  MOV R27, R25 ;  /* 0x00000019001b7202 */ /* 0x000fe20000000f00 */
[----:B------:R0:W3:Y:S04]  /*8e50*/  @!P1 LDG.E.64 R14, desc[UR10][R20.64] ;  /* 0x0000000a140e9981 */ /* 0x0000e8000c1e1b00 */
[----:B------:R1:W-:Y:S01]  /*8e60*/  STL [R1+0x6ec], R0 ;  /* 0x0006ec0001007387 */ /* 0x0003e20000100800 */
[----:B------:R-:W-:-:S03]  /*8e70*/  CS2R R42, SRZ ;  /* 0x00000000002a7805 */ /* 0x000fc6000001ff00 */
[----:B------:R1:W-:Y:S01]  /*8e80*/  STL.64 [R1+0x2d8], R10 ;  /* 0x0002d80a01007387 */ /* 0x0003e20000100a00 */
[----:B0-----:R-:W-:Y:S02]  /*8e90*/  MOV R20, R26 ;  /* 0x0000001a00147202 */ /* 0x001fe40000000f00 */
[----:B------:R-:W-:Y:S01]  /*8ea0*/  MOV R21, R27 ;  /* 0x0000001b00157202 */ /* 0x000fe20000000f00 */
[----:B------:R0:W-:Y:S04]  /*8eb0*/  STL.64 [R1+0x2e8], R2 ;  /* 0x0002e80201007387 */ /* 0x0001e80000100a00 */
[----:B------:R-:W3:Y:S01]  /*8ec0*/  LDL.LU.64 R26, [R1+0x6b8] ;  /* 0x0006b800011a7983 */ /* 0x000ee20000300a00 */
[----:B-1----:R-:W-:Y:S01]  /*8ed0*/  HFMA2.MMA R0, -RZ, RZ, 0, 0 ;  /* 0x00000000ff007435 */ /* 0x002fe200000001ff */
[----:B------:R-:W-:-:S02]  /*8ee0*/  CS2R R10, SRZ ;  /* 0x00000000000a7805 */ /* 0x000fc4000001ff00 */
[----:B------:R-:W-:Y:S01]  /*8ef0*/  STL.64 [R1+0xe8], R4 ;  /* 0x0000e80401007387 */ /* 0x000fe20000100a00 */
[----:B0-----:R-:W-:-:S03]  /*8f00*/  CS2R R2, SRZ ;  /* 0x0000000000027805 */ /* 0x001fc6000001ff00 */
[----:B------:R-:W3:Y:S01]  /*8f10*/  LDL.LU.64 R24, [R1+0x6d0] ;  /* 0x0006d00001187983 */ /* 0x000ee20000300a00 */
[----:B------:R-:W-:-:S05]  /*8f20*/  @!P3 MOV R0, R8 ;  /* 0x000000080000b202 */ /* 0x000fca0000000f00 */
[----:B------:R0:W-:Y:S02]  /*8f30*/  STL [R1+0x6e0], R0 ;  /* 0x0006e00001007387 */ /* 0x0001e40000100800 */
[----:B0-----:R-:W-:-:S06]  /*8f40*/  HFMA2.MMA R0, -RZ, RZ, 0, 0 ;  /* 0x00000000ff007435 */ /* 0x001fcc00000001ff */
[----:B------:R-:W-:Y:S02]  /*8f50*/  @!P3 MOV R0, R9 ;  /* 0x000000090000b202 */ /* 0x000fe40000000f00 */
[----:B--2---:R-:W-:Y:S02]  /*8f60*/  @!P3 MOV R44, R6 ;  /* 0x00000006002cb202 */ /* 0x004fe40000000f00 */
[----:B------:R-:W-:Y:S02]  /*8f70*/  @!P3 MOV R43, R7 ;  /* 0x00000007002bb202 */ /* 0x000fe40000000f00 */
[----:B------:R-:W-:Y:S02]  /*8f80*/  LOP3.LUT P3, RZ, R19, 0x4000000, RZ, 0xc0, !PT ;  /* 0x0400000013ff7812 */ /* 0x000fe4000786c0ff */
[----:B------:R-:W-:-:S11]  /*8f90*/  CS2R R4, SRZ ;  /* 0x0000000000047805 */ /* 0x000fd6000001ff00 */
[----:B------:R-:W2:Y:S04]  /*8fa0*/  @!P3 LDG.E.64 R2, desc[UR10][R68.64] ;  /* 0x0000000a4402b981 */ /* 0x000ea8000c1e1b00 */
[----:B------:R-:W2:Y:S04]  /*8fb0*/  LDL.LU.64 R68, [R1+0x6b0] ;  /* 0x0006b00001447983 */ /* 0x000ea80000300a00 */
[----:B----4-:R0:W4:Y:S04]  /*8fc0*/  @!P2 LDG.E.64 R10, desc[UR10][R22.64] ;  /* 0x0000000a160aa981 */ /* 0x010128000c1e1b00 */
[----:B---3--:R-:W3:Y:S04]  /*8fd0*/  @!P3 LDG.E.64 R4, desc[UR10][R26.64] ;  /* 0x0000000a1a04b981 */ /* 0x008ee8000c1e1b00 */
[----:B------:R-:W3:Y:S04]  /*8fe0*/  LDL.LU.64 R26, [R1+0x6a8] ;  /* 0x0006a800011a7983 */ /* 0x000ee80000300a00 */
[----:B------:R1:W-:Y:S02]  /*8ff0*/  STL [R1+0x6e4], R0 ;  /* 0x0006e40001007387 */ /* 0x0003e40000100800 */
[----:B-1----:R-:W-:-:S06]  /*9000*/  HFMA2.MMA R0, -RZ, RZ, 0, 0 ;  /* 0x00000000ff007435 */ /* 0x002fcc00000001ff */
[----:B------:R-:W-:Y:S01]  /*9010*/  @!P2 MOV R0, R12 ;  /* 0x0000000c0000a202 */ /* 0x000fe20000000f00 */
[----:B------:R1:W-:Y:S04]  /*9020*/  STL.64 [R1+0xf0], R8 ;  /* 0x0000f00801007387 */ /* 0x0003e80000100a00 */
[----:B------:R1:W-:Y:S01]  /*9030*/  STL [R1+0x6d8], R0 ;  /* 0x0006d80001007387 */ /* 0x0003e20000100800 */
[----:B0-----:R-:W-:Y:S02]  /*9040*/  MOV R22, R40 ;  /* 0x0000002800167202 */ /* 0x001fe40000000f00 */
[----:B------:R-:W-:Y:S02]  /*9050*/  MOV R23, R41 ;  /* 0x0000002900177202 */ /* 0x000fe40000000f00 */
[----:B------:R-:W-:Y:S01]  /*9060*/  CS2R R40, SRZ ;  /* 0x0000000000287805 */ /* 0x000fe2000001ff00 */
[----:B-1----:R-:W-:-:S02]  /*9070*/  HFMA2.MMA R8, -RZ, RZ, 0, 0 ;  /* 0x00000000ff087435 */ /* 0x002fc400000001ff */
[----:B------:R-:W-:Y:S01]  /*9080*/  HFMA2.MMA R0, -RZ, RZ, 0, 0 ;  /* 0x00000000ff007435 */ /* 0x000fe200000001ff */
[----:B------:R0:W-:Y:S05]  /*9090*/  STL.64 [R1+0xe0], R16 ;  /* 0x0000e01001007387 */ /* 0x0001ea0000100a00 */
[----:B------:R-:W-:Y:S01]  /*90a0*/  @!P2 MOV R0, R13 ;  /* 0x0000000d0000a202 */ /* 0x000fe20000000f00 */
[----:B------:R1:W-:Y:S01]  /*90b0*/  STL.64 [R1+0x2f0], R6 ;  /* 0x0002f00601007387 */ /* 0x0003e20000100a00 */
[----:B0-----:R-:W-:Y:S02]  /*90c0*/  CS2R R16, SRZ ;  /* 0x0000000000107805 */ /* 0x001fe4000001ff00 */
[----:B-1----:R-:W-:-:S04]  /*90d0*/  CS2R R6, SRZ ;  /* 0x0000000000067805 */ /* 0x002fc8000001ff00 */
[----:B------:R0:W3:Y:S01]  /*90e0*/  @!P1 LDG.E.64 R16, desc[UR10][R24.64] ;  /* 0x0000000a18109981 */ /* 0x0000e2000c1e1b00 */
[----:B--2---:R-:W-:-:S05]  /*90f0*/  @!P3 MOV R8, R3 ;  /* 0x000000030008b202 */ /* 0x004fca0000000f00 */
[----:B------:R1:W-:Y:S01]  /*9100*/  STL [R1+0x6bc], R8 ;  /* 0x0006bc0801007387 */ /* 0x0003e20000100800 */
[----:B----4-:R-:W-:Y:S02]  /*9110*/  @!P2 MOV R42, R10 ;  /* 0x0000000a002aa202 */ /* 0x010fe40000000f00 */
[----:B------:R-:W-:Y:S02]  /*9120*/  @!P2 MOV R41, R11 ;  /* 0x0000000b0029a202 */ /* 0x000fe40000000f00 */
[----:B------:R-:W-:Y:S02]  /*9130*/  LOP3.LUT P2, RZ, R19, 0x2000000, RZ, 0xc0, !PT ;  /* 0x0200000013ff7812 */ /* 0x000fe4000784c0ff */
[----:B-1----:R-:W-:Y:S01]  /*9140*/  CS2R R8, SRZ ;  /* 0x0000000000087805 */ /* 0x002fe2000001ff00 */
[----:B------:R1:W-:Y:S10]  /*9150*/  STL.64 [R1+0x800], R60 ;  /* 0x0008003c01007387 */ /* 0x0003f40000100a00 */
[----:B------:R-:W2:Y:S04]  /*9160*/  @!P2 LDG.E.64 R6, desc[UR10][R68.64] ;  /* 0x0000000a4406a981 */ /* 0x000ea8000c1e1b00 */
[----:B-1----:R-:W4:Y:S04]  /*9170*/  LDL.LU.64 R60, [R1+0x698] ;  /* 0x00069800013c7983 */ /* 0x002f280000300a00 */
[----:B------:R-:W4:Y:S04]  /*9180*/  LDL.LU.64 R68, [R1+0x6a0] ;  /* 0x0006a00001447983 */ /* 0x000f280000300a00 */
[----:B---3--:R-:W3:Y:S04]  /*9190*/  @!P2 LDG.E.64 R8, desc[UR10][R26.64] ;  /* 0x0000000a1a08a981 */ /* 0x008ee8000c1e1b00 */
[----:B------:R1:W-:Y:S02]  /*91a0*/  STL [R1+0x6dc], R0 ;  /* 0x0006dc0001007387 */ /* 0x0003e40000100800 */
[----:B-1----:R-:W-:-:S06]  /*91b0*/  HFMA2.MMA R0, -RZ, RZ, 0, 0 ;  /* 0x00000000ff007435 */ /* 0x002fcc00000001ff */
[----:B------:R-:W-:-:S05]  /*91c0*/  @!P1 MOV R0, R14 ;  /* 0x0000000e00009202 */ /* 0x000fca0000000f00 */
[----:B------:R1:W-:Y:S01]  /*91d0*/  STL [R1+0x6d0], R0 ;  /* 0x0006d00001007387 */ /* 0x0003e20000100800 */
[----:B0-----:R-:W-:Y:S02]  /*91e0*/  MOV R24, R38 ;  /* 0x0000002600187202 */ /* 0x001fe40000000f00 */
[----:B------:R-:W-:Y:S02]  /*91f0*/  MOV R25, R39 ;  /* 0x0000002700197202 */ /* 0x000fe40000000f00 */
[----:B------:R-:W-:Y:S01]  /*9200*/  CS2R R38, SRZ ;  /* 0x0000000000267805 */ /* 0x000fe2000001ff00 */
[----:B------:R0:W-:Y:S01]  /*9210*/  STL.64 [R1+0xf8], R12 ;  /* 0x0000f80c01007387 */ /* 0x0001e20000100a00 */
[----:B-1----:R-:W-:-:S06]  /*9220*/  HFMA2.MMA R0, -RZ, RZ, 0, 0 ;  /* 0x00000000ff007435 */ /* 0x002fcc00000001ff */
[----:B------:R-:W-:Y:S02]  /*9230*/  @!P1 MOV R0, R15 ;  /* 0x0000000f00009202 */ /* 0x000fe40000000f00 */
[----:B0-----:R-:W-:Y:S02]  /*9240*/  CS2R R12, SRZ ;  /* 0x00000000000c7805 */ /* 0x001fe4000001ff00 */
[----:B------:R-:W-:Y:S02]  /*9250*/  @!P1 MOV R40, R16 ;  /* 0x0000001000289202 */ /* 0x000fe40000000f00 */
[----:B------:R-:W-:Y:S02]  /*9260*/  @!P1 MOV R39, R17 ;  /* 0x0000001100279202 */ /* 0x000fe40000000f00 */
[----:B------:R-:W-:Y:S01]  /*9270*/  LOP3.LUT P1, RZ, R19, 0x1000000, RZ, 0xc0, !PT ;  /* 0x0100000013ff7812 */ /* 0x000fe2000782c0ff */
[----:B------:R0:W-:Y:S02]  /*9280*/  STL.64 [R1+0x2f8], R10 ;  /* 0x0002f80a01007387 */ /* 0x0001e40000100a00 */
[----:B0-----:R-:W-:-:S02]  /*9290*/  CS2R R10, SRZ ;  /* 0x00000000000a7805 */ /* 0x001fc4000001ff00 */
[----:B--2---:R-:W-:-:S05]  /*92a0*/  @!P2 MOV R13, R7 ;  /* 0x00000007000da202 */ /* 0x004fca0000000f00 */
[----:B------:R-:W-:Y:S04]  /*92b0*/  STL [R1+0x6b0], R13 ;  /* 0x0006b00d01007387 */ /* 0x000fe80000100800 */
[----:B----4-:R-:W2:Y:S04]  /*92c0*/  @!P1 LDG.E.64 R10, desc[UR10][R68.64] ;  /* 0x0000000a440a9981 */ /* 0x010ea8000c1e1b00 */
[----:B------:R-:W4:Y:S01]  /*92d0*/  LDL.LU.64 R68, [R1+0x690] ;  /* 0x0006900001447983 */ /* 0x000f220000300a00 */
[----:B---3--:R-:W-:-:S05]  /*92e0*/  @!P2 MOV R12, R9 ;  /* 0x00000009000ca202 */ /* 0x008fca0000000f00 */
[----:B------:R0:W-:Y:S02]  /*92f0*/  STL [R1+0x6a8], R12 ;  /* 0x0006a80c01007387 */ /* 0x0001e40000100800 */
[----:B0-----:R-:W-:-:S06]  /*9300*/  CS2R R12, SRZ ;  /* 0x00000000000c7805 */ /* 0x001fcc000001ff00 */
[----:B------:R-:W3:Y:S04]  /*9310*/  @!P1 LDG.E.64 R12, desc[UR10][R60.64] ;  /* 0x0000000a3c0c9981 */ /* 0x000ee8000c1e1b00 */
[----:B------:R-:W2:Y:S04]  /*9320*/  LDL.LU.64 R60, [R1+0x688] ;  /* 0x00068800013c7983 */ /* 0x000ea80000300a00 */
[----:B------:R0:W-:Y:S02]  /*9330*/  STL [R1+0x6d4], R0 ;  /* 0x0006d40001007387 */ /* 0x0001e40000100800 */
[----:B0-----:R-:W-:-:S06]  /*9340*/  HFMA2.MMA R0, -RZ, RZ, 0, 0 ;  /* 0x00000000ff007435 */ /* 0x001fcc00000001ff */
[----:B------:R-:W-:Y:S02]  /*9350*/  @!P3 MOV R0, R2 ;  /* 0x000000020000b202 */ /* 0x000fe40000000f00 */
[----:B------:R-:W-:-:S03]  /*9360*/  @!P3 MOV R38, R4 ;  /* 0x000000040026b202 */ /* 0x000fc60000000f00 */
[----:B------:R0:W-:Y:S02]  /*9370*/  STL [R1+0x6b8], R0 ;  /* 0x0006b80001007387 */ /* 0x0001e40000100800 */
[----:B0-----:R-:W-:Y:S02]  /*9380*/  MOV R0, RZ ;  /* 0x000000ff00007202 */ /* 0x001fe40000000f00 */
[----:B------:R-:W-:Y:S02]  /*9390*/  @!P3 MOV R0, R5 ;  /* 0x000000050000b202 */ /* 0x000fe40000000f00 */
[----:B------:R-:W-:Y:S01]  /*93a0*/  LOP3.LUT P3, RZ, R19, 0x800000, RZ, 0xc0, !PT ;  /* 0x0080000013ff7812 */ /* 0x000fe2000786c0ff */
[----:B------:R0:W-:Y:S02]  /*93b0*/  STL.64 [R1+0x300], R16 ;  /* 0x0003001001007387 */ /* 0x0001e40000100a00 */
[----:B0-----:R-:W-:Y:S02]  /*93c0*/  CS2R R16, SRZ ;  /* 0x0000000000107805 */ /* 0x001fe4000001ff00 */
[----:B------:R0:W-:Y:S02]  /*93d0*/  STL.64 [R1+0x100], R14 ;  /* 0x0001000e01007387 */ /* 0x0001e40000100a00 */
[----:B0-----:R-:W-:-:S02]  /*93e0*/  CS2R R14, SRZ ;  /* 0x00000000000e7805 */ /* 0x001fc4000001ff00 */
[----:B---3--:R-:W-:Y:S02]  /*93f0*/  @!P1 MOV R15, R12 ;  /* 0x0000000c000f9202 */ /* 0x008fe40000000f00 */
[----:B------:R-:W-:Y:S02]  /*9400*/  @!P1 MOV R14, R13 ;  /* 0x0000000d000e9202 */ /* 0x000fe40000000f00 */
[----:B--2---:R-:W2:Y:S04]  /*9410*/  @!P3 LDG.E.64 R16, desc[UR10][R60.64] ;  /* 0x0000000a3c10b981 */ /* 0x004ea8000c1e1b00 */
[----:B------:R-:W3:Y:S04]  /*9420*/  LDL.LU.64 R60, [R1+0x678] ;  /* 0x00067800013c7983 */ /* 0x000ee80000300a00 */
[----:B------:R-:W-:Y:S04]  /*9430*/  STL [R1+0x698], R15 ;  /* 0x0006980f01007387 */ /* 0x000fe80000100800 */
[----:B------:R0:W-:Y:S02]  /*9440*/  STL [R1+0x69c], R14 ;  /* 0x00069c0e01007387 */ /* 0x0001e40000100800 */
[----:B0-----:R-:W-:-:S06]  /*9450*/  CS2R R14, SRZ ;  /* 0x00000000000e7805 */ /* 0x001fcc000001ff00 */
[----:B----4-:R-:W4:Y:S04]  /*9460*/  @!P3 LDG.E.64 R14, desc[UR10][R68.64] ;  /* 0x0000000a440eb981 */ /* 0x010f28000c1e1b00 */
[----:B------:R-:W4:Y:S01]  /*9470*/  LDL.LU.64 R68, [R1+0x680] ;  /* 0x0006800001447983 */ /* 0x000f220000300a00 */
[----:B------:R-:W-:-:S06]  /*9480*/  HFMA2.MMA R26, -RZ, RZ, 0, 0 ;  /* 0x00000000ff1a7435 */ /* 0x000fcc00000001ff */
[----:B------:R-:W-:Y:S02]  /*9490*/  @!P2 MOV R26, R6 ;  /* 0x00000006001aa202 */ /* 0x000fe40000000f00 */
[----:B------:R-:W-:-:S03]  /*94a0*/  MOV R27, R25 ;  /* 0x00000019001b7202 */ /* 0x000fc60000000f00 */
[----:B------:R0:W-:Y:S01]  /*94b0*/  STL [R1+0x6ac], R26 ;  /* 0x0006ac1a01007387 */ /* 0x0001e20000100800 */
[----:B------:R-:W-:Y:S02]  /*94c0*/  MOV R25, R65 ;  /* 0x0000004100197202 */ /* 0x000fe40000000f00 */
[----:B0-----:R-:W-:Y:S02]  /*94d0*/  MOV R26, R24 ;  /* 0x00000018001a7202 */ /* 0x001fe40000000f00 */
[----:B------:R-:W-:Y:S02]  /*94e0*/  MOV R24, R64 ;  /* 0x0000004000187202 */ /* 0x000fe40000000f00 */
[----:B------:R-:W-:Y:S02]  /*94f0*/  CS2R R64, SRZ ;  /* 0x0000000000407805 */ /* 0x000fe4000001ff00 */
[----:B------:R-:W-:Y:S02]  /*9500*/  @!P2 MOV R65, R8 ;  /* 0x000000080041a202 */ /* 0x000fe40000000f00 */
[----:B------:R-:W-:Y:S01]  /*9510*/  LOP3.LUT P2, RZ, R19, 0x400000, RZ, 0xc0, !PT ;  /* 0x0040000013ff7812 */ /* 0x000fe2000784c0ff */
[----:B------:R0:W-:Y:S02]  /*9520*/  STL.64 [R1+0x308], R4 ;  /* 0x0003080401007387 */ /* 0x0001e40000100a00 */
[----:B0-----:R-:W-:-:S02]  /*9530*/  CS2R R4, SRZ ;  /* 0x0000000000047805 */ /* 0x001fc4000001ff00 */
[----:B------:R0:W-:Y:S02]  /*9540*/  STL.64 [R1+0x108], R2 ;  /* 0x0001080201007387 */ /* 0x0001e40000100a00 */
[----:B0-----:R-:W-:Y:S02]  /*9550*/  CS2R R2, SRZ ;  /* 0x0000000000027805 */ /* 0x001fe4000001ff00 */
[----:B--2---:R-:W-:Y:S02]  /*9560*/  @!P3 MOV R3, R16 ;  /* 0x000000100003b202 */ /* 0x004fe40000000f00 */
[----:B------:R-:W-:Y:S02]  /*9570*/  @!P3 MOV R2, R17 ;  /* 0x000000110002b202 */ /* 0x000fe40000000f00 */
[----:B---3--:R-:W2:Y:S04]  /*9580*/  @!P2 LDG.E.64 R4, desc[UR10][R60.64] ;  /* 0x0000000a3c04a981 */ /* 0x008ea8000c1e1b00 */
[----:B------:R-:W3:Y:S04]  /*9590*/  LDL.LU.64 R60, [R1+0x660] ;  /* 0x00066000013c7983 */ /* 0x000ee80000300a00 */
[----:B------:R-:W-:Y:S04]  /*95a0*/  STL [R1+0x688], R3 ;  /* 0x0006880301007387 */ /* 0x000fe80000100800 */
[----:B------:R0:W-:Y:S02]  /*95b0*/  STL [R1+0x68c], R2 ;  /* 0x00068c0201007387 */ /* 0x0001e40000100800 */
[----:B0-----:R-:W-:-:S06]  /*95c0*/  CS2R R2, SRZ ;  /* 0x0000000000027805 */ /* 0x001fcc000001ff00 */
[----:B----4-:R-:W4:Y:S04]  /*95d0*/  @!P2 LDG.E.64 R2, desc[UR10][R68.64] ;  /* 0x0000000a4402a981 */ /* 0x010f28000c1e1b00 */
[----:B------:R-:W4:Y:S01]  /*95e0*/  LDL.LU.64 R68, [R1+0x670] ;  /* 0x0006700001447983 */ /* 0x000f220000300a00 */
[----:B------:R-:W-:-:S05]  /*95f0*/  @!P1 MOV R64, R10 ;  /* 0x0000000a00409202 */ /* 0x000fca0000000f00 */
[----:B------:R0:W-:Y:S02]  /*9600*/  STL [R1+0x6a0], R64 ;  /* 0x0006a04001007387 */ /* 0x0001e40000100800 */
[----:B0-----:R-:W-:-:S06]  /*9610*/  HFMA2.MMA R64, -RZ, RZ, 0, 0 ;  /* 0x00000000ff407435 */ /* 0x001fcc00000001ff */
[----:B------:R-:W-:Y:S02]  /*9620*/  @!P1 MOV R64, R11 ;  /* 0x0000000b00409202 */ /* 0x000fe40000000f00 */
[----:B------:R-:W-:Y:S01]  /*9630*/  LOP3.LUT P1, RZ, R19, 0x200000, RZ, 0xc0, !PT ;  /* 0x0020000013ff7812 */ /* 0x000fe2000782c0ff */
[----:B------:R0:W-:Y:S02]  /*9640*/  STL.64 [R1+0x310], R8 ;  /* 0x0003100801007387 */ /* 0x0001e40000100a00 */
[----:B0-----:R-:W-:Y:S02]  /*9650*/  CS2R R8, SRZ ;  /* 0x0000000000087805 */ /* 0x001fe4000001ff00 */
[----:B------:R0:W-:Y:S02]  /*9660*/  STL.64 [R1+0x110], R6 ;  /* 0x0001100601007387 */ /* 0x0001e40000100a00 */
[----:B0-----:R-:W-:Y:S02]  /*9670*/  CS2R R6, SRZ ;  /* 0x0000000000067805 */ /* 0x001fe4000001ff00 */
[----:B--2---:R-:W-:-:S02]  /*9680*/  @!P2 MOV R7, R4 ;  /* 0x000000040007a202 */ /* 0x004fc40000000f00 */
[----:B------:R-:W-:Y:S02]  /*9690*/  @!P2 MOV R6, R5 ;  /* 0x000000050006a202 */ /* 0x000fe40000000f00 */
[----:B---3--:R-:W2:Y:S04]  /*96a0*/  @!P1 LDG.E.64 R8, desc[UR10][R60.64] ;  /* 0x0000000a3c089981 */ /* 0x008ea8000c1e1b00 */
[----:B------:R-:W3:Y:S04]  /*96b0*/  LDL.LU.64 R60, [R1+0x650] ;  /* 0x00065000013c7983 */ /* 0x000ee80000300a00 */
[----:B------:R-:W-:Y:S04]  /*96c0*/  STL [R1+0x678], R7 ;  /* 0x0006780701007387 */ /* 0x000fe80000100800 */
[----:B------:R0:W-:Y:S02]  /*96d0*/  STL [R1+0x67c], R6 ;  /* 0x00067c0601007387 */ /* 0x0001e40000100800 */
[----:B0-----:R-:W-:-:S06]  /*96e0*/  CS2R R6, SRZ ;  /* 0x0000000000067805 */ /* 0x001fcc000001ff00 */
[----:B----4-:R-:W4:Y:S04]  /*96f0*/  @!P1 LDG.E.64 R6, desc[UR10][R68.64] ;  /* 0x0000000a44069981 */ /* 0x010f28000c1e1b00 */
[----:B------:R-:W4:Y:S04]  /*9700*/  LDL.LU.64 R68, [R1+0x658] ;  /* 0x0006580001447983 */ /* 0x000f280000300a00 */
        /* <DEDUP_REMOVED lines=329> */
[----:B------:R0:W-:Y:S04]  /*aba0*/  STL.64 [R1+0x198], R10 ;  /* 0x0001980a01007387 */ /* 0x0001e80000100a00 */
[----:B------:R1:W-:Y:S01]  /*abb0*/  STL.64 [R1+0x3a0], R16 ;  /* 0x0003a01001007387 */ /* 0x0003e20000100a00 */
[----:B0-----:R-:W-:-:S03]  /*abc0*/  CS2R R10, SRZ ;  /* 0x00000000000a7805 */ /* 0x001fc6000001ff00 */
[----:B-1----:R-:W4:Y:S01]  /*abd0*/  LDL.LU.64 R16, [R1+0x538] ;  /* 0x0005380001107983 */ /* 0x002f220000300a00 */
[----:B--2---:R-:W-:Y:S02]  /*abe0*/  @!P3 MOV R11, R8 ;  /* 0x00000008000bb202 */ /* 0x004fe40000000f00 */
[----:B------:R-:W-:Y:S01]  /*abf0*/  @!P3 MOV R10, R9 ;  /* 0x00000009000ab202 */ /* 0x000fe20000000f00 */
[----:B---3--:R-:W2:Y:S04]  /*ac00*/  @!P2 LDG.E.64 R12, desc[UR10][R60.64] ;  /* 0x0000000a3c0ca981 */ /* 0x008ea8000c1e1b00 */
[----:B------:R-:W-:Y:S04]  /*ac10*/  STL [R1+0x558], R11 ;  /* 0x0005580b01007387 */ /* 0x000fe80000100800 */
[----:B------:R0:W-:Y:S04]  /*ac20*/  STL [R1+0x55c], R10 ;  /* 0x00055c0a01007387 */ /* 0x0001e80000100800 */
[----:B------:R1:W-:Y:S04]  /*ac30*/  STL [R1+0x584], R64 ;  /* 0x0005844001007387 */ /* 0x0003e80000100800 */
[----:B------:R3:W-:Y:S01]  /*ac40*/  STL.64 [R1+0x1a0], R14 ;  /* 0x0001a00e01007387 */ /* 0x0007e20000100a00 */
[----:B0-----:R-:W-:-:S03]  /*ac50*/  CS2R R10, SRZ ;  /* 0x00000000000a7805 */ /* 0x001fc6000001ff00 */
[----:B------:R0:W-:Y:S01]  /*ac60*/  STL.64 [R1+0x3a8], R4 ;  /* 0x0003a80401007387 */ /* 0x0001e20000100a00 */
[----:B-1----:R-:W-:-:S03]  /*ac70*/  HFMA2.MMA R64, -RZ, RZ, 0, 0 ;  /* 0x00000000ff407435 */ /* 0x002fc600000001ff */
[----:B------:R-:W-:Y:S04]  /*ac80*/  STL.64 [R1+0x1a8], R2 ;  /* 0x0001a80201007387 */ /* 0x000fe80000100a00 */
[----:B------:R1:W-:Y:S04]  /*ac90*/  STL.64 [R1+0x3b0], R8 ;  /* 0x0003b00801007387 */ /* 0x0003e80000100a00 */
[----:B----4-:R-:W-:Y:S04]  /*aca0*/  STL.64 [R1+0x1b0], R6 ;  /* 0x0001b00601007387 */ /* 0x010fe80000100a00 */
[----:B------:R-:W4:Y:S01]  /*acb0*/  @!P2 LDG.E.64 R10, desc[UR10][R68.64] ;  /* 0x0000000a440aa981 */ /* 0x000f22000c1e1b00 */
[----:B------:R-:W-:-:S02]  /*acc0*/  @!P1 MOV R64, R2 ;  /* 0x0000000200409202 */ /* 0x000fc40000000f00 */
[----:B---3--:R-:W-:Y:S01]  /*acd0*/  CS2R R14, SRZ ;  /* 0x00000000000e7805 */ /* 0x008fe2000001ff00 */
[----:B0-----:R-:W3:Y:S04]  /*ace0*/  LDL.LU.64 R4, [R1+0x528] ;  /* 0x0005280001047983 */ /* 0x001ee80000300a00 */
[----:B-1----:R-:W3:Y:S04]  /*acf0*/  LDL.LU.64 R8, [R1+0x518] ;  /* 0x0005180001087983 */ /* 0x002ee80000300a00 */
[----:B------:R-:W4:Y:S04]  /*ad00*/  LDL.LU.64 R68, [R1+0x540] ;  /* 0x0005400001447983 */ /* 0x000f280000300a00 */
[----:B------:R0:W-:Y:S01]  /*ad10*/  STL [R1+0x570], R64 ;  /* 0x0005704001007387 */ /* 0x0001e20000100800 */
[----:B------:R-:W-:-:S03]  /*ad20*/  UIMAD.WIDE UR6, UR5, 0x8, UR6 ;  /* 0x00000008050678a5 */ /* 0x000fc6000f8e0206 */
[----:B------:R-:W5:Y:S01]  /*ad30*/  LDL.LU.64 R60, [R1+0x800] ;  /* 0x00080000013c7983 */ /* 0x000f620000300a00 */
[----:B0-----:R-:W-:-:S06]  /*ad40*/  HFMA2.MMA R64, -RZ, RZ, 0, 0 ;  /* 0x00000000ff407435 */ /* 0x001fcc00000001ff */
[----:B------:R-:W-:Y:S02]  /*ad50*/  @!P1 MOV R64, R3 ;  /* 0x0000000300409202 */ /* 0x000fe40000000f00 */
[----:B------:R-:W-:Y:S02]  /*ad60*/  LOP3.LUT P1, RZ, R19, 0x8, RZ, 0xc0, !PT ;  /* 0x0000000813ff7812 */ /* 0x000fe4000782c0ff */
[----:B--2---:R-:W-:Y:S02]  /*ad70*/  @!P2 MOV R15, R12 ;  /* 0x0000000c000fa202 */ /* 0x004fe40000000f00 */
[----:B------:R-:W-:-:S03]  /*ad80*/  @!P2 MOV R14, R13 ;  /* 0x0000000d000ea202 */ /* 0x000fc60000000f00 */
[----:B------:R-:W-:Y:S04]  /*ad90*/  STL [R1+0x548], R15 ;  /* 0x0005480f01007387 */ /* 0x000fe80000100800 */
[----:B------:R0:W-:Y:S02]  /*ada0*/  STL [R1+0x54c], R14 ;  /* 0x00054c0e01007387 */ /* 0x0001e40000100800 */
[----:B0-----:R-:W-:-:S06]  /*adb0*/  CS2R R14, SRZ ;  /* 0x00000000000e7805 */ /* 0x001fcc000001ff00 */
[----:B------:R0:W2:Y:S02]  /*adc0*/  @!P1 LDG.E.64 R14, desc[UR10][R16.64] ;  /* 0x0000000a100e9981 */ /* 0x0000a4000c1e1b00 */
[----:B0-----:R-:W-:-:S06]  /*add0*/  CS2R R16, SRZ ;  /* 0x0000000000107805 */ /* 0x001fcc000001ff00 */
[----:B----4-:R-:W4:Y:S04]  /*ade0*/  @!P1 LDG.E.64 R16, desc[UR10][R68.64] ;  /* 0x0000000a44109981 */ /* 0x010f28000c1e1b00 */
[----:B------:R0:W-:Y:S01]  /*adf0*/  STL [R1+0x574], R64 ;  /* 0x0005744001007387 */ /* 0x0001e20000100800 */
[----:B------:R-:W-:-:S03]  /*ae00*/  CS2R R2, SRZ ;  /* 0x0000000000027805 */ /* 0x000fc6000001ff00 */
[----:B------:R1:W-:Y:S04]  /*ae10*/  STL.64 [R1+0x3b8], R12 ;  /* 0x0003b80c01007387 */ /* 0x0003e80000100a00 */
[----:B------:R-:W-:Y:S01]  /*ae20*/  STL.64 [R1+0x1b8], R10 ;  /* 0x0001b80a01007387 */ /* 0x000fe20000100a00 */
[----:B0-----:R-:W-:-:S03]  /*ae30*/  HFMA2.MMA R64, -RZ, RZ, 0, 0 ;  /* 0x00000000ff407435 */ /* 0x001fc600000001ff */
[----:B------:R-:W5:Y:S03]  /*ae40*/  LDL.LU.64 R68, [R1+0x7f8] ;  /* 0x0007f80001447983 */ /* 0x000f660000300a00 */
[----:B------:R-:W-:Y:S01]  /*ae50*/  @!P3 MOV R64, R6 ;  /* 0x000000060040b202 */ /* 0x000fe20000000f00 */
[----:B-1----:R-:W2:Y:S04]  /*ae60*/  LDL.LU.64 R12, [R1+0x508] ;  /* 0x00050800010c7983 */ /* 0x002ea80000300a00 */
[----:B------:R0:W-:Y:S02]  /*ae70*/  STL [R1+0x560], R64 ;  /* 0x0005604001007387 */ /* 0x0001e40000100800 */
[----:B0-----:R-:W-:-:S06]  /*ae80*/  HFMA2.MMA R64, -RZ, RZ, 0, 0 ;  /* 0x00000000ff407435 */ /* 0x001fcc00000001ff */
[----:B------:R-:W-:Y:S02]  /*ae90*/  @!P3 MOV R64, R7 ;  /* 0x000000070040b202 */ /* 0x000fe40000000f00 */
[----:B------:R-:W-:Y:S02]  /*aea0*/  LOP3.LUT P3, RZ, R19, 0x4, RZ, 0xc0, !PT ;  /* 0x0000000413ff7812 */ /* 0x000fe4000786c0ff */
[----:B----4-:R-:W-:Y:S02]  /*aeb0*/  @!P1 MOV R3, R16 ;  /* 0x0000001000039202 */ /* 0x010fe40000000f00 */
[----:B------:R-:W-:-:S03]  /*aec0*/  @!P1 MOV R2, R17 ;  /* 0x0000001100029202 */ /* 0x000fc60000000f00 */
[----:B------:R-:W-:Y:S04]  /*aed0*/  STL [R1+0x538], R3 ;  /* 0x0005380301007387 */ /* 0x000fe80000100800 */
[----:B------:R0:W-:Y:S02]  /*aee0*/  STL [R1+0x53c], R2 ;  /* 0x00053c0201007387 */ /* 0x0001e40000100800 */
[----:B0-----:R-:W-:-:S06]  /*aef0*/  CS2R R2, SRZ ;  /* 0x0000000000027805 */ /* 0x001fcc000001ff00 */
[----:B---3--:R0:W3:Y:S02]  /*af00*/  @!P3 LDG.E.64 R2, desc[UR10][R4.64] ;  /* 0x0000000a0402b981 */ /* 0x0080e4000c1e1b00 */
[----:B0-----:R-:W-:-:S06]  /*af10*/  CS2R R4, SRZ ;  /* 0x0000000000047805 */ /* 0x001fcc000001ff00 */
[----:B------:R-:W4:Y:S04]  /*af20*/  @!P3 LDG.E.64 R4, desc[UR10][R62.64] ;  /* 0x0000000a3e04b981 */ /* 0x000f28000c1e1b00 */
[----:B------:R0:W-:Y:S01]  /*af30*/  STL [R1+0x564], R64 ;  /* 0x0005644001007387 */ /* 0x0001e20000100800 */
[----:B------:R-:W-:-:S03]  /*af40*/  CS2R R6, SRZ ;  /* 0x0000000000067805 */ /* 0x000fc6000001ff00 */
[----:B--2---:R-:W-:Y:S04]  /*af50*/  STL.64 [R1+0x1c0], R14 ;  /* 0x0001c00e01007387 */ /* 0x004fe80000100a00 */
[----:B------:R-:W-:Y:S01]  /*af60*/  STL.64 [R1+0x3c0], R16 ;  /* 0x0003c01001007387 */ /* 0x000fe20000100a00 */
[----:B0-----:R-:W-:-:S03]  /*af70*/  HFMA2.MMA R64, -RZ, RZ, 0, 0 ;  /* 0x00000000ff407435 */ /* 0x001fc600000001ff */
[----:B------:R-:W5:Y:S03]  /*af80*/  LDL.LU.64 R62, [R1+0x7f0] ;  /* 0x0007f000013e7983 */ /* 0x000f660000300a00 */
[----:B------:R-:W-:-:S05]  /*af90*/  @!P2 MOV R64, R10 ;  /* 0x0000000a0040a202 */ /* 0x000fca0000000f00 */
        /* <DEDUP_REMOVED lines=9> */
[----:B------:R0:W2:Y:S02]  /*b030*/  @!P2 LDG.E.64 R6, desc[UR10][R8.64] ;  /* 0x0000000a0806a981 */ /* 0x0000a4000c1e1b00 */
[----:B0-----:R-:W-:-:S06]  /*b040*/  CS2R R8, SRZ ;  /* 0x0000000000087805 */ /* 0x001fcc000001ff00 */
[----:B------:R-:W4:Y:S04]  /*b050*/  @!P2 LDG.E.64 R8, desc[UR10][R50.64] ;  /* 0x0000000a3208a981 */ /* 0x000f28000c1e1b00 */
[----:B------:R0:W-:Y:S01]  /*b060*/  STL [R1+0x554], R64 ;  /* 0x0005544001007387 */ /* 0x0001e20000100800 */
[----:B------:R-:W-:-:S03]  /*b070*/  CS2R R10, SRZ ;  /* 0x00000000000a7805 */ /* 0x000fc6000001ff00 */
[----:B------:R-:W2:Y:S01]  /*b080*/  LDL.LU.64 R50, [R1+0x7e8] ;  /* 0x0007e80001327983 */ /* 0x000ea20000300a00 */
[----:B0-----:R-:W-:-:S06]  /*b090*/  HFMA2.MMA R64, -RZ, RZ, 0, 0 ;  /* 0x00000000ff407435 */ /* 0x001fcc00000001ff */
[----:B------:R-:W-:-:S05]  /*b0a0*/  @!P1 MOV R64, R14 ;  /* 0x0000000e00409202 */ /* 0x000fca0000000f00 */
[----:B------:R0:W-:Y:S02]  /*b0b0*/  STL [R1+0x540], R64 ;  /* 0x0005404001007387 */ /* 0x0001e40000100800 */
[----:B0-----:R-:W-:-:S06]  /*b0c0*/  HFMA2.MMA R64, -RZ, RZ, 0, 0 ;  /* 0x00000000ff407435 */ /* 0x001fcc00000001ff */
[----:B------:R-:W-:Y:S02]  /*b0d0*/  @!P1 MOV R64, R15 ;  /* 0x0000000f00409202 */ /* 0x000fe40000000f00 */
[----:B------:R-:W-:Y:S01]  /*b0e0*/  LOP3.LUT P1, RZ, R19, 0x1, RZ, 0xc0, !PT ;  /* 0x0000000113ff7812 */ /* 0x000fe2000782c0ff */
[----:B------:R-:W2:Y:S01]  /*b0f0*/  LDL.LU.64 R14, [R1+0x4f8] ;  /* 0x0004f800010e7983 */ /* 0x000ea20000300a00 */
[----:B----4-:R-:W-:Y:S02]  /*b100*/  @!P2 MOV R11, R8 ;  /* 0x00000008000ba202 */ /* 0x010fe40000000f00 */
[----:B------:R-:W-:-:S03]  /*b110*/  @!P2 MOV R10, R9 ;  /* 0x00000009000aa202 */ /* 0x000fc60000000f00 */
[----:B------:R-:W-:Y:S04]  /*b120*/  STL [R1+0x518], R11 ;  /* 0x0005180b01007387 */ /* 0x000fe80000100800 */
[----:B------:R0:W-:Y:S02]  /*b130*/  STL [R1+0x51c], R10 ;  /* 0x00051c0a01007387 */ /* 0x0001e40000100800 */
[----:B0-----:R-:W-:-:S06]  /*b140*/  CS2R R10, SRZ ;  /* 0x00000000000a7805 */ /* 0x001fcc000001ff00 */
[----:B------:R0:W4:Y:S02]  /*b150*/  @!P1 LDG.E.64 R10, desc[UR10][R12.64] ;  /* 0x0000000a0c0a9981 */ /* 0x000124000c1e1b00 */
[----:B0-----:R-:W-:-:S06]  /*b160*/  CS2R R12, SRZ ;  /* 0x00000000000c7805 */ /* 0x001fcc000001ff00 */
[----:B------:R0:W4:Y:S01]  /*b170*/  @!P1 LDG.E.64 R12, desc[UR10][R52.64] ;  /* 0x0000000a340c9981 */ /* 0x000122000c1e1b00 */
[----:B------:R-:W-:-:S06]  /*b180*/  HFMA2.MMA R19, -RZ, RZ, 0, 0 ;  /* 0x00000000ff137435 */ /* 0x000fcc00000001ff */
[----:B---3--:R-:W-:Y:S01]  /*b190*/  @!P3 MOV R19, R2 ;  /* 0x000000020013b202 */ /* 0x008fe20000000f00 */
[----:B0-----:R-:W-:Y:S01]  /*b1a0*/  HFMA2.MMA R53, -RZ, RZ, 0, 0 ;  /* 0x00000000ff357435 */ /* 0x001fe200000001ff */
[----:B------:R-:W-:Y:S04]  /*b1b0*/  STL [R1+0x544], R64 ;  /* 0x0005444001007387 */ /* 0x000fe80000100800 */
[----:B------:R0:W-:Y:S01]  /*b1c0*/  STL [R1+0x530], R19 ;  /* 0x0005301301007387 */ /* 0x0001e20000100800 */
[----:B------:R-:W-:-:S03]  /*b1d0*/  CS2R R16, SRZ ;  /* 0x0000000000107805 */ /* 0x000fc6000001ff00 */
[----:B------:R-:W-:Y:S04]  /*b1e0*/  STL.64 [R1+0x1c8], R2 ;  /* 0x0001c80201007387 */ /* 0x000fe80000100a00 */
[----:B------:R-:W5:Y:S01]  /*b1f0*/  LDL.LU R52, [R1+0x7e0] ;  /* 0x0007e00001347983 */ /* 0x000f620000300800 */
[----:B0-----:R-:W-:-:S06]  /*b200*/  HFMA2.MMA R19, -RZ, RZ, 0, 0 ;  /* 0x00000000ff137435 */ /* 0x001fcc00000001ff */
[----:B------:R-:W-:-:S05]  /*b210*/  @!P3 MOV R19, R3 ;  /* 0x000000030013b202 */ /* 0x000fca0000000f00 */
[----:B------:R0:W-:Y:S02]  /*b220*/  STL [R1+0x534], R19 ;  /* 0x0005341301007387 */ /* 0x0001e40000100800 */
[----:B0-----:R-:W-:-:S06]  /*b230*/  HFMA2.MMA R19, -RZ, RZ, 0, 0 ;  /* 0x00000000ff137435 */ /* 0x001fcc00000001ff */
[----:B--2---:R-:W-:-:S05]  /*b240*/  @!P2 MOV R19, R6 ;  /* 0x000000060013a202 */ /* 0x004fca0000000f00 */
[----:B------:R0:W-:Y:S02]  /*b250*/  STL [R1+0x520], R19 ;  /* 0x0005201301007387 */ /* 0x0001e40000100800 */
[----:B0-----:R-:W-:-:S06]  /*b260*/  HFMA2.MMA R19, -RZ, RZ, 0, 0 ;  /* 0x00000000ff137435 */ /* 0x001fcc00000001ff */
[----:B------:R-:W-:-:S05]  /*b270*/  @!P2 MOV R19, R7 ;  /* 0x000000070013a202 */ /* 0x000fca0000000f00 */
[----:B------:R0:W-:Y:S02]  /*b280*/  STL [R1+0x524], R19 ;  /* 0x0005241301007387 */ /* 0x0001e40000100800 */
[----:B0-----:R-:W-:Y:S01]  /*b290*/  HFMA2.MMA R19, -RZ, RZ, 0, 0 ;  /* 0x00000000ff137435 */ /* 0x001fe200000001ff */
[----:B------:R-:W-:Y:S02]  /*b2a0*/  MOV R64, RZ ;  /* 0x000000ff00407202 */ /* 0x000fe40000000f00 */
[C---:B------:R-:W-:Y:S02]  /*b2b0*/  LOP3.LUT P3, RZ, R18.reuse, 0x20000000, RZ, 0xc0, !PT ;  /* 0x2000000012ff7812 */ /* 0x040fe4000786c0ff */
[----:B------:R-:W-:Y:S02]  /*b2c0*/  LOP3.LUT P2, RZ, R18, 0x10000000, RZ, 0xc0, !PT ;  /* 0x1000000012ff7812 */ /* 0x000fe4000784c0ff */
[----:B----4-:R-:W-:-:S05]  /*b2d0*/  @!P1 MOV R19, R10 ;  /* 0x0000000a00139202 */ /* 0x010fca0000000f00 */
[----:B------:R0:W-:Y:S01]  /*b2e0*/  STL [R1+0x50c], R19 ;  /* 0x00050c1301007387 */ /* 0x0001e20000100800 */
[----:B------:R-:W-:Y:S01]  /*b2f0*/  @!P1 MOV R53, R11 ;  /* 0x0000000b00359202 */ /* 0x000fe20000000f00 */
[----:B0-----:R-:W-:Y:S01]  /*b300*/  HFMA2.MMA R19, -RZ, RZ, 0, 0 ;  /* 0x00000000ff137435 */ /* 0x001fe200000001ff */
[----:B------:R-:W-:-:S05]  /*b310*/  @!P1 MOV R64, R12 ;  /* 0x0000000c00409202 */ /* 0x000fca0000000f00 */
[----:B------:R-:W-:Y:S02]  /*b320*/  @!P1 MOV R19, R13 ;  /* 0x0000000d00139202 */ /* 0x000fe40000000f00 */
[----:B------:R-:W-:Y:S02]  /*b330*/  LOP3.LUT P1, RZ, R18, 0x8000000, RZ, 0xc0, !PT ;  /* 0x0800000012ff7812 */ /* 0x000fe4000782c0ff */
[----:B------:R-:W-:Y:S01]  /*b340*/  MOV R18, R14 ;  /* 0x0000000e00127202 */ /* 0x000fe20000000f00 */
[----:B------:R0:W-:Y:S02]  /*b350*/  STL [R1+0x508], R19 ;  /* 0x0005081301007387 */ /* 0x0001e40000100800 */
[----:B0-----:R-:W-:Y:S02]  /*b360*/  MOV R19, R15 ;  /* 0x0000000f00137202 */ /* 0x001fe40000000f00 */
[----:B------:R-:W-:-:S06]  /*b370*/  CS2R R14, SRZ ;  /* 0x00000000000e7805 */ /* 0x000fcc000001ff00 */
[----:B------:R-:W2:Y:S04]  /*b380*/  @!P1 LDG.E.64 R16, desc[UR10][R20.64] ;  /* 0x0000000a14109981 */ /* 0x000ea8000c1e1b00 */
[----:B------:R0:W3:Y:S02]  /*b390*/  @!P1 LDG.E.64 R14, desc[UR10][R18.64] ;  /* 0x0000000a120e9981 */ /* 0x0000e4000c1e1b00 */
[----:B0-----:R-:W-:Y:S01]  /*b3a0*/  HFMA2.MMA R18, -RZ, RZ, 0, 0 ;  /* 0x00000000ff127435 */ /* 0x001fe200000001ff */
[----:B------:R-:W-:-:S09]  /*b3b0*/  MOV R19, RZ ;  /* 0x000000ff00137202 */ /* 0x000fd20000000f00 */
[----:B------:R-:W4:Y:S01]  /*b3c0*/  @!P2 LDG.E.64 R18, desc[UR10][R26.64] ;  /* 0x0000000a1a12a981 */ /* 0x000f22000c1e1b00 */
[----:B------:R-:W-:-:S06]  /*b3d0*/  CS2R R20, SRZ ;  /* 0x0000000000147805 */ /* 0x000fcc000001ff00 */
[----:B------:R0:W4:Y:S02]  /*b3e0*/  @!P2 LDG.E.64 R20, desc[UR10][R22.64] ;  /* 0x0000000a1614a981 */ /* 0x000124000c1e1b00 */
[----:B0-----:R-:W-:-:S06]  /*b3f0*/  CS2R R22, SRZ ;  /* 0x0000000000167805 */ /* 0x001fcc000001ff00 */
[----:B------:R0:W4:Y:S02]  /*b400*/  @!P3 LDG.E.64 R22, desc[UR10][R24.64] ;  /* 0x0000000a1816b981 */ /* 0x000124000c1e1b00 */
[----:B0-----:R-:W-:-:S06]  /*b410*/  CS2R R24, SRZ ;  /* 0x0000000000187805 */ /* 0x001fcc000001ff00 */
[----:B------:R0:W4:Y:S01]  /*b420*/  @!P3 LDG.E.64 R24, desc[UR10][R54.64] ;  /* 0x0000000a3618b981 */ /* 0x000122000c1e1b00 */
[----:B------:R-:W-:-:S06]  /*b430*/  CS2R R26, SRZ ;  /* 0x00000000001a7805 */ /* 0x000fcc000001ff00 */
[----:B------:R1:W4:Y:S01]  /*b440*/  @!P4 LDG.E.64 R26, desc[UR10][R28.64] ;  /* 0x0000000a1c1ac981 */ /* 0x000322000c1e1b00 */
[----:B0-----:R-:W-:Y:S02]  /*b450*/  MOV R54, UR6 ;  /* 0x0000000600367c02 */ /* 0x001fe40008000f00 */
[----:B------:R-:W-:-:S06]  /*b460*/  MOV R55, UR7 ;  /* 0x0000000700377c02 */ /* 0x000fcc0008000f00 */
[----:B------:R-:W4:Y:S01]  /*b470*/  LDG.E.64 R54, desc[UR10][R54.64] ;  /* 0x0000000a36367981 */ /* 0x000f22000c1e1b00 */
[----:B-1----:R-:W-:-:S06]  /*b480*/  CS2R R28, SRZ ;  /* 0x00000000001c7805 */ /* 0x002fcc000001ff00 */
[----:B------:R0:W4:Y:S02]  /*b490*/  @!P4 LDG.E.64 R28, desc[UR10][R30.64] ;  /* 0x0000000a1e1cc981 */ /* 0x000124000c1e1b00 */
[----:B0-----:R-:W-:-:S06]  /*b4a0*/  CS2R R30, SRZ ;  /* 0x00000000001e7805 */ /* 0x001fcc000001ff00 */
[----:B------:R0:W4:Y:S02]  /*b4b0*/  @!P5 LDG.E.64 R30, desc[UR10][R32.64] ;  /* 0x0000000a201ed981 */ /* 0x000124000c1e1b00 */
[----:B0-----:R-:W-:-:S06]  /*b4c0*/  CS2R R32, SRZ ;  /* 0x0000000000207805 */ /* 0x001fcc000001ff00 */
[----:B------:R0:W4:Y:S02]  /*b4d0*/  @!P5 LDG.E.64 R32, desc[UR10][R34.64] ;  /* 0x0000000a2220d981 */ /* 0x000124000c1e1b00 */
[----:B0-----:R-:W-:-:S06]  /*b4e0*/  CS2R R34, SRZ ;  /* 0x0000000000227805 */ /* 0x001fcc000001ff00 */
[----:B------:R0:W4:Y:S02]  /*b4f0*/  @!P6 LDG.E.64 R34, desc[UR10][R36.64] ;  /* 0x0000000a2422e981 */ /* 0x000124000c1e1b00 */
[----:B0-----:R-:W-:-:S06]  /*b500*/  CS2R R36, SRZ ;  /* 0x0000000000247805 */ /* 0x001fcc000001ff00 */
[----:B------:R-:W4:Y:S01]  /*b510*/  @!P6 LDG.E.64 R36, desc[UR10][R50.64] ;  /* 0x0000000a3224e981 */ /* 0x000f22000c1e1b00 */
[----:B------:R-:W-:-:S03]  /*b520*/  CS2R R2, SRZ ;  /* 0x0000000000027805 */ /* 0x000fc6000001ff00 */
[----:B------:R0:W-:Y:S04]  /*b530*/  STL [R1+0x510], R53 ;  /* 0x0005103501007387 */ /* 0x0001e80000100800 */
[----:B------:R1:W-:Y:S04]  /*b540*/  STL [R1+0x504], R64 ;  /* 0x0005044001007387 */ /* 0x0003e80000100800 */
[----:B------:R1:W5:Y:S04]  /*b550*/  LDL.LU.64 R50, [R1+0x7d0] ;  /* 0x0007d00001327983 */ /* 0x0003680000300a00 */
[----:B0-----:R0:W5:Y:S04]  /*b560*/  LDL.LU R53, [R1+0x7dc] ;  /* 0x0007dc0001357983 */ /* 0x0011680000300800 */
[----:B-1----:R0:W5:Y:S01]  /*b570*/  LDL.LU R64, [R1+0x7d8] ;  /* 0x0007d80001407983 */ /* 0x0021620000300800 */
[----:B---3--:R-:W-:-:S05]  /*b580*/  @!P1 MOV R2, R15 ;  /* 0x0000000f00029202 */ /* 0x008fca0000000f00 */
[----:B------:R1:W-:Y:S02]  /*b590*/  STL [R1+0x4a8], R2 ;  /* 0x0004a80201007387 */ /* 0x0003e40000100800 */
[----:B-1----:R-:W-:-:S06]  /*b5a0*/  HFMA2.MMA R2, -RZ, RZ, 0, 0 ;  /* 0x00000000ff027435 */ /* 0x002fcc00000001ff */
[----:B--2---:R-:W-:-:S05]  /*b5b0*/  @!P1 MOV R2, R16 ;  /* 0x0000001000029202 */ /* 0x004fca0000000f00 */
[----:B------:R1:W-:Y:S02]  /*b5c0*/  STL [R1+0x490], R2 ;  /* 0x0004900201007387 */ /* 0x0003e40000100800 */
[----:B-1----:R-:W-:-:S06]  /*b5d0*/  HFMA2.MMA R2, -RZ, RZ, 0, 0 ;  /* 0x00000000ff027435 */ /* 0x002fcc00000001ff */
[----:B------:R-:W-:-:S05]  /*b5e0*/  @!P1 MOV R2, R17 ;  /* 0x0000001100029202 */ /* 0x000fca0000000f00 */
[----:B------:R1:W-:Y:S02]  /*b5f0*/  STL [R1+0x49c], R2 ;  /* 0x00049c0201007387 */ /* 0x0003e40000100800 */
[----:B-1----:R-:W-:-:S06]  /*b600*/  HFMA2.MMA R2, -RZ, RZ, 0, 0 ;  /* 0x00000000ff027435 */ /* 0x002fcc00000001ff */
[----:B----4-:R-:W-:-:S05]  /*b610*/  @!P2 MOV R2, R18 ;  /* 0x000000120002a202 */ /* 0x010fca0000000f00 */
        /* <DEDUP_REMOVED lines=12> */
[----:B------:R1:W-:Y:S01]  /*b6e0*/  STL [R1+0x4c4], R2 ;  /* 0x0004c40201007387 */ /* 0x0003e20000100800 */
[----:B------:R-:W-:Y:S01]  /*b6f0*/  @!P1 MOV R3, R14 ;  /* 0x0000000e00039202 */ /* 0x000fe20000000f00 */
[----:B-1----:R-:W-:-:S04]  /*b700*/  HFMA2.MMA R2, -RZ, RZ, 0, 0 ;  /* 0x00000000ff027435 */ /* 0x002fc800000001ff */
[----:B------:R-:W-:Y:S02]  /*b710*/  STL [R1+0x4ac], R3 ;  /* 0x0004ac0301007387 */ /* 0x000fe40000100800 */
[----:B------:R-:W-:-:S05]  /*b720*/  @!P3 MOV R2, R23 ;  /* 0x000000170002b202 */ /* 0x000fca0000000f00 */
[----:B------:R1:W-:Y:S02]  /*b730*/  STL [R1+0x4c0], R2 ;  /* 0x0004c00201007387 */ /* 0x0003e40000100800 */
[----:B-1----:R-:W-:-:S06]  /*b740*/  HFMA2.MMA R2, -RZ, RZ, 0, 0 ;  /* 0x00000000ff027435 */ /* 0x002fcc00000001ff */
[----:B------:R-:W-:-:S05]  /*b750*/  @!P3 MOV R2, R24 ;  /* 0x000000180002b202 */ /* 0x000fca0000000f00 */
[----:B------:R1:W-:Y:S01]  /*b760*/  STL [R1+0x484], R2 ;  /* 0x0004840201007387 */ /* 0x0003e20000100800 */
[----:B------:R-:W-:Y:S01]  /*b770*/  R2UR UR16, R54 ;  /* 0x00000000361072ca */ /* 0x000fe200000e0000 */
[----:B-1----:R-:W-:-:S06]  /*b780*/  HFMA2.MMA R2, -RZ, RZ, 0, 0 ;  /* 0x00000000ff027435 */ /* 0x002fcc00000001ff */
[----:B------:R-:W-:-:S05]  /*b790*/  @!P3 MOV R2, R25 ;  /* 0x000000190002b202 */ /* 0x000fca0000000f00 */
[----:B------:R1:W-:Y:S02]  /*b7a0*/  STL [R1+0x494], R2 ;  /* 0x0004940201007387 */ /* 0x0003e40000100800 */
[----:B-1----:R-:W-:Y:S02]  /*b7b0*/  CS2R R2, SRZ ;  /* 0x0000000000027805 */ /* 0x002fe4000001ff00 */
[----:B------:R-:W-:-:S05]  /*b7c0*/  @!P4 MOV R2, R26 ;  /* 0x0000001a0002c202 */ /* 0x000fca0000000f00 */
[----:B------:R1:W-:Y:S02]  /*b7d0*/  STL [R1+0x4d4], R2 ;  /* 0x0004d40201007387 */ /* 0x0003e40000100800 */
[----:B-1----:R-:W-:-:S05]  /*b7e0*/  MOV R2, UR16 ;  /* 0x0000001000027c02 */ /* 0x002fca0008000f00 */
[----:B------:R-:W-:Y:S01]  /*b7f0*/  FFMA.FTZ R55, -R2, UR16, R55 ;  /* 0x0000001002377c23 */ /* 0x000fe20008010137 */
[----:B------:R-:W-:-:S04]  /*b800*/  HFMA2.MMA R2, -RZ, RZ, 0, 0 ;  /* 0x00000000ff027435 */ /* 0x000fc800000001ff */
[----:B------:R-:W-:Y:S02]  /*b810*/  FSETP.GTU.FTZ.AND P1, PT, R55, RZ, PT ;  /* 0x000000ff3700720b */ /* 0x000fe40003f3c000 */
[----:B------:R-:W-:-:S05]  /*b820*/  @!P4 MOV R2, R29 ;  /* 0x0000001d0002c202 */ /* 0x000fca0000000f00 */
[----:B------:R1:W-:Y:S02]  /*b830*/  STL [R1+0x488], R2 ;  /* 0x0004880201007387 */ /* 0x0003e40000100800 */
[----:B-1----:R-:W-:-:S04]  /*b840*/  HFMA2.MMA R2, -RZ, RZ, 0, 0 ;  /* 0x00000000ff027435 */ /* 0x002fc800000001ff */
[----:B------:R-:W-:Y:S01]  /*b850*/  VOTEU.ANY UP0, P1 ;  /* 0x00000000003f7886 */ /* 0x000fe20000800100 */
[----:B------:R-:W-:Y:S02]  /*b860*/  PLOP3.LUT P1, PT, PT, PT, UP0, 0x80, 0x0 ;  /* 0x000000000000781c */ /* 0x000fe40003f2f008 */
[----:B------:R-:W-:Y:S02]  /*b870*/  @!P5 MOV R2, R30 ;  /* 0x0000001e0002d202 */ /* 0x000fe40000000f00 */
[----:B------:R-:W-:-:S03]  /*b880*/  @UP0 ULDC UR6, c[0x0][0x250] ;  /* 0x0000940000060ab9 */ /* 0x000fc60000000800 */
[----:B------:R1:W-:Y:S02]  /*b890*/  STL [R1+0x4dc], R2 ;  /* 0x0004dc0201007387 */ /* 0x0003e40000100800 */
[----:B-1----:R-:W-:-:S04]  /*b8a0*/  HFMA2.MMA R2, -RZ, RZ, 0, 0 ;  /* 0x00000000ff027435 */ /* 0x002fc800000001ff */
[----:B------:R-:W-:Y:S02]  /*b8b0*/  @P1 FADD.FTZ R55, R55, UR6 ;  /* 0x0000000637371e21 */ /* 0x000fe40008010000 */
[----:B------:R-:W-:-:S04]  /*b8c0*/  @!P5 MOV R2, R31 ;  /* 0x0000001f0002d202 */ /* 0x000fc80000000f00 */
[----:B------:R-:W1:Y:S01]  /*b8d0*/  @P1 MUFU.RSQ R55, R55 ;  /* 0x0000003700371308 */ /* 0x000e620000001400 */
[----:B------:R2:W-:Y:S02]  /*b8e0*/  STL [R1+0x4d8], R2 ;  /* 0x0004d80201007387 */ /* 0x0005e40000100800 */
[----:B--2---:R-:W-:-:S06]  /*b8f0*/  HFMA2.MMA R2, -RZ, RZ, 0, 0 ;  /* 0x00000000ff027435 */ /* 0x004fcc00000001ff */
[----:B------:R-:W-:-:S05]  /*b900*/  @!P5 MOV R2, R33 ;  /* 0x000000210002d202 */ /* 0x000fca0000000f00 */
[----:B------:R2:W-:Y:S04]  /*b910*/  STL [R1+0x480], R2 ;  /* 0x0004800201007387 */ /* 0x0005e80000100800 */
[----:B------:R-:W-:Y:S01]  /*b920*/  STL.64 [R1+0x1d8], R10 ;  /* 0x0001d80a01007387 */ /* 0x000fe20000100a00 */
[----:B--2---:R-:W-:-:S03]  /*b930*/  HFMA2.MMA R2, -RZ, RZ, 0, 0 ;  /* 0x00000000ff027435 */ /* 0x004fc600000001ff */
[----:B------:R-:W-:Y:S04]  /*b940*/  STL.64 [R1+0x3d8], R12 ;  /* 0x0003d80c01007387 */ /* 0x000fe80000100a00 */
[----:B------:R-:W-:Y:S01]  /*b950*/  STL.64 [R1+0x1e0], R14 ;  /* 0x0001e00e01007387 */ /* 0x000fe20000100a00 */
[----:B------:R-:W-:-:S03]  /*b960*/  @!P6 MOV R2, R34 ;  /* 0x000000220002e202 */ /* 0x000fc60000000f00 */
        /* <DEDUP_REMOVED lines=11> */
[----:B-1----:R-:W-:-:S03]  /*ba20*/  @P1 R2UR UR6, R55 ;  /* 0x00000000370612ca */ /* 0x002fc600000e0000 */
[----:B------:R1:W-:Y:S01]  /*ba30*/  STL [R1+0x4ec], R2 ;  /* 0x0004ec0201007387 */ /* 0x0003e20000100800 */
[----:B------:R-:W-:Y:S01]  /*ba40*/  @!P4 MOV R3, R27 ;  /* 0x0000001b0003c202 */ /* 0x000fe20000000f00 */
[----:B------:R-:W-:Y:S01]  /*ba50*/  UMOV UR12, 0x3f800000 ;  /* 0x3f800000000c7882 */ /* 0x000fe20000000000 */
[----:B-1----:R-:W-:Y:S01]  /*ba60*/  HFMA2.MMA R2, -RZ, RZ, 0, 0 ;  /* 0x00000000ff027435 */ /* 0x002fe200000001ff */
[----:B------:R1:W-:Y:S06]  /*ba70*/  STL.64 [R1+0x1d0], R6 ;  /* 0x0001d00601007387 */ /* 0x0003ec0000100a00 */
[----:B------:R-:W-:Y:S01]  /*ba80*/  @UP0 UMOV UR12, UR6 ;  /* 0x00000006000c0c82 */ /* 0x000fe20008000000 */
[----:B------:R-:W-:Y:S01]  /*ba90*/  BSSY B0, `(.L_x_2680) ;  /* 0x000001b000007945 */ /* 0x000fe20003800000 */
[----:B------:R-:W-:Y:S01]  /*baa0*/  @!P6 MOV R2, R35 ;  /* 0x000000230002e202 */ /* 0x000fe20000000f00 */
[----:B------:R2:W-:Y:S04]  /*bab0*/  STL.64 [R1+0x3d0], R8 ;  /* 0x0003d00801007387 */ /* 0x0005e80000100a00 */
[----:B------:R3:W-:Y:S01]  /*bac0*/  STL.64 [R1+0x3c8], R4 ;  /* 0x0003c80401007387 */ /* 0x0007e20000100a00 */
[----:B-1----:R-:W-:-:S03]  /*bad0*/  CS2R R6, SRZ ;  /* 0x0000000000067805 */ /* 0x002fc6000001ff00 */
[----:B------:R-:W-:Y:S01]  /*bae0*/  STL [R1+0x4d0], R3 ;  /* 0x0004d00301007387 */ /* 0x000fe20000100800 */
[----:B------:R-:W-:Y:S02]  /*baf0*/  @!P4 MOV R6, R28 ;  /* 0x0000001c0006c202 */ /* 0x000fe40000000f00 */
[----:B--2---:R-:W-:Y:S01]  /*bb00*/  CS2R R8, SRZ ;  /* 0x0000000000087805 */ /* 0x004fe2000001ff00 */
[----:B------:R1:W-:Y:S01]  /*bb10*/  STL [R1+0x4e8], R2 ;  /* 0x0004e80201007387 */ /* 0x0003e20000100800 */
[----:B------:R-:W-:Y:S02]  /*bb20*/  @!P5 MOV R7, R32 ;  /* 0x000000200007d202 */ /* 0x000fe40000000f00 */
[----:B------:R-:W-:Y:S02]  /*bb30*/  @!P6 MOV R8, R36 ;  /* 0x000000240008e202 */ /* 0x000fe40000000f00 */
[----:B---3--:R-:W-:Y:S02]  /*bb40*/  CS2R R4, SRZ ;  /* 0x0000000000047805 */ /* 0x008fe4000001ff00 */
[----:B------:R-:W-:-:S02]  /*bb50*/  @!P6 MOV R9, R37 ;  /* 0x000000250009e202 */ /* 0x000fc40000000f00 */
[----:B-1----:R-:W-:Y:S01]  /*bb60*/  CS2R R2, SRZ ;  /* 0x0000000000027805 */ /* 0x002fe2000001ff00 */
[----:B0-----:R-:W-:Y:S06]  /*bb70*/  @P0 BRA `(.L_x_2681) ;  /* 0x0000000000300947 */ /* 0x001fec0003800000 */
        /* <DEDUP_REMOVED lines=12> */
.L_x_2681:
[----:B------:R-:W-:Y:S05]  /*bc40*/  BSYNC B0 ;  /* 0x0000000000007941 */ /* 0x000fea0003800000 */
.L_x_2680:
[----:B0-----:R-:W2:Y:S01]  /*bc50*/  LDL.LU R10, [R1+0x638] ;  /* 0x00063800010a7983 */ /* 0x001ea20000300800 */
[----:B------:R-:W-:-:S03]  /*bc60*/  ULDC.U8 UR15, c[0x0][0x2a4] ;  /* 0x0000a900000f7ab9 */ /* 0x000fc60000000000 */
[----:B------:R-:W3:Y:S01]  /*bc70*/  LDL.LU R11, [R1+0x63c] ;  /* 0x00063c00010b7983 */ /* 0x000ee20000300800 */
[----:B------:R-:W-:Y:S01]  /*bc80*/  ISETP.NE.AND P1, PT, RZ, UR15, PT ;  /* 0x0000000fff007c0c */ /* 0x000fe2000bf25270 */
[----:B--2---:R-:W-:Y:S01]  /*bc90*/  FADD.FTZ R10, R10, -UR16 ;  /* 0x800000100a0a7e21 */ /* 0x004fe20008010000 */
[----:B---3--:R-:W-:-:S03]  /*bca0*/  FADD.FTZ R15, R11, -UR16 ;  /* 0x800000100b0f7e21 */ /* 0x008fc60008010000 */
[----:B------:R-:W-:Y:S01]  /*bcb0*/  FMUL.FTZ R10, R10, UR12 ;  /* 0x0000000c0a0a7c20 */ /* 0x000fe20008410000 */
[----:B------:R-:W-:-:S07]  /*bcc0*/  FMUL.FTZ R15, R15, UR12 ;  /* 0x0000000c0f0f7c20 */ /* 0x000fce0008410000 */
[----:B------:R-:W-:Y:S05]  /*bcd0*/  @!P1 BRA `(.L_x_2682) ;  /* 0x0000000000489947 */ /* 0x000fea0003800000 */
        /* <DEDUP_REMOVED lines=18> */
.L_x_2682:
[----:B------:R-:W2:Y:S04]  /*be00*/  LDL.LU R14, [R1+0x668] ;  /* 0x00066800010e7983 */ /* 0x000ea80000300800 */
[----:B------:R-:W3:Y:S04]  /*be10*/  LDL.LU R12, [R1+0x66c] ;  /* 0x00066c00010c7983 */ /* 0x000ee80000300800 */
[----:B------:R0:W5:Y:S04]  /*be20*/  LDL R18, [R1+0x464] ;  /* 0x0004640001127983 */ /* 0x0001680000100800 */
[----:B------:R0:W5:Y:S02]  /*be30*/  LDL R21, [R1+0x460] ;  /* 0x0004600001157983 */ /* 0x0001640000100800 */
[----:B-----5:R-:W-:Y:S01]  /*be40*/  FMUL.FTZ R13, R4, R63 ;  /* 0x0000003f040d7220 */ /* 0x020fe20000410000 */
[----:B------:R-:W-:-:S03]  /*be50*/  FMUL.FTZ R11, R5, R62 ;  /* 0x0000003e050b7220 */ /* 0x000fc60000410000 */
[C---:B------:R-:W-:Y:S01]  /*be60*/  FFMA.FTZ R13, R10.reuse, R13, RZ ;  /* 0x0000000d0a0d7223 */ /* 0x040fe200000100ff */
[----:B------:R-:W-:-:S03]  /*be70*/  FFMA.FTZ R10, R10, R63, RZ ;  /* 0x0000003f0a0a7223 */ /* 0x000fc600000100ff */
[----:B------:R-:W-:Y:S01]  /*be80*/  FFMA.FTZ R13, R15, R11, R13 ;  /* 0x0000000b0f0d7223 */ /* 0x000fe2000001000d */
[----:B--2---:R-:W-:Y:S01]  /*be90*/  FADD.FTZ R14, R14, -UR16 ;  /* 0x800000100e0e7e21 */ /* 0x004fe20008010000 */
[----:B---3--:R-:W-:-:S03]  /*bea0*/  FADD.FTZ R11, R12, -UR16 ;  /* 0x800000100c0b7e21 */ /* 0x008fc60008010000 */
[----:B------:R-:W-:Y:S01]  /*beb0*/  FMUL.FTZ R14, R14, UR12 ;  /* 0x0000000c0e0e7c20 */ /* 0x000fe20008410000 */
        /* <DEDUP_REMOVED lines=12> */
[----:B------:R-:W-:-:S04]  /*bf80*/  FMUL.FTZ R16, R12, -1.4426950216293334961 ;  /* 0xbfb8aa3b0c107820 */ /* 0x000fc80000410000 */
[----:B------:R0:W-:Y:S02]  /*bf90*/  STL [R1+0x464], R18 ;  /* 0x0004641201007387 */ /* 0x0001e40000100800 */
[----:B------:R-:W1:Y:S02]  /*bfa0*/  MUFU.EX2 R16, R16 ;  /* 0x0000001000107308 */ /* 0x000e640000000800 */
[----:B-1----:R-:W-:-:S06]  /*bfb0*/  FADD.FTZ R16, R16, 1 ;  /* 0x3f80000010107421 */ /* 0x002fcc0000010000 */
[----:B------:R-:W1:Y:S02]  /*bfc0*/  MUFU.RCP R16, R16 ;  /* 0x0000001000107308 */ /* 0x000e640000001000 */
[----:B-1----:R-:W-:Y:S01]  /*bfd0*/  FMUL.FTZ R17, R21, R16 ;  /* 0x0000001015117220 */ /* 0x002fe20000410000 */
[----:B------:R-:W-:-:S04]  /*bfe0*/  FADD.FTZ R16, -R16, 1 ;  /* 0x3f80000010107421 */ /* 0x000fc80000010100 */
[----:B------:R-:W-:-:S04]  /*bff0*/  FFMA.FTZ R16, R12, R16, 1 ;  /* 0x3f8000000c107423 */ /* 0x000fc80000010010 */
[----:B------:R-:W-:-:S05]  /*c000*/  FMUL.FTZ R21, R17, R16 ;  /* 0x0000001011157220 */ /* 0x000fca0000410000 */
[----:B------:R0:W-:Y:S02]  /*c010*/  STL [R1+0x460], R21 ;  /* 0x0004601501007387 */ /* 0x0001e40000100800 */
.L_x_2683:
[----:B------:R-:W2:Y:S04]  /*c020*/  LDL.LU R20, [R1+0x6c0] ;  /* 0x0006c00001147983 */ /* 0x000ea80000300800 */
[----:B------:R-:W3:Y:S04]  /*c030*/  LDL.LU R19, [R1+0x6c4] ;  /* 0x0006c40001137983 */ /* 0x000ee80000300800 */
[----:B------:R1:W5:Y:S04]  /*c040*/  LDL R25, [R1+0x46c] ;  /* 0x00046c0001197983 */ /* 0x0003680000100800 */
[----:B------:R1:W5:Y:S01]  /*c050*/  LDL R22, [R1+0x468] ;  /* 0x0004680001167983 */ /* 0x0003620000100800 */
[-C--:B------:R-:W-:Y:S01]  /*c060*/  FMUL.FTZ R12, R4, R18.reuse ;  /* 0x00000012040c7220 */ /* 0x080fe20000410000 */
[C---:B------:R-:W-:Y:S01]  /*c070*/  FFMA.FTZ R10, R14.reuse, R18, R10 ;  /* 0x000000120e0a7223 */ /* 0x040fe2000001000a */
[----:B------:R-:W-:Y:S01]  /*c080*/  FFMA.FTZ R16, R15, R62, RZ ;  /* 0x0000003e0f107223 */ /* 0x000fe200000100ff */
[----:B------:R-:W-:Y:S01]  /*c090*/  FMUL.FTZ R17, R5, R21 ;  /* 0x0000001505117220 */ /* 0x000fe20000410000 */
[----:B------:R-:W-:Y:S01]  /*c0a0*/  FFMA.FTZ R13, R14, R12, R13 ;  /* 0x0000000c0e0d7223 */ /* 0x000fe2000001000d */
[----:B------:R-:W-:Y:S01]  /*c0b0*/  FADD.FTZ R14, RZ, R63 ;  /* 0x0000003fff0e7221 */ /* 0x000fe20000010000 */
[----:B------:R-:W-:Y:S01]  /*c0c0*/  FFMA.FTZ R63, R4, R63, RZ ;  /* 0x0000003f043f7223 */ /* 0x000fe200000100ff */
[C---:B------:R-:W-:Y:S01]  /*c0d0*/  FFMA.FTZ R16, R11.reuse, R21, R16 ;  /* 0x000000150b107223 */ /* 0x040fe20000010010 */
[----:B------:R-:W-:Y:S01]  /*c0e0*/  FFMA.FTZ R13, R11, R17, R13 ;  /* 0x000000110b0d7223 */ /* 0x000fe2000001000d */
[----:B------:R-:W-:Y:S01]  /*c0f0*/  FADD.FTZ R14, R14, R18 ;  /* 0x000000120e0e7221 */ /* 0x000fe20000010000 */
[----:B------:R-:W-:Y:S01]  /*c100*/  FFMA.FTZ R15, R5, R62, R63 ;  /* 0x0000003e050f7223 */ /* 0x000fe2000001003f */
[----:B0-----:R-:W-:-:S03]  /*c110*/  FADD.FTZ R18, RZ, R62 ;  /* 0x0000003eff127221 */ /* 0x001fc60000010000 */
[----:B------:R-:W-:Y:S01]  /*c120*/  FADD.FTZ R15, R15, R12 ;  /* 0x0000000c0f0f7221 */ /* 0x000fe20000010000 */
[----:B------:R-:W-:Y:S01]  /*c130*/  FADD.FTZ R18, R18, R21 ;  /* 0x0000001512127221 */ /* 0x000fe20000010000 */
[----:B--2---:R-:W-:Y:S01]  /*c140*/  FADD.FTZ R12, R20, -UR16 ;  /* 0x80000010140c7e21 */ /* 0x004fe20008010000 */
[----:B---3--:R-:W-:-:S03]  /*c150*/  FADD.FTZ R11, R19, -UR16 ;  /* 0x80000010130b7e21 */ /* 0x008fc60008010000 */
[----:B------:R-:W-:Y:S01]  /*c160*/  FMUL.FTZ R12, R12, UR12 ;  /* 0x0000000c0c0c7c20 */ /* 0x000fe20008410000 */
[----:B------:R-:W-:Y:S01]  /*c170*/  FMUL.FTZ R11, R11, UR12 ;  /* 0x0000000c0b0b7c20 */ /* 0x000fe20008410000 */
[----:B-1----:R-:W-:Y:S06]  /*c180*/  @!P1 BRA `(.L_x_2684) ;  /* 0x0000000000509947 */ /* 0x002fec0003800000 */
[----:B------:R-:W-:-:S04]  /*c190*/  FFMA.FTZ R20, R12, R4, R2 ;  /* 0x000000040c147223 */ /* 0x000fc80000010002 */
[----:B------:R-:W-:-:S06]  /*c1a0*/  FMUL.FTZ R19, R20, -1.4426950216293334961 ;  /* 0xbfb8aa3b14137820 */ /* 0x000fcc0000410000 */
[----:B------:R-:W0:Y:S02]  /*c1b0*/  MUFU.EX2 R19, R19 ;  /* 0x0000001300137308 */ /* 0x000e240000000800 */
[----:B0-----:R-:W-:-:S06]  /*c1c0*/  FADD.FTZ R19, R19, 1 ;  /* 0x3f80000013137421 */ /* 0x001fcc0000010000 */
[----:B------:R-:W0:Y:S02]  /*c1d0*/  MUFU.RCP R21, R19 ;  /* 0x0000001300157308 */ /* 0x000e240000001000 */
[----:B0----5:R-:W-:Y:S01]  /*c1e0*/  FMUL.FTZ R19, R25, R21 ;  /* 0x0000001519137220 */ /* 0x021fe20000410000 */
[----:B------:R-:W-:-:S04]  /*c1f0*/  FADD.FTZ R21, -R21, 1 ;  /* 0x3f80000015157421 */ /* 0x000fc80000010100 */
[----:B------:R-:W-:-:S04]  /*c200*/  FFMA.FTZ R21, R20, R21, 1 ;  /* 0x3f80000014157423 */ /* 0x000fc80000010015 */
[----:B------:R-:W-:Y:S01]  /*c210*/  FMUL.FTZ R25, R19, R21 ;  /* 0x0000001513197220 */ /* 0x000fe20000410000 */
[----:B------:R-:W-:-:S04]  /*c220*/  FFMA.FTZ R19, R11, R5, R3 ;  /* 0x000000050b137223 */ /* 0x000fc80000010003 */
[----:B------:R-:W-:Y:S01]  /*c230*/  FMUL.FTZ R20, R19, -1.4426950216293334961 ;  /* 0xbfb8aa3b13147820 */ /* 0x000fe20000410000 */
[----:B------:R0:W-:Y:S05]  /*c240*/  STL [R1+0x46c], R25 ;  /* 0x00046c1901007387 */ /* 0x0001ea0000100800 */
        /* <DEDUP_REMOVED lines=8> */
.L_x_2684:
[----:B------:R-:W2:Y:S04]  /*c2d0*/  LDL.LU R21, [R1+0x6f0] ;  /* 0x0006f00001157983 */ /* 0x000ea80000300800 */
[----:B------:R-:W3:Y:S04]  /*c2e0*/  LDL.LU R20, [R1+0x6f4] ;  /* 0x0006f40001147983 */ /* 0x000ee80000300800 */
[----:B------:R1:W5:Y:S04]  /*c2f0*/  LDL R24, [R1+0x478] ;  /* 0x0004780001187983 */ /* 0x0003680000100800 */
[----:B------:R1:W5:Y:S02]  /*c300*/  LDL R23, [R1+0x474] ;  /* 0x0004740001177983 */ /* 0x0003640000100800 */
[-C--:B-----5:R-:W-:Y:S01]  /*c310*/  FMUL.FTZ R19, R4, R25.reuse ;  /* 0x0000001904137220 */ /* 0x0a0fe20000410000 */
[C---:B------:R-:W-:Y:S01]  /*c320*/  FFMA.FTZ R10, R12.reuse, R25, R10 ;  /* 0x000000190c0a7223 */ /* 0x040fe2000001000a */
[----:B------:R-:W-:Y:S01]  /*c330*/  FADD.FTZ R15, R17, R15 ;  /* 0x0000000f110f7221 */ /* 0x000fe20000010000 */
[-C--:B------:R-:W-:Y:S01]  /*c340*/  FFMA.FTZ R16, R11, R22.reuse, R16 ;  /* 0x000000160b107223 */ /* 0x080fe20000010010 */
[----:B------:R-:W-:Y:S01]  /*c350*/  FFMA.FTZ R13, R12, R19, R13 ;  /* 0x000000130c0d7223 */ /* 0x000fe2000001000d */
[----:B------:R-:W-:Y:S01]  /*c360*/  FMUL.FTZ R12, R5, R22 ;  /* 0x00000016050c7220 */ /* 0x000fe20000410000 */
[----:B------:R-:W-:Y:S01]  /*c370*/  FADD.FTZ R14, R14, R25 ;  /* 0x000000190e0e7221 */ /* 0x000fe20000010000 */
[----:B------:R-:W-:Y:S01]  /*c380*/  FADD.FTZ R18, R18, R22 ;  /* 0x0000001612127221 */ /* 0x000fe20000010000 */
[----:B------:R-:W-:Y:S01]  /*c390*/  FADD.FTZ R15, R15, R19 ;  /* 0x000000130f0f7221 */ /* 0x000fe20000010000 */
[----:B------:R-:W-:Y:S01]  /*c3a0*/  FFMA.FTZ R13, R11, R12, R13 ;  /* 0x0000000c0b0d7223 */ /* 0x000fe2000001000d */
[----:B--2---:R-:W-:Y:S01]  /*c3b0*/  FADD.FTZ R17, R21, -UR16 ;  /* 0x8000001015117e21 */ /* 0x004fe20008010000 */
[----:B---3--:R-:W-:-:S03]  /*c3c0*/  FADD.FTZ R11, R20, -UR16 ;  /* 0x80000010140b7e21 */ /* 0x008fc60008010000 */
[----:B------:R-:W-:Y:S01]  /*c3d0*/  FMUL.FTZ R17, R17, UR12 ;  /* 0x0000000c11117c20 */ /* 0x000fe20008410000 */
[----:B------:R-:W-:Y:S01]  /*c3e0*/  FMUL.FTZ R11, R11, UR12 ;  /* 0x0000000c0b0b7c20 */ /* 0x000fe20008410000 */
[----:B-1----:R-:W-:Y:S06]  /*c3f0*/  @!P1 BRA `(.L_x_2685) ;  /* 0x0000000000509947 */ /* 0x002fec0003800000 */
        /* <DEDUP_REMOVED lines=10> */
[----:B------:R-:W-:-:S04]  /*c4a0*/  FMUL.FTZ R19, R20, -1.4426950216293334961 ;  /* 0xbfb8aa3b14137820 */ /* 0x000fc80000410000 */
[----:B------:R1:W-:Y:S02]  /*c4b0*/  STL [R1+0x478], R24 ;  /* 0x0004781801007387 */ /* 0x0003e40000100800 */
[----:B------:R-:W2:Y:S02]  /*c4c0*/  MUFU.EX2 R19, R19 ;  /* 0x0000001300137308 */ /* 0x000ea40000000800 */
[----:B--2---:R-:W-:-:S06]  /*c4d0*/  FADD.FTZ R19, R19, 1 ;  /* 0x3f80000013137421 */ /* 0x004fcc0000010000 */
[----:B------:R-:W2:Y:S02]  /*c4e0*/  MUFU.RCP R21, R19 ;  /* 0x0000001300157308 */ /* 0x000ea40000001000 */
[----:B--2---:R-:W-:Y:S01]  /*c4f0*/  FMUL.FTZ R19, R23, R21 ;  /* 0x0000001517137220 */ /* 0x004fe20000410000 */
[----:B------:R-:W-:-:S04]  /*c500*/  FADD.FTZ R21, -R21, 1 ;  /* 0x3f80000015157421 */ /* 0x000fc80000010100 */
[----:B------:R-:W-:-:S04]  /*c510*/  FFMA.FTZ R21, R20, R21, 1 ;  /* 0x3f80000014157423 */ /* 0x000fc80000010015 */
[----:B------:R-:W-:-:S05]  /*c520*/  FMUL.FTZ R23, R19, R21 ;  /* 0x0000001513177220 */ /* 0x000fca0000410000 */
[----:B------:R1:W-:Y:S02]  /*c530*/  STL [R1+0x474], R23 ;  /* 0x0004741701007387 */ /* 0x0003e40000100800 */
.L_x_2685:
[----:B------:R-:W2:Y:S04]  /*c540*/  LDL.LU R21, [R1+0x720] ;  /* 0x0007200001157983 */ /* 0x000ea80000300800 */
[----:B------:R-:W3:Y:S04]  /*c550*/  LDL.LU R20, [R1+0x724] ;  /* 0x0007240001147983 */ /* 0x000ee80000300800 */
[----:B0-----:R0:W5:Y:S04]  /*c560*/  LDL R25, [R1+0x470] ;  /* 0x0004700001197983 */ /* 0x0011680000100800 */
[----:B------:R0:W5:Y:S01]  /*c570*/  LDL R22, [R1+0x45c] ;  /* 0x00045c0001167983 */ /* 0x0001620000100800 */
[-C--:B------:R-:W-:Y:S01]  /*c580*/  FMUL.FTZ R19, R4, R24.reuse ;  /* 0x0000001804137220 */ /* 0x080fe20000410000 */
[----:B------:R-:W-:Y:S01]  /*c590*/  FFMA.FTZ R10, R17, R24, R10 ;  /* 0x00000018110a7223 */ /* 0x000fe2000001000a */
[----:B------:R-:W-:Y:S01]  /*c5a0*/  FFMA.FTZ R16, R11, R23, R16 ;  /* 0x000000170b107223 */ /* 0x000fe20000010010 */
[----:B------:R-:W-:Y:S01]  /*c5b0*/  FADD.FTZ R15, R12, R15 ;  /* 0x0000000f0c0f7221 */ /* 0x000fe20000010000 */
        /* <DEDUP_REMOVED lines=16> */
[----:B0----5:R-:W-:Y:S01]  /*c6c0*/  FMUL.FTZ R21, R25, R20 ;  /* 0x0000001419157220 */ /* 0x021fe20000410000 */
        /* <DEDUP_REMOVED lines=14> */
.L_x_2686:
[----:B------:R-:W2:Y:S04]  /*c7b0*/  LDL R15, [R1+0x47c] ;  /* 0x00047c00010f7983 */ /* 0x000ea80000100800 */
[----:B------:R-:W3:Y:S04]  /*c7c0*/  LDL.LU R20, [R1+0x740] ;  /* 0x0007400001147983 */ /* 0x000ee80000300800 */
[----:B------:R-:W4:Y:S04]  /*c7d0*/  LDL.LU R21, [R1+0x744] ;  /* 0x0007440001157983 */ /* 0x000f280000300800 */
[----:B-1----:R1:W5:Y:S02]  /*c7e0*/  LDL R24, [R1+0x4a0] ;  /* 0x0004a00001187983 */ /* 0x0023640000100800 */
[----:B-----5:R-:W-:Y:S01]  /*c7f0*/  FFMA.FTZ R10, R12, R25, R10 ;  /* 0x000000190c0a7223 */ /* 0x020fe2000001000a */
[----:B------:R-:W-:Y:S01]  /*c800*/  FADD.FTZ R14, R14, R25 ;  /* 0x000000190e0e7221 */ /* 0x000fe20000010000 */
[----:B------:R-:W-:Y:S01]  /*c810*/  FADD.FTZ R18, R18, R22 ;  /* 0x0000001612127221 */ /* 0x000fe20000010000 */
[----:B------:R-:W-:Y:S01]  /*c820*/  FFMA.FTZ R16, R11, R22, R16 ;  /* 0x000000160b107223 */ /* 0x000fe20000010010 */
[----:B------:R-:W-:Y:S01]  /*c830*/  FADD.FTZ R19, R17, R19 ;  /* 0x0000001311137221 */ /* 0x000fe20000010000 */
[----:B--2---:R-:W-:Y:S01]  /*c840*/  MOV R23, R15 ;  /* 0x0000000f00177202 */ /* 0x004fe20000000f00 */
[----:B------:R-:W-:Y:S01]  /*c850*/  FMUL.FTZ R15, R4, R25 ;  /* 0x00000019040f7220 */ /* 0x000fe20000410000 */
[----:B---3--:R-:W-:-:S03]  /*c860*/  FADD.FTZ R20, R20, -UR16 ;  /* 0x8000001014147e21 */ /* 0x008fc60008010000 */
[----:B------:R-:W-:Y:S01]  /*c870*/  FFMA.FTZ R13, R12, R15, R13 ;  /* 0x0000000f0c0d7223 */ /* 0x000fe2000001000d */
[----:B------:R-:W-:Y:S01]  /*c880*/  FMUL.FTZ R12, R5, R22 ;  /* 0x00000016050c7220 */ /* 0x000fe20000410000 */
[----:B----4-:R-:W-:Y:S01]  /*c890*/  FADD.FTZ R21, R21, -UR16 ;  /* 0x8000001015157e21 */ /* 0x010fe20008010000 */
[----:B------:R-:W-:Y:S02]  /*c8a0*/  FMUL.FTZ R20, R20, UR12 ;  /* 0x0000000c14147c20 */ /* 0x000fe40008410000 */
[----:B------:R-:W-:Y:S01]  /*c8b0*/  FFMA.FTZ R13, R11, R12, R13 ;  /* 0x0000000c0b0d7223 */ /* 0x000fe2000001000d */
[----:B------:R-:W-:Y:S01]  /*c8c0*/  FMUL.FTZ R21, R21, UR12 ;  /* 0x0000000c15157c20 */ /* 0x000fe20008410000 */
[----:B-1----:R-:W-:Y:S06]  /*c8d0*/  @!P1 BRA `(.L_x_2687) ;  /* 0x0000000000509947 */ /* 0x002fec0003800000 */
[----:B------:R-:W-:-:S04]  /*c8e0*/  FFMA.FTZ R17, R20, R4, R2 ;  /* 0x0000000414117223 */ /* 0x000fc80000010002 */
[----:B------:R-:W-:-:S06]  /*c8f0*/  FMUL.FTZ R11, R17, -1.4426950216293334961 ;  /* 0xbfb8aa3b110b7820 */ /* 0x000fcc0000410000 */
[----:B------:R-:W1:Y:S02]  /*c900*/  MUFU.EX2 R11, R11 ;  /* 0x0000000b000b7308 */ /* 0x000e640000000800 */
[----:B-1----:R-:W-:-:S06]  /*c910*/  FADD.FTZ R11, R11, 1 ;  /* 0x3f8000000b0b7421 */ /* 0x002fcc0000010000 */
[----:B0-----:R-:W0:Y:S02]  /*c920*/  MUFU.RCP R22, R11 ;  /* 0x0000000b00167308 */ /* 0x001e240000001000 */
[----:B0-----:R-:W-:Y:S01]  /*c930*/  FMUL.FTZ R11, R24, R22 ;  /* 0x00000016180b7220 */ /* 0x001fe20000410000 */
[----:B------:R-:W-:-:S04]  /*c940*/  FADD.FTZ R22, -R22, 1 ;  /* 0x3f80000016167421 */ /* 0x000fc80000010100 */
[----:B------:R-:W-:-:S04]  /*c950*/  FFMA.FTZ R22, R17, R22, 1 ;  /* 0x3f80000011167423 */ /* 0x000fc80000010016 */
[----:B------:R-:W-:Y:S01]  /*c960*/  FMUL.FTZ R24, R11, R22 ;  /* 0x000000160b187220 */ /* 0x000fe20000410000 */
[----:B------:R-:W-:-:S04]  /*c970*/  FFMA.FTZ R11, R21, R5, R3 ;  /* 0x00000005150b7223 */ /* 0x000fc80000010003 */
[----:B------:R-:W-:Y:S01]  /*c980*/  FMUL.FTZ R17, R11, -1.4426950216293334961 ;  /* 0xbfb8aa3b0b117820 */ /* 0x000fe20000410000 */
[----:B------:R1:W-:Y:S05]  /*c990*/  STL [R1+0x4a0], R24 ;  /* 0x0004a01801007387 */ /* 0x0003ea0000100800 */
        /* <DEDUP_REMOVED lines=8> */
.L_x_2687:
[----:B------:R-:W2:Y:S04]  /*ca20*/  LDL R11, [R1+0x4a4] ;  /* 0x0004a400010b7983 */ /* 0x000ea80000100800 */
[----:B------:R-:W3:Y:S04]  /*ca30*/  LDL.LU R17, [R1+0x770] ;  /* 0x0007700001117983 */ /* 0x000ee80000300800 */
[----:B0-----:R-:W4:Y:S04]  /*ca40*/  LDL.LU R22, [R1+0x774] ;  /* 0x0007740001167983 */ /* 0x001f280000300800 */
[----:B------:R0:W5:Y:S01]  /*ca50*/  LDL R26, [R1+0x4b8] ;  /* 0x0004b800011a7983 */ /* 0x0001620000100800 */
[----:B------:R-:W-:Y:S01]  /*ca60*/  FADD.FTZ R19, R19, R15 ;  /* 0x0000000f13137221 */ /* 0x000fe20000010000 */
[-C--:B------:R-:W-:Y:S01]  /*ca70*/  FFMA.FTZ R10, R20, R24.reuse, R10 ;  /* 0x00000018140a7223 */ /* 0x080fe2000001000a */
[-C--:B------:R-:W-:Y:S01]  /*ca80*/  FMUL.FTZ R15, R5, R23.reuse ;  /* 0x00000017050f7220 */ /* 0x080fe20000410000 */
        /* <DEDUP_REMOVED lines=8> */
[----:B----4-:R-:W-:-:S03]  /*cb10*/  FADD.FTZ R20, R22, -UR16 ;  /* 0x8000001016147e21 */ /* 0x010fc60008010000 */
[----:B------:R-:W-:Y:S01]  /*cb20*/  FFMA.FTZ R13, R21, R15, R13 ;  /* 0x0000000f150d7223 */ /* 0x000fe2000001000d */
        /* <DEDUP_REMOVED lines=23> */
.L_x_2688:
[----:B------:R-:W2:Y:S04]  /*cca0*/  LDL.LU R22, [R1+0x780] ;  /* 0x0007800001167983 */ /* 0x000ea80000300800 */
[----:B------:R-:W3:Y:S04]  /*ccb0*/  LDL.LU R21, [R1+0x784] ;  /* 0x0007840001157983 */ /* 0x000ee80000300800 */
[----:B-1----:R1:W5:Y:S04]  /*ccc0*/  LDL R24, [R1+0x4c8] ;  /* 0x0004c80001187983 */ /* 0x0023680000100800 */
[----:B------:R1:W5:Y:S02]  /*ccd0*/  LDL R23, [R1+0x4bc] ;  /* 0x0004bc0001177983 */ /* 0x0003640000100800 */
[-C--:B-----5:R-:W-:Y:S01]  /*cce0*/  FMUL.FTZ R12, R4, R26.reuse ;  /* 0x0000001a040c7220 */ /* 0x0a0fe20000410000 */
[----:B------:R-:W-:Y:S01]  /*ccf0*/  FADD.FTZ R19, R19, R11 ;  /* 0x0000000b13137221 */ /* 0x000fe20000010000 */
[----:B------:R-:W-:Y:S01]  /*cd00*/  FFMA.FTZ R10, R17, R26, R10 ;  /* 0x0000001a110a7223 */ /* 0x000fe2000001000a */
[-C--:B------:R-:W-:Y:S01]  /*cd10*/  FMUL.FTZ R11, R5, R25.reuse ;  /* 0x00000019050b7220 */ /* 0x080fe20000410000 */
[----:B------:R-:W-:Y:S01]  /*cd20*/  FFMA.FTZ R13, R17, R12, R13 ;  /* 0x0000000c110d7223 */ /* 0x000fe2000001000d */
[----:B------:R-:W-:Y:S01]  /*cd30*/  FADD.FTZ R14, R14, R26 ;  /* 0x0000001a0e0e7221 */ /* 0x000fe20000010000 */
[----:B------:R-:W-:Y:S01]  /*cd40*/  FADD.FTZ R18, R18, R25 ;  /* 0x0000001912127221 */ /* 0x000fe20000010000 */
[C---:B------:R-:W-:Y:S01]  /*cd50*/  FFMA.FTZ R16, R20.reuse, R25, R16 ;  /* 0x0000001914107223 */ /* 0x040fe20000010010 */
        /* <DEDUP_REMOVED lines=27> */
.L_x_2689:
[----:B------:R-:W2:Y:S04]  /*cf10*/  LDL.LU R22, [R1+0x788] ;  /* 0x0007880001167983 */ /* 0x000ea80000300800 */
[----:B------:R-:W3:Y:S04]  /*cf20*/  LDL.LU R20, [R1+0x78c] ;  /* 0x00078c0001147983 */ /* 0x000ee80000300800 */
[----:B0-----:R0:W5:Y:S04]  /*cf30*/  LDL R26, [R1+0x4e0] ;  /* 0x0004e000011a7983 */ /* 0x0011680000100800 */
[----:B------:R0:W5:Y:S01]  /*cf40*/  LDL R25, [R1+0x4cc] ;  /* 0x0004cc0001197983 */ /* 0x0001620000100800 */
[-C--:B------:R-:W-:Y:S01]  /*cf50*/  FMUL.FTZ R15, R4, R24.reuse ;  /* 0x00000018040f7220 */ /* 0x080fe20000410000 */
[----:B------:R-:W-:Y:S01]  /*cf60*/  FADD.FTZ R19, R19, R12 ;  /* 0x0000000c13137221 */ /* 0x000fe20000010000 */
[----:B------:R-:W-:Y:S01]  /*cf70*/  FFMA.FTZ R10, R17, R24, R10 ;  /* 0x00000018110a7223 */ /* 0x000fe2000001000a */
[----:B------:R-:W-:Y:S01]  /*cf80*/  FMUL.FTZ R12, R5, R23 ;  /* 0x00000017050c7220 */ /* 0x000fe20000410000 */
[----:B------:R-:W-:Y:S01]  /*cf90*/  FFMA.FTZ R13, R17, R15, R13 ;  /* 0x0000000f110d7223 */ /* 0x000fe2000001000d */
[----:B------:R-:W-:Y:S01]  /*cfa0*/  FADD.FTZ R14, R14, R24 ;  /* 0x000000180e0e7221 */ /* 0x000fe20000010000 */
[----:B------:R-:W-:Y:S01]  /*cfb0*/  FADD.FTZ R18, R18, R23 ;  /* 0x0000001712127221 */ /* 0x000fe20000010000 */
[----:B------:R-:W-:Y:S01]  /*cfc0*/  FFMA.FTZ R16, R21, R23, R16 ;  /* 0x0000001715107223 */ /* 0x000fe20000010010 */
        /* <DEDUP_REMOVED lines=27> */
.L_x_2690:
[----:B------:R-:W2:Y:S04]  /*d180*/  LDL.LU R22, [R1+0x790] ;  /* 0x0007900001167983 */ /* 0x000ea80000300800 */
[----:B------:R-:W3:Y:S04]  /*d190*/  LDL.LU R21, [R1+0x794] ;  /* 0x0007940001157983 */ /* 0x000ee80000300800 */
[----:B-1----:R1:W5:Y:S04]  /*d1a0*/  LDL R24, [R1+0x4f0] ;  /* 0x0004f00001187983 */ /* 0x0023680000100800 */
[----:B------:R1:W5:Y:S02]  /*d1b0*/  LDL R23, [R1+0x4e4] ;  /* 0x0004e40001177983 */ /* 0x0003640000100800 */
[-C--:B-----5:R-:W-:Y:S01]  /*d1c0*/  FMUL.FTZ R11, R4, R26.reuse ;  /* 0x0000001a040b7220 */ /* 0x0a0fe20000410000 */
        /* <DEDUP_REMOVED lines=34> */
.L_x_2691:
[----:B------:R-:W2:Y:S04]  /*d3f0*/  LDL.LU R22, [R1+0x798] ;  /* 0x0007980001167983 */ /* 0x000ea80000300800 */
[----:B------:R-:W3:Y:S04]  /*d400*/  LDL.LU R20, [R1+0x79c] ;  /* 0x00079c0001147983 */ /* 0x000ee80000300800 */
[----:B0-----:R0:W5:Y:S04]  /*d410*/  LDL R26, [R1+0x500] ;  /* 0x00050000011a7983 */ /* 0x0011680000100800 */
[----:B------:R0:W5:Y:S01]  /*d420*/  LDL R25, [R1+0x4f4] ;  /* 0x0004f40001197983 */ /* 0x0001620000100800 */
[-C--:B------:R-:W-:Y:S01]  /*d430*/  FMUL.FTZ R12, R4, R24.reuse ;  /* 0x00000018040c7220 */ /* 0x080fe20000410000 */
[----:B------:R-:W-:Y:S01]  /*d440*/  FADD.FTZ R19, R19, R11 ;  /* 0x0000000b13137221 */ /* 0x000fe20000010000 */
[----:B------:R-:W-:Y:S01]  /*d450*/  FFMA.FTZ R10, R17, R24, R10 ;  /* 0x00000018110a7223 */ /* 0x000fe2000001000a */
[-C--:B------:R-:W-:Y:S01]  /*d460*/  FMUL.FTZ R11, R5, R23.reuse ;  /* 0x00000017050b7220 */ /* 0x080fe20000410000 */
        /* <DEDUP_REMOVED lines=31> */
.L_x_2692:
        /* <DEDUP_REMOVED lines=39> */
.L_x_2693:
        /* <DEDUP_REMOVED lines=39> */
.L_x_2694:
        /* <DEDUP_REMOVED lines=39> */
.L_x_2695:
        /* <DEDUP_REMOVED lines=39> */
.L_x_2696:
        /* <DEDUP_REMOVED lines=39> */
.L_x_2697:
        /* <DEDUP_REMOVED lines=39> */
.L_x_2698:
        /* <DEDUP_REMOVED lines=39> */
.L_x_2699:
        /* <DEDUP_REMOVED lines=39> */
.L_x_2700:
        /* <DEDUP_REMOVED lines=39> */
.L_x_2701:
[----:B------:R-:W2:Y:S04]  /*ec50*/  LDL.LU R22, [R1+0x730] ;  /* 0x0007300001167983 */ /* 0x000ea80000300800 */
[----:B------:R-:W3:Y:S01]  /*ec60*/  LDL.LU R20, [R1+0x734] ;  /* 0x0007340001147983 */ /* 0x000ee20000300800 */
        /* <DEDUP_REMOVED lines=33> */
.L_x_2702:
[----:B-1----:R-:W2:Y:S04]  /*ee80*/  LDL.LU R23, [R1+0x728] ;  /* 0x0007280001177983 */ /* 0x002ea80000300800 */
[----:B------:R-:W3:Y:S04]  /*ee90*/  LDL.LU R21, [R1+0x72c] ;  /* 0x00072c0001157983 */ /* 0x000ee80000300800 */
[----:B------:R1:W5:Y:S01]  /*eea0*/  LDL R22, [R1+0x410] ;  /* 0x0004100001167983 */ /* 0x0003620000100800 */
[-C--:B------:R-:W-:Y:S01]  /*eeb0*/  FMUL.FTZ R11, R4, R69.reuse ;  /* 0x00000045040b7220 */ /* 0x080fe20000410000 */
[----:B------:R-:W-:Y:S01]  /*eec0*/  FADD.FTZ R19, R19, R15 ;  /* 0x0000000f13137221 */ /* 0x000fe20000010000 */
[C---:B------:R-:W-:Y:S01]  /*eed0*/  FFMA.FTZ R10, R17.reuse, R69, R10 ;  /* 0x00000045110a7223 */ /* 0x040fe2000001000a */
[----:B------:R-:W-:Y:S01]  /*eee0*/  FADD.FTZ R18, R18, R68 ;  /* 0x0000004412127221 */ /* 0x000fe20000010000 */
[----:B------:R-:W-:Y:S01]  /*eef0*/  FFMA.FTZ R13, R17, R11, R13 ;  /* 0x0000000b110d7223 */ /* 0x000fe2000001000d */
[-C--:B------:R-:W-:Y:S01]  /*ef00*/  FFMA.FTZ R16, R20, R68.reuse, R16 ;  /* 0x0000004414107223 */ /* 0x080fe20000010010 */
[----:B------:R-:W-:Y:S01]  /*ef10*/  FMUL.FTZ R68, R5, R68 ;  /* 0x0000004405447220 */ /* 0x000fe20000410000 */
[----:B------:R-:W-:Y:S01]  /*ef20*/  FADD.FTZ R14, R14, R69 ;  /* 0x000000450e0e7221 */ /* 0x000fe20000010000 */
[----:B------:R-:W-:-:S02]  /*ef30*/  FADD.FTZ R19, R12, R19 ;  /* 0x000000130c137221 */ /* 0x000fc40000010000 */
        /* <DEDUP_REMOVED lines=11> */
[----:B-1---5:R-:W-:Y:S01]  /*eff0*/  FMUL.FTZ R21, R22, R20 ;  /* 0x0000001416157220 */ /* 0x022fe20000410000 */
        /* <DEDUP_REMOVED lines=12> */
[----:B-1----:R-:W-:-:S07]  /*f0c0*/  FMUL.FTZ R67, R67, R20 ;  /* 0x0000001443437220 */ /* 0x002fce0000410000 */
.L_x_2703:
[----:B------:R-:W2:Y:S04]  /*f0d0*/  LDL.LU R21, [R1+0x718] ;  /* 0x0007180001157983 */ /* 0x000ea80000300800 */
[----:B------:R-:W3:Y:S01]  /*f0e0*/  LDL.LU R20, [R1+0x71c] ;  /* 0x00071c0001147983 */ /* 0x000ee20000300800 */
[-C--:B-----5:R-:W-:Y:S01]  /*f0f0*/  FMUL.FTZ R12, R4, R22.reuse ;  /* 0x00000016040c7220 */ /* 0x0a0fe20000410000 */
        /* <DEDUP_REMOVED lines=32> */
.L_x_2704:
[----:B------:R-:W2:Y:S04]  /*f300*/  LDL.LU R21, [R1+0x710] ;  /* 0x0007100001157983 */ /* 0x000ea80000300800 */
[----:B------:R-:W3:Y:S01]  /*f310*/  LDL.LU R20, [R1+0x714] ;  /* 0x0007140001147983 */ /* 0x000ee20000300800 */
        /* <DEDUP_REMOVED lines=33> */
.L_x_2705:
        /* <DEDUP_REMOVED lines=35> */
.L_x_2706:
        /* <DEDUP_REMOVED lines=35> */
.L_x_2707:
        /* <DEDUP_REMOVED lines=35> */
.L_x_2708:
        /* <DEDUP_REMOVED lines=35> */
.L_x_2709:
        /* <DEDUP_REMOVED lines=35> */
.L_x_2710:
        /* <DEDUP_REMOVED lines=35> */
.L_x_2711:
        /* <DEDUP_REMOVED lines=35> */
.L_x_2712:
        /* <DEDUP_REMOVED lines=35> */
.L_x_2713:
[----:B------:R-:W2:Y:S04]  /*106b0*/  LDL.LU R22, [R1+0x6ac] ;  /* 0x0006ac0001167983 */ /* 0x000ea80000300800 */
[----:B------:R-:W3:Y:S04]  /*106c0*/  LDL.LU R20, [R1+0x6b0] ;  /* 0x0006b00001147983 */ /* 0x000ee80000300800 */
[----:B------:R1:W5:Y:S01]  /*106d0*/  LDL R21, [R1+0x6a8] ;  /* 0x0006a80001157983 */ /* 0x0003620000100800 */
[----:B------:R-:W-:Y:S01]  /*106e0*/  FADD.FTZ R19, R19, R12 ;  /* 0x0000000c13137221 */ /* 0x000fe20000010000 */
[----:B------:R-:W-:Y:S01]  /*106f0*/  FADD.FTZ R12, R18, R0 ;  /* 0x00000000120c7221 */ /* 0x000fe20000010000 */
[-C--:B------:R-:W-:Y:S01]  /*10700*/  FMUL.FTZ R17, R4, R38.reuse ;  /* 0x0000002604117220 */ /* 0x080fe20000410000 */
[----:B------:R-:W-:Y:S01]  /*10710*/  FFMA.FTZ R10, R11, R38, R10 ;  /* 0x000000260b0a7223 */ /* 0x000fe2000001000a */
[----:B------:R-:W-:Y:S01]  /*10720*/  FADD.FTZ R19, R39, R19 ;  /* 0x0000001327137221 */ /* 0x000fe20000010000 */
[----:B------:R-:W-:Y:S01]  /*10730*/  FADD.FTZ R14, R14, R38 ;  /* 0x000000260e0e7221 */ /* 0x000fe20000010000 */
[----:B------:R-:W-:Y:S01]  /*10740*/  STL [R1+0x450], R12 ;  /* 0x0004500c01007387 */ /* 0x000fe20000100800 */
[----:B------:R-:W-:Y:S01]  /*10750*/  FFMA.FTZ R13, R11, R17, R13 ;  /* 0x000000110b0d7223 */ /* 0x000fe2000001000d */
[-C--:B------:R-:W-:Y:S01]  /*10760*/  FFMA.FTZ R11, R15, R0.reuse, R16 ;  /* 0x000000000f0b7223 */ /* 0x080fe20000010010 */
[----:B------:R-:W-:Y:S01]  /*10770*/  FMUL.FTZ R0, R5, R0 ;  /* 0x0000000005007220 */ /* 0x000fe20000410000 */
[----:B------:R-:W-:-:S03]  /*10780*/  FADD.FTZ R19, R19, R17 ;  /* 0x0000001113137221 */ /* 0x000fc60000010000 */
[----:B------:R2:W-:Y:S01]  /*10790*/  STL [R1+0x44c], R11 ;  /* 0x00044c0b01007387 */ /* 0x0005e20000100800 */
        /* <DEDUP_REMOVED lines=16> */
[----:B------:R-:W-:-:S06]  /*108a0*/  FMUL.FTZ R12, R15, -1.4426950216293334961 ;  /* 0xbfb8aa3b0f0c7820 */ /* 0x000fcc0000410000 */
[----:B------:R-:W1:Y:S02]  /*108b0*/  MUFU.EX2 R12, R12 ;  /* 0x0000000c000c7308 */ /* 0x000e640000000800 */
[----:B-1----:R-:W-:-:S06]  /*108c0*/  FADD.FTZ R12, R12, 1 ;  /* 0x3f8000000c0c7421 */ /* 0x002fcc0000010000 */
[----:B------:R-:W1:Y:S02]  /*108d0*/  MUFU.RCP R16, R12 ;  /* 0x0000000c00107308 */ /* 0x000e640000001000 */
[----:B-1---5:R-:W-:Y:S01]  /*108e0*/  FMUL.FTZ R12, R21, R16 ;  /* 0x00000010150c7220 */ /* 0x022fe20000410000 */
[----:B------:R-:W-:-:S04]  /*108f0*/  FADD.FTZ R16, -R16, 1 ;  /* 0x3f80000010107421 */ /* 0x000fc80000010100 */
[----:B------:R-:W-:-:S04]  /*10900*/  FFMA.FTZ R16, R15, R16, 1 ;  /* 0x3f8000000f107423 */ /* 0x000fc80000010010 */
[----:B------:R-:W-:-:S05]  /*10910*/  FMUL.FTZ R21, R12, R16 ;  /* 0x000000100c157220 */ /* 0x000fca0000410000 */
[----:B------:R1:W-:Y:S02]  /*10920*/  STL [R1+0x6a8], R21 ;  /* 0x0006a81501007387 */ /* 0x0003e40000100800 */
.L_x_2714:
[----:B------:R-:W2:Y:S04]  /*10930*/  LDL.LU R15, [R1+0x6a4] ;  /* 0x0006a400010f7983 */ /* 0x000ea80000300800 */
[----:B------:R-:W3:Y:S04]  /*10940*/  LDL.LU R17, [R1+0x6a0] ;  /* 0x0006a00001117983 */ /* 0x000ee80000300800 */
[----:B------:R4:W5:Y:S04]  /*10950*/  LDL R20, [R1+0x698] ;  /* 0x0006980001147983 */ /* 0x0009680000100800 */
[----:B------:R4:W5:Y:S01]  /*10960*/  LDL R16, [R1+0x69c] ;  /* 0x00069c0001107983 */ /* 0x0009620000100800 */
[----:B------:R-:W-:Y:S01]  /*10970*/  FMUL.FTZ R12, R4, R65 ;  /* 0x00000041040c7220 */ /* 0x000fe20000410000 */
[----:B------:R-:W-:Y:S01]  /*10980*/  FADD.FTZ R19, R0, R19 ;  /* 0x0000001300137221 */ /* 0x000fe20000010000 */
[----:B------:R-:W-:-:S02]  /*10990*/  FADD.FTZ R14, R14, R65 ;  /* 0x000000410e0e7221 */ /* 0x000fc40000010000 */
[----:B------:R-:W-:Y:S01]  /*109a0*/  FFMA.FTZ R13, R11, R12, R13 ;  /* 0x0000000c0b0d7223 */ /* 0x000fe2000001000d */
[----:B------:R-:W-:Y:S02]  /*109b0*/  FADD.FTZ R12, R19, R12 ;  /* 0x0000000c130c7221 */ /* 0x000fe40000010000 */
[----:B------:R-:W-:Y:S01]  /*109c0*/  STL [R1+0x448], R14 ;  /* 0x0004480e01007387 */ /* 0x000fe20000100800 */
[----:B------:R-:W-:-:S05]  /*109d0*/  FFMA.FTZ R10, R11, R65, R10 ;  /* 0x000000410b0a7223 */ /* 0x000fca000001000a */
[----:B------:R0:W-:Y:S02]  /*109e0*/  STL [R1+0x444], R10 ;  /* 0x0004440a01007387 */ /* 0x0001e40000100800 */
[----:B0----5:R-:W-:Y:S01]  /*109f0*/  FMUL.FTZ R10, R5, R21 ;  /* 0x00000015050a7220 */ /* 0x021fe20000410000 */
[----:B--2---:R-:W-:-:S04]  /*10a00*/  FADD.FTZ R0, R15, -UR16 ;  /* 0x800000100f007e21 */ /* 0x004fc80008010000 */
[----:B------:R-:W-:-:S05]  /*10a10*/  FMUL.FTZ R19, R0, UR12 ;  /* 0x0000000c00137c20 */ /* 0x000fca0008410000 */
[----:B------:R4:W-:Y:S01]  /*10a20*/  STL [R1+0x410], R19 ;  /* 0x0004101301007387 */ /* 0x0009e20000100800 */
[----:B---3--:R-:W-:-:S04]  /*10a30*/  FADD.FTZ R68, R17, -UR16 ;  /* 0x8000001011447e21 */ /* 0x008fc80008010000 */
        /* <DEDUP_REMOVED lines=22> */
.L_x_2715:
[----:B------:R-:W2:Y:S04]  /*10ba0*/  LDL.LU R17, [R1+0x690] ;  /* 0x0006900001117983 */ /* 0x000ea80000300800 */
[----:B------:R-:W3:Y:S04]  /*10bb0*/  LDL.LU R11, [R1+0x694] ;  /* 0x00069400010b7983 */ /* 0x000ee80000300800 */
[----:B------:R0:W5:Y:S04]  /*10bc0*/  LDL R18, [R1+0x688] ;  /* 0x0006880001127983 */ /* 0x0001680000100800 */
[----:B------:R0:W5:Y:S01]  /*10bd0*/  LDL R15, [R1+0x68c] ;  /* 0x00068c00010f7983 */ /* 0x0001620000100800 */
[----:B------:R-:W-:Y:S01]  /*10be0*/  FFMA.FTZ R14, R69, R10, R13 ;  /* 0x0000000a450e7223 */ /* 0x000fe2000001000d */
[----:B------:R-:W-:Y:S01]  /*10bf0*/  FMUL.FTZ R0, R4, R20 ;  /* 0x0000001404007220 */ /* 0x000fe20000410000 */
[----:B------:R-:W-:-:S03]  /*10c00*/  FADD.FTZ R12, R10, R12 ;  /* 0x0000000c0a0c7221 */ /* 0x000fc60000010000 */
[----:B------:R-:W-:Y:S01]  /*10c10*/  FFMA.FTZ R14, R68, R0, R14 ;  /* 0x00000000440e7223 */ /* 0x000fe2000001000e */
[----:B------:R-:W-:Y:S01]  /*10c20*/  FADD.FTZ R0, R12, R0 ;  /* 0x000000000c007221 */ /* 0x000fe20000010000 */
[----:B--2---:R-:W-:Y:S01]  /*10c30*/  FADD.FTZ R67, R17, -UR16 ;  /* 0x8000001011437e21 */ /* 0x004fe20008010000 */
[----:B---3--:R-:W-:-:S03]  /*10c40*/  FADD.FTZ R66, R11, -UR16 ;  /* 0x800000100b427e21 */ /* 0x008fc60008010000 */
[----:B------:R-:W-:Y:S01]  /*10c50*/  FMUL.FTZ R67, R67, UR12 ;  /* 0x0000000c43437c20 */ /* 0x000fe20008410000 */
[----:B------:R-:W-:Y:S01]  /*10c60*/  FMUL.FTZ R11, R5, R16 ;  /* 0x00000010050b7220 */ /* 0x000fe20000410000 */
        /* <DEDUP_REMOVED lines=22> */
.L_x_2716:
[----:B------:R-:W2:Y:S04]  /*10dd0*/  LDL.LU R13, [R1+0x680] ;  /* 0x00068000010d7983 */ /* 0x000ea80000300800 */
[----:B------:R-:W3:Y:S04]  /*10de0*/  LDL.LU R12, [R1+0x684] ;  /* 0x00068400010c7983 */ /* 0x000ee80000300800 */
[----:B------:R0:W5:Y:S04]  /*10df0*/  LDL R17, [R1+0x678] ;  /* 0x0006780001117983 */ /* 0x0001680000100800 */
[----:B------:R0:W5:Y:S01]  /*10e00*/  LDL R16, [R1+0x67c] ;  /* 0x00067c0001107983 */ /* 0x0001620000100800 */
[----:B------:R-:W-:Y:S01]  /*10e10*/  FFMA.FTZ R14, R19, R11, R14 ;  /* 0x0000000b130e7223 */ /* 0x000fe2000001000e */
[----:B-----5:R-:W-:Y:S01]  /*10e20*/  FMUL.FTZ R10, R4, R18 ;  /* 0x00000012040a7220 */ /* 0x020fe20000410000 */
[----:B------:R-:W-:Y:S01]  /*10e30*/  FADD.FTZ R0, R11, R0 ;  /* 0x000000000b007221 */ /* 0x000fe20000010000 */
[----:B------:R-:W-:-:S02]  /*10e40*/  FMUL.FTZ R11, R5, R15 ;  /* 0x0000000f050b7220 */ /* 0x000fc40000410000 */
[----:B------:R-:W-:Y:S01]  /*10e50*/  FFMA.FTZ R14, R67, R10, R14 ;  /* 0x0000000a430e7223 */ /* 0x000fe2000001000e */
[----:B------:R-:W-:Y:S01]  /*10e60*/  FADD.FTZ R10, R0, R10 ;  /* 0x0000000a000a7221 */ /* 0x000fe20000010000 */
        /* <DEDUP_REMOVED lines=25> */
.L_x_2717:
[----:B------:R-:W2:Y:S04]  /*11000*/  LDL.LU R13, [R1+0x670] ;  /* 0x00067000010d7983 */ /* 0x000ea80000300800 */
[----:B------:R-:W3:Y:S04]  /*11010*/  LDL.LU R12, [R1+0x674] ;  /* 0x00067400010c7983 */ /* 0x000ee80000300800 */
[----:B------:R0:W5:Y:S04]  /*11020*/  LDL R18, [R1+0x660] ;  /* 0x0006600001127983 */ /* 0x0001680000100800 */
[----:B------:R0:W5:Y:S01]  /*11030*/  LDL R15, [R1+0x664] ;  /* 0x00066400010f7983 */ /* 0x0001620000100800 */
[----:B------:R-:W-:Y:S01]  /*11040*/  FFMA.FTZ R14, R66, R11, R14 ;  /* 0x0000000b420e7223 */ /* 0x000fe2000001000e */
[----:B------:R-:W-:Y:S01]  /*11050*/  FMUL.FTZ R0, R4, R17 ;  /* 0x0000001104007220 */ /* 0x000fe20000410000 */
        /* <DEDUP_REMOVED lines=29> */
.L_x_2718:
[----:B------:R-:W2:Y:S04]  /*11230*/  LDL.LU R17, [R1+0x658] ;  /* 0x0006580001117983 */ /* 0x000ea80000300800 */
[----:B------:R-:W3:Y:S04]  /*11240*/  LDL.LU R13, [R1+0x65c] ;  /* 0x00065c00010d7983 */ /* 0x000ee80000300800 */
[----:B------:R0:W5:Y:S04]  /*11250*/  LDL R20, [R1+0x650] ;  /* 0x0006500001147983 */ /* 0x0001680000100800 */
[----:B------:R0:W5:Y:S01]  /*11260*/  LDL R16, [R1+0x654] ;  /* 0x0006540001107983 */ /* 0x0001620000100800 */
[----:B------:R-:W-:Y:S01]  /*11270*/  FFMA.FTZ R14, R63, R11, R14 ;  /* 0x0000000b3f0e7223 */ /* 0x000fe2000001000e */
[----:B------:R-:W-:Y:S01]  /*11280*/  FADD.FTZ R12, R11, R0 ;  /* 0x000000000b0c7221 */ /* 0x000fe20000010000 */
[----:B-----5:R-:W-:-:S04]  /*11290*/  FMUL.FTZ R10, R4, R18 ;  /* 0x00000012040a7220 */ /* 0x020fc80000410000 */
[----:B------:R-:W-:Y:S01]  /*112a0*/  FFMA.FTZ R14, R62, R10, R14 ;  /* 0x0000000a3e0e7223 */ /* 0x000fe2000001000e */
[----:B------:R-:W-:Y:S01]  /*112b0*/  FADD.FTZ R10, R12, R10 ;  /* 0x0000000a0c0a7221 */ /* 0x000fe20000010000 */
[----:B--2---:R-:W-:Y:S01]  /*112c0*/  FADD.FTZ R11, R17, -UR16 ;  /* 0x80000010110b7e21 */ /* 0x004fe20008010000 */
[----:B---3--:R-:W-:-:S03]  /*112d0*/  FADD.FTZ R0, R13, -UR16 ;  /* 0x800000100d007e21 */ /* 0x008fc60008010000 */
[----:B------:R-:W-:Y:S01]  /*112e0*/  FMUL.FTZ R17, R11, UR12 ;  /* 0x0000000c0b117c20 */ /* 0x000fe20008410000 */
[----:B------:R-:W-:Y:S01]  /*112f0*/  FMUL.FTZ R11, R5, R15 ;  /* 0x0000000f050b7220 */ /* 0x000fe20000410000 */
[----:B------:R-:W-:-:S03]  /*11300*/  FMUL.FTZ R22, R0, UR12 ;  /* 0x0000000c00167c20 */ /* 0x000fc60008410000 */
        /* <DEDUP_REMOVED lines=13> */
[----:B------:R-:W-:-:S04]  /*113e0*/  FMUL.FTZ R0, R12, -1.4426950216293334961 ;  /* 0xbfb8aa3b0c007820 */ /* 0x000fc80000410000 */
[----:B------:R2:W-:Y:S02]  /*113f0*/  STL [R1+0x650], R20 ;  /* 0x0006501401007387 */ /* 0x0005e40000100800 */
[----:B------:R-:W3:Y:S02]  /*11400*/  MUFU.EX2 R0, R0 ;  /* 0x0000000000007308 */ /* 0x000ee40000000800 */
[----:B---3--:R-:W-:-:S06]  /*11410*/  FADD.FTZ R0, R0, 1 ;  /* 0x3f80000000007421 */ /* 0x008fcc0000010000 */
[----:B------:R-:W3:Y:S02]  /*11420*/  MUFU.RCP R13, R0 ;  /* 0x00000000000d7308 */ /* 0x000ee40000001000 */
[----:B---3--:R-:W-:Y:S01]  /*11430*/  FMUL.FTZ R0, R16, R13 ;  /* 0x0000000d10007220 */ /* 0x008fe20000410000 */
[----:B------:R-:W-:-:S04]  /*11440*/  FADD.FTZ R13, -R13, 1 ;  /* 0x3f8000000d0d7421 */ /* 0x000fc80000010100 */
[----:B------:R-:W-:-:S04]  /*11450*/  FFMA.FTZ R13, R12, R13, 1 ;  /* 0x3f8000000c0d7423 */ /* 0x000fc8000001000d */
[----:B------:R-:W-:-:S05]  /*11460*/  FMUL.FTZ R16, R0, R13 ;  /* 0x0000000d00107220 */ /* 0x000fca0000410000 */
[----:B------:R2:W-:Y:S02]  /*11470*/  STL [R1+0x654], R16 ;  /* 0x0006541001007387 */ /* 0x0005e40000100800 */
.L_x_2719:
[----:B0-----:R-:W3:Y:S04]  /*11480*/  LDL.LU R18, [R1+0x648] ;  /* 0x0006480001127983 */ /* 0x001ee80000300800 */
[----:B------:R-:W2:Y:S04]  /*11490*/  LDL.LU R13, [R1+0x64c] ;  /* 0x00064c00010d7983 */ /* 0x000ea80000300800 */
[----:B----4-:R0:W5:Y:S04]  /*114a0*/  LDL R19, [R1+0x640] ;  /* 0x0006400001137983 */ /* 0x0101680000100800 */
[----:B------:R0:W5:Y:S01]  /*114b0*/  LDL R15, [R1+0x644] ;  /* 0x00064400010f7983 */ /* 0x0001620000100800 */
[----:B------:R-:W-:Y:S01]  /*114c0*/  FFMA.FTZ R14, R61, R11, R14 ;  /* 0x0000000b3d0e7223 */ /* 0x000fe2000001000e */
[----:B------:R-:W-:Y:S01]  /*114d0*/  FMUL.FTZ R0, R4, R20 ;  /* 0x0000001404007220 */ /* 0x000fe20000410000 */
[----:B------:R-:W-:-:S03]  /*114e0*/  FADD.FTZ R12, R11, R10 ;  /* 0x0000000a0b0c7221 */ /* 0x000fc60000010000 */
[----:B------:R-:W-:Y:S01]  /*114f0*/  FFMA.FTZ R14, R17, R0, R14 ;  /* 0x00000000110e7223 */ /* 0x000fe2000001000e */
[----:B------:R-:W-:Y:S01]  /*11500*/  FADD.FTZ R0, R12, R0 ;  /* 0x000000000c007221 */ /* 0x000fe20000010000 */
[----:B---3--:R-:W-:Y:S01]  /*11510*/  FADD.FTZ R11, R18, -UR16 ;  /* 0x80000010120b7e21 */ /* 0x008fe20008010000 */
[----:B--2---:R-:W-:-:S03]  /*11520*/  FADD.FTZ R10, R13, -UR16 ;  /* 0x800000100d0a7e21 */ /* 0x004fc60008010000 */
[----:B------:R-:W-:Y:S01]  /*11530*/  FMUL.FTZ R17, R11, UR12 ;  /* 0x0000000c0b117c20 */ /* 0x000fe20008410000 */
[----:B------:R-:W-:Y:S01]  /*11540*/  FMUL.FTZ R11, R5, R16 ;  /* 0x00000010050b7220 */ /* 0x000fe20000410000 */
        /* <DEDUP_REMOVED lines=24> */
.L_x_2720:
[----:B------:R-:W2:Y:S04]  /*116d0*/  LDL.LU R18, [R1+0x630] ;  /* 0x0006300001127983 */ /* 0x000ea80000300800 */
[----:B------:R-:W3:Y:S04]  /*116e0*/  LDL.LU R13, [R1+0x634] ;  /* 0x00063400010d7983 */ /* 0x000ee80000300800 */
[----:B------:R4:W5:Y:S04]  /*116f0*/  LDL R20, [R1+0x628] ;  /* 0x0006280001147983 */ /* 0x0009680000100800 */
[----:B------:R4:W5:Y:S01]  /*11700*/  LDL R16, [R1+0x62c] ;  /* 0x00062c0001107983 */ /* 0x0009620000100800 */
[----:B------:R-:W-:Y:S01]  /*11710*/  FFMA.FTZ R14, R22, R11, R14 ;  /* 0x0000000b160e7223 */ /* 0x000fe2000001000e */
[----:B-----5:R-:W-:Y:S01]  /*11720*/  FMUL.FTZ R10, R4, R19 ;  /* 0x00000013040a7220 */ /* 0x020fe20000410000 */
[----:B------:R-:W-:-:S03]  /*11730*/  FADD.FTZ R12, R11, R0 ;  /* 0x000000000b0c7221 */ /* 0x000fc60000010000 */
[----:B------:R-:W-:Y:S01]  /*11740*/  FFMA.FTZ R14, R17, R10, R14 ;  /* 0x0000000a110e7223 */ /* 0x000fe2000001000e */
[----:B------:R-:W-:Y:S01]  /*11750*/  FADD.FTZ R10, R12, R10 ;  /* 0x0000000a0c0a7221 */ /* 0x000fe20000010000 */
[----:B--2---:R-:W-:Y:S01]  /*11760*/  FADD.FTZ R11, R18, -UR16 ;  /* 0x80000010120b7e21 */ /* 0x004fe20008010000 */
[----:B---3--:R-:W-:-:S03]  /*11770*/  FADD.FTZ R0, R13, -UR16 ;  /* 0x800000100d007e21 */ /* 0x008fc60008010000 */
[----:B0-----:R-:W-:Y:S01]  /*11780*/  FMUL.FTZ R17, R11, UR12 ;  /* 0x0000000c0b117c20 */ /* 0x001fe20008410000 */
[----:B------:R-:W-:Y:S01]  /*11790*/  FMUL.FTZ R11, R5, R15 ;  /* 0x0000000f050b7220 */ /* 0x000fe20000410000 */
[----:B-1----:R-:W-:-:S03]  /*117a0*/  FMUL.FTZ R19, R0, UR12 ;  /* 0x0000000c00137c20 */ /* 0x002fc60008410000 */
[----:B------:R4:W-:Y:S04]  /*117b0*/  STL [R1+0x43c], R17 ;  /* 0x00043c1101007387 */ /* 0x0009e80000100800 */
[----:B------:R4:W-:Y:S01]  /*117c0*/  STL [R1+0x440], R19 ;  /* 0x0004401301007387 */ /* 0x0009e20000100800 */
[----:B------:R-:W-:Y:S05]  /*117d0*/  @!P1 BRA `(.L_x_2721) ;  /* 0x0000000000509947 */ /* 0x000fea0003800000 */
        /* <DEDUP_REMOVED lines=20> */
.L_x_2721:
        /* <DEDUP_REMOVED lines=35> */
.L_x_2722:
[----:B------:R-:W2:Y:S04]  /*11b50*/  LDL.LU R13, [R1+0x610] ;  /* 0x00061000010d7983 */ /* 0x000ea80000300800 */
[----:B------:R-:W3:Y:S04]  /*11b60*/  LDL.LU R12, [R1+0x614] ;  /* 0x00061400010c7983 */ /* 0x000ee80000300800 */
[----:B----4-:R4:W5:Y:S04]  /*11b70*/  LDL R17, [R1+0x608] ;  /* 0x0006080001117983 */ /* 0x0109680000100800 */
[----:B0-----:R4:W5:Y:S01]  /*11b80*/  LDL R16, [R1+0x60c] ;  /* 0x00060c0001107983 */ /* 0x0019620000100800 */
        /* <DEDUP_REMOVED lines=31> */
.L_x_2723:
[----:B------:R-:W2:Y:S04]  /*11d80*/  LDL.LU R13, [R1+0x600] ;  /* 0x00060000010d7983 */ /* 0x000ea80000300800 */
[----:B------:R-:W3:Y:S04]  /*11d90*/  LDL.LU R12, [R1+0x604] ;  /* 0x00060400010c7983 */ /* 0x000ee80000300800 */
[----:B-1----:R1:W5:Y:S04]  /*11da0*/  LDL R18, [R1+0x5f8] ;  /* 0x0005f80001127983 */ /* 0x0023680000100800 */
        /* <DEDUP_REMOVED lines=32> */
.L_x_2724:
[----:B------:R-:W2:Y:S04]  /*11fb0*/  LDL.LU R13, [R1+0x5f0] ;  /* 0x0005f000010d7983 */ /* 0x000ea80000300800 */
[----:B------:R-:W3:Y:S04]  /*11fc0*/  LDL.LU R12, [R1+0x5f4] ;  /* 0x0005f400010c7983 */ /* 0x000ee80000300800 */
[----:B0-----:R0:W5:Y:S04]  /*11fd0*/  LDL R17, [R1+0x5e8] ;  /* 0x0005e80001117983 */ /* 0x0011680000100800 */
        /* <DEDUP_REMOVED lines=32> */
.L_x_2725:
        /* <DEDUP_REMOVED lines=35> */
.L_x_2726:
        /* <DEDUP_REMOVED lines=35> */
.L_x_2727:
        /* <DEDUP_REMOVED lines=35> */
.L_x_2728:
        /* <DEDUP_REMOVED lines=35> */
.L_x_2729:
        /* <DEDUP_REMOVED lines=35> */
.L_x_2730:
        /* <DEDUP_REMOVED lines=35> */
.L_x_2731:
        /* <DEDUP_REMOVED lines=35> */
.L_x_2732:
        /* <DEDUP_REMOVED lines=35> */
.L_x_2733:
        /* <DEDUP_REMOVED lines=35> */
.L_x_2734:
        /* <DEDUP_REMOVED lines=35> */
.L_x_2735:
        /* <DEDUP_REMOVED lines=35> */
.L_x_2736:
        /* <DEDUP_REMOVED lines=35> */
.L_x_2737:
        /* <DEDUP_REMOVED lines=35> */
.L_x_2738:
        /* <DEDUP_REMOVED lines=35> */
.L_x_2739:
[----:B------:R-:W2:Y:S04]  /*14080*/  LDL R0, [R1+0x49c] ;  /* 0x00049c0001007983 */ /* 0x000ea80000100800 */
[----:B------:R-:W3:Y:S04]  /*14090*/  LDL.LU R13, [R1+0x4ac] ;  /* 0x0004ac00010d7983 */ /* 0x000ee80000300800 */
[----:B------:R-:W4:Y:S04]  /*140a0*/  LDL.LU R12, [R1+0x4a8] ;  /* 0x0004a800010c7983 */ /* 0x000f280000300800 */
[----:B-1----:R1:W5:Y:S01]  /*140b0*/  LDL R18, [R1+0x490] ;  /* 0x0004900001127983 */ /* 0x0023620000100800 */
[----:B------:R-:W-:Y:S01]  /*140c0*/  FFMA.FTZ R14, R23, R11, R14 ;  /* 0x0000000b170e7223 */ /* 0x000fe2000001000e */
[----:B------:R-:W-:Y:S01]  /*140d0*/  FADD.FTZ R10, R11, R10 ;  /* 0x0000000a0b0a7221 */ /* 0x000fe20000010000 */
[----:B------:R-:W-:Y:S01]  /*140e0*/  FMUL.FTZ R11, R5, R16 ;  /* 0x00000010050b7220 */ /* 0x000fe20000410000 */
[----:B--2---:R-:W-:Y:S01]  /*140f0*/  MOV R15, R0 ;  /* 0x00000000000f7202 */ /* 0x004fe20000000f00 */
[----:B------:R-:W-:Y:S01]  /*14100*/  FMUL.FTZ R0, R4, R17 ;  /* 0x0000001104007220 */ /* 0x000fe20000410000 */
[----:B---3--:R-:W-:-:S03]  /*14110*/  FADD.FTZ R20, R13, -UR16 ;  /* 0x800000100d147e21 */ /* 0x008fc60008010000 */
[----:B------:R-:W-:Y:S01]  /*14120*/  FFMA.FTZ R14, R22, R0, R14 ;  /* 0x00000000160e7223 */ /* 0x000fe2000001000e */
[----:B----4-:R-:W-:Y:S01]  /*14130*/  FADD.FTZ R19, R12, -UR16 ;  /* 0x800000100c137e21 */ /* 0x010fe20008010000 */
[----:B------:R-:W-:Y:S01]  /*14140*/  FADD.FTZ R0, R10, R0 ;  /* 0x000000000a007221 */ /* 0x000fe20000010000 */
[----:B------:R-:W-:Y:S02]  /*14150*/  FMUL.FTZ R20, R20, UR12 ;  /* 0x0000000c14147c20 */ /* 0x000fe40008410000 */
        /* <DEDUP_REMOVED lines=22> */
.L_x_2740:
[----:B------:R-:W1:Y:S04]  /*142c0*/  LDL R10, [R1+0x498] ;  /* 0x00049800010a7983 */ /* 0x000e680000100800 */
[----:B0-----:R-:W2:Y:S04]  /*142d0*/  LDL.LU R17, [R1+0x4b4] ;  /* 0x0004b40001117983 */ /* 0x001ea80000300800 */
[----:B------:R-:W3:Y:S01]  /*142e0*/  LDL.LU R13, [R1+0x4b0] ;  /* 0x0004b000010d7983 */ /* 0x000ee20000300800 */
[----:B------:R-:W-:-:S03]  /*142f0*/  MOV R12, R15 ;  /* 0x0000000f000c7202 */ /* 0x000fc60000000f00 */
[----:B------:R0:W5:Y:S01]  /*14300*/  LDL R16, [R1+0x48c] ;  /* 0x00048c0001107983 */ /* 0x0001620000100800 */
[----:B------:R-:W-:Y:S01]  /*14310*/  FFMA.FTZ R14, R21, R11, R14 ;  /* 0x0000000b150e7223 */ /* 0x000fe2000001000e */
[----:B------:R-:W-:Y:S01]  /*14320*/  FADD.FTZ R0, R11, R0 ;  /* 0x000000000b007221 */ /* 0x000fe20000010000 */
[----:B------:R-:W-:Y:S01]  /*14330*/  FMUL.FTZ R11, R5, R12 ;  /* 0x0000000c050b7220 */ /* 0x000fe20000410000 */
[----:B-1----:R-:W-:Y:S01]  /*14340*/  MOV R15, R10 ;  /* 0x0000000a000f7202 */ /* 0x002fe20000000f00 */
[----:B-----5:R-:W-:Y:S01]  /*14350*/  FMUL.FTZ R10, R4, R18 ;  /* 0x00000012040a7220 */ /* 0x020fe20000410000 */
[----:B--2---:R-:W-:-:S03]  /*14360*/  FADD.FTZ R18, R17, -UR16 ;  /* 0x8000001011127e21 */ /* 0x004fc60008010000 */
[----:B------:R-:W-:Y:S01]  /*14370*/  FFMA.FTZ R14, R20, R10, R14 ;  /* 0x0000000a140e7223 */ /* 0x000fe2000001000e */
[----:B---3--:R-:W-:Y:S01]  /*14380*/  FADD.FTZ R17, R13, -UR16 ;  /* 0x800000100d117e21 */ /* 0x008fe20008010000 */
[----:B------:R-:W-:Y:S01]  /*14390*/  FADD.FTZ R10, R0, R10 ;  /* 0x0000000a000a7221 */ /* 0x000fe20000010000 */
[----:B------:R-:W-:Y:S02]  /*143a0*/  FMUL.FTZ R18, R18, UR12 ;  /* 0x0000000c12127c20 */ /* 0x000fe40008410000 */
        /* <DEDUP_REMOVED lines=22> */
.L_x_2741:
[----:B------:R-:W-:Y:S01]  /*14510*/  MOV R0, R15 ;  /* 0x0000000f00007202 */ /* 0x000fe20000000f00 */
[----:B------:R-:W2:Y:S04]  /*14520*/  LDL.LU R13, [R1+0x4c0] ;  /* 0x0004c000010d7983 */ /* 0x000ea80000300800 */
[----:B0-----:R-:W3:Y:S01]  /*14530*/  LDL.LU R15, [R1+0x4c4] ;  /* 0x0004c400010f7983 */ /* 0x001ee20000300800 */
[----:B------:R-:W-:Y:S01]  /*14540*/  MOV R12, R0 ;  /* 0x00000000000c7202 */ /* 0x000fe20000000f00 */
[----:B------:R-:W-:Y:S01]  /*14550*/  FFMA.FTZ R14, R19, R11, R14 ;  /* 0x0000000b130e7223 */ /* 0x000fe2000001000e */
[----:B------:R-:W-:Y:S01]  /*14560*/  FMUL.FTZ R0, R4, R16 ;  /* 0x0000001004007220 */ /* 0x000fe20000410000 */
[----:B------:R-:W-:-:S03]  /*14570*/  FADD.FTZ R10, R11, R10 ;  /* 0x0000000a0b0a7221 */ /* 0x000fc60000010000 */
[----:B------:R-:W-:Y:S01]  /*14580*/  FFMA.FTZ R14, R18, R0, R14 ;  /* 0x00000000120e7223 */ /* 0x000fe2000001000e */
[----:B------:R-:W-:Y:S01]  /*14590*/  FADD.FTZ R0, R10, R0 ;  /* 0x000000000a007221 */ /* 0x000fe20000010000 */
[----:B------:R-:W-:Y:S01]  /*145a0*/  FMUL.FTZ R10, R5, R12 ;  /* 0x0000000c050a7220 */ /* 0x000fe20000410000 */
[----:B---3--:R-:W-:Y:S01]  /*145b0*/  FADD.FTZ R16, R15, -UR16 ;  /* 0x800000100f107e21 */ /* 0x008fe20008010000 */
[----:B--2---:R-:W-:-:S03]  /*145c0*/  FADD.FTZ R15, R13, -UR16 ;  /* 0x800000100d0f7e21 */ /* 0x004fc60008010000 */
[----:B------:R-:W-:Y:S01]  /*145d0*/  FMUL.FTZ R16, R16, UR12 ;  /* 0x0000000c10107c20 */ /* 0x000fe20008410000 */
[----:B------:R-:W-:Y:S01]  /*145e0*/  FMUL.FTZ R15, R15, UR12 ;  /* 0x0000000c0f0f7c20 */ /* 0x000fe20008410000 */
[----:B------:R-:W-:Y:S06]  /*145f0*/  @!P1 BRA `(.L_x_2742) ;  /* 0x0000000000589947 */ /* 0x000fec0003800000 */
[----:B------:R-:W-:-:S04]  /*14600*/  FFMA.FTZ R12, R16, R4, R2 ;  /* 0x00000004100c7223 */ /* 0x000fc80000010002 */
[----:B------:R-:W-:-:S06]  /*14610*/  FMUL.FTZ R11, R12, -1.4426950216293334961 ;  /* 0xbfb8aa3b0c0b7820 */ /* 0x000fcc0000410000 */
[----:B------:R-:W0:Y:S02]  /*14620*/  MUFU.EX2 R11, R11 ;  /* 0x0000000b000b7308 */ /* 0x000e240000000800 */
[----:B0-----:R-:W-:-:S06]  /*14630*/  FADD.FTZ R11, R11, 1 ;  /* 0x3f8000000b0b7421 */ /* 0x001fcc0000010000 */
[----:B------:R0:W1:Y:S02]  /*14640*/  MUFU.RCP R13, R11 ;  /* 0x0000000b000d7308 */ /* 0x0000640000001000 */
[----:B0-----:R-:W1:Y:S02]  /*14650*/  LDL.LU R11, [R1+0x484] ;  /* 0x00048400010b7983 */ /* 0x001e640000300800 */
[----:B-1----:R-:W-:Y:S01]  /*14660*/  FMUL.FTZ R11, R11, R13 ;  /* 0x0000000d0b0b7220 */ /* 0x002fe20000410000 */
        /* <DEDUP_REMOVED lines=8> */
[----:B0-----:R0:W1:Y:S02]  /*146f0*/  MUFU.RCP R13, R11 ;  /* 0x0000000b000d7308 */ /* 0x0010640000001000 */
[----:B0-----:R-:W1:Y:S02]  /*14700*/  LDL.LU R11, [R1+0x494] ;  /* 0x00049400010b7983 */ /* 0x001e640000300800 */
[----:B-1----:R-:W-:Y:S01]  /*14710*/  FMUL.FTZ R11, R11, R13 ;  /* 0x0000000d0b0b7220 */ /* 0x002fe20000410000 */
[----:B------:R-:W-:-:S04]  /*14720*/  FADD.FTZ R13, -R13, 1 ;  /* 0x3f8000000d0d7421 */ /* 0x000fc80000010100 */
[----:B------:R-:W-:-:S04]  /*14730*/  FFMA.FTZ R13, R12, R13, 1 ;  /* 0x3f8000000c0d7423 */ /* 0x000fc8000001000d */
[----:B------:R-:W-:-:S05]  /*14740*/  FMUL.FTZ R11, R11, R13 ;  /* 0x0000000d0b0b7220 */ /* 0x000fca0000410000 */
[----:B------:R0:W-:Y:S02]  /*14750*/  STL [R1+0x494], R11 ;  /* 0x0004940b01007387 */ /* 0x0001e40000100800 */
.L_x_2742:
[----:B0-----:R-:W2:Y:S01]  /*14760*/  LDL R11, [R1+0x484] ;  /* 0x00048400010b7983 */ /* 0x001ea20000100800 */
[----:B------:R-:W-:Y:S01]  /*14770*/  FFMA.FTZ R14, R17, R10, R14 ;  /* 0x0000000a110e7223 */ /* 0x000fe2000001000e */
[----:B------:R-:W-:Y:S02]  /*14780*/  FADD.FTZ R10, R10, R0 ;  /* 0x000000000a0a7221 */ /* 0x000fe40000010000 */
[----:B------:R-:W3:Y:S04]  /*14790*/  LDL.LU R13, [R1+0x4d0] ;  /* 0x0004d000010d7983 */ /* 0x000ee80000300800 */
[----:B------:R-:W4:Y:S04]  /*147a0*/  LDL.LU R0, [R1+0x4d4] ;  /* 0x0004d40001007983 */ /* 0x000f280000300800 */
[----:B------:R-:W5:Y:S01]  /*147b0*/  LDL R12, [R1+0x494] ;  /* 0x00049400010c7983 */ /* 0x000f620000100800 */
[----:B--2---:R-:W-:-:S04]  /*147c0*/  FMUL.FTZ R11, R4, R11 ;  /* 0x0000000b040b7220 */ /* 0x004fc80000410000 */
[----:B------:R-:W-:-:S05]  /*147d0*/  FADD.FTZ R10, R10, R11 ;  /* 0x0000000b0a0a7221 */ /* 0x000fca0000010000 */
[----:B------:R-:W-:Y:S01]  /*147e0*/  STL [R1+0x414], R10 ;  /* 0x0004140a01007387 */ /* 0x000fe20000100800 */
[----:B------:R-:W-:Y:S01]  /*147f0*/  FFMA.FTZ R14, R16, R11, R14 ;  /* 0x0000000b100e7223 */ /* 0x000fe2000001000e */
[----:B----4-:R-:W-:Y:S01]  /*14800*/  FADD.FTZ R0, R0, -UR16 ;  /* 0x8000001000007e21 */ /* 0x010fe20008010000 */
[----:B---3--:R-:W-:Y:S01]  /*14810*/  FADD.FTZ R13, R13, -UR16 ;  /* 0x800000100d0d7e21 */ /* 0x008fe20008010000 */
[----:B-----5:R-:W-:Y:S02]  /*14820*/  FMUL.FTZ R11, R5, R12 ;  /* 0x0000000c050b7220 */ /* 0x020fe40000410000 */
[----:B------:R0:W-:Y:S01]  /*14830*/  STL [R1+0x418], R14 ;  /* 0x0004180e01007387 */ /* 0x0001e20000100800 */
[----:B------:R-:W-:Y:S01]  /*14840*/  FMUL.FTZ R13, R13, UR12 ;  /* 0x0000000c0d0d7c20 */ /* 0x000fe20008410000 */
[----:B0-----:R-:W-:Y:S01]  /*14850*/  FMUL.FTZ R14, R0, UR12 ;  /* 0x0000000c000e7c20 */ /* 0x001fe20008410000 */
[----:B------:R-:W-:Y:S06]  /*14860*/  @!P1 BRA `(.L_x_2743) ;  /* 0x0000000000509947 */ /* 0x000fec0003800000 */
[----:B------:R-:W2:Y:S01]  /*14870*/  LDL.LU R12, [R1+0x488] ;  /* 0x00048800010c7983 */ /* 0x000ea20000300800 */
        /* <DEDUP_REMOVED lines=13> */
[----:B------:R-:W2:Y:S02]  /*14950*/  MUFU.RCP R10, R10 ;  /* 0x0000000a000a7308 */ /* 0x000ea40000001000 */
[----:B--2---:R-:W-:Y:S01]  /*14960*/  FMUL.FTZ R12, R12, R10 ;  /* 0x0000000a0c0c7220 */ /* 0x004fe20000410000 */
[----:B------:R-:W-:-:S04]  /*14970*/  FADD.FTZ R10, -R10, 1 ;  /* 0x3f8000000a0a7421 */ /* 0x000fc80000010100 */
[----:B------:R-:W-:-:S04]  /*14980*/  FFMA.FTZ R10, R0, R10, 1 ;  /* 0x3f800000000a7423 */ /* 0x000fc8000001000a */
[----:B------:R-:W-:-:S05]  /*14990*/  FMUL.FTZ R0, R12, R10 ;  /* 0x0000000a0c007220 */ /* 0x000fca0000410000 */
[----:B------:R0:W-:Y:S02]  /*149a0*/  STL [R1+0x488], R0 ;  /* 0x0004880001007387 */ /* 0x0001e40000100800 */
.L_x_2743:
[----:B0-----:R-:W2:Y:S04]  /*149b0*/  LDL.LU R0, [R1+0x418] ;  /* 0x0004180001007983 */ /* 0x001ea80000300800 */
[----:B------:R0:W-:Y:S04]  /*149c0*/  STL [R1+0x7d0], R3 ;  /* 0x0007d00301007387 */ /* 0x0001e80000100800 */
[----:B------:R1:W-:Y:S04]  /*149d0*/  STL [R1+0x7cc], R2 ;  /* 0x0007cc0201007387 */ /* 0x0003e80000100800 */
[----:B------:R-:W3:Y:S04]  /*149e0*/  LDL.LU R12, [R1+0x4dc] ;  /* 0x0004dc00010c7983 */ /* 0x000ee80000300800 */
[----:B0-----:R-:W4:Y:S04]  /*149f0*/  LDL.LU R3, [R1+0x414] ;  /* 0x0004140001037983 */ /* 0x001f280000300800 */
[----:B-1----:R-:W3:Y:S01]  /*14a00*/  LDL.LU R2, [R1+0x4d8] ;  /* 0x0004d80001027983 */ /* 0x002ee20000300800 */
[----:B--2---:R-:W-:Y:S01]  /*14a10*/  FFMA.FTZ R10, R15, R11, R0 ;  /* 0x0000000b0f0a7223 */ /* 0x004fe20000010000 */
[----:B------:R-:W-:-:S04]  /*14a20*/  FMUL.FTZ R0, R4, R6 ;  /* 0x0000000604007220 */ /* 0x000fc80000410000 */
[----:B------:R-:W-:-:S05]  /*14a30*/  FFMA.FTZ R10, R14, R0, R10 ;  /* 0x000000000e0a7223 */ /* 0x000fca000001000a */
[----:B------:R0:W-:Y:S04]  /*14a40*/  STL [R1+0x420], R10 ;  /* 0x0004200a01007387 */ /* 0x0001e80000100800 */
[----:B0-----:R-:W2:Y:S01]  /*14a50*/  LDL R10, [R1+0x488] ;  /* 0x00048800010a7983 */ /* 0x001ea20000100800 */
[----:B----4-:R-:W-:Y:S01]  /*14a60*/  FADD.FTZ R11, R11, R3 ;  /* 0x000000030b0b7221 */ /* 0x010fe20000010000 */
[----:B---3--:R-:W-:Y:S02]  /*14a70*/  FADD.FTZ R2, R2, -UR16 ;  /* 0x8000001002027e21 */ /* 0x008fe40008010000 */
[----:B------:R0:W5:Y:S01]  /*14a80*/  LDL.LU R3, [R1+0x7d0] ;  /* 0x0007d00001037983 */ /* 0x0001620000300800 */
[----:B------:R-:W-:-:S05]  /*14a90*/  FADD.FTZ R11, R11, R0 ;  /* 0x000000000b0b7221 */ /* 0x000fca0000010000 */
[----:B------:R1:W-:Y:S02]  /*14aa0*/  STL [R1+0x41c], R11 ;  /* 0x00041c0b01007387 */ /* 0x0003e40000100800 */
[----:B-1----:R-:W-:Y:S02]  /*14ab0*/  FMUL.FTZ R11, R2, UR12 ;  /* 0x0000000c020b7c20 */ /* 0x002fe40008410000 */
[----:B------:R0:W5:Y:S01]  /*14ac0*/  LDL.LU R2, [R1+0x7cc] ;  /* 0x0007cc0001027983 */ /* 0x0001620000300800 */
[----:B------:R-:W-:-:S04]  /*14ad0*/  FADD.FTZ R12, R12, -UR16 ;  /* 0x800000100c0c7e21 */ /* 0x000fc80008010000 */
[----:B------:R-:W-:Y:S01]  /*14ae0*/  FMUL.FTZ R12, R12, UR12 ;  /* 0x0000000c0c0c7c20 */ /* 0x000fe20008410000 */
[----:B--2---:R-:W-:-:S05]  /*14af0*/  FMUL.FTZ R0, R5, R10 ;  /* 0x0000000a05007220 */ /* 0x004fca0000410000 */
[----:B------:R0:W-:Y:S01]  /*14b00*/  STL [R1+0x414], R0 ;  /* 0x0004140001007387 */ /* 0x0001e20000100800 */
[----:B------:R-:W-:Y:S05]  /*14b10*/  @!P1 BRA `(.L_x_2744) ;  /* 0x0000000000609947 */ /* 0x000fea0003800000 */
[----:B------:R1:W-:Y:S04]  /*14b20*/  STL [R1+0x7cc], R6 ;  /* 0x0007cc0601007387 */ /* 0x0003e80000100800 */
[----:B-1----:R-:W2:Y:S01]  /*14b30*/  LDL.LU R6, [R1+0x480] ;  /* 0x0004800001067983 */ /* 0x002ea20000300800 */
        /* <DEDUP_REMOVED lines=16> */
[----:B------:R0:W-:Y:S01]  /*14c40*/  STL [R1+0x418], R6 ;  /* 0x0004180601007387 */ /* 0x0001e20000100800 */
[----:B------:R-:W-:-:S03]  /*14c50*/  FFMA.FTZ R10, R10, R0, 1 ;  /* 0x3f8000000a0a7423 */ /* 0x000fc60000010000 */
[----:B------:R-:W2:Y:S04]  /*14c60*/  LDL.LU R0, [R1+0x418] ;  /* 0x0004180001007983 */ /* 0x000ea80000300800 */
[----:B0-----:R1:W5:Y:S01]  /*14c70*/  LDL.LU R6, [R1+0x7cc] ;  /* 0x0007cc0001067983 */ /* 0x0013620000300800 */
[----:B--2---:R-:W-:-:S05]  /*14c80*/  FMUL.FTZ R0, R0, R10 ;  /* 0x0000000a00007220 */ /* 0x004fca0000410000 */
[----:B------:R1:W-:Y:S02]  /*14c90*/  STL [R1+0x480], R0 ;  /* 0x0004800001007387 */ /* 0x0003e40000100800 */
.L_x_2744:
[----:B01----:R-:W2:Y:S04]  /*14ca0*/  LDL.LU R0, [R1+0x420] ;  /* 0x0004200001007983 */ /* 0x003ea80000300800 */
[----:B------:R-:W2:Y:S04]  /*14cb0*/  LDL.LU R10, [R1+0x414] ;  /* 0x00041400010a7983 */ /* 0x000ea80000300800 */
[----:B------:R0:W-:Y:S04]  /*14cc0*/  STL [R1+0x7d8], R8 ;  /* 0x0007d80801007387 */ /* 0x0001e80000100800 */
[----:B0-----:R-:W3:Y:S04]  /*14cd0*/  LDL.LU R8, [R1+0x41c] ;  /* 0x00041c0001087983 */ /* 0x001ee80000300800 */
[----:B-----5:R-:W-:Y:S04]  /*14ce0*/  STL [R1+0x7d4], R6 ;  /* 0x0007d40601007387 */ /* 0x020fe80000100800 */
[----:B------:R0:W-:Y:S04]  /*14cf0*/  STL [R1+0x7d0], R3 ;  /* 0x0007d00301007387 */ /* 0x0001e80000100800 */
[----:B------:R1:W-:Y:S04]  /*14d00*/  STL [R1+0x7cc], R2 ;  /* 0x0007cc0201007387 */ /* 0x0003e80000100800 */
[----:B0-----:R-:W4:Y:S04]  /*14d10*/  LDL.LU R3, [R1+0x4ec] ;  /* 0x0004ec0001037983 */ /* 0x001f280000300800 */
[----:B-1----:R-:W4:Y:S01]  /*14d20*/  LDL.LU R2, [R1+0x4e8] ;  /* 0x0004e80001027983 */ /* 0x002f220000300800 */
[----:B--2---:R-:W-:Y:S01]  /*14d30*/  FFMA.FTZ R6, R13, R10, R0 ;  /* 0x0000000a0d067223 */ /* 0x004fe20000010000 */
[----:B------:R-:W-:-:S04]  /*14d40*/  FMUL.FTZ R0, R4, R7 ;  /* 0x0000000704007220 */ /* 0x000fc80000410000 */
[----:B------:R-:W-:Y:S01]  /*14d50*/  FFMA.FTZ R6, R12, R0, R6 ;  /* 0x000000000c067223 */ /* 0x000fe20000010006 */
[----:B---3--:R-:W-:-:S04]  /*14d60*/  FADD.FTZ R10, R10, R8 ;  /* 0x000000080a0a7221 */ /* 0x008fc80000010000 */
[----:B------:R0:W-:Y:S01]  /*14d70*/  STL [R1+0x42c], R6 ;  /* 0x00042c0601007387 */ /* 0x0001e20000100800 */
[----:B------:R-:W-:-:S03]  /*14d80*/  FADD.FTZ R10, R10, R0 ;  /* 0x000000000a0a7221 */ /* 0x000fc60000010000 */
[----:B------:R1:W5:Y:S04]  /*14d90*/  LDL.LU R8, [R1+0x7d8] ;  /* 0x0007d80001087983 */ /* 0x0003680000300800 */
[----:B------:R-:W2:Y:S04]  /*14da0*/  LDL R0, [R1+0x480] ;  /* 0x0004800001007983 */ /* 0x000ea80000100800 */
[----:B------:R3:W-:Y:S04]  /*14db0*/  STL [R1+0x424], R10 ;  /* 0x0004240a01007387 */ /* 0x0007e80000100800 */
[----:B0-----:R1:W5:Y:S01]  /*14dc0*/  LDL.LU R6, [R1+0x7d4] ;  /* 0x0007d40001067983 */ /* 0x0013620000300800 */
[----:B----4-:R-:W-:Y:S01]  /*14dd0*/  FADD.FTZ R3, R3, -UR16 ;  /* 0x8000001003037e21 */ /* 0x010fe20008010000 */
[----:B------:R-:W-:-:S03]  /*14de0*/  FADD.FTZ R2, R2, -UR16 ;  /* 0x8000001002027e21 */ /* 0x000fc60008010000 */
[----:B---3--:R-:W-:Y:S02]  /*14df0*/  FMUL.FTZ R10, R3, UR12 ;  /* 0x0000000c030a7c20 */ /* 0x008fe40008410000 */
[----:B------:R1:W5:Y:S01]  /*14e00*/  LDL.LU R3, [R1+0x7d0] ;  /* 0x0007d00001037983 */ /* 0x0003620000300800 */
[----:B--2---:R-:W-:-:S05]  /*14e10*/  FMUL.FTZ R0, R5, R0 ;  /* 0x0000000005007220 */ /* 0x004fca0000410000 */
[----:B------:R0:W-:Y:S02]  /*14e20*/  STL [R1+0x41c], R0 ;  /* 0x00041c0001007387 */ /* 0x0001e40000100800 */
[----:B0-----:R-:W-:Y:S02]  /*14e30*/  FMUL.FTZ R0, R2, UR12 ;  /* 0x0000000c02007c20 */ /* 0x001fe40008410000 */
[----:B------:R1:W5:Y:S01]  /*14e40*/  LDL.LU R2, [R1+0x7cc] ;  /* 0x0007cc0001027983 */ /* 0x0003620000300800 */
[----:B------:R-:W-:Y:S05]  /*14e50*/  @!P1 BRA `(.L_x_2745) ;  /* 0x0000000000609947 */ /* 0x000fea0003800000 */
[----:B------:R0:W-:Y:S04]  /*14e60*/  STL [R1+0x7d4], R11 ;  /* 0x0007d40b01007387 */ /* 0x0001e80000100800 */
[----:B------:R2:W-:Y:S04]  /*14e70*/  STL [R1+0x7d0], R7 ;  /* 0x0007d00701007387 */ /* 0x0005e80000100800 */
[----:B-----5:R3:W-:Y:S01]  /*14e80*/  STL [R1+0x7cc], R6 ;  /* 0x0007cc0601007387 */ /* 0x0207e20000100800 */
[----:B0-----:R-:W-:-:S04]  /*14e90*/  FFMA.FTZ R11, R10, R4, R2 ;  /* 0x000000040a0b7223 */ /* 0x001fc80000010002 */
[----:B--2---:R-:W-:-:S04]  /*14ea0*/  FMUL.FTZ R7, R11, -1.4426950216293334961 ;  /* 0xbfb8aa3b0b077820 */ /* 0x004fc80000410000 */
[----:B---3--:R-:W0:Y:S02]  /*14eb0*/  MUFU.EX2 R6, R7 ;  /* 0x0000000700067308 */ /* 0x008e240000000800 */
        /* <DEDUP_REMOVED lines=18> */
.L_x_2745:
[----:B------:R2:W-:Y:S04]  /*14fe0*/  STL [R1+0x814], R21 ;  /* 0x0008141501007387 */ /* 0x0005e80000100800 */
[----:B------:R3:W-:Y:S04]  /*14ff0*/  STL [R1+0x800], R16 ;  /* 0x0008001001007387 */ /* 0x0007e80000100800 */
[----:B------:R-:W-:Y:S04]  /*15000*/  STL [R1+0x820], R24 ;  /* 0x0008201801007387 */ /* 0x000fe80000100800 */
[----:B--2---:R-:W2:Y:S04]  /*15010*/  LDL.LU R21, [R1+0x42c] ;  /* 0x00042c0001157983 */ /* 0x004ea80000300800 */
[----:B---3--:R-:W2:Y:S04]  /*15020*/  LDL.LU R16, [R1+0x41c] ;  /* 0x00041c0001107983 */ /* 0x008ea80000300800 */
[----:B------:R3:W-:Y:S04]  /*15030*/  STL [R1+0x818], R22 ;  /* 0x0008181601007387 */ /* 0x0007e80000100800 */
[----:B------:R4:W-:Y:S04]  /*15040*/  STL [R1+0x808], R18 ;  /* 0x0008081201007387 */ /* 0x0009e80000100800 */
[----:B------:R1:W-:Y:S04]  /*15050*/  STL [R1+0x7fc], R15 ;  /* 0x0007fc0f01007387 */ /* 0x0003e80000100800 */
[----:B---3--:R-:W3:Y:S04]  /*15060*/  LDL.LU R22, [R1+0x44c] ;  /* 0x00044c0001167983 */ /* 0x008ee80000300800 */
[----:B----4-:R-:W3:Y:S04]  /*15070*/  LDL.LU R18, [R1+0x6a8] ;  /* 0x0006a80001127983 */ /* 0x010ee80000300800 */
[----:B-1----:R-:W4:Y:S04]  /*15080*/  LDL.LU R15, [R1+0x424] ;  /* 0x00042400010f7983 */ /* 0x002f280000300800 */
[----:B------:R1:W-:Y:S04]  /*15090*/  STL [R1+0x810], R20 ;  /* 0x0008101401007387 */ /* 0x0003e80000100800 */
[----:B------:R0:W-:Y:S04]  /*150a0*/  STL [R1+0x81c], R23 ;  /* 0x00081c1701007387 */ /* 0x0001e80000100800 */
[----:B------:R0:W-:Y:S04]  /*150b0*/  STL [R1+0x804], R17 ;  /* 0x0008041101007387 */ /* 0x0001e80000100800 */
[----:B-1----:R-:W4:Y:S04]  /*150c0*/  LDL.LU R20, [R1+0x450] ;  /* 0x0004500001147983 */ /* 0x002f280000300800 */
[----:B------:R1:W-:Y:S04]  /*150d0*/  STL [R1+0x7e4], R64 ;  /* 0x0007e44001007387 */ /* 0x0003e80000100800 */
[----:B------:R-:W4:Y:S04]  /*150e0*/  LDL.LU R24, [R1+0x444] ;  /* 0x0004440001187983 */ /* 0x000f280000300800 */
[----:B0-----:R-:W4:Y:S04]  /*150f0*/  LDL.LU R23, [R1+0x410] ;  /* 0x0004100001177983 */ /* 0x001f280000300800 */
[----:B------:R-:W4:Y:S04]  /*15100*/  LDL.LU R17, [R1+0x698] ;  /* 0x0006980001117983 */ /* 0x000f280000300800 */
[----:B-1----:R-:W4:Y:S04]  /*15110*/  LDL.LU R64, [R1+0x69c] ;  /* 0x00069c0001407983 */ /* 0x002f280000300800 */
[----:B-----5:R0:W-:Y:S04]  /*15120*/  STL [R1+0x7d0], R3 ;  /* 0x0007d00301007387 */ /* 0x0201e80000100800 */
[----:B------:R1:W-:Y:S04]  /*15130*/  STL [R1+0x7d8], R51 ;  /* 0x0007d83301007387 */ /* 0x0003e80000100800 */
[----:B------:R1:W-:Y:S01]  /*15140*/  STL [R1+0x7d4], R50 ;  /* 0x0007d43201007387 */ /* 0x0003e20000100800 */
[----:B0-----:R-:W-:-:S03]  /*15150*/  FMUL.FTZ R3, R4, R8 ;  /* 0x0000000804037220 */ /* 0x001fc60000410000 */
[----:B------:R-:W-:Y:S04]  /*15160*/  STL [R1+0x7f4], R6 ;  /* 0x0007f40601007387 */ /* 0x000fe80000100800 */
[----:B-1----:R-:W4:Y:S04]  /*15170*/  LDL.LU R51, [R1+0x688] ;  /* 0x0006880001337983 */ /* 0x002f280000300800 */
[----:B------:R-:W4:Y:S04]  /*15180*/  LDL.LU R50, [R1+0x68c] ;  /* 0x00068c0001327983 */ /* 0x000f280000300800 */
[----:B------:R0:W-:Y:S04]  /*15190*/  STL [R1+0x7e8], R7 ;  /* 0x0007e80701007387 */ /* 0x0001e80000100800 */
[----:B------:R4:W-:Y:S01]  /*151a0*/  STL [R1+0x7cc], R2 ;  /* 0x0007cc0201007387 */ /* 0x0009e20000100800 */
[----:B--2---:R-:W-:-:S04]  /*151b0*/  FFMA.FTZ R21, R11, R16, R21 ;  /* 0x000000100b157223 */ /* 0x004fc80000010015 */
[----:B0-----:R-:W-:Y:S02]  /*151c0*/  FFMA.FTZ R7, R10, R3, R21 ;  /* 0x000000030a077223 */ /* 0x001fe40000010015 */
[----:B------:R-:W2:Y:S01]  /*151d0*/  LDL.LU R21, [R1+0x67c] ;  /* 0x00067c0001157983 */ /* 0x000ea20000300800 */
[----:B---3--:R-:W-:-:S03]  /*151e0*/  FFMA.FTZ R6, R69, R18, R22 ;  /* 0x0000001245067223 */ /* 0x008fc60000010016 */
[----:B------:R-:W3:Y:S01]  /*151f0*/  LDL.LU R22, [R1+0x678] ;  /* 0x0006780001167983 */ /* 0x000ee20000300800 */
[----:B----4-:R-:W-:-:S03]  /*15200*/  FADD.FTZ R2, R16, R15 ;  /* 0x0000000f10027221 */ /* 0x010fc60000010000 */
[----:B------:R0:W-:Y:S01]  /*15210*/  STL [R1+0x80c], R19 ;  /* 0x00080c1301007387 */ /* 0x0001e20000100800 */
[----:B------:R-:W-:-:S03]  /*15220*/  FADD.FTZ R2, R2, R3 ;  /* 0x0000000302027221 */ /* 0x000fc60000010000 */
[----:B------:R-:W4:Y:S04]  /*15230*/  LDL.LU R3, [R1+0x660] ;  /* 0x0006600001037983 */ /* 0x000f280000300800 */
[----:B------:R-:W4:Y:S04]  /*15240*/  LDL.LU R16, [R1+0x430] ;  /* 0x0004300001107983 */ /* 0x000f280000300800 */
[----:B0-----:R-:W4:Y:S01]  /*15250*/  LDL.LU R19, [R1+0x448] ;  /* 0x0004480001137983 */ /* 0x001f220000300800 */
[----:B------:R-:W-:-:S03]  /*15260*/  FADD.FTZ R20, R20, R18 ;  /* 0x0000001214147221 */ /* 0x000fc60000010000 */
[----:B------:R-:W4:Y:S04]  /*15270*/  LDL.LU R18, [R1+0x664] ;  /* 0x0006640001127983 */ /* 0x000f280000300800 */
[----:B------:R-:W4:Y:S01]  /*15280*/  LDL.LU R15, [R1+0x654] ;  /* 0x00065400010f7983 */ /* 0x000f220000300800 */
[----:B------:R-:W-:Y:S01]  /*15290*/  FFMA.FTZ R24, R68, R17, R24 ;  /* 0x0000001144187223 */ /* 0x000fe20000010018 */
[----:B------:R-:W-:Y:S02]  /*152a0*/  FFMA.FTZ R23, R23, R64, R6 ;  /* 0x0000004017177223 */ /* 0x000fe40000010006 */
[----:B------:R0:W-:Y:S04]  /*152b0*/  STL [R1+0x7f0], R13 ;  /* 0x0007f00d01007387 */ /* 0x0001e80000100800 */
[----:B------:R1:W-:Y:S01]  /*152c0*/  STL [R1+0x7ec], R12 ;  /* 0x0007ec0c01007387 */ /* 0x0003e20000100800 */
[----:B------:R-:W-:Y:S01]  /*152d0*/  FADD.FTZ R20, R20, R64 ;  /* 0x0000004014147221 */ /* 0x000fe20000010000 */
[----:B------:R-:W-:-:S02]  /*152e0*/  FMUL.FTZ R69, R5, R9 ;  /* 0x0000000905457220 */ /* 0x000fc40000410000 */
[----:B------:R1:W-:Y:S04]  /*152f0*/  STL [R1+0x7f8], R14 ;  /* 0x0007f80e01007387 */ /* 0x0003e80000100800 */
[----:B0-----:R-:W4:Y:S04]  /*15300*/  LDL.LU R13, [R1+0x438] ;  /* 0x00043800010d7983 */ /* 0x001f280000300800 */
[----:B-1----:R-:W4:Y:S01]  /*15310*/  LDL.LU R12, [R1+0x644] ;  /* 0x00064400010c7983 */ /* 0x002f220000300800 */
[----:B------:R-:W-:-:S03]  /*15320*/  FFMA.FTZ R67, R67, R51, R24 ;  /* 0x0000003343437223 */ /* 0x000fc60000010018 */
[----:B------:R-:W4:Y:S01]  /*15330*/  LDL.LU R6, [R1+0x640] ;  /* 0x0006400001067983 */ /* 0x000f220000300800 */
[----:B------:R-:W-:Y:S01]  /*15340*/  FFMA.FTZ R66, R66, R50, R23 ;  /* 0x0000003242427223 */ /* 0x000fe20000010017 */
[----:B------:R-:W-:Y:S01]  /*15350*/  FADD.FTZ R20, R20, R50 ;  /* 0x0000003214147221 */ /* 0x000fe20000010000 */
[----:B------:R-:W-:Y:S01]  /*15360*/  FFMA.FTZ R68, R0, R69, R7 ;  /* 0x0000004500447223 */ /* 0x000fe20000010007 */
[----:B------:R-:W4:Y:S04]  /*15370*/  LDL.LU R50, [R1+0x61c] ;  /* 0x00061c0001327983 */ /* 0x000f280000300800 */
[----:B------:R-:W4:Y:S04]  /*15380*/  LDL.LU R14, [R1+0x434] ;  /* 0x00043400010e7983 */ /* 0x000f280000300800 */
[----:B------:R0:W-:Y:S04]  /*15390*/  STL [R1+0x7dc], R52 ;  /* 0x0007dc3401007387 */ /* 0x0001e80000100800 */
[----:B------:R-:W-:Y:S04]  /*153a0*/  STL [R1+0x7e0], R53 ;  /* 0x0007e03501007387 */ /* 0x000fe80000100800 */
[----:B------:R-:W4:Y:S04]  /*153b0*/  LDL.LU R23, [R1+0x81c] ;  /* 0x00081c0001177983 */ /* 0x000f280000300800 */
[----:B------:R-:W4:Y:S01]  /*153c0*/  LDL.LU R24, [R1+0x820] ;  /* 0x0008200001187983 */ /* 0x000f220000300800 */
[----:B--2---:R-:W-:Y:S01]  /*153d0*/  FFMA.FTZ R66, R63, R21, R66 ;  /* 0x000000153f427223 */ /* 0x004fe20000010042 */
[----:B---3--:R-:W-:Y:S01]  /*153e0*/  FFMA.FTZ R67, R65, R22, R67 ;  /* 0x0000001641437223 */ /* 0x008fe20000010043 */
[----:B------:R-:W-:Y:S01]  /*153f0*/  FADD.FTZ R69, R69, R2 ;  /* 0x0000000245457221 */ /* 0x000fe20000010000 */
[----:B------:R-:W2:Y:S04]  /*15400*/  LDL.LU R7, [R1+0x43c] ;  /* 0x00043c0001077983 */ /* 0x000ea80000300800 */
[----:B------:R-:W3:Y:S01]  /*15410*/  LDL.LU R2, [R1+0x650] ;  /* 0x0006500001027983 */ /* 0x000ee20000300800 */
[----:B----4-:R-:W-:-:S03]  /*15420*/  FFMA.FTZ R67, R62, R3, R67 ;  /* 0x000000033e437223 */ /* 0x010fc60000010043 */
[----:B------:R-:W4:Y:S04]  /*15430*/  LDL.LU R62, [R1+0x62c] ;  /* 0x00062c00013e7983 */ /* 0x000f280000300800 */
[----:B0-----:R-:W2:Y:S01]  /*15440*/  LDL.LU R52, [R1+0x628] ;  /* 0x0006280001347983 */ /* 0x001ea20000300800 */
[----:B------:R-:W-:-:S03]  /*15450*/  FFMA.FTZ R66, R61, R18, R66 ;  /* 0x000000123d427223 */ /* 0x000fc60000010042 */
[----:B------:R-:W4:Y:S01]  /*15460*/  LDL.LU R61, [R1+0x440] ;  /* 0x00044000013d7983 */ /* 0x000f220000300800 */
[----:B------:R-:W-:-:S03]  /*15470*/  FADD.FTZ R19, R19, R17 ;  /* 0x0000001113137221 */ /* 0x000fc60000010000 */
[----:B------:R-:W3:Y:S01]  /*15480*/  LDL.LU R17, [R1+0x428] ;  /* 0x0004280001117983 */ /* 0x000ee20000300800 */
[----:B------:R-:W-:Y:S01]  /*15490*/  FFMA.FTZ R66, R16, R15, R66 ;  /* 0x0000000f10427223 */ /* 0x000fe20000010042 */
[----:B------:R-:W-:Y:S02]  /*154a0*/  FADD.FTZ R19, R19, R51 ;  /* 0x0000003313137221 */ /* 0x000fe40000010000 */
[----:B------:R-:W2:Y:S04]  /*154b0*/  LDL.LU R51, [R1+0x618] ;  /* 0x0006180001337983 */ /* 0x000ea80000300800 */
[----:B------:R-:W0:Y:S01]  /*154c0*/  SHFL.DOWN PT, R53, R69, 0x1, 0x1f ;  /* 0x08201f0045357f89 */ /* 0x000e2200000e0000 */
[----:B------:R-:W-:-:S03]  /*154d0*/  FADD.FTZ R63, R20, R21 ;  /* 0x00000015143f7221 */ /* 0x000fc60000010000 */
[----:B------:R-:W1:Y:S04]  /*154e0*/  SHFL.DOWN PT, R64, R68, 0x1, 0x1f ;  /* 0x08201f0044407f89 */ /* 0x000e6800000e0000 */
[----:B------:R-:W2:Y:S01]  /*154f0*/  LDL.LU R16, [R1+0x800] ;  /* 0x0008000001107983 */ /* 0x000ea20000300800 */
[----:B------:R-:W-:Y:S01]  /*15500*/  FFMA.FTZ R66, R13, R12, R66 ;  /* 0x0000000c0d427223 */ /* 0x000fe20000010042 */
[----:B------:R-:W-:Y:S01]  /*15510*/  FADD.FTZ R65, R19, R22 ;  /* 0x0000001613417221 */ /* 0x000fe20000010000 */
[----:B---3--:R-:W-:Y:S02]  /*15520*/  FFMA.FTZ R67, R17, R2, R67 ;  /* 0x0000000211437223 */ /* 0x008fe40000010043 */
[----:B----4-:R-:W-:Y:S01]  /*15530*/  FFMA.FTZ R66, R61, R62, R66 ;  /* 0x0000003e3d427223 */ /* 0x010fe20000010042 */
[----:B------:R-:W-:Y:S01]  /*15540*/  FADD.FTZ R65, R65, R3 ;  /* 0x0000000341417221 */ /* 0x000fe20000010000 */
[----:B------:R-:W3:Y:S02]  /*15550*/  S2R R19, SR_LANEID ;  /* 0x0000000000137919 */ /* 0x000ee40000000000 */
[----:B------:R-:W-:-:S02]  /*15560*/  FFMA.FTZ R66, R59, R50, R66 ;  /* 0x000000323b427223 */ /* 0x000fc40000010042 */
[----:B------:R-:W4:Y:S01]  /*15570*/  LDL.LU R59, [R1+0x608] ;  /* 0x00060800013b7983 */ /* 0x000f220000300800 */
[----:B------:R-:W-:Y:S01]  /*15580*/  FFMA.FTZ R67, R14, R6, R67 ;  /* 0x000000060e437223 */ /* 0x000fe20000010043 */
[----:B------:R-:W-:Y:S02]  /*15590*/  FADD.FTZ R65, R65, R2 ;  /* 0x0000000241417221 */ /* 0x000fe40000010000 */
[----:B------:R-:W4:Y:S01]  /*155a0*/  LDL.LU R2, [R1+0x5fc] ;  /* 0x0005fc0001027983 */ /* 0x000f220000300800 */
[----:B--2---:R-:W-:-:S03]  /*155b0*/  FFMA.FTZ R67, R7, R52, R67 ;  /* 0x0000003407437223 */ /* 0x004fc60000010043 */
[----:B------:R-:W2:Y:S01]  /*155c0*/  LDL.LU R3, [R1+0x5f8] ;  /* 0x0005f80001037983 */ /* 0x000ea20000300800 */
[----:B------:R-:W-:-:S03]  /*155d0*/  FFMA.FTZ R67, R60, R51, R67 ;  /* 0x000000333c437223 */ /* 0x000fc60000010043 */
[----:B------:R-:W2:Y:S01]  /*155e0*/  LDL.LU R60, [R1+0x5e8] ;  /* 0x0005e800013c7983 */ /* 0x000ea20000300800 */
[----:B------:R-:W-:Y:S01]  /*155f0*/  FADD.FTZ R65, R65, R6 ;  /* 0x0000000641417221 */ /* 0x000fe20000010000 */
[----:B------:R-:W-:Y:S02]  /*15600*/  FADD.FTZ R63, R63, R18 ;  /* 0x000000123f3f7221 */ /* 0x000fe40000010000 */
[----:B------:R-:W2:Y:S04]  /*15610*/  LDL.LU R21, [R1+0x814] ;  /* 0x0008140001157983 */ /* 0x000ea80000300800 */
[----:B------:R-:W2:Y:S04]  /*15620*/  LDL.LU R17, [R1+0x804] ;  /* 0x0008040001117983 */ /* 0x000ea80000300800 */
[----:B------:R-:W2:Y:S01]  /*15630*/  LDL.LU R22, [R1+0x818] ;  /* 0x0008180001167983 */ /* 0x000ea20000300800 */
[----:B---3--:R-:W-:-:S03]  /*15640*/  ISETP.GT.AND P1, PT, R19, 0x1e, PT ;  /* 0x0000001e1300780c */ /* 0x008fc60003f24270 */
[----:B------:R-:W3:Y:S04]  /*15650*/  LDL.LU R20, [R1+0x810] ;  /* 0x0008100001147983 */ /* 0x000ee80000300800 */
[----:B------:R-:W3:Y:S04]  /*15660*/  LDL.LU R14, [R1+0x7f8] ;  /* 0x0007f800010e7983 */ /* 0x000ee80000300800 */
[----:B------:R-:W3:Y:S04]  /*15670*/  LDL.LU R13, [R1+0x7f0] ;  /* 0x0007f000010d7983 */ /* 0x000ee80000300800 */
[----:B------:R-:W3:Y:S01]  /*15680*/  LDL.LU R7, [R1+0x7e8] ;  /* 0x0007e80001077983 */ /* 0x000ee20000300800 */
[----:B----4-:R-:W-:Y:S01]  /*15690*/  FFMA.FTZ R67, R58, R59, R67 ;  /* 0x0000003b3a437223 */ /* 0x010fe20000010043 */
[----:B------:R-:W-:-:S02]  /*156a0*/  FADD.FTZ R65, R65, R52 ;  /* 0x0000003441417221 */ /* 0x000fc40000010000 */
[----:B------:R-:W4:Y:S01]  /*156b0*/  LDL.LU R58, [R1+0x60c] ;  /* 0x00060c00013a7983 */ /* 0x000f220000300800 */
[----:B------:R-:W-:-:S03]  /*156c0*/  FADD.FTZ R63, R63, R15 ;  /* 0x0000000f3f3f7221 */ /* 0x000fc60000010000 */
[----:B------:R-:W3:Y:S01]  /*156d0*/  LDL.LU R19, [R1+0x80c] ;  /* 0x00080c0001137983 */ /* 0x000ee20000300800 */
[----:B--2---:R-:W-:-:S03]  /*156e0*/  FFMA.FTZ R67, R56, R3, R67 ;  /* 0x0000000338437223 */ /* 0x004fc60000010043 */
[----:B------:R-:W2:Y:S01]  /*156f0*/  LDL.LU R56, [R1+0x5dc] ;  /* 0x0005dc0001387983 */ /* 0x000ea20000300800 */
[----:B------:R-:W-:-:S03]  /*15700*/  FFMA.FTZ R67, R54, R60, R67 ;  /* 0x0000003c36437223 */ /* 0x000fc60000010043 */
[----:B------:R-:W3:Y:S01]  /*15710*/  LDL.LU R54, [R1+0x5ec] ;  /* 0x0005ec0001367983 */ /* 0x000ee20000300800 */
[----:B------:R-:W-:Y:S01]  /*15720*/  FADD.FTZ R65, R65, R51 ;  /* 0x0000003341417221 */ /* 0x000fe20000010000 */
[----:B------:R-:W-:Y:S01]  /*15730*/  FADD.FTZ R63, R63, R12 ;  /* 0x0000000c3f3f7221 */ /* 0x000fe20000010000 */
[----:B0-----:R-:W-:Y:S01]  /*15740*/  @!P1 FADD.FTZ R69, R69, R53 ;  /* 0x0000003545459221 */ /* 0x001fe20000010000 */
[----:B-1----:R-:W-:Y:S01]  /*15750*/  @!P1 FADD.FTZ R68, R68, R64 ;  /* 0x0000004044449221 */ /* 0x002fe20000010000 */
[----:B------:R-:W-:Y:S01]  /*15760*/  FADD.FTZ R65, R65, R59 ;  /* 0x0000003b41417221 */ /* 0x000fe20000010000 */
[----:B------:R-:W2:Y:S01]  /*15770*/  LDL.LU R18, [R1+0x808] ;  /* 0x0008080001127983 */ /* 0x000ea20000300800 */
[----:B------:R-:W0:Y:S03]  /*15780*/  S2R R59, SR_LANEID ;  /* 0x00000000003b7919 */ /* 0x000e260000000000 */
[----:B------:R-:W2:Y:S04]  /*15790*/  LDL.LU R6, [R1+0x7f4] ;  /* 0x0007f40001067983 */ /* 0x000ea80000300800 */
[----:B------:R1:W5:Y:S01]  /*157a0*/  LDL.LU R52, [R1+0x7dc] ;  /* 0x0007dc0001347983 */ /* 0x0003620000300800 */
[----:B----4-:R-:W-:Y:S01]  /*157b0*/  FFMA.FTZ R66, R57, R58, R66 ;  /* 0x0000003a39427223 */ /* 0x010fe20000010042 */
[----:B------:R-:W-:-:S02]  /*157c0*/  FADD.FTZ R63, R63, R62 ;  /* 0x0000003e3f3f7221 */ /* 0x000fc40000010000 */
[----:B------:R-:W4:Y:S01]  /*157d0*/  LDL.LU R57, [R1+0x5c8] ;  /* 0x0005c80001397983 */ /* 0x000f220000300800 */
[----:B------:R-:W-:-:S03]  /*157e0*/  FFMA.FTZ R66, R55, R2, R66 ;  /* 0x0000000237427223 */ /* 0x000fc60000010042 */
[----:B------:R-:W4:Y:S04]  /*157f0*/  LDL.LU R55, [R1+0x5d8] ;  /* 0x0005d80001377983 */ /* 0x000f280000300800 */
[----:B------:R-:W1:Y:S01]  /*15800*/  SHFL.DOWN PT, R62, R69, 0x2, 0x1f ;  /* 0x08401f00453e7f89 */ /* 0x000e6200000e0000 */
[----:B0-----:R-:W-:Y:S01]  /*15810*/  ISETP.GT.AND P1, PT, R59, 0x1d, PT ;  /* 0x0000001d3b00780c */ /* 0x001fe20003f24270 */
[----:B------:R-:W-:Y:S01]  /*15820*/  FADD.FTZ R63, R63, R50 ;  /* 0x000000323f3f7221 */ /* 0x000fe20000010000 */
[----:B---3--:R-:W-:Y:S01]  /*15830*/  FFMA.FTZ R66, R49, R54, R66 ;  /* 0x0000003631427223 */ /* 0x008fe20000010042 */
[----:B------:R-:W-:Y:S01]  /*15840*/  FADD.FTZ R65, R65, R3 ;  /* 0x0000000341417221 */ /* 0x000fe20000010000 */
[----:B------:R-:W0:Y:S01]  /*15850*/  SHFL.DOWN PT, R61, R68, 0x2, 0x1f ;  /* 0x08401f00443d7f89 */ /* 0x000e2200000e0000 */
[----:B------:R-:W-:-:S03]  /*15860*/  FADD.FTZ R63, R63, R58 ;  /* 0x0000003a3f3f7221 */ /* 0x000fc60000010000 */
[----:B------:R-:W3:Y:S01]  /*15870*/  LDL.LU R58, [R1+0x5bc] ;  /* 0x0005bc00013a7983 */ /* 0x000ee20000300800 */
[----:B--2---:R-:W-:-:S03]  /*15880*/  FFMA.FTZ R66, R47, R56, R66 ;  /* 0x000000382f427223 */ /* 0x004fc60000010042 */
[----:B------:R-:W2:Y:S01]  /*15890*/  LDL.LU R47, [R1+0x5a8] ;  /* 0x0005a800012f7983 */ /* 0x000ea20000300800 */
[----:B------:R-:W-:-:S03]  /*158a0*/  FADD.FTZ R65, R65, R60 ;  /* 0x0000003c41417221 */ /* 0x000fc60000010000 */
[----:B------:R-:W3:Y:S04]  /*158b0*/  LDL.LU R60, [R1+0x598] ;  /* 0x00059800013c7983 */ /* 0x000ee80000300800 */
[----:B------:R-:W3:Y:S01]  /*158c0*/  LDL.LU R15, [R1+0x7fc] ;  /* 0x0007fc00010f7983 */ /* 0x000ee20000300800 */
[----:B-1----:R-:W-:-:S03]  /*158d0*/  @!P1 FADD.FTZ R69, R69, R62 ;  /* 0x0000003e45459221 */ /* 0x002fc60000010000 */
[----:B------:R-:W3:Y:S04]  /*158e0*/  LDL.LU R49, [R1+0x59c] ;  /* 0x00059c0001317983 */ /* 0x000ee80000300800 */
[----:B------:R-:W2:Y:S01]  /*158f0*/  LDL.LU R62, [R1+0x5b8] ;  /* 0x0005b800013e7983 */ /* 0x000ea20000300800 */
[----:B------:R-:W-:-:S03]  /*15900*/  FADD.FTZ R63, R63, R2 ;  /* 0x000000023f3f7221 */ /* 0x000fc60000010000 */
[----:B------:R-:W3:Y:S01]  /*15910*/  LDL.LU R12, [R1+0x7ec] ;  /* 0x0007ec00010c7983 */ /* 0x000ee20000300800 */
[----:B------:R-:W-:-:S03]  /*15920*/  FADD.FTZ R63, R63, R54 ;  /* 0x000000363f3f7221 */ /* 0x000fc60000010000 */
[----:B------:R-:W3:Y:S04]  /*15930*/  LDL.LU R54, [R1+0x588] ;  /* 0x0005880001367983 */ /* 0x000ee80000300800 */
[----:B------:R1:W5:Y:S04]  /*15940*/  LDL.LU R64, [R1+0x7e4] ;  /* 0x0007e40001407983 */ /* 0x0003680000300800 */
[----:B------:R1:W5:Y:S04]  /*15950*/  LDL.LU R53, [R1+0x7e0] ;  /* 0x0007e00001357983 */ /* 0x0003680000300800 */
[----:B------:R1:W5:Y:S01]  /*15960*/  LDL.LU R51, [R1+0x7d8] ;  /* 0x0007d80001337983 */ /* 0x0003620000300800 */
[----:B----4-:R-:W-:Y:S01]  /*15970*/  FFMA.FTZ R67, R48, R55, R67 ;  /* 0x0000003730437223 */ /* 0x010fe20000010043 */
[----:B------:R-:W-:-:S02]  /*15980*/  FADD.FTZ R65, R65, R55 ;  /* 0x0000003741417221 */ /* 0x000fc40000010000 */
[----:B------:R-:W4:Y:S01]  /*15990*/  LDL.LU R48, [R1+0x5ac] ;  /* 0x0005ac0001307983 */ /* 0x000f220000300800 */
[----:B------:R-:W-:-:S03]  /*159a0*/  FFMA.FTZ R67, R46, R57, R67 ;  /* 0x000000392e437223 */ /* 0x000fc60000010043 */
[----:B------:R-:W4:Y:S01]  /*159b0*/  LDL.LU R46, [R1+0x5cc] ;  /* 0x0005cc00012e7983 */ /* 0x000f220000300800 */
[----:B------:R-:W-:-:S03]  /*159c0*/  FADD.FTZ R63, R63, R56 ;  /* 0x000000383f3f7221 */ /* 0x000fc60000010000 */
[----:B------:R-:W4:Y:S01]  /*159d0*/  LDL.LU R55, [R1+0x58c] ;  /* 0x00058c0001377983 */ /* 0x000f220000300800 */
[----:B------:R-:W-:-:S03]  /*159e0*/  FADD.FTZ R65, R65, R57 ;  /* 0x0000003941417221 */ /* 0x000fc60000010000 */
[----:B------:R-:W4:Y:S01]  /*159f0*/  LDL.LU R56, [R1+0x578] ;  /* 0x0005780001387983 */ /* 0x000f220000300800 */
[----:B0-----:R-:W-:-:S03]  /*15a00*/  @!P1 FADD.FTZ R68, R68, R61 ;  /* 0x0000003d44449221 */ /* 0x001fc60000010000 */
[----:B------:R-:W4:Y:S04]  /*15a10*/  LDL.LU R57, [R1+0x57c] ;  /* 0x00057c0001397983 */ /* 0x000f280000300800 */
[----:B------:R-:W4:Y:S04]  /*15a20*/  LDL.LU R61, [R1+0x568] ;  /* 0x00056800013d7983 */ /* 0x000f280000300800 */
[----:B------:R1:W5:Y:S04]  /*15a30*/  LDL.LU R50, [R1+0x7d4] ;  /* 0x0007d40001327983 */ /* 0x0003680000300800 */
[----:B------:R1:W5:Y:S01]  /*15a40*/  LDL.LU R3, [R1+0x7d0] ;  /* 0x0007d00001037983 */ /* 0x0003620000300800 */
[----:B--2---:R-:W-:Y:S01]  /*15a50*/  FFMA.FTZ R67, R44, R62, R67 ;  /* 0x0000003e2c437223 */ /* 0x004fe20000010043 */
[----:B------:R-:W-:-:S02]  /*15a60*/  FADD.FTZ R65, R65, R62 ;  /* 0x0000003e41417221 */ /* 0x000fc40000010000 */
[----:B------:R1:W5:Y:S01]  /*15a70*/  LDL.LU R2, [R1+0x7cc] ;  /* 0x0007cc0001027983 */ /* 0x0003620000300800 */
[----:B------:R-:W-:Y:S01]  /*15a80*/  FFMA.FTZ R67, R42, R47, R67 ;  /* 0x0000002f2a437223 */ /* 0x000fe20000010043 */
[----:B------:R-:W-:Y:S02]  /*15a90*/  FADD.FTZ R65, R65, R47 ;  /* 0x0000002f41417221 */ /* 0x000fe40000010000 */
[----:B------:R-:W2:Y:S04]  /*15aa0*/  LDL.LU R62, [R1+0x518] ;  /* 0x00051800013e7983 */ /* 0x000ea80000300800 */
[----:B------:R-:W2:Y:S01]  /*15ab0*/  LDL.LU R47, [R1+0x558] ;  /* 0x00055800012f7983 */ /* 0x000ea20000300800 */
[----:B---3--:R-:W-:Y:S01]  /*15ac0*/  FFMA.FTZ R67, R40, R60, R67 ;  /* 0x0000003c28437223 */ /* 0x008fe20000010043 */
[----:B------:R-:W-:-:S02]  /*15ad0*/  FADD.FTZ R65, R65, R60 ;  /* 0x0000003c41417221 */ /* 0x000fc40000010000 */
[----:B------:R-:W3:Y:S01]  /*15ae0*/  LDL.LU R60, [R1+0x548] ;  /* 0x00054800013c7983 */ /* 0x000ee20000300800 */
[----:B------:R-:W-:Y:S01]  /*15af0*/  FFMA.FTZ R67, R38, R54, R67 ;  /* 0x0000003626437223 */ /* 0x000fe20000010043 */
[----:B------:R-:W-:Y:S02]  /*15b00*/  FADD.FTZ R65, R65, R54 ;  /* 0x0000003641417221 */ /* 0x000fe40000010000 */
[----:B------:R-:W3:Y:S01]  /*15b10*/  LDL.LU R54, [R1+0x538] ;  /* 0x0005380001367983 */ /* 0x000ee20000300800 */
[----:B----4-:R-:W-:Y:S01]  /*15b20*/  FFMA.FTZ R66, R45, R46, R66 ;  /* 0x0000002e2d427223 */ /* 0x010fe20000010042 */
[----:B------:R-:W-:-:S03]  /*15b30*/  FADD.FTZ R63, R63, R46 ;  /* 0x0000002e3f3f7221 */ /* 0x000fc60000010000 */
[----:B------:R-:W-:Y:S01]  /*15b40*/  FFMA.FTZ R66, R43, R58, R66 ;  /* 0x0000003a2b427223 */ /* 0x000fe20000010042 */
[----:B------:R-:W-:Y:S02]  /*15b50*/  FADD.FTZ R63, R63, R58 ;  /* 0x0000003a3f3f7221 */ /* 0x000fe40000010000 */
[----:B------:R-:W4:Y:S01]  /*15b60*/  LDL.LU R58, [R1+0x56c] ;  /* 0x00056c00013a7983 */ /* 0x000f220000300800 */
[----:B------:R-:W-:Y:S01]  /*15b70*/  FFMA.FTZ R66, R41, R48, R66 ;  /* 0x0000003029427223 */ /* 0x000fe20000010042 */
[----:B------:R-:W-:Y:S01]  /*15b80*/  FADD.FTZ R63, R63, R48 ;  /* 0x000000303f3f7221 */ /* 0x000fe20000010000 */
[----:B------:R-:W-:Y:S01]  /*15b90*/  FFMA.FTZ R67, R36, R56, R67 ;  /* 0x0000003824437223 */ /* 0x000fe20000010043 */
[----:B------:R-:W4:Y:S01]  /*15ba0*/  LDL.LU R48, [R1+0x55c] ;  /* 0x00055c0001307983 */ /* 0x000f220000300800 */
[----:B------:R-:W-:Y:S01]  /*15bb0*/  FFMA.FTZ R66, R39, R49, R66 ;  /* 0x0000003127427223 */ /* 0x000fe20000010042 */
[----:B------:R-:W-:Y:S01]  /*15bc0*/  FADD.FTZ R63, R63, R49 ;  /* 0x000000313f3f7221 */ /* 0x000fe20000010000 */
[----:B------:R-:W-:Y:S01]  /*15bd0*/  FADD.FTZ R65, R65, R56 ;  /* 0x0000003841417221 */ /* 0x000fe20000010000 */
[----:B------:R-:W4:Y:S01]  /*15be0*/  LDL.LU R49, [R1+0x54c] ;  /* 0x00054c0001317983 */ /* 0x000f220000300800 */
[----:B------:R-:W-:Y:S01]  /*15bf0*/  FFMA.FTZ R66, R37, R55, R66 ;  /* 0x0000003725427223 */ /* 0x000fe20000010042 */
[----:B------:R-:W-:Y:S01]  /*15c00*/  FADD.FTZ R63, R63, R55 ;  /* 0x000000373f3f7221 */ /* 0x000fe20000010000 */
[----:B------:R-:W-:Y:S01]  /*15c10*/  ISETP.GT.AND P1, PT, R59, 0x1b, PT ;  /* 0x0000001b3b00780c */ /* 0x000fe20003f24270 */
[----:B------:R-:W4:Y:S01]  /*15c20*/  LDL.LU R55, [R1+0x53c] ;  /* 0x00053c0001377983 */ /* 0x000f220000300800 */
[----:B------:R-:W-:Y:S01]  /*15c30*/  FFMA.FTZ R66, R35, R57, R66 ;  /* 0x0000003923427223 */ /* 0x000fe20000010042 */
[----:B------:R-:W-:Y:S01]  /*15c40*/  FADD.FTZ R63, R63, R57 ;  /* 0x000000393f3f7221 */ /* 0x000fe20000010000 */
[----:B------:R-:W0:Y:S01]  /*15c50*/  S2UR UR8, SR_CgaCtaId ;  /* 0x00000000000879c3 */ /* 0x000e220000008800 */
[----:B------:R-:W4:Y:S01]  /*15c60*/  LDL.LU R57, [R1+0x52c] ;  /* 0x00052c0001397983 */ /* 0x000f220000300800 */
[----:B------:R-:W-:Y:S01]  /*15c70*/  FFMA.FTZ R67, R34, R61, R67 ;  /* 0x0000003d22437223 */ /* 0x000fe20000010043 */
[----:B------:R-:W-:-:S02]  /*15c80*/  FADD.FTZ R65, R65, R61 ;  /* 0x0000003d41417221 */ /* 0x000fc40000010000 */
[----:B------:R-:W4:Y:S01]  /*15c90*/  LDL.LU R56, [R1+0x528] ;  /* 0x0005280001387983 */ /* 0x000f220000300800 */
[----:B------:R-:W-:Y:S02]  /*15ca0*/  UMOV UR7, 0x400 ;  /* 0x0000040000077882 */ /* 0x000fe40000000000 */
[----:B------:R-:W0:Y:S01]  /*15cb0*/  LDC.64 R40, c[0x0][0x268] ;  /* 0x00009a00ff287b82 */ /* 0x000e220000000a00 */
[----:B------:R-:W4:Y:S01]  /*15cc0*/  LDL.LU R61, [R1+0x504] ;  /* 0x00050400013d7983 */ /* 0x000f220000300800 */
[----:B--2---:R-:W-:Y:S01]  /*15cd0*/  FFMA.FTZ R67, R32, R47, R67 ;  /* 0x0000002f20437223 */ /* 0x004fe20000010043 */
[----:B------:R-:W-:Y:S02]  /*15ce0*/  FADD.FTZ R65, R65, R47 ;  /* 0x0000002f41417221 */ /* 0x000fe40000010000 */
        /* <DEDUP_REMOVED lines=8> */
[----:B------:R-:W-:Y:S02]  /*15d70*/  FADD.FTZ R63, R63, R58 ;  /* 0x0000003a3f3f7221 */ /* 0x000fe40000010000 */
[----:B------:R-:W4:Y:S01]  /*15d80*/  LDL.LU R58, [R1+0x51c] ;  /* 0x00051c00013a7983 */ /* 0x000f220000300800 */
[----:B------:R-:W-:Y:S01]  /*15d90*/  FFMA.FTZ R66, R31, R48, R66 ;  /* 0x000000301f427223 */ /* 0x000fe20000010042 */
[----:B------:R-:W-:-:S02]  /*15da0*/  FADD.FTZ R63, R63, R48 ;  /* 0x000000303f3f7221 */ /* 0x000fc40000010000 */
[----:B------:R-:W3:Y:S01]  /*15db0*/  LDL.LU R48, [R1+0x490] ;  /* 0x0004900001307983 */ /* 0x000ee20000300800 */
[----:B------:R-:W-:Y:S01]  /*15dc0*/  FFMA.FTZ R66, R29, R49, R66 ;  /* 0x000000311d427223 */ /* 0x000fe20000010042 */
[----:B------:R-:W-:Y:S02]  /*15dd0*/  FADD.FTZ R63, R63, R49 ;  /* 0x000000313f3f7221 */ /* 0x000fe40000010000 */
[----:B------:R-:W3:Y:S01]  /*15de0*/  LDL.LU R49, [R1+0x48c] ;  /* 0x00048c0001317983 */ /* 0x000ee20000300800 */
[----:B------:R-:W-:Y:S01]  /*15df0*/  FFMA.FTZ R66, R27, R55, R66 ;  /* 0x000000371b427223 */ /* 0x000fe20000010042 */
[----:B------:R-:W-:Y:S02]  /*15e00*/  FADD.FTZ R63, R63, R55 ;  /* 0x000000373f3f7221 */ /* 0x000fe40000010000 */
[----:B------:R-:W3:Y:S01]  /*15e10*/  LDL.LU R55, [R1+0x484] ;  /* 0x0004840001377983 */ /* 0x000ee20000300800 */
[----:B------:R-:W-:Y:S01]  /*15e20*/  FFMA.FTZ R66, R25, R57, R66 ;  /* 0x0000003919427223 */ /* 0x000fe20000010042 */
[----:B------:R-:W-:-:S02]  /*15e30*/  FADD.FTZ R63, R63, R57 ;  /* 0x000000393f3f7221 */ /* 0x000fc40000010000 */
[----:B------:R-:W3:Y:S01]  /*15e40*/  LDL.LU R57, [R1+0x488] ;  /* 0x0004880001397983 */ /* 0x000ee20000300800 */
[----:B------:R-:W-:Y:S01]  /*15e50*/  FFMA.FTZ R67, R26, R56, R67 ;  /* 0x000000381a437223 */ /* 0x000fe20000010043 */
[----:B------:R-:W-:Y:S02]  /*15e60*/  FADD.FTZ R65, R65, R56 ;  /* 0x0000003841417221 */ /* 0x000fe40000010000 */
[----:B------:R-:W3:Y:S04]  /*15e70*/  LDL.LU R56, [R1+0x494] ;  /* 0x0004940001387983 */ /* 0x000ee80000300800 */
[----:B------:R-:W1:Y:S04]  /*15e80*/  SHFL.DOWN PT, R45, R68, 0x4, 0x1f ;  /* 0x08801f00442d7f89 */ /* 0x000e6800000e0000 */
[----:B------:R-:W0:Y:S01]  /*15e90*/  SHFL.DOWN PT, R46, R69, 0x4, 0x1f ;  /* 0x08801f00452e7f89 */ /* 0x000e2200000e0000 */
[----:B-1----:R-:W-:Y:S01]  /*15ea0*/  @!P1 FADD.FTZ R68, R68, R45 ;  /* 0x0000002d44449221 */ /* 0x002fe20000010000 */
[----:B0-----:R-:W-:Y:S01]  /*15eb0*/  @!P1 FADD.FTZ R69, R69, R46 ;  /* 0x0000002e45459221 */ /* 0x001fe20000010000 */
[----:B----4-:R-:W-:Y:S01]  /*15ec0*/  FFMA.FTZ R66, R23, R58, R66 ;  /* 0x0000003a17427223 */ /* 0x010fe20000010042 */
[----:B------:R-:W-:-:S02]  /*15ed0*/  FADD.FTZ R63, R63, R58 ;  /* 0x0000003a3f3f7221 */ /* 0x000fc40000010000 */
[----:B------:R-:W4:Y:S01]  /*15ee0*/  LDL.LU R58, [R1+0x480] ;  /* 0x00048000013a7983 */ /* 0x000f220000300800 */
[----:B--2---:R-:W-:Y:S01]  /*15ef0*/  FFMA.FTZ R66, R21, R47, R66 ;  /* 0x0000002f15427223 */ /* 0x004fe20000010042 */
[----:B------:R-:W-:-:S03]  /*15f00*/  FADD.FTZ R63, R63, R47 ;  /* 0x0000002f3f3f7221 */ /* 0x000fc60000010000 */
[----:B---3--:R-:W-:Y:S01]  /*15f10*/  FFMA.FTZ R66, R19, R60, R66 ;  /* 0x0000003c13427223 */ /* 0x008fe20000010042 */
[----:B------:R-:W-:Y:S02]  /*15f20*/  FADD.FTZ R63, R63, R60 ;  /* 0x0000003c3f3f7221 */ /* 0x000fe40000010000 */
[----:B------:R-:W2:Y:S01]  /*15f30*/  LDL R60, [R1+0x7c0] ;  /* 0x0007c000013c7983 */ /* 0x000ea20000100800 */
[----:B------:R-:W-:-:S03]  /*15f40*/  FFMA.FTZ R66, R17, R54, R66 ;  /* 0x0000003611427223 */ /* 0x000fc60000010042 */
[----:B------:R-:W3:Y:S04]  /*15f50*/  LDL R17, [R1+0x7c8] ;  /* 0x0007c80001117983 */ /* 0x000ee80000100800 */
[----:B------:R-:W0:Y:S04]  /*15f60*/  SHFL.DOWN PT, R33, R68, 0x8, 0x1f ;  /* 0x09001f0044217f89 */ /* 0x000e2800000e0000 */
[----:B------:R-:W1:Y:S01]  /*15f70*/  SHFL.DOWN PT, R34, R69, 0x8, 0x1f ;  /* 0x09001f0045227f89 */ /* 0x000e6200000e0000 */
[----:B------:R-:W-:Y:S01]  /*15f80*/  ISETP.GT.AND P1, PT, R59, 0x17, PT ;  /* 0x000000173b00780c */ /* 0x000fe20003f24270 */
[----:B------:R-:W-:-:S04]  /*15f90*/  FFMA.FTZ R67, R24, R62, R67 ;  /* 0x0000003e18437223 */ /* 0x000fc80000010043 */
[----:B------:R-:W-:Y:S01]  /*15fa0*/  FFMA.FTZ R67, R22, R61, R67 ;  /* 0x0000003d16437223 */ /* 0x000fe20000010043 */
[----:B------:R-:W-:-:S07]  /*15fb0*/  FADD.FTZ R65, R65, R62 ;  /* 0x0000003e41417221 */ /* 0x000fce0000010000 */
[----:B0-----:R-:W-:Y:S01]  /*15fc0*/  @!P1 FADD.FTZ R68, R68, R33 ;  /* 0x0000002144449221 */ /* 0x001fe20000010000 */
[----:B-1----:R-:W-:-:S04]  /*15fd0*/  @!P1 FADD.FTZ R69, R69, R34 ;  /* 0x0000002245459221 */ /* 0x002fc80000010000 */
[----:B------:R-:W0:Y:S04]  /*15fe0*/  SHFL.DOWN PT, R21, R68, 0x10, 0x1f ;  /* 0x0a001f0044157f89 */ /* 0x000e2800000e0000 */
[----:B------:R-:W1:Y:S01]  /*15ff0*/  SHFL.DOWN PT, R22, R69, 0x10, 0x1f ;  /* 0x0a001f0045167f89 */ /* 0x000e6200000e0000 */
[----:B------:R-:W-:Y:S01]  /*16000*/  FADD.FTZ R65, R65, R61 ;  /* 0x0000003d41417221 */ /* 0x000fe20000010000 */
[----:B------:R-:W-:Y:S01]  /*16010*/  FFMA.FTZ R67, R20, R48, R67 ;  /* 0x0000003014437223 */ /* 0x000fe20000010043 */
[----:B------:R-:W-:Y:S02]  /*16020*/  ISETP.GT.AND P1, PT, R59, 0xf, PT ;  /* 0x0000000f3b00780c */ /* 0x000fe40003f24270 */
[----:B------:R-:W-:Y:S01]  /*16030*/  FADD.FTZ R65, R65, R48 ;  /* 0x0000003041417221 */ /* 0x000fe20000010000 */
[----:B------:R-:W-:Y:S01]  /*16040*/  FFMA.FTZ R67, R18, R49, R67 ;  /* 0x0000003112437223 */ /* 0x000fe20000010043 */
[----:B------:R-:W-:-:S02]  /*16050*/  FADD.FTZ R63, R63, R54 ;  /* 0x000000363f3f7221 */ /* 0x000fc40000010000 */
[----:B------:R-:W-:Y:S01]  /*16060*/  FADD.FTZ R65, R65, R49 ;  /* 0x0000003141417221 */ /* 0x000fe20000010000 */
[----:B------:R-:W-:Y:S01]  /*16070*/  FFMA.FTZ R67, R16, R55, R67 ;  /* 0x0000003710437223 */ /* 0x000fe20000010043 */
[----:B------:R-:W-:Y:S01]  /*16080*/  FFMA.FTZ R66, R15, R56, R66 ;  /* 0x000000380f427223 */ /* 0x000fe20000010042 */
[----:B------:R-:W-:Y:S01]  /*16090*/  FADD.FTZ R63, R63, R56 ;  /* 0x000000383f3f7221 */ /* 0x000fe20000010000 */
[----:B------:R-:W-:Y:S01]  /*160a0*/  FADD.FTZ R65, R65, R55 ;  /* 0x0000003741417221 */ /* 0x000fe20000010000 */
[----:B------:R-:W-:Y:S01]  /*160b0*/  FFMA.FTZ R67, R14, R6, R67 ;  /* 0x000000060e437223 */ /* 0x000fe20000010043 */
[----:B------:R-:W-:Y:S01]  /*160c0*/  UIADD3 UR6, UR7, 0x90, URZ ;  /* 0x0000009007067890 */ /* 0x000fe2000fffe03f */
[----:B------:R-:W-:Y:S01]  /*160d0*/  FFMA.FTZ R66, R13, R57, R66 ;  /* 0x000000390d427223 */ /* 0x000fe20000010042 */
[----:B------:R-:W-:Y:S01]  /*160e0*/  FADD.FTZ R6, R65, R6 ;  /* 0x0000000641067221 */ /* 0x000fe20000010000 */
[----:B------:R-:W-:Y:S01]  /*160f0*/  FADD.FTZ R63, R63, R57 ;  /* 0x000000393f3f7221 */ /* 0x000fe20000010000 */
[----:B0-----:R-:W-:Y:S01]  /*16100*/  @!P1 FADD.FTZ R68, R68, R21 ;  /* 0x0000001544449221 */ /* 0x001fe20000010000 */
[----:B------:R-:W-:Y:S01]  /*16110*/  FFMA.FTZ R67, R12, R7, R67 ;  /* 0x000000070c437223 */ /* 0x000fe20000010043 */
[----:B------:R-:W-:Y:S01]  /*16120*/  ULEA UR6, UR8, UR6, 0x18 ;  /* 0x0000000608067291 */ /* 0x000fe2000f8ec03f */
[----:B-1----:R-:W-:Y:S01]  /*16130*/  @!P1 FADD.FTZ R69, R69, R22 ;  /* 0x0000001645459221 */ /* 0x002fe20000010000 */
[----:B------:R-:W-:Y:S01]  /*16140*/  ISETP.NE.AND P1, PT, R59, RZ, PT ;  /* 0x000000ff3b00720c */ /* 0x000fe20003f25270 */
[----:B------:R-:W-:Y:S01]  /*16150*/  FADD.FTZ R7, R6, R7 ;  /* 0x0000000706077221 */ /* 0x000fe20000010000 */
[----:B------:R-:W-:-:S03]  /*16160*/  FFMA.FTZ R12, R10, R8, R67 ;  /* 0x000000080a0c7223 */ /* 0x000fc60000010043 */
[----:B------:R-:W-:Y:S01]  /*16170*/  FADD.FTZ R14, R7, R8 ;  /* 0x00000008070e7221 */ /* 0x000fe20000010000 */
[----:B------:R-:W-:Y:S01]  /*16180*/  BSSY B0, `(.L_x_2746) ;  /* 0x0000030000007945 */ /* 0x000fe20003800000 */
[----:B----4-:R-:W-:Y:S01]  /*16190*/  FFMA.FTZ R11, R11, R58, R66 ;  /* 0x0000003a0b0b7223 */ /* 0x010fe20000010042 */
[----:B------:R-:W-:-:S03]  /*161a0*/  FADD.FTZ R6, R63, R58 ;  /* 0x0000003a3f067221 */ /* 0x000fc60000010000 */
[----:B------:R-:W-:Y:S01]  /*161b0*/  FFMA.FTZ R13, R0, R9, R11 ;  /* 0x00000009000d7223 */ /* 0x000fe2000001000b */
[----:B--2---:R-:W-:Y:S01]  /*161c0*/  ISETP.NE.AND P2, PT, R60, RZ, PT ;  /* 0x000000ff3c00720c */ /* 0x004fe20003f45270 */
[----:B------:R-:W-:Y:S01]  /*161d0*/  FADD.FTZ R15, R6, R9 ;  /* 0x00000009060f7221 */ /* 0x000fe20000010000 */
[----:B------:R-:W-:Y:S02]  /*161e0*/  LEA R0, R60, UR6, 0x4 ;  /* 0x000000063c007c11 */ /* 0x000fe4000f8e20ff */
[----:B------:R-:W-:-:S03]  /*161f0*/  MOV R6, UR9 ;  /* 0x0000000900067c02 */ /* 0x000fc60008000f00 */
        /* <DEDUP_REMOVED lines=8> */
[----:B------:R-:W2:Y:S04]  /*16280*/  LDS.128 R8, [UR6+0x20] ;  /* 0x00002006ff087984 */ /* 0x000ea80008000c00 */
[----:B------:R-:W3:Y:S04]  /*16290*/  LDS.128 R28, [UR6+0x30] ;  /* 0x00003006ff1c7984 */ /* 0x000ee80008000c00 */
[----:B------:R-:W4:Y:S04]  /*162a0*/  LDS.128 R24, [UR6+0x40] ;  /* 0x00004006ff187984 */ /* 0x000f280008000c00 */
[----:B------:R-:W4:Y:S04]  /*162b0*/  LDS.128 R20, [UR6+0x50] ;  /* 0x00005006ff147984 */ /* 0x000f280008000c00 */
[----:B0-----:R-:W0:Y:S01]  /*162c0*/  LDS.128 R16, [UR6+0x60] ;  /* 0x00006006ff107984 */ /* 0x001e220008000c00 */
[----:B-1----:R-:W-:Y:S01]  /*162d0*/  FADD.FTZ R7, R68, R32 ;  /* 0x0000002044077221 */ /* 0x002fe20000010000 */
[----:B------:R-:W-:-:S02]  /*162e0*/  FADD.FTZ R36, R69, R33 ;  /* 0x0000002145247221 */ /* 0x000fc40000010000 */
        /* <DEDUP_REMOVED lines=25> */
.L_x_2747:
[----:B------:R-:W-:Y:S05]  /*16480*/  BSYNC B0 ;  /* 0x0000000000007941 */ /* 0x000fea0003800000 */
.L_x_2746:
[----:B------:R-:W-:Y:S06]  /*16490*/  BAR.SYNC.DEFER_BLOCKING 0x0 ;  /* 0x0000000000007b1d */ /* 0x000fec0000010000 */
[----:B------:R-:W-:Y:S04]  /*164a0*/  BSSY B0, `(.L_x_2748) ;  /* 0x0000025000007945 */ /* 0x000fe80003800000 */
[----:B------:R-:W-:Y:S05]  /*164b0*/  @P3 BRA `(.L_x_2749) ;  /* 0x00000000008c3947 */ /* 0x000fea0003800000 */
[----:B------:R-:W1:Y:S04]  /*164c0*/  LDS.128 R32, [R0+0x380] ;  /* 0x0003800000207984 */ /* 0x000e680000000c00 */
[----:B------:R-:W2:Y:S04]  /*164d0*/  LDS.128 R28, [R0+0x700] ;  /* 0x00070000001c7984 */ /* 0x000ea80000000c00 */
[----:B------:R-:W3:Y:S04]  /*164e0*/  LDS.128 R24, [R0+0xa80] ;  /* 0x000a800000187984 */ /* 0x000ee80000000c00 */
[----:B------:R-:W4:Y:S04]  /*164f0*/  LDS.128 R20, [R0+0xe00] ;  /* 0x000e000000147984 */ /* 0x000f280000000c00 */
[----:B0-----:R-:W0:Y:S04]  /*16500*/  LDS.128 R16, [R0+0x1180] ;  /* 0x0011800000107984 */ /* 0x001e280000000c00 */
[----:B------:R-:W0:Y:S04]  /*16510*/  LDS.128 R8, [R0+0x1500] ;  /* 0x0015000000087984 */ /* 0x000e280000000c00 */
        /* <DEDUP_REMOVED lines=29> */
.L_x_2749:
[----:B------:R-:W-:Y:S05]  /*166f0*/  BSYNC B0 ;  /* 0x0000000000007941 */ /* 0x000fea0003800000 */
.L_x_2748:
        /* <DEDUP_REMOVED lines=8> */
[----:B0-----:R-:W-:-:S02]  /*16780*/  LEA R17, R9, R9, 0x1 ;  /* 0x0000000909117211 */ /* 0x001fc400078e08ff */
        /* <DEDUP_REMOVED lines=20> */
.L_x_2751:
[----:B------:R-:W-:Y:S05]  /*168d0*/  BSYNC B0 ;  /* 0x0000000000007941 */ /* 0x000fea0003800000 */
.L_x_2750:
[----:B------:R-:W-:-:S06]  /*168e0*/  UISETP.GE.U32.AND UP0, UPT, UR7, 0x2, UPT ;  /* 0x000000020700788c */ /* 0x000fcc000bf06070 */
[----:B------:R-:W-:-:S13]  /*168f0*/  PLOP3.LUT P1, PT, PT, PT, UP0, 0x80, 0x0 ;  /* 0x000000000000781c */ /* 0x000fda0003f2f008 */
[----:B------:R-:W-:Y:S05]  /*16900*/  @!P1 BRA `(.L_x_2752) ;  /* 0x0000001000b49947 */ /* 0x000fea0003800000 */
[----:B--2---:R-:W0:Y:S01]  /*16910*/  LDC R8, c[0x0][0x10] ;  /* 0x00000400ff087b82 */ /* 0x004e220000000800 */
        /* <DEDUP_REMOVED lines=36> */
.L_x_2755:
[----:B------:R-:W2:Y:S04]  /*16b60*/  LDG.E.STRONG.GPU R0, desc[UR10][R12.64] ;  /* 0x0000000a0c007981 */ /* 0x000ea8000c1ef900 */
[----:B--2---:R-:W-:Y:S04]  /*16b70*/  CCTL.IVALL ;  /* 0x00000000ff00798f */ /* 0x004fe80002000000 */
[----:B------:R0:W-:Y:S01]  /*16b80*/  STL [R1], R0 ;  /* 0x0000000001007387 */ /* 0x0001e20000100800 */
[----:B------:R-:W-:-:S13]  /*16b90*/  ISETP.NE.AND P1, PT, R0, UR6, PT ;  /* 0x0000000600007c0c */ /* 0x000fda000bf25270 */
[----:B0-----:R-:W-:Y:S05]  /*16ba0*/  @P1 BRA `(.L_x_2755) ;  /* 0xfffffffc00ec1947 */ /* 0x001fea000383ffff */
.L_x_2754:
[----:B------:R-:W-:Y:S05]  /*16bb0*/  BSYNC B0 ;  /* 0x0000000000007941 */ /* 0x000fea0003800000 */
.L_x_2753:
        /* <DEDUP_REMOVED lines=18> */
.L_x_2759:
        /* <DEDUP_REMOVED lines=115> */
.L_x_2758:
        /* <DEDUP_REMOVED lines=61> */
.L_x_2760:
[----:B------:R-:W-:-:S13]  /*177e0*/  ISETP.NE.OR P1, PT, R0, RZ, P1 ;  /* 0x000000ff0000720c */ /* 0x000fda0000f25670 */
[----:B------:R-:W-:Y:S05]  /*177f0*/  @!P1 BRA `(.L_x_2756) ;  /* 0x00000000007c9947 */ /* 0x000fea0003800000 */
.L_x_2757:
        /* <DEDUP_REMOVED lines=31> */
.L_x_2756:
        /* <DEDUP_REMOVED lines=11> */
.L_x_2762:
[----:B------:R-:W-:Y:S05]  /*17aa0*/  BSYNC B0 ;  /* 0x0000000000007941 */ /* 0x000fea0003800000 */
.L_x_2761:
        /* <DEDUP_REMOVED lines=19> */
.L_x_2752:
[----:B------:R-:W1:Y:S01]  /*17be0*/  S2UR UR7, SR_CgaCtaId ;  /* 0x00000000000779c3 */ /* 0x000e620000008800 */
[----:B------:R-:W-:Y:S01]  /*17bf0*/  UMOV UR6, 0x400 ;  /* 0x0000040000067882 */ /* 0x000fe20000000000 */
[----:B0-----:R-:W-:Y:S01]  /*17c00*/  HFMA2.MMA R17, -RZ, RZ, 0, 0 ;  /* 0x00000000ff117435 */ /* 0x001fe200000001ff */
[----:B------:R-:W-:Y:S01]  /*17c10*/  ISETP.NE.AND P3, PT, RZ, UR15, PT ;  /* 0x0000000fff007c0c */ /* 0x000fe2000bf65270 */
[----:B------:R-:W-:Y:S01]  /*17c20*/  ULDC.64 UR18, c[0x0][0x288] ;  /* 0x0000a20000127ab9 */ /* 0x000fe20000000a00 */
[----:B------:R-:W-:Y:S01]  /*17c30*/  ULDC.64 UR8, c[0x0][0x290] ;  /* 0x0000a40000087ab9 */ /* 0x000fe20000000a00 */
[----:B-1----:R-:W-:-:S09]  /*17c40*/  ULEA UR6, UR7, UR6, 0x18 ;  /* 0x0000000607067291 */ /* 0x002fd2000f8ec03f */
[----:B------:R-:W-:Y:S01]  /*17c50*/  @!P2 STS.64 [UR6+0x88], R68 ;  /* 0x00008844ff00a988 */ /* 0x000fe20008000a06 */
[----:B------:R-:W-:Y:S06]  /*17c60*/  BAR.SYNC.DEFER_BLOCKING 0x0 ;  /* 0x0000000000007b1d */ /* 0x000fec0000010000 */
[----:B--2---:R-:W0:Y:S01]  /*17c70*/  LDS.64 R6, [UR6+0x88] ;  /* 0x00008806ff067984 */ /* 0x004e220008000a00 */
[----:B------:R-:W-:Y:S02]  /*17c80*/  ULDC UR6, c[0x0][0x2bc] ;  /* 0x0000af0000067ab9 */ /* 0x000fe40000000800 */
[----:B0-----:R-:W-:Y:S01]  /*17c90*/  FMUL.FTZ R0, R6, UR6 ;  /* 0x0000000606007c20 */ /* 0x001fe20008410000 */
[----:B------:R-:W-:Y:S01]  /*17ca0*/  FMUL.FTZ R7, R7, UR6 ;  /* 0x0000000607077c20 */ /* 0x000fe20008410000 */
[----:B------:R-:W-:-:S06]  /*17cb0*/  ULDC.64 UR6, c[0x0][0x210] ;  /* 0x0000840000067ab9 */ /* 0x000fcc0000000a00 */
.L_x_2768:
[----:B------:R-:W-:-:S05]  /*17cc0*/  LEA R16, R17, UR14, 0x3 ;  /* 0x0000000e11107c11 */ /* 0x000fca000f8e18ff */
[----:B0-----:R-:W2:Y:S04]  /*17cd0*/  LDL.128 R12, [R16+0x10] ;  /* 0x00001000100c7983 */ /* 0x001ea80000100c00 */
[----:B-1----:R0:W3:Y:S01]  /*17ce0*/  LDL.128 R8, [R16+0x210] ;  /* 0x0002100010087983 */ /* 0x0020e20000100c00 */
[----:B------:R-:W-:Y:S01]  /*17cf0*/  BSSY B0, `(.L_x_2763) ;  /* 0x0000037000007945 */ /* 0x000fe20003800000 */
[----:B--2---:R-:W-:Y:S01]  /*17d00*/  FADD.FTZ R12, R12, -UR16 ;  /* 0x800000100c0c7e21 */ /* 0x004fe20008010000 */
[----:B------:R-:W-:Y:S01]  /*17d10*/  FADD.FTZ R13, R13, -UR16 ;  /* 0x800000100d0d7e21 */ /* 0x000fe20008010000 */
[----:B------:R-:W-:Y:S01]  /*17d20*/  FADD.FTZ R14, R14, -UR16 ;  /* 0x800000100e0e7e21 */ /* 0x000fe20008010000 */
[----:B------:R-:W-:Y:S01]  /*17d30*/  FADD.FTZ R15, R15, -UR16 ;  /* 0x800000100f0f7e21 */ /* 0x000fe20008010000 */
[----:B------:R-:W-:Y:S01]  /*17d40*/  FMUL.FTZ R23, R12, UR12 ;  /* 0x0000000c0c177c20 */ /* 0x000fe20008410000 */
[----:B------:R-:W-:Y:S01]  /*17d50*/  FMUL.FTZ R22, R13, UR12 ;  /* 0x0000000c0d167c20 */ /* 0x000fe20008410000 */
[----:B------:R-:W-:-:S02]  /*17d60*/  FMUL.FTZ R25, R14, UR12 ;  /* 0x0000000c0e197c20 */ /* 0x000fc40008410000 */
[----:B-----5:R-:W-:Y:S01]  /*17d70*/  @P3 FFMA.FTZ R6, R23, R4, R2 ;  /* 0x0000000417063223 */ /* 0x020fe20000010002 */
[----:B------:R-:W-:-:S03]  /*17d80*/  @P3 FFMA.FTZ R12, R22, R5, R3 ;  /* 0x00000005160c3223 */ /* 0x000fc60000010003 */
[----:B------:R-:W-:Y:S01]  /*17d90*/  @P3 FMUL.FTZ R13, R6, -1.4426950216293334961 ;  /* 0xbfb8aa3b060d3820 */ /* 0x000fe20000410000 */
[----:B------:R-:W-:-:S05]  /*17da0*/  @P3 FMUL.FTZ R18, R12, -1.4426950216293334961 ;  /* 0xbfb8aa3b0c123820 */ /* 0x000fca0000410000 */
[----:B------:R-:W0:Y:S08]  /*17db0*/  @P3 MUFU.EX2 R13, R13 ;  /* 0x0000000d000d3308 */ /* 0x000e300000000800 */
[----:B------:R-:W1:Y:S01]  /*17dc0*/  @P3 MUFU.EX2 R18, R18 ;  /* 0x0000001200123308 */ /* 0x000e620000000800 */
[----:B0-----:R-:W-:-:S07]  /*17dd0*/  @P3 FADD.FTZ R16, R13, 1 ;  /* 0x3f8000000d103421 */ /* 0x001fce0000010000 */
[----:B------:R-:W0:Y:S01]  /*17de0*/  @P3 MUFU.RCP R19, R16 ;  /* 0x0000001000133308 */ /* 0x000e220000001000 */
[----:B-1----:R-:W-:Y:S01]  /*17df0*/  @P3 FADD.FTZ R20, R18, 1 ;  /* 0x3f80000012143421 */ /* 0x002fe20000010000 */
[----:B------:R-:W-:-:S06]  /*17e00*/  FMUL.FTZ R18, R15, UR12 ;  /* 0x0000000c0f127c20 */ /* 0x000fcc0008410000 */
[----:B------:R-:W1:Y:S01]  /*17e10*/  @P3 MUFU.RCP R20, R20 ;  /* 0x0000001400143308 */ /* 0x000e620000001000 */
[----:B0-----:R-:W-:Y:S01]  /*17e20*/  @P3 FADD.FTZ R21, -R19, 1 ;  /* 0x3f80000013153421 */ /* 0x001fe20000010100 */
[----:B---3--:R-:W-:-:S03]  /*17e30*/  @P3 FMUL.FTZ R19, R8, R19 ;  /* 0x0000001308133220 */ /* 0x008fc60000410000 */
[----:B------:R-:W-:Y:S01]  /*17e40*/  @P3 FFMA.FTZ R6, R6, R21, 1 ;  /* 0x3f80000006063423 */ /* 0x000fe20000010015 */
[----:B------:R-:W-:-:S03]  /*17e50*/  LEA R21, R17, R64, 0x3 ;  /* 0x0000004011157211 */ /* 0x000fc600078e18ff */
[----:B------:R-:W-:Y:S01]  /*17e60*/  @P3 FMUL.FTZ R8, R19, R6 ;  /* 0x0000000613083220 */ /* 0x000fe20000410000 */
[C---:B------:R-:W-:Y:S01]  /*17e70*/  ISETP.GE.U32.AND P1, PT, R21.reuse, UR8, PT ;  /* 0x0000000815007c0c */ /* 0x040fe2000bf26070 */
[----:B-1----:R-:W-:Y:S01]  /*17e80*/  @P3 FADD.FTZ R13, -R20, 1 ;  /* 0x3f800000140d3421 */ /* 0x002fe20000010100 */
[----:B------:R-:W-:Y:S01]  /*17e90*/  SHF.R.S32.HI R16, RZ, 0x1f, R21 ;  /* 0x0000001fff107819 */ /* 0x000fe20000011415 */
[----:B------:R-:W-:Y:S01]  /*17ea0*/  FFMA.FTZ R19, R0, R23, R7 ;  /* 0x0000001700137223 */ /* 0x000fe20000010007 */
[----:B------:R-:W-:Y:S01]  /*17eb0*/  IADD3 R6, R21, 0x8, RZ ;  /* 0x0000000815067810 */ /* 0x000fe20007ffe0ff */
[----:B------:R-:W-:Y:S01]  /*17ec0*/  @P3 FFMA.FTZ R13, R12, R13, 1 ;  /* 0x3f8000000c0d3423 */ /* 0x000fe2000001000d */
[----:B------:R-:W-:Y:S01]  /*17ed0*/  ISETP.GE.OR.EX P1, PT, R16, UR9, P0, P1 ;  /* 0x0000000910007c0c */ /* 0x000fe20008726710 */
[----:B------:R-:W-:Y:S01]  /*17ee0*/  @P3 FMUL.FTZ R20, R9, R20 ;  /* 0x0000001409143220 */ /* 0x000fe20000410000 */
[----:B------:R-:W-:Y:S01]  /*17ef0*/  FFMA.FTZ R19, R8, R4, -R19 ;  /* 0x0000000408137223 */ /* 0x000fe20000010813 */
[----:B------:R-:W-:Y:S01]  /*17f00*/  ISETP.GE.U32.AND P2, PT, R6, UR8, PT ;  /* 0x0000000806007c0c */ /* 0x000fe2000bf46070 */
[--C-:B------:R-:W-:Y:S01]  /*17f10*/  FFMA.FTZ R8, R0, R22, R7.reuse ;  /* 0x0000001600087223 */ /* 0x100fe20000010007 */
[----:B------:R-:W-:Y:S01]  /*17f20*/  SHF.R.S32.HI R24, RZ, 0x1f, R6 ;  /* 0x0000001fff187819 */ /* 0x000fe20000011406 */
[----:B------:R-:W-:Y:S01]  /*17f30*/  @P3 FMUL.FTZ R9, R20, R13 ;  /* 0x0000000d14093220 */ /* 0x000fe20000410000 */
[----:B------:R-:W-:Y:S01]  /*17f40*/  MOV R13, R10 ;  /* 0x0000000a000d7202 */ /* 0x000fe20000000f00 */
[--C-:B------:R-:W-:Y:S01]  /*17f50*/  FFMA.FTZ R20, R0, R25, R7.reuse ;  /* 0x0000001900147223 */ /* 0x100fe20000010007 */
[----:B------:R-:W-:Y:S01]  /*17f60*/  ISETP.GE.OR.EX P2, PT, R24, UR9, P0, P2 ;  /* 0x0000000918007c0c */ /* 0x000fe20008746720 */
[----:B------:R-:W-:Y:S01]  /*17f70*/  FFMA.FTZ R23, R0, R18, R7 ;  /* 0x0000001200177223 */ /* 0x000fe20000010007 */
[----:B------:R-:W-:Y:S01]  /*17f80*/  MOV R12, R11 ;  /* 0x0000000b000c7202 */ /* 0x000fe20000000f00 */
[----:B------:R-:W-:Y:S01]  /*17f90*/  FFMA.FTZ R15, R9, R5, -R8 ;  /* 0x00000005090f7223 */ /* 0x000fe20000010808 */
[----:B------:R-:W-:Y:S09]  /*17fa0*/  @P1 BRA `(.L_x_2764) ;  /* 0x00000000002c1947 */ /* 0x000ff20003800000 */
        /* <DEDUP_REMOVED lines=9> */
[----:B------:R-:W-:-:S05]  /*18040*/  LEA.HI.X R11, R8, UR7, R9, 0x2, P1 ;  /* 0x00000007080b7c11 */ /* 0x000fca00088f1409 */
[----:B------:R0:W-:Y:S04]  /*18050*/  STG.E.64 desc[UR10][R10.64], R14 ;  /* 0x0000000e0a007986 */ /* 0x0001e8000c101b0a */
.L_x_2764:
[----:B------:R-:W-:Y:S05]  /*18060*/  BSYNC B0 ;  /* 0x0000000000007941 */ /* 0x000fea0003800000 */
.L_x_2763:
        /* <DEDUP_REMOVED lines=19> */
.L_x_2765:
[----:B------:R-:W-:Y:S01]  /*181a0*/  BSSY B0, `(.L_x_2766) ;  /* 0x000000f000007945 */ /* 0x000fe20003800000 */
[----:B------:R-:W-:Y:S01]  /*181b0*/  FFMA.FTZ R20, R13, R4, -R20 ;  /* 0x000000040d147223 */ /* 0x000fe20000010814 */
[----:B------:R-:W-:Y:S02]  /*181c0*/  FFMA.FTZ R21, R12, R5, -R23 ;  /* 0x000000050c157223 */ /* 0x000fe40000010817 */
[----:B------:R-:W-:Y:S05]  /*181d0*/  @P2 BRA `(.L_x_2767) ;  /* 0x00000000002c2947 */ /* 0x000fea0003800000 */
[----:B------:R-:W-:Y:S01]  /*181e0*/  MOV R8, R52 ;  /* 0x0000003400087202 */ /* 0x000fe20000000f00 */
[----:B0-----:R-:W-:Y:S01]  /*181f0*/  IMAD R11, R24, UR18, RZ ;  /* 0x00000012180b7c24 */ /* 0x001fe2000f8e02ff */
        /* <DEDUP_REMOVED lines=9> */
.L_x_2767:
[----:B------:R-:W-:Y:S05]  /*18290*/  BSYNC B0 ;  /* 0x0000000000007941 */ /* 0x000fea0003800000 */
.L_x_2766:
[----:B------:R-:W-:-:S04]  /*182a0*/  IADD3 R17, R17, 0x2, RZ ;  /* 0x0000000211117810 */ /* 0x000fc80007ffe0ff */
[----:B------:R-:W-:-:S13]  /*182b0*/  ISETP.NE.AND P1, PT, R17, 0x40, PT ;  /* 0x000000401100780c */ /* 0x000fda0003f25270 */
        /* <DEDUP_REMOVED lines=10> */
.L_x_2679:
[----:B------:R-:W2:Y:S01]  /*18360*/  LDL R8, [R1+0x7c0] ;  /* 0x0007c00001087983 */ /* 0x000ea20000100800 */
[----:B------:R-:W3:Y:S01]  /*18370*/  LDC R6, c[0x0][0xc] ;  /* 0x00000300ff067b82 */ /* 0x000ee20000000800 */
[----:B------:R-:W-:Y:S01]  /*18380*/  BSSY B0, `(.L_x_2770) ;  /* 0x0000017000007945 */ /* 0x000fe20003800000 */
[----:B------:R-:W4:Y:S06]  /*18390*/  S2R R5, SR_CTAID.Y ;  /* 0x0000000000057919 */ /* 0x000f2c0000002600 */
[----:B------:R-:W5:Y:S08]  /*183a0*/  LDC R7, c[0x0][0x10] ;  /* 0x00000400ff077b82 */ /* 0x000f700000000800 */
[----:B------:R-:W0:Y:S01]  /*183b0*/  LDC.64 R2, c[0x0][0x258] ;  /* 0x00009600ff027b82 */ /* 0x000e220000000a00 */
[----:B---3--:R-:W-:-:S02]  /*183c0*/  IADD3 R0, R6, -0x1, RZ ;  /* 0xffffffff06007810 */ /* 0x008fc40007ffe0ff */
[----:B------:R-:W-:Y:S02]  /*183d0*/  ISETP.NE.AND P1, PT, R6, 0x1, PT ;  /* 0x000000010600780c */ /* 0x000fe40003f25270 */
[----:B------:R-:W-:Y:S02]  /*183e0*/  ISETP.NE.AND P0, PT, R0, UR13, PT ;  /* 0x0000000d00007c0c */ /* 0x000fe4000bf05270 */
[C---:B-----5:R-:W-:Y:S02]  /*183f0*/  IADD3 R4, R7.reuse, -0x1, RZ ;  /* 0xffffffff07047810 */ /* 0x060fe40007ffe0ff */
[----:B------:R-:W-:Y:S02]  /*18400*/  SHF.L.U32 R0, R7, 0x1, RZ ;  /* 0x0000000107007819 */ /* 0x000fe400000006ff */
[----:B----4-:R-:W-:Y:S02]  /*18410*/  ISETP.NE.OR P0, PT, R5, R4, P0 ;  /* 0x000000040500720c */ /* 0x010fe40000705670 */
[----:B------:R-:W-:-:S05]  /*18420*/  SEL R5, R0, RZ, P1 ;  /* 0x000000ff00057207 */ /* 0x000fca0000800000 */
[----:B0-----:R-:W-:Y:S01]  /*18430*/  IMAD.WIDE.U32 R2, R5, 0x4, R2 ;  /* 0x0000000405027825 */ /* 0x001fe200078e0002 */
[----:B--2---:R-:W-:-:S13]  /*18440*/  ISETP.NE.AND P2, PT, R8, RZ, PT ;  /* 0x000000ff0800720c */ /* 0x004fda0003f45270 */
[----:B------:R-:W-:Y:S05]  /*18450*/  @P2 BRA `(.L_x_2771) ;  /* 0x0000000000242947 */ /* 0x000fea0003800000 */
[----:B------:R-:W0:Y:S01]  /*18460*/  S2R R0, SR_LANEID ;  /* 0x0000000000007919 */ /* 0x000e220000000000 */
[----:B------:R-:W-:Y:S02]  /*18470*/  VOTEU.ANY UR4, UPT, PT ;  /* 0x0000000000047886 */ /* 0x000fe400038e0100 */
[----:B------:R-:W-:Y:S02]  /*18480*/  UFLO.U32 UR5, UR4 ;  /* 0x00000004000572bd */ /* 0x000fe400080e0000 */
[----:B------:R-:W2:Y:S04]  /*18490*/  POPC R5, UR4 ;  /* 0x0000000400057d09 */ /* 0x000ea80008000000 */
[----:B0-----:R-:W-:-:S13]  /*184a0*/  ISETP.EQ.U32.AND P1, PT, R0, UR5, PT ;  /* 0x0000000500007c0c */ /* 0x001fda000bf22070 */
[----:B------:R-:W-:Y:S06]  /*184b0*/  @P1 MEMBAR.ALL.GPU ;  /* 0x0000000000001992 */ /* 0x000fec000000a000 */
[----:B------:R-:W-:-:S00]  /*184c0*/  @P1 ERRBAR ;  /* 0x00000000000019ab */ /* 0x000fc00000000000 */
[----:B------:R-:W-:Y:S06]  /*184d0*/  @P1 CGAERRBAR ;  /* 0x00000000000015ab */ /* 0x000fec0000000000 */
[----:B--2---:R0:W-:Y:S02]  /*184e0*/  @P1 REDG.E.ADD.S32.STRONG.GPU desc[UR10][R2.64], R5 ;  /* 0x000000050200198e */ /* 0x0041e4000c10e38a */
.L_x_2771:
[----:B------:R-:W-:Y:S05]  /*184f0*/  BSYNC B0 ;  /* 0x0000000000007941 */ /* 0x000fea0003800000 */
.L_x_2770:
[----:B------:R-:W-:Y:S05]  /*18500*/  @P0 EXIT ;  /* 0x000000000000094d */ /* 0x000fea0003800000 */
[----:B------:R-:W-:Y:S05]  /*18510*/  @P2 BRA `(.L_x_2772) ;  /* 0x0000000000202947 */ /* 0x000fea0003800000 */
[----:B------:R-:W-:-:S05]  /*18520*/  IMAD R0, R6, R7, RZ ;  /* 0x0000000706007224 */ /* 0x000fca00078e02ff */
[----:B------:R-:W-:-:S13]  /*18530*/  ISETP.NE.AND P0, PT, R0, -0x1, PT ;  /* 0xffffffff0000780c */ /* 0x000fda0003f05270 */
[----:B------:R-:W-:Y:S05]  /*18540*/  @!P0 BRA `(.L_x_2772) ;  /* 0x0000000000148947 */ /* 0x000fea0003800000 */
.L_x_2773:
[----:B0-----:R-:W2:Y:S04]  /*18550*/  LDG.E.STRONG.GPU R5, desc[UR10][R2.64] ;  /* 0x0000000a02057981 */ /* 0x001ea8000c1ef900 */
[----:B--2---:R-:W-:Y:S01]  /*18560*/  CCTL.IVALL ;  /* 0x00000000ff00798f */ /* 0x004fe20002000000 */
[----:B------:R-:W-:Y:S05]  /*18570*/  YIELD ;  /* 0x0000000000007946 */ /* 0x000fea0003800000 */
[----:B------:R-:W-:-:S13]  /*18580*/  ISETP.NE.AND P0, PT, R5, R0, PT ;  /* 0x000000000500720c */ /* 0x000fda0003f05270 */
[----:B------:R-:W-:Y:S05]  /*18590*/  @P0 BRA `(.L_x_2773) ;  /* 0xfffffffc00ec0947 */ /* 0x000fea000383ffff */
.L_x_2772:
[----:B------:R-:W-:Y:S05]  /*185a0*/  WARPSYNC.ALL ;  /* 0x0000000000007948 */ /* 0x000fea0003800000 */
[----:B------:R-:W2:Y:S01]  /*185b0*/  LDL R4, [R1+0x7c0] ;  /* 0x0007c00001047983 */ /* 0x000ea20000100800 */
[----:B------:R-:W3:Y:S08]  /*185c0*/  LDC.64 R22, c[0x0][0x288] ;  /* 0x0000a200ff167b82 */ /* 0x000ef00000000a00 */
[----:B------:R-:W-:Y:S01]  /*185d0*/  BAR.SYNC.DEFER_BLOCKING 0x0 ;  /* 0x0000000000007b1d */ /* 0x000fe20000010000 */
[----:B---3--:R-:W-:-:S04]  /*185e0*/  LEA.HI R0, P0, R23, R22, RZ, 0x1 ;  /* 0x0000001617007211 */ /* 0x008fc800078108ff */
        /* <DEDUP_REMOVED lines=15> */
[----:B------:R-:W2:Y:S01]  /*186e0*/  LDC.64 R16, c[0x0][0x220] ;  /* 0x00008800ff107b82 */ /* 0x000ea20000000a00 */
[----:B------:R-:W-:-:S02]  /*186f0*/  MOV R0, R4 ;  /* 0x0000000400007202 */ /* 0x000fc40000000f00 */
[----:B------:R-:W-:Y:S02]  /*18700*/  IADD3.X R5, RZ, R5, RZ, P0, !PT ;  /* 0x00000005ff057210 */ /* 0x000fe400007fe4ff */
[----:B------:R-:W-:Y:S02]  /*18710*/  SHF.L.U64.HI R31, R25, 0x2, R24 ;  /* 0x00000002191f7819 */ /* 0x000fe40000010218 */
[--C-:B------:R-:W-:Y:S02]  /*18720*/  SHF.R.S64 R27, R2, 0x1, R5.reuse ;  /* 0x00000001021b7819 */ /* 0x100fe40000001005 */
[----:B------:R-:W-:-:S04]  /*18730*/  SHF.R.S32.HI R2, RZ, 0x1, R5 ;  /* 0x00000001ff027819 */ /* 0x000fc80000011405 */
[----:B------:R-:W-:-:S07]  /*18740*/  SHF.L.U64.HI R29, R27, 0x2, R2 ;  /* 0x000000021b1d7819 */ /* 0x000fce0000010202 */
.L_x_2774:
[C---:B------:R-:W-:Y:S01]  /*18750*/  LEA R6, P0, R0.reuse, UR4, 0x2 ;  /* 0x0000000400067c11 */ /* 0x040fe2000f8010ff */
[----:B---3--:R-:W3:Y:S03]  /*18760*/  LDL.LU R26, [R1+0x7c0] ;  /* 0x0007c000011a7983 */ /* 0x008ee60000300800 */
[----:B------:R-:W-:Y:S02]  /*18770*/  LEA.HI.X R7, R0, UR5, R7, 0x2, P0 ;  /* 0x0000000500077c11 */ /* 0x000fe400080f1407 */
[-C--:B------:R-:W-:Y:S02]  /*18780*/  LEA R8, P0, R25, R6.reuse, 0x2 ;  /* 0x0000000619087211 */ /* 0x080fe400078010ff */
[-C--:B------:R-:W-:Y:S01]  /*18790*/  LEA R12, P1, R22, R6.reuse, 0x2 ;  /* 0x00000006160c7211 */ /* 0x080fe200078210ff */
[----:B------:R4:W5:Y:S01]  /*187a0*/  LDG.E R18, desc[UR10][R6.64] ;  /* 0x0000000a06127981 */ /* 0x000962000c1e1900 */
[----:B-1----:R-:W-:-:S02]  /*187b0*/  LEA R10, P2, R27, R6, 0x2 ;  /* 0x000000061b0a7211 */ /* 0x002fc400078410ff */
[----:B------:R-:W-:Y:S02]  /*187c0*/  IADD3.X R9, R7, R31, RZ, P0, !PT ;  /* 0x0000001f07097210 */ /* 0x000fe400007fe4ff */
[----:B------:R-:W-:Y:S02]  /*187d0*/  IADD3.X R13, R23, R7, RZ, P1, !PT ;  /* 0x00000007170d7210 */ /* 0x000fe40000ffe4ff */
[----:B------:R-:W-:Y:S01]  /*187e0*/  IADD3.X R11, R7, R29, RZ, P2, !PT ;  /* 0x0000001d070b7210 */ /* 0x000fe200017fe4ff */
[----:B------:R-:W5:Y:S04]  /*187f0*/  LDG.E R19, desc[UR10][R8.64] ;  /* 0x0000000a08137981 */ /* 0x000f68000c1e1900 */
[----:B------:R-:W5:Y:S04]  /*18800*/  LDG.E R20, desc[UR10][R12.64] ;  /* 0x0000000a0c147981 */ /* 0x000f68000c1e1900 */
[----:B------:R-:W5:Y:S01]  /*18810*/  LDG.E R21, desc[UR10][R10.64] ;  /* 0x0000000a0a157981 */ /* 0x000f62000c1e1900 */
[----:B---3--:R-:W-:-:S02]  /*18820*/  SHF.L.U32 R5, R26, 0x1, RZ ;  /* 0x000000011a057819 */ /* 0x008fc400000006ff */
[----:B------:R-:W-:-:S03]  /*18830*/  IADD3 R0, R26, 0x1c0, RZ ;  /* 0x000001c01a007810 */ /* 0x000fc60007ffe0ff */
[----:B0-----:R-:W-:-:S04]  /*18840*/  IMAD.WIDE R2, R5, 0x4, R14 ;  /* 0x0000000405027825 */ /* 0x001fc800078e020e */
[----:B--2---:R-:W-:Y:S01]  /*18850*/  IMAD.WIDE R4, R5, 0x4, R16 ;  /* 0x0000000405047825 */ /* 0x004fe200078e0210 */
[----:B------:R3:W-:Y:S01]  /*18860*/  STL [R1+0x7c0], R0 ;  /* 0x0007c00001007387 */ /* 0x0007e20000100800 */
[----:B------:R-:W-:Y:S02]  /*18870*/  ISETP.GT.U32.AND P0, PT, R25, R0, PT ;  /* 0x000000001900720c */ /* 0x000fe40003f04070 */
[----:B----4-:R-:W-:Y:S01]  /*18880*/  SHF.R.S32.HI R7, RZ, 0x1f, R0 ;  /* 0x0000001fff077819 */ /* 0x010fe20000011400 */
[----:B-----5:R3:W-:Y:S03]  /*18890*/  STG.E.64 desc[UR10][R2.64], R18 ;  /* 0x0000001202007986 */ /* 0x0207e6000c101b0a */
[----:B------:R-:W-:Y:S01]  /*188a0*/  ISETP.GT.AND.EX P0, PT, R24, R7, PT, P0 ;  /* 0x000000071800720c */ /* 0x000fe20003f04300 */
[----:B------:R3:W-:-:S12]  /*188b0*/  STG.E.64 desc[UR10][R4.64], R20 ;  /* 0x0000001404007986 */ /* 0x0007d8000c101b0a */
[----:B------:R-:W-:Y:S05]  /*188c0*/  @P0 BRA `(.L_x_2774) ;  /* 0xfffffffc00a00947 */ /* 0x000fea000383ffff */
[----:B------:R-:W-:Y:S05]  /*188d0*/  EXIT ;  /* 0x000000000000794d */ /* 0x000fea0003800000 */
.L_x_2775:
        /* <DEDUP_REMOVED lines=10> */
.L_x_5621:


//--------------------- .text._Z35group_norm_nhwc_bwd_one_pass_kernelI11Fp32IOBf16WLi64ELi112ELi448EEv26Group_norm_nhwc_bwd_params --------------------------
	.section	.text._Z35group_norm_nhwc_bwd_one_pass_kernelI11Fp32IOBf16WLi64ELi112ELi448EEv26Group_norm_nhwc_bwd_params,"ax",@progbits
	.align	128
        .global         _Z35group_norm_nhwc_bwd_one_pass_kernelI11Fp32IOBf16WLi64ELi112ELi448EEv26Group_norm_nhwc_bwd_params
        .type           _Z35group_norm_nhwc_bwd_one_pass_kernelI11Fp32IOBf16WLi64ELi112ELi448EEv26Group_norm_nhwc_bwd_params,@function
        .size           _Z35group_norm_nhwc_bwd_one_pass_kernelI11Fp32IOBf16WLi64ELi112ELi448EEv26Group_norm_nhwc_bwd_params,(.L_x_5622 - _Z35group_norm_nhwc_bwd_one_pass_kernelI11Fp32IOBf16WLi64ELi112ELi448EEv26Group_norm_nhwc_bwd_params)
        .other          _Z35group_norm_nhwc_bwd_one_pass_kernelI11Fp32IOBf16WLi64ELi112ELi448EEv26Group_norm_nhwc_bwd_params,@"STO_CUDA_ENTRY STV_DEFAULT"
_Z35group_norm_nhwc_bwd_one_pass_kernelI11Fp32IOBf16WLi64ELi112ELi448EEv26Group_norm_nhwc_bwd_params:
.text._Z35group_norm_nhwc_bwd_one_pass_kernelI11Fp32IOBf16WLi64ELi112ELi448EEv26Group_norm_nhwc_bwd_params:
        /* <DEDUP_REMOVED lines=46> */
.L_x_2827:
[----:B01--4-:R-:W0:Y:S01]  /*02e0*/  LDC R6, c[0x0][0x2a0] ;  /* 0x0000a800ff067b82 */ /* 0x013e220000000800 */
[C---:B------:R-:W-:Y:S01]  /*02f0*/  IADD3 R23, R58.reuse, 0x20, RZ ;  /* 0x000000203a177810 */ /* 0x040fe20007ffe0ff */
[----:B------:R-:W-:Y:S01]  /*0300*/  ULDC.64 UR18, c[0x0][0x290] ;  /* 0x0000a40000127ab9 */ /* 0x000fe20000000a00 */
[----:B------:R-:W-:Y:S01]  /*0310*/  ISETP.LE.AND P4, PT, RZ, UR9, PT ;  /* 0x00000009ff007c0c */ /* 0x000fe2000bf83270 */
[----:B------:R-:W-:Y:S01]  /*0320*/  ULDC.64 UR10, c[0x0][0x298] ;  /* 0x0000a600000a7ab9 */ /* 0x000fe20000000a00 */
[----:B------:R-:W-:Y:S02]  /*0330*/  ISETP.GE.U32.AND P0, PT, R23, UR18, PT ;  /* 0x0000001217007c0c */ /* 0x000fe4000bf06070 */
[C---:B------:R-:W-:Y:S01]  /*0340*/  IADD3 R16, R58.reuse, 0x8, RZ ;  /* 0x000000083a107810 */ /* 0x040fe20007ffe0ff */
[----:B------:R-:W1:Y:S01]  /*0350*/  @P1 LDC.64 R18, c[0x0][0x288] ;  /* 0x0000a200ff121b82 */ /* 0x000e620000000a00 */
[----:B------:R-:W-:Y:S02]  /*0360*/  IADD3 R29, R58, 0x28, RZ ;  /* 0x000000283a1d7810 */ /* 0x000fe40007ffe0ff */
[----:B------:R-:W-:-:S02]  /*0370*/  SHF.R.S32.HI R21, RZ, 0x1f, R16 ;  /* 0x0000001fff157819 */ /* 0x000fc40000011410 */
[----:B------:R-:W-:-:S03]  /*0380*/  SHF.R.S32.HI R37, RZ, 0x1f, R29 ;  /* 0x0000001fff257819 */ /* 0x000fc6000001141d */
[----:B--2---:R-:W2:Y:S01]  /*0390*/  @P1 LDC.64 R26, c[0x0][0x230] ;  /* 0x00008c00ff1a1b82 */ /* 0x004ea20000000a00 */
[----:B0-----:R-:W-:-:S04]  /*03a0*/  IABS R5, R6 ;  /* 0x0000000600057213 */ /* 0x001fc80000000000 */
[----:B------:R-:W0:Y:S08]  /*03b0*/  I2F.RP R0, R5 ;  /* 0x0000000500007306 */ /* 0x000e300000209400 */
[----:B0-----:R-:W0:Y:S02]  /*03c0*/  MUFU.RCP R0, R0 ;  /* 0x0000000000007308 */ /* 0x001e240000001000 */
[----:B0-----:R-:W-:-:S06]  /*03d0*/  IADD3 R2, R0, 0xffffffe, RZ ;  /* 0x0ffffffe00027810 */ /* 0x001fcc0007ffe0ff */
[----:B---3--:R0:W3:Y:S02]  /*03e0*/  F2I.FTZ.U32.TRUNC.NTZ R3, R2 ;  /* 0x0000000200037305 */ /* 0x0080e4000021f000 */
[----:B0-----:R-:W-:Y:S01]  /*03f0*/  HFMA2.MMA R2, -RZ, RZ, 0, 0 ;  /* 0x00000000ff027435 */ /* 0x001fe200000001ff */
[----:B---3--:R-:W-:-:S05]  /*0400*/  IADD3 R4, RZ, -R3, RZ ;  /* 0x80000003ff047210 */ /* 0x008fca0007ffe0ff */
[----:B------:R-:W-:Y:S01]  /*0410*/  IMAD R7, R4, R5, RZ ;  /* 0x0000000504077224 */ /* 0x000fe200078e02ff */
[----:B------:R-:W-:-:S03]  /*0420*/  IABS R4, UR9 ;  /* 0x0000000900047c13 */ /* 0x000fc60008000000 */
[----:B------:R-:W-:Y:S01]  /*0430*/  IMAD.HI.U32 R3, R3, R7, R2 ;  /* 0x0000000703037227 */ /* 0x000fe200078e0002 */
[----:B------:R-:W-:Y:S02]  /*0440*/  LOP3.LUT R2, R6, UR9, RZ, 0x3c, !PT ;  /* 0x0000000906027c12 */ /* 0x000fe4000f8e3cff */
[----:B------:R-:W-:Y:S02]  /*0450*/  SHF.R.S32.HI R7, RZ, 0x1f, R23 ;  /* 0x0000001fff077819 */ /* 0x000fe40000011417 */
[----:B------:R-:W-:Y:S01]  /*0460*/  ISETP.GE.AND P2, PT, R2, RZ, PT ;  /* 0x000000ff0200720c */ /* 0x000fe20003f46270 */
[----:B------:R-:W-:Y:S01]  /*0470*/  IMAD.HI.U32 R3, R3, R4, RZ ;  /* 0x0000000403037227 */ /* 0x000fe200078e00ff */
[----:B------:R-:W-:Y:S02]  /*0480*/  ISETP.GE.AND.EX P0, PT, R7, UR19, PT, P0 ;  /* 0x0000001307007c0c */ /* 0x000fe4000bf06300 */
[----:B------:R-:W-:Y:S02]  /*0490*/  SHF.R.S32.HI R2, RZ, 0x1f, R60 ;  /* 0x0000001fff027819 */ /* 0x000fe4000001143c */
[----:B------:R-:W-:-:S02]  /*04a0*/  IADD3 R0, -R3, RZ, RZ ;  /* 0x000000ff03007210 */ /* 0x000fc40007ffe1ff */
[----:B------:R-:W-:-:S03]  /*04b0*/  ISETP.GT.U32.OR P0, PT, R59, 0x1bf, P0 ;  /* 0x000001bf3b00780c */ /* 0x000fc60000704470 */
[----:B------:R-:W-:-:S05]  /*04c0*/  IMAD R0, R5, R0, R4 ;  /* 0x0000000005007224 */ /* 0x000fca00078e0204 */
[----:B------:R-:W-:-:S05]  /*04d0*/  ISETP.GT.U32.AND P3, PT, R5, R0, PT ;  /* 0x000000000500720c */ /* 0x000fca0003f64070 */
[----:B------:R-:W0:Y:S08]  /*04e0*/  @!P0 LDC.64 R12, c[0x0][0x228] ;  /* 0x00008a00ff0c8b82 */ /* 0x000e300000000a00 */
[----:B------:R-:W-:Y:S01]  /*04f0*/  @!P3 IADD3 R0, R0, -R5, RZ ;  /* 0x800000050000b210 */ /* 0x000fe20007ffe0ff */
[----:B------:R-:W3:Y:S01]  /*0500*/  @!P0 LDC.64 R8, c[0x0][0x230] ;  /* 0x00008c00ff088b82 */ /* 0x000ee20000000a00 */
[----:B------:R-:W-:-:S02]  /*0510*/  @!P3 IADD3 R3, R3, 0x1, RZ ;  /* 0x000000010303b810 */ /* 0x000fc40007ffe0ff */
[CC--:B------:R-:W-:Y:S02]  /*0520*/  ISETP.GE.U32.AND P5, PT, R0.reuse, R5.reuse, PT ;  /* 0x000000050000720c */ /* 0x0c0fe40003fa6070 */
[-C--:B------:R-:W-:Y:S02]  /*0530*/  ISETP.GT.U32.AND P6, PT, R5, R0.reuse, PT ;  /* 0x000000000500720c */ /* 0x080fe40003fc4070 */
[----:B------:R-:W-:Y:S02]  /*0540*/  IADD3 R5, R0, -R5, RZ ;  /* 0x8000000500057210 */ /* 0x000fe40007ffe0ff */
[----:B------:R-:W-:Y:S02]  /*0550*/  ISETP.NE.AND P3, PT, R6, RZ, PT ;  /* 0x000000ff0600720c */ /* 0x000fe40003f65270 */
[----:B------:R-:W-:Y:S02]  /*0560*/  SEL R0, R5, R0, !P6 ;  /* 0x0000000005007207 */ /* 0x000fe40007000000 */
[----:B------:R-:W-:Y:S01]  /*0570*/  LOP3.LUT R5, RZ, R6, RZ, 0x33, !PT ;  /* 0x00000006ff057212 */ /* 0x000fe200078e33ff */
[----:B-1----:R-:W-:Y:S01]  /*0580*/  @P1 IMAD R6, R53, R18, RZ ;  /* 0x0000001235061224 */ /* 0x002fe200078e02ff */
[----:B------:R-:W-:-:S02]  /*0590*/  @!P4 IADD3 R0, -R0, RZ, RZ ;  /* 0x000000ff0000c210 */ /* 0x000fc40007ffe1ff */
[----:B------:R-:W-:Y:S01]  /*05a0*/  @P5 IADD3 R3, R3, 0x1, RZ ;  /* 0x0000000103035810 */ /* 0x000fe20007ffe0ff */
[----:B------:R-:W-:Y:S01]  /*05b0*/  @P1 IMAD R11, R58, R19, R6 ;  /* 0x000000133a0b1224 */ /* 0x000fe200078e0206 */
[----:B------:R-:W-:Y:S02]  /*05c0*/  ISETP.GE.U32.AND P5, PT, R16, UR18, PT ;  /* 0x0000001210007c0c */ /* 0x000fe4000bfa6070 */
[----:B------:R-:W-:Y:S02]  /*05d0*/  @!P2 IADD3 R3, -R3, RZ, RZ ;  /* 0x000000ff0303a210 */ /* 0x000fe40007ffe1ff */
[----:B------:R-:W-:Y:S02]  /*05e0*/  SEL R62, R5, R0, !P3 ;  /* 0x00000000053e7207 */ /* 0x000fe40005800000 */
[----:B------:R-:W-:Y:S02]  /*05f0*/  ISETP.GE.AND.EX P5, PT, R21, UR19, PT, P5 ;  /* 0x0000001315007c0c */ /* 0x000fe4000bfa6350 */
[----:B------:R-:W-:Y:S01]  /*0600*/  SEL R3, R5, R3, !P3 ;  /* 0x0000000305037207 */ /* 0x000fe20005800000 */
[----:B------:R-:W-:Y:S01]  /*0610*/  IMAD R43, R62, 0x70, RZ ;  /* 0x000000703e2b7824 */ /* 0x000fe200078e02ff */
[----:B------:R-:W1:Y:S01]  /*0620*/  @!P0 LDC.64 R4, c[0x0][0x288] ;  /* 0x0000a200ff048b82 */ /* 0x000e620000000a00 */
[----:B------:R-:W-:-:S02]  /*0630*/  ISETP.GT.U32.OR P5, PT, R59, 0x1bf, P5 ;  /* 0x000001bf3b00780c */ /* 0x000fc40002fa4470 */
[----:B------:R-:W-:Y:S02]  /*0640*/  SHF.R.S32.HI R0, RZ, 0x1f, R3 ;  /* 0x0000001fff007819 */ /* 0x000fe40000011403 */
[----:B------:R-:W-:-:S04]  /*0650*/  IADD3 R64, P2, R60, R43, RZ ;  /* 0x0000002b3c407210 */ /* 0x000fc80007f5e0ff */
[----:B------:R-:W-:Y:S01]  /*0660*/  LEA.HI.X.SX32 R65, R43, R2, 0x1, P2 ;  /* 0x000000022b417211 */ /* 0x000fe200010f0eff */
[----:B------:R-:W-:Y:S01]  /*0670*/  IMAD R2, R0, UR10, RZ ;  /* 0x0000000a00027c24 */ /* 0x000fe2000f8e02ff */
[----:B------:R-:W-:-:S03]  /*0680*/  IADD3 R0, R58, 0x10, RZ ;  /* 0x000000103a007810 */ /* 0x000fc60007ffe0ff */
[C---:B------:R-:W-:Y:S01]  /*0690*/  IMAD R67, R3.reuse, UR11, R2 ;  /* 0x0000000b03437c24 */ /* 0x040fe2000f8e0202 */
[----:B------:R-:W4:Y:S01]  /*06a0*/  @!P5 LDC.64 R14, c[0x0][0x288] ;  /* 0x0000a200ff0edb82 */ /* 0x000f220000000a00 */
[----:B------:R-:W-:Y:S01]  /*06b0*/  IMAD.WIDE.U32 R64, R3, UR10, R64 ;  /* 0x0000000a03407c25 */ /* 0x000fe2000f8e0040 */
[----:B------:R-:W-:Y:S02]  /*06c0*/  ISETP.GE.U32.AND P4, PT, R0, UR18, PT ;  /* 0x0000001200007c0c */ /* 0x000fe4000bf86070 */
[----:B------:R-:W-:Y:S02]  /*06d0*/  IADD3 R28, R58, 0x30, RZ ;  /* 0x000000303a1c7810 */ /* 0x000fe40007ffe0ff */
[----:B------:R-:W-:Y:S02]  /*06e0*/  CS2R R32, SRZ ;  /* 0x0000000000207805 */ /* 0x000fe4000001ff00 */
[----:B------:R-:W-:Y:S01]  /*06f0*/  IADD3 R67, R65, R67, RZ ;  /* 0x0000004341437210 */ /* 0x000fe20007ffe0ff */
[----:B------:R-:W-:Y:S01]  /*0700*/  ULDC.64 UR10, c[0x0][0x248] ;  /* 0x00009200000a7ab9 */ /* 0x000fe20000000a00 */
[----:B------:R-:W0:Y:S01]  /*0710*/  @P1 LDC.64 R2, c[0x0][0x228] ;  /* 0x00008a00ff021b82 */ /* 0x000e220000000a00 */
[----:B------:R-:W-:Y:S01]  /*0720*/  @P1 MOV R66, R64 ;  /* 0x0000004000421202 */ /* 0x000fe20000000f00 */
[----:B-1----:R-:W-:Y:S01]  /*0730*/  @!P0 IMAD R10, R7, R4, RZ ;  /* 0x00000004070a8224 */ /* 0x002fe200078e02ff */
[----:B------:R-:W-:-:S02]  /*0740*/  SHF.R.S32.HI R17, RZ, 0x1f, R0 ;  /* 0x0000001fff117819 */ /* 0x000fc40000011400 */
[----:B------:R-:W-:Y:S01]  /*0750*/  @!P0 MOV R19, R67 ;  /* 0x0000004300138202 */ /* 0x000fe20000000f00 */
[----:B------:R-:W-:Y:S01]  /*0760*/  @P1 IMAD.WIDE.U32 R6, R58, R18, R66 ;  /* 0x000000123a061225 */ /* 0x000fe200078e0042 */
[----:B------:R-:W-:Y:S02]  /*0770*/  @!P0 MOV R18, R64 ;  /* 0x0000004000128202 */ /* 0x000fe40000000f00 */
[----:B------:R-:W-:Y:S01]  /*0780*/  ISETP.GE.AND.EX P4, PT, R17, UR19, PT, P4 ;  /* 0x0000001311007c0c */ /* 0x000fe2000bf86340 */
[----:B------:R-:W-:Y:S01]  /*0790*/  @!P0 IMAD R25, R23, R5, R10 ;  /* 0x0000000517198224 */ /* 0x000fe200078e020a */
[----:B------:R-:W-:Y:S01]  /*07a0*/  @P1 IADD3 R7, R7, R11, RZ ;  /* 0x0000000b07071210 */ /* 0x000fe20007ffe0ff */
[----:B------:R-:W-:Y:S01]  /*07b0*/  @!P0 IMAD.WIDE.U32 R18, R23, R4, R18 ;  /* 0x0000000417128225 */ /* 0x000fe200078e0012 */
[----:B------:R-:W1:Y:S01]  /*07c0*/  @!P5 LDC.64 R10, c[0x0][0x230] ;  /* 0x00008c00ff0adb82 */ /* 0x000e620000000a00 */
[----:B------:R-:W-:Y:S02]  /*07d0*/  ISETP.GT.U32.OR P4, PT, R59, 0x1bf, P4 ;  /* 0x000001bf3b00780c */ /* 0x000fe40002784470 */
[----:B------:R-:W-:Y:S01]  /*07e0*/  @P1 SHF.L.U32 R23, R6, 0x2, RZ ;  /* 0x0000000206171819 */ /* 0x000fe200000006ff */
[----:B----4-:R-:W-:Y:S01]  /*07f0*/  @!P5 IMAD R24, R21, R14, RZ ;  /* 0x0000000e1518d224 */ /* 0x010fe200078e02ff */
[----:B------:R-:W-:-:S02]  /*0800*/  @!P0 IADD3 R19, R19, R25, RZ ;  /* 0x0000001913138210 */ /* 0x000fc40007ffe0ff */
[----:B------:R-:W-:Y:S01]  /*0810*/  @P1 SHF.L.U64.HI R22, R6, 0x2, R7 ;  /* 0x0000000206161819 */ /* 0x000fe20000010207 */
[----:B------:R-:W4:Y:S01]  /*0820*/  @!P5 LDC.64 R4, c[0x0][0x228] ;  /* 0x00008a00ff04db82 */ /* 0x000f220000000a00 */
[----:B--2---:R-:W-:Y:S02]  /*0830*/  @P1 IADD3 R26, P3, R23, R26, RZ ;  /* 0x0000001a171a1210 */ /* 0x004fe40007f7e0ff */
[C---:B------:R-:W-:Y:S02]  /*0840*/  @!P0 SHF.L.U32 R21, R18.reuse, 0x2, RZ ;  /* 0x0000000212158819 */ /* 0x040fe400000006ff */
[----:B------:R-:W-:Y:S02]  /*0850*/  @!P0 SHF.L.U64.HI R20, R18, 0x2, R19 ;  /* 0x0000000212148819 */ /* 0x000fe40000010213 */
[----:B------:R-:W-:Y:S01]  /*0860*/  @!P5 MOV R18, R64 ;  /* 0x000000400012d202 */ /* 0x000fe20000000f00 */
[----:B------:R-:W2:Y:S01]  /*0870*/  @!P4 LDC.64 R6, c[0x0][0x288] ;  /* 0x0000a200ff06cb82 */ /* 0x000ea20000000a00 */
[----:B------:R-:W-:-:S02]  /*0880*/  @!P5 MOV R19, R67 ;  /* 0x000000430013d202 */ /* 0x000fc40000000f00 */
[----:B0-----:R-:W-:Y:S01]  /*0890*/  @P1 IADD3 R2, P6, R23, R2, RZ ;  /* 0x0000000217021210 */ /* 0x001fe20007fde0ff */
[----:B------:R-:W-:Y:S01]  /*08a0*/  @!P5 IMAD R23, R16, R15, R24 ;  /* 0x0000000f1017d224 */ /* 0x000fe200078e0218 */
[----:B------:R-:W-:Y:S01]  /*08b0*/  @P1 IADD3.X R27, R22, R27, RZ, P3, !PT ;  /* 0x0000001b161b1210 */ /* 0x000fe20001ffe4ff */
[----:B------:R-:W-:Y:S01]  /*08c0*/  @!P5 IMAD.WIDE.U32 R14, R16, R14, R18 ;  /* 0x0000000e100ed225 */ /* 0x000fe200078e0012 */
[C---:B------:R-:W-:Y:S02]  /*08d0*/  @!P0 IADD3 R12, P3, R21.reuse, R12, RZ ;  /* 0x0000000c150c8210 */ /* 0x040fe40007f7e0ff */
[----:B------:R-:W-:Y:S02]  /*08e0*/  CS2R R24, SRZ ;  /* 0x0000000000187805 */ /* 0x000fe4000001ff00 */
[----:B---3--:R-:W-:Y:S02]  /*08f0*/  @!P0 IADD3 R8, P2, R21, R8, RZ ;  /* 0x0000000815088210 */ /* 0x008fe40007f5e0ff */
[----:B------:R-:W-:-:S02]  /*0900*/  @!P0 IADD3.X R13, R20, R13, RZ, P3, !PT ;  /* 0x0000000d140d8210 */ /* 0x000fc40001ffe4ff */
[----:B------:R-:W-:Y:S02]  /*0910*/  ISETP.GE.U32.AND P3, PT, R29, UR18, PT ;  /* 0x000000121d007c0c */ /* 0x000fe4000bf66070 */
[----:B------:R-:W-:Y:S02]  /*0920*/  @!P5 IADD3 R19, R15, R23, RZ ;  /* 0x000000170f13d210 */ /* 0x000fe40007ffe0ff */
[----:B------:R-:W-:Y:S02]  /*0930*/  @!P5 SHF.L.U32 R15, R14, 0x2, RZ ;  /* 0x000000020e0fd819 */ /* 0x000fe400000006ff */
[----:B------:R-:W-:Y:S02]  /*0940*/  ISETP.GE.AND.EX P3, PT, R37, UR19, PT, P3 ;  /* 0x0000001325007c0c */ /* 0x000fe4000bf66330 */
[----:B------:R-:W-:Y:S02]  /*0950*/  @!P0 IADD3.X R9, R20, R9, RZ, P2, !PT ;  /* 0x0000000914098210 */ /* 0x000fe400017fe4ff */
[----:B------:R-:W-:Y:S01]  /*0960*/  @!P5 SHF.L.U64.HI R14, R14, 0x2, R19 ;  /* 0x000000020e0ed819 */ /* 0x000fe20000010213 */
[----:B--2---:R-:W-:Y:S01]  /*0970*/  @!P4 IMAD R17, R17, R6, RZ ;  /* 0x000000061111c224 */ /* 0x004fe200078e02ff */
[----:B-1----:R-:W-:Y:S01]  /*0980*/  @!P5 IADD3 R10, P2, R15, R10, RZ ;  /* 0x0000000a0f0ad210 */ /* 0x002fe20007f5e0ff */
[----:B------:R0:W5:Y:S01]  /*0990*/  @!P0 LDG.E.64 R24, desc[UR12][R8.64] ;  /* 0x0000000c08188981 */ /* 0x000162000c1e1b00 */
[----:B------:R-:W-:-:S02]  /*09a0*/  ISETP.GT.U32.OR P3, PT, R59, 0x1bf, P3 ;  /* 0x000001bf3b00780c */ /* 0x000fc40001f64470 */
[----:B------:R-:W-:Y:S02]  /*09b0*/  @!P5 IADD3.X R11, R14, R11, RZ, P2, !PT ;  /* 0x0000000b0e0bd210 */ /* 0x000fe400017fe4ff */
[----:B------:R-:W-:Y:S02]  /*09c0*/  ISETP.GE.U32.AND P2, PT, R28, UR18, PT ;  /* 0x000000121c007c0c */ /* 0x000fe4000bf46070 */
[----:B------:R-:W-:Y:S01]  /*09d0*/  SHF.R.S32.HI R35, RZ, 0x1f, R28 ;  /* 0x0000001fff237819 */ /* 0x000fe2000001141c */
[----:B------:R-:W5:Y:S01]  /*09e0*/  @!P5 LDG.E.64 R32, desc[UR12][R10.64] ;  /* 0x0000000c0a20d981 */ /* 0x000f62000c1e1b00 */
[----:B------:R-:W-:Y:S02]  /*09f0*/  @!P4 MOV R18, R64 ;  /* 0x000000400012c202 */ /* 0x000fe40000000f00 */
[----:B------:R-:W-:Y:S02]  /*0a00*/  ISETP.GE.AND.EX P2, PT, R35, UR19, PT, P2 ;  /* 0x0000001323007c0c */ /* 0x000fe4000bf46320 */
[----:B------:R-:W-:Y:S01]  /*0a10*/  @!P4 MOV R19, R67 ;  /* 0x000000430013c202 */ /* 0x000fe20000000f00 */
[----:B------:R-:W1:Y:S01]  /*0a20*/  @!P3 LDC.64 R30, c[0x0][0x288] ;  /* 0x0000a200ff1ebb82 */ /* 0x000e620000000a00 */
[----:B------:R-:W-:-:S02]  /*0a30*/  ISETP.GT.U32.OR P2, PT, R59, 0x1bf, P2 ;  /* 0x000001bf3b00780c */ /* 0x000fc40001744470 */
[----:B------:R-:W-:Y:S01]  /*0a40*/  @P1 IADD3.X R3, R22, R3, RZ, P6, !PT ;  /* 0x0000000316031210 */ /* 0x000fe200037fe4ff */
[----:B------:R-:W-:Y:S01]  /*0a50*/  @!P4 IMAD.WIDE.U32 R18, R0, R6, R18 ;  /* 0x000000060012c225 */ /* 0x000fe200078e0012 */
[----:B----4-:R-:W-:-:S03]  /*0a60*/  @!P5 IADD3 R4, P6, R15, R4, RZ ;  /* 0x000000040f04d210 */ /* 0x010fc60007fde0ff */
[----:B------:R-:W-:Y:S01]  /*0a70*/  @!P4 IMAD R15, R0, R7, R17 ;  /* 0x00000007000fc224 */ /* 0x000fe200078e0211 */
[----:B------:R-:W-:Y:S01]  /*0a80*/  CS2R R6, SRZ ;  /* 0x0000000000067805 */ /* 0x000fe2000001ff00 */
[----:B------:R-:W2:Y:S01]  /*0a90*/  @!P4 LDC.64 R16, c[0x0][0x230] ;  /* 0x00008c00ff10cb82 */ /* 0x000ea20000000a00 */
[----:B------:R-:W-:Y:S02]  /*0aa0*/  IADD3 R0, R58, 0x38, RZ ;  /* 0x000000383a007810 */ /* 0x000fe40007ffe0ff */
[----:B0-----:R-:W-:Y:S02]  /*0ab0*/  @!P4 IADD3 R9, R19, R15, RZ ;  /* 0x0000000f1309c210 */ /* 0x001fe40007ffe0ff */
[----:B------:R0:W5:Y:S01]  /*0ac0*/  @!P0 LDG.E.64 R6, desc[UR12][R12.64] ;  /* 0x0000000c0c068981 */ /* 0x000162000c1e1b00 */
[----:B------:R-:W-:Y:S02]  /*0ad0*/  ISETP.GE.U32.AND P0, PT, R0, UR18, PT ;  /* 0x0000001200007c0c */ /* 0x000fe4000bf06070 */
[----:B------:R-:W3:Y:S01]  /*0ae0*/  @!P4 LDC.64 R22, c[0x0][0x228] ;  /* 0x00008a00ff16cb82 */ /* 0x000ee20000000a00 */
[----:B------:R-:W-:-:S02]  /*0af0*/  SHF.R.S32.HI R8, RZ, 0x1f, R0 ;  /* 0x0000001fff087819 */ /* 0x000fc40000011400 */
[----:B------:R-:W-:Y:S02]  /*0b00*/  @!P4 SHF.L.U64.HI R34, R18, 0x2, R9 ;  /* 0x000000021222c819 */ /* 0x000fe40000010209 */
[----:B------:R-:W-:-:S03]  /*0b10*/  @!P5 IADD3.X R5, R14, R5, RZ, P6, !PT ;  /* 0x000000050e05d210 */ /* 0x000fc600037fe4ff */
[----:B0-----:R-:W0:Y:S01]  /*0b20*/  @!P2 LDC.64 R12, c[0x0][0x288] ;  /* 0x0000a200ff0cab82 */ /* 0x001e220000000a00 */
[----:B------:R-:W-:Y:S02]  /*0b30*/  ISETP.GE.AND.EX P0, PT, R8, UR19, PT, P0 ;  /* 0x0000001308007c0c */ /* 0x000fe4000bf06300 */
[----:B------:R-:W-:Y:S01]  /*0b40*/  CS2R R8, SRZ ;  /* 0x0000000000087805 */ /* 0x000fe2000001ff00 */
[----:B-1----:R-:W-:Y:S01]  /*0b50*/  @!P3 IMAD R36, R37, R30, RZ ;  /* 0x0000001e2524b224 */ /* 0x002fe200078e02ff */
[----:B------:R-:W-:-:S04]  /*0b60*/  @!P4 SHF.L.U32 R39, R18, 0x2, RZ ;  /* 0x000000021227c819 */ /* 0x000fc800000006ff */
[----:B------:R1:W5:Y:S01]  /*0b70*/  @!P5 LDG.E.64 R8, desc[UR12][R4.64] ;  /* 0x0000000c0408d981 */ /* 0x000362000c1e1b00 */
[----:B------:R-:W-:Y:S01]  /*0b80*/  @!P3 IMAD R37, R29, R31, R36 ;  /* 0x0000001f1d25b224 */ /* 0x000fe200078e0224 */
[----:B--2---:R-:W-:Y:S01]  /*0b90*/  @!P4 IADD3 R16, P5, R39, R16, RZ ;  /* 0x000000102710c210 */ /* 0x004fe20007fbe0ff */
[----:B------:R-:W-:Y:S01]  /*0ba0*/  UIMAD.WIDE UR10, UR9, 0x8, UR10 ;  /* 0x00000008090a78a5 */ /* 0x000fe2000f8e020a */
[----:B------:R-:W-:Y:S01]  /*0bb0*/  IADD3 R14, R58, 0x18, RZ ;  /* 0x000000183a0e7810 */ /* 0x000fe20007ffe0ff */
[----:B------:R-:W2:Y:S01]  /*0bc0*/  @!P3 LDC.64 R18, c[0x0][0x230] ;  /* 0x00008c00ff12bb82 */ /* 0x000ea20000000a00 */
[----:B-1----:R-:W-:Y:S02]  /*0bd0*/  @!P3 MOV R4, R64 ;  /* 0x000000400004b202 */ /* 0x002fe40000000f00 */
[----:B------:R-:W-:-:S05]  /*0be0*/  @!P3 MOV R5, R67 ;  /* 0x000000430005b202 */ /* 0x000fca0000000f00 */
[----:B------:R-:W1:Y:S01]  /*0bf0*/  @!P3 LDC.64 R20, c[0x0][0x228] ;  /* 0x00008a00ff14bb82 */ /* 0x000e620000000a00 */
[----:B------:R-:W-:Y:S01]  /*0c00*/  @!P3 IMAD.WIDE.U32 R30, R29, R30, R4 ;  /* 0x0000001e1d1eb225 */ /* 0x000fe200078e0004 */
[----:B------:R-:W-:Y:S02]  /*0c10*/  @!P4 IADD3.X R17, R34, R17, RZ, P5, !PT ;  /* 0x000000112211c210 */ /* 0x000fe40002ffe4ff */
[----:B---3--:R-:W-:Y:S01]  /*0c20*/  @!P4 IADD3 R22, P5, R39, R22, RZ ;  /* 0x000000162716c210 */ /* 0x008fe20007fbe0ff */
[----:B0-----:R-:W-:Y:S01]  /*0c30*/  @!P2 IMAD R35, R35, R12, RZ ;  /* 0x0000000c2323a224 */ /* 0x001fe200078e02ff */
[----:B------:R-:W-:Y:S02]  /*0c40*/  @!P3 IADD3 R29, R31, R37, RZ ;  /* 0x000000251f1db210 */ /* 0x000fe40007ffe0ff */
[----:B------:R-:W0:Y:S01]  /*0c50*/  @!P2 LDC.64 R44, c[0x0][0x230] ;  /* 0x00008c00ff2cab82 */ /* 0x000e220000000a00 */
[----:B------:R-:W-:Y:S02]  /*0c60*/  ISETP.GE.U32.AND P6, PT, R14, UR18, PT ;  /* 0x000000120e007c0c */ /* 0x000fe4000bfc6070 */
[----:B------:R-:W-:Y:S01]  /*0c70*/  @!P3 SHF.L.U64.HI R36, R30, 0x2, R29 ;  /* 0x000000021e24b819 */ /* 0x000fe2000001021d */
[----:B------:R-:W-:Y:S01]  /*0c80*/  @!P2 IMAD R29, R28, R13, R35 ;  /* 0x0000000d1c1da224 */ /* 0x000fe200078e0223 */
[----:B------:R-:W-:-:S02]  /*0c90*/  SHF.R.S32.HI R15, RZ, 0x1f, R14 ;  /* 0x0000001fff0f7819 */ /* 0x000fc4000001140e */
[----:B------:R-:W-:Y:S01]  /*0ca0*/  @!P4 IADD3.X R23, R34, R23, RZ, P5, !PT ;  /* 0x000000172217c210 */ /* 0x000fe20002ffe4ff */
[----:B------:R-:W3:Y:S01]  /*0cb0*/  @!P2 LDC.64 R46, c[0x0][0x228] ;  /* 0x00008a00ff2eab82 */ /* 0x000ee20000000a00 */
[----:B------:R-:W-:Y:S02]  /*0cc0*/  MOV R34, UR10 ;  /* 0x0000000a00227c02 */ /* 0x000fe40008000f00 */
[----:B------:R-:W-:Y:S02]  /*0cd0*/  MOV R35, UR11 ;  /* 0x0000000b00237c02 */ /* 0x000fe40008000f00 */
[----:B------:R-:W-:-:S04]  /*0ce0*/  ISETP.GE.AND.EX P6, PT, R15, UR19, PT, P6 ;  /* 0x000000130f007c0c */ /* 0x000fc8000bfc6360 */
[----:B------:R-:W4:Y:S01]  /*0cf0*/  LDG.E.64 R34, desc[UR12][R34.64] ;  /* 0x0000000c22227981 */ /* 0x000f22000c1e1b00 */
[C---:B------:R-:W-:Y:S02]  /*0d00*/  ISETP.GT.U32.OR P6, PT, R59.reuse, 0x1bf, P6 ;  /* 0x000001bf3b00780c */ /* 0x040fe400037c4470 */
[----:B------:R-:W-:Y:S02]  /*0d10*/  ISETP.GT.U32.OR P0, PT, R59, 0x1bf, P0 ;  /* 0x000001bf3b00780c */ /* 0x000fe40000704470 */
[----:B------:R-:W-:-:S09]  /*0d20*/  @!P3 SHF.L.U32 R5, R30, 0x2, RZ ;  /* 0x000000021e05b819 */ /* 0x000fd200000006ff */
[----:B------:R-:W0:Y:S01]  /*0d30*/  @!P6 LDC.64 R10, c[0x0][0x288] ;  /* 0x0000a200ff0aeb82 */ /* 0x000e220000000a00 */
[C---:B--2---:R-:W-:Y:S02]  /*0d40*/  @!P3 IADD3 R18, P5, R5.reuse, R18, RZ ;  /* 0x000000120512b210 */ /* 0x044fe40007fbe0ff */
[----:B------:R-:W-:Y:S02]  /*0d50*/  @!P2 MOV R30, R64 ;  /* 0x00000040001ea202 */ /* 0x000fe40000000f00 */
[----:B------:R-:W-:Y:S02]  /*0d60*/  @!P2 MOV R31, R67 ;  /* 0x00000043001fa202 */ /* 0x000fe40000000f00 */
[----:B------:R-:W-:Y:S01]  /*0d70*/  @!P3 IADD3.X R19, R36, R19, RZ, P5, !PT ;  /* 0x000000132413b210 */ /* 0x000fe20002ffe4ff */
[----:B------:R-:W2:Y:S01]  /*0d80*/  @!P6 LDC.64 R48, c[0x0][0x230] ;  /* 0x00008c00ff30eb82 */ /* 0x000ea20000000a00 */
[----:B-1----:R-:W-:Y:S01]  /*0d90*/  @!P3 IADD3 R20, P5, R5, R20, RZ ;  /* 0x000000140514b210 */ /* 0x002fe20007fbe0ff */
[----:B------:R-:W-:-:S06]  /*0da0*/  @!P2 IMAD.WIDE.U32 R12, R28, R12, R30 ;  /* 0x0000000c1c0ca225 */ /* 0x000fcc00078e001e */
[----:B------:R-:W1:Y:S01]  /*0db0*/  @!P0 LDC.64 R4, c[0x0][0x288] ;  /* 0x0000a200ff048b82 */ /* 0x000e620000000a00 */
[----:B------:R-:W-:Y:S02]  /*0dc0*/  @!P2 IADD3 R13, R13, R29, RZ ;  /* 0x0000001d0d0da210 */ /* 0x000fe40007ffe0ff */
[----:B------:R-:W-:Y:S02]  /*0dd0*/  @!P3 IADD3.X R21, R36, R21, RZ, P5, !PT ;  /* 0x000000152415b210 */ /* 0x000fe40002ffe4ff */
[C---:B------:R-:W-:Y:S01]  /*0de0*/  @!P2 SHF.L.U64.HI R28, R12.reuse, 0x2, R13 ;  /* 0x000000020c1ca819 */ /* 0x040fe2000001020d */
[----:B0-----:R-:W-:Y:S01]  /*0df0*/  @!P6 IMAD R29, R15, R10, RZ ;  /* 0x0000000a0f1de224 */ /* 0x001fe200078e02ff */
[----:B------:R-:W-:Y:S01]  /*0e00*/  @!P2 SHF.L.U32 R15, R12, 0x2, RZ ;  /* 0x000000020c0fa819 */ /* 0x000fe200000006ff */
[----:B------:R-:W0:Y:S01]  /*0e10*/  @!P6 LDC.64 R36, c[0x0][0x228] ;  /* 0x00008a00ff24eb82 */ /* 0x000e220000000a00 */
[----:B------:R-:W-:Y:S02]  /*0e20*/  @!P6 MOV R12, R64 ;  /* 0x00000040000ce202 */ /* 0x000fe40000000f00 */
[----:B------:R-:W-:Y:S01]  /*0e30*/  @!P6 MOV R13, R67 ;  /* 0x00000043000de202 */ /* 0x000fe20000000f00 */
[----:B------:R-:W-:-:S02]  /*0e40*/  @!P6 IMAD R29, R14, R11, R29 ;  /* 0x0000000b0e1de224 */ /* 0x000fc400078e021d */
[----:B------:R-:W-:Y:S02]  /*0e50*/  @!P6 IMAD.WIDE.U32 R10, R14, R10, R12 ;  /* 0x0000000a0e0ae225 */ /* 0x000fe400078e000c */
[----:B------:R-:W0:Y:S01]  /*0e60*/  @!P0 LDC.64 R38, c[0x0][0x230] ;  /* 0x00008c00ff268b82 */ /* 0x000e220000000a00 */
[----:B------:R-:W-:Y:S02]  /*0e70*/  SHF.R.S32.HI R13, RZ, 0x1f, R0 ;  /* 0x0000001fff0d7819 */ /* 0x000fe40000011400 */
[----:B------:R-:W-:Y:S02]  /*0e80*/  @!P2 IADD3 R44, P5, R15, R44, RZ ;  /* 0x0000002c0f2ca210 */ /* 0x000fe40007fbe0ff */
[----:B------:R-:W-:Y:S01]  /*0e90*/  @!P6 IADD3 R11, R11, R29, RZ ;  /* 0x0000001d0b0be210 */ /* 0x000fe20007ffe0ff */
[----:B-1----:R-:W-:Y:S02]  /*0ea0*/  @!P0 IMAD R14, R13, R4, RZ ;  /* 0x000000040d0e8224 */ /* 0x002fe400078e02ff */
[----:B------:R-:W1:Y:S01]  /*0eb0*/  @!P0 LDC.64 R40, c[0x0][0x228] ;  /* 0x00008a00ff288b82 */ /* 0x000e620000000a00 */
[----:B------:R-:W-:-:S02]  /*0ec0*/  @!P2 IADD3.X R45, R28, R45, RZ, P5, !PT ;  /* 0x0000002d1c2da210 */ /* 0x000fc40002ffe4ff */
[C---:B------:R-:W-:Y:S02]  /*0ed0*/  @!P6 SHF.L.U32 R13, R10.reuse, 0x2, RZ ;  /* 0x000000020a0de819 */ /* 0x040fe400000006ff */
[----:B------:R-:W-:Y:S02]  /*0ee0*/  @!P6 SHF.L.U64.HI R12, R10, 0x2, R11 ;  /* 0x000000020a0ce819 */ /* 0x000fe4000001020b */
[----:B---3--:R-:W-:Y:S02]  /*0ef0*/  @!P2 IADD3 R46, P5, R15, R46, RZ ;  /* 0x0000002e0f2ea210 */ /* 0x008fe40007fbe0ff */
[----:B------:R-:W-:Y:S02]  /*0f00*/  @!P0 MOV R10, R64 ;  /* 0x00000040000a8202 */ /* 0x000fe40000000f00 */
[----:B------:R-:W-:Y:S01]  /*0f10*/  @!P0 MOV R11, R67 ;  /* 0x00000043000b8202 */ /* 0x000fe20000000f00 */
[----:B------:R-:W-:Y:S01]  /*0f20*/  @!P0 IMAD R15, R0, R5, R14 ;  /* 0x00000005000f8224 */ /* 0x000fe200078e020e */
[----:B------:R-:W-:-:S02]  /*0f30*/  @!P2 IADD3.X R47, R28, R47, RZ, P5, !PT ;  /* 0x0000002f1c2fa210 */ /* 0x000fc40002ffe4ff */
[----:B--2---:R-:W-:Y:S01]  /*0f40*/  @!P6 IADD3 R48, P5, R13, R48, RZ ;  /* 0x000000300d30e210 */ /* 0x004fe20007fbe0ff */
[----:B------:R-:W-:-:S03]  /*0f50*/  @!P0 IMAD.WIDE.U32 R4, R0, R4, R10 ;  /* 0x0000000400048225 */ /* 0x000fc600078e000a */
[----:B------:R-:W-:Y:S02]  /*0f60*/  @!P6 IADD3.X R49, R12, R49, RZ, P5, !PT ;  /* 0x000000310c31e210 */ /* 0x000fe40002ffe4ff */
[----:B0-----:R-:W-:Y:S02]  /*0f70*/  @!P6 IADD3 R36, P5, R13, R36, RZ ;  /* 0x000000240d24e210 */ /* 0x001fe40007fbe0ff */
[----:B------:R-:W-:Y:S02]  /*0f80*/  @!P0 IADD3 R11, R5, R15, RZ ;  /* 0x0000000f050b8210 */ /* 0x000fe40007ffe0ff */
[----:B------:R-:W-:Y:S02]  /*0f90*/  @!P0 SHF.L.U32 R5, R4, 0x2, RZ ;  /* 0x0000000204058819 */ /* 0x000fe400000006ff */
[----:B------:R-:W-:Y:S02]  /*0fa0*/  @!P6 IADD3.X R37, R12, R37, RZ, P5, !PT ;  /* 0x000000250c25e210 */ /* 0x000fe40002ffe4ff */
[----:B------:R-:W-:-:S02]  /*0fb0*/  @!P0 SHF.L.U64.HI R4, R4, 0x2, R11 ;  /* 0x0000000204048819 */ /* 0x000fc4000001020b */
[C---:B------:R-:W-:Y:S02]  /*0fc0*/  @!P0 IADD3 R38, P5, R5.reuse, R38, RZ ;  /* 0x0000002605268210 */ /* 0x040fe40007fbe0ff */
[----:B------:R-:W-:Y:S02]  /*0fd0*/  CS2R R10, SRZ ;  /* 0x00000000000a7805 */ /* 0x000fe4000001ff00 */
[C---:B------:R-:W-:Y:S02]  /*0fe0*/  @!P0 IADD3.X R39, R4.reuse, R39, RZ, P5, !PT ;  /* 0x0000002704278210 */ /* 0x040fe40002ffe4ff */
[----:B-1----:R-:W-:Y:S02]  /*0ff0*/  @!P0 IADD3 R40, P5, R5, R40, RZ ;  /* 0x0000002805288210 */ /* 0x002fe40007fbe0ff */
[----:B------:R-:W-:Y:S02]  /*1000*/  CS2R R30, SRZ ;  /* 0x00000000001e7805 */ /* 0x000fe4000001ff00 */
[----:B------:R-:W-:Y:S01]  /*1010*/  CS2R R28, SRZ ;  /* 0x00000000001c7805 */ /* 0x000fe2000001ff00 */
[----:B------:R0:W5:Y:S01]  /*1020*/  @P1 LDG.E.64 R10, desc[UR12][R2.64] ;  /* 0x0000000c020a1981 */ /* 0x000162000c1e1b00 */
[----:B------:R-:W-:-:S02]  /*1030*/  @!P0 IADD3.X R41, R4, R41, RZ, P5, !PT ;  /* 0x0000002904298210 */ /* 0x000fc40002ffe4ff */
[----:B------:R-:W-:Y:S01]  /*1040*/  CS2R R4, SRZ ;  /* 0x0000000000047805 */ /* 0x000fe2000001ff00 */
[----:B------:R1:W5:Y:S04]  /*1050*/  @P1 LDG.E.64 R30, desc[UR12][R26.64] ;  /* 0x0000000c1a1e1981 */ /* 0x000368000c1e1b00 */
[----:B------:R2:W5:Y:S01]  /*1060*/  @!P4 LDG.E.64 R28, desc[UR12][R16.64] ;  /* 0x0000000c101cc981 */ /* 0x000562000c1e1b00 */
[----:B0-----:R-:W-:Y:S01]  /*1070*/  HFMA2.MMA R3, -RZ, RZ, 0, 0 ;  /* 0x00000000ff037435 */ /* 0x001fe200000001ff */
[----:B------:R-:W-:Y:S02]  /*1080*/  MOV R2, RZ ;  /* 0x000000ff00027202 */ /* 0x000fe40000000f00 */
[----:B------:R0:W5:Y:S01]  /*1090*/  @!P3 LDG.E.64 R4, desc[UR12][R18.64] ;  /* 0x0000000c1204b981 */ /* 0x000162000c1e1b00 */
[----:B-1----:R-:W-:-:S02]  /*10a0*/  CS2R R26, SRZ ;  /* 0x00000000001a7805 */ /* 0x002fc4000001ff00 */
[----:B--2---:R-:W-:-:S04]  /*10b0*/  CS2R R16, SRZ ;  /* 0x0000000000107805 */ /* 0x004fc8000001ff00 */
[----:B------:R-:W5:Y:S01]  /*10c0*/  @!P2 LDG.E.64 R2, desc[UR12][R44.64] ;  /* 0x0000000c2c02a981 */ /* 0x000f62000c1e1b00 */
[----:B0-----:R-:W-:-:S03]  /*10d0*/  CS2R R18, SRZ ;  /* 0x0000000000127805 */ /* 0x001fc6000001ff00 */
        /* <DEDUP_REMOVED lines=9> */
[----:B------:R0:W5:Y:S04]  /*1170*/  @!P0 LDG.E.64 R22, desc[UR12][R38.64] ;  /* 0x0000000c26168981 */ /* 0x000168000c1e1b00 */
[----:B------:R0:W5:Y:S01]  /*1180*/  @!P0 LDG.E.64 R20, desc[UR12][R40.64] ;  /* 0x0000000c28148981 */ /* 0x000162000c1e1b00 */
[----:B------:R-:W-:Y:S01]  /*1190*/  UMOV UR14, 0x3f800000 ;  /* 0x3f800000000e7882 */ /* 0x000fe20000000000 */
[----:B------:R-:W-:Y:S01]  /*11a0*/  BSSY B0, `(.L_x_2777) ;  /* 0x0000020000007945 */ /* 0x000fe20003800000 */
[----:B------:R-:W-:Y:S02]  /*11b0*/  CS2R R56, SRZ ;  /* 0x0000000000387805 */ /* 0x000fe4000001ff00 */
[----:B------:R-:W-:Y:S02]  /*11c0*/  CS2R R54, SRZ ;  /* 0x0000000000367805 */ /* 0x000fe4000001ff00 */
[----:B----4-:R-:W-:-:S13]  /*11d0*/  R2UR UR11, R34 ;  /* 0x00000000220b72ca */ /* 0x010fda00000e0000 */
[----:B------:R-:W-:-:S05]  /*11e0*/  MOV R0, UR11 ;  /* 0x0000000b00007c02 */ /* 0x000fca0008000f00 */
[----:B------:R-:W-:-:S05]  /*11f0*/  FFMA.FTZ R35, -R0, UR11, R35 ;  /* 0x0000000b00237c23 */ /* 0x000fca0008010123 */
[----:B------:R-:W-:-:S13]  /*1200*/  FSETP.GTU.FTZ.AND P0, PT, R35, RZ, PT ;  /* 0x000000ff2300720b */ /* 0x000fda0003f1c000 */
[----:B------:R-:W-:Y:S01]  /*1210*/  VOTEU.ANY UP0, P0 ;  /* 0x00000000003f7886 */ /* 0x000fe20000000100 */
[----:B------:R-:W-:-:S04]  /*1220*/  PLOP3.LUT P0, PT, PT, PT, UP0, 0x80, 0x0 ;  /* 0x000000000000781c */ /* 0x000fc80003f0f008 */
[----:B------:R-:W-:-:S09]  /*1230*/  @UP0 ULDC UR10, c[0x0][0x250] ;  /* 0x00009400000a0ab9 */ /* 0x000fd20000000800 */
[----:B------:R-:W-:-:S06]  /*1240*/  @P0 FADD.FTZ R0, R35, UR10 ;  /* 0x0000000a23000e21 */ /* 0x000fcc0008010000 */
[----:B------:R-:W1:Y:S02]  /*1250*/  @P0 MUFU.RSQ R0, R0 ;  /* 0x0000000000000308 */ /* 0x000e640000001400 */
[----:B-1----:R-:W-:Y:S02]  /*1260*/  @P0 R2UR UR10, R0 ;  /* 0x00000000000a02ca */ /* 0x002fe400000e0000 */
[----:B------:R-:W-:-:S11]  /*1270*/  ISETP.GT.U32.AND P0, PT, R59, 0x1bf, PT ;  /* 0x000001bf3b00780c */ /* 0x000fd60003f04070 */
[----:B------:R-:W-:Y:S02]  /*1280*/  @UP0 UMOV UR14, UR10 ;  /* 0x0000000a000e0c82 */ /* 0x000fe40008000000 */
[----:B0-----:R-:W-:Y:S05]  /*1290*/  @P0 BRA `(.L_x_2778) ;  /* 0x0000000000400947 */ /* 0x001fea0003800000 */
[----:B------:R-:W-:Y:S01]  /*12a0*/  ISETP.NE.AND P0, PT, RZ, UR15, PT ;  /* 0x0000000fff007c0c */ /* 0x000fe2000bf05270 */
[----:B------:R-:W0:Y:S01]  /*12b0*/  LDC.64 R34, c[0x0][0x238] ;  /* 0x00008e00ff227b82 */ /* 0x000e220000000a00 */
[----:B------:R-:W-:-:S04]  /*12c0*/  IADD3 R43, R60, R43, RZ ;  /* 0x0000002b3c2b7210 */ /* 0x000fc80007ffe0ff */
[----:B------:R-:W-:-:S07]  /*12d0*/  SHF.R.S32.HI R0, RZ, 0x1f, R43 ;  /* 0x0000001fff007819 */ /* 0x000fce000001142b */
[----:B------:R-:W1:Y:S01]  /*12e0*/  @P0 LDC.64 R36, c[0x0][0x240] ;  /* 0x00009000ff240b82 */ /* 0x000e620000000a00 */
[----:B0-----:R-:W-:-:S05]  /*12f0*/  IMAD.WIDE R34, R43, 0x2, R34 ;  /* 0x000000022b227825 */ /* 0x001fca00078e0222 */
[----:B------:R-:W2:Y:S04]  /*1300*/  LDG.E.U16 R57, desc[UR12][R34.64] ;  /* 0x0000000c22397981 */ /* 0x000ea8000c1e1500 */
[----:B------:R-:W3:Y:S01]  /*1310*/  LDG.E.U16 R54, desc[UR12][R34.64+0x2] ;  /* 0x0000020c22367981 */ /* 0x000ee2000c1e1500 */
[----:B-1----:R-:W-:-:S04]  /*1320*/  @P0 LEA R36, P2, R43, R36, 0x1 ;  /* 0x000000242b240211 */ /* 0x002fc800078408ff */
[----:B------:R-:W-:-:S05]  /*1330*/  @P0 LEA.HI.X R37, R43, R37, R0, 0x1, P2 ;  /* 0x000000252b250211 */ /* 0x000fca00010f0c00 */
[----:B------:R-:W4:Y:S04]  /*1340*/  @P0 LDG.E.U16 R38, desc[UR12][R36.64] ;  /* 0x0000000c24260981 */ /* 0x000f28000c1e1500 */
[----:B------:R-:W4:Y:S01]  /*1350*/  @P0 LDG.E.U16 R0, desc[UR12][R36.64+0x2] ;  /* 0x0000020c24000981 */ /* 0x000f22000c1e1500 */
[----:B--2---:R-:W-:Y:S02]  /*1360*/  SHF.L.U32 R57, R57, 0x10, RZ ;  /* 0x0000001039397819 */ /* 0x004fe400000006ff */
[----:B---3--:R-:W-:Y:S02]  /*1370*/  SHF.L.U32 R54, R54, 0x10, RZ ;  /* 0x0000001036367819 */ /* 0x008fe400000006ff */
[----:B----4-:R-:W-:Y:S02]  /*1380*/  @P0 SHF.L.U32 R55, R38, 0x10, RZ ;  /* 0x0000001026370819 */ /* 0x010fe400000006ff */
[----:B------:R-:W-:-:S07]  /*1390*/  @P0 SHF.L.U32 R56, R0, 0x10, RZ ;  /* 0x0000001000380819 */ /* 0x000fce00000006ff */
.L_x_2778:
[----:B------:R-:W-:Y:S05]  /*13a0*/  BSYNC B0 ;  /* 0x0000000000007941 */ /* 0x000fea0003800000 */
.L_x_2777:
        /* <DEDUP_REMOVED lines=25> */
[----:B------:R-:W-:Y:S02]  /*1540*/  FMUL.FTZ R35, R10, R35 ;  /* 0x000000230a237220 */ /* 0x000fe40000410000 */
[----:B------:R-:W-:Y:S01]  /*1550*/  FMUL.FTZ R30, R30, R41 ;  /* 0x000000291e1e7220 */ /* 0x000fe20000410000 */
[----:B------:R-:W-:-:S04]  /*1560*/  FFMA.FTZ R0, R0, R39, 1 ;  /* 0x3f80000000007423 */ /* 0x000fc80000010027 */
[----:B------:R-:W-:-:S07]  /*1570*/  FMUL.FTZ R32, R35, R0 ;  /* 0x0000000023207220 */ /* 0x000fce0000410000 */
.L_x_2779:
[----:B------:R-:W-:Y:S01]  /*1580*/  FMUL.FTZ R35, R32, R57 ;  /* 0x0000003920237220 */ /* 0x000fe20000410000 */
[----:B------:R-:W-:Y:S01]  /*1590*/  MOV R0, R9 ;  /* 0x0000000900007202 */ /* 0x000fe20000000f00 */
[----:B------:R-:W-:Y:S01]  /*15a0*/  FMUL.FTZ R48, R48, UR14 ;  /* 0x0000000e30307c20 */ /* 0x000fe20008410000 */
        /* <DEDUP_REMOVED lines=23> */
.L_x_2780:
        /* <DEDUP_REMOVED lines=31> */
.L_x_2781:
        /* <DEDUP_REMOVED lines=31> */
.L_x_2782:
        /* <DEDUP_REMOVED lines=11> */
[----:B------:R-:W-:Y:S01]  /*1bb0*/  FFMA.FTZ R35, R50, R32, RZ ;  /* 0x0000002032237223 */ /* 0x000fe200000100ff */
[----:B------:R-:W-:Y:S01]  /*1bc0*/  MOV R25, R7 ;  /* 0x0000000700197202 */ /* 0x000fe20000000f00 */
[----:B------:R-:W-:Y:S01]  /*1bd0*/  FMUL.FTZ R42, R42, UR14 ;  /* 0x0000000e2a2a7c20 */ /* 0x000fe20008410000 */
        /* <DEDUP_REMOVED lines=21> */
.L_x_2783:
[----:B------:R-:W-:Y:S01]  /*1d30*/  FMUL.FTZ R36, R24, R57 ;  /* 0x0000003918247220 */ /* 0x000fe20000410000 */
[----:B------:R-:W-:Y:S01]  /*1d40*/  FFMA.FTZ R35, R48, R31, R35 ;  /* 0x0000001f30237223 */ /* 0x000fe20000010023 */
[----:B------:R-:W-:Y:S01]  /*1d50*/  FADD.FTZ R31, R32, R31 ;  /* 0x0000001f201f7221 */ /* 0x000fe20000010000 */
[----:B------:R-:W-:Y:S01]  /*1d60*/  FFMA.FTZ R38, R49, R30, RZ ;  /* 0x0000001e31267223 */ /* 0x000fe200000100ff */
[----:B------:R-:W-:Y:S01]  /*1d70*/  FFMA.FTZ R32, R42, R36, R29 ;  /* 0x000000242a207223 */ /* 0x000fe2000001001d */
[----:B------:R-:W-:Y:S01]  /*1d80*/  FADD.FTZ R36, R33, R36 ;  /* 0x0000002421247221 */ /* 0x000fe20000010000 */
[----:B------:R-:W-:Y:S01]  /*1d90*/  FADD.FTZ R29, RZ, R30 ;  /* 0x0000001eff1d7221 */ /* 0x000fe20000010000 */
        /* <DEDUP_REMOVED lines=30> */
.L_x_2784:
        /* <DEDUP_REMOVED lines=8> */
[----:B------:R-:W-:Y:S02]  /*2000*/  MOV R34, R16 ;  /* 0x0000001000227202 */ /* 0x000fe40000000f00 */
[----:B------:R-:W-:Y:S01]  /*2010*/  FFMA.FTZ R3, R5, R0, R4 ;  /* 0x0000000005037223 */ /* 0x000fe20000010004 */
[----:B------:R-:W-:Y:S01]  /*2020*/  FADD.FTZ R4, R0, R39 ;  /* 0x0000002700047221 */ /* 0x000fe20000010000 */
[----:B------:R-:W-:Y:S01]  /*2030*/  FMUL.FTZ R0, R2, UR14 ;  /* 0x0000000e02007c20 */ /* 0x000fe20008410000 */
        /* <DEDUP_REMOVED lines=21> */
.L_x_2785:
[----:B------:R-:W-:Y:S01]  /*2190*/  FMUL.FTZ R39, R34, R57 ;  /* 0x0000003922277220 */ /* 0x000fe20000410000 */
[----:B------:R-:W-:-:S03]  /*21a0*/  FMUL.FTZ R38, R37, R54 ;  /* 0x0000003625267220 */ /* 0x000fc60000410000 */
[----:B------:R-:W-:Y:S01]  /*21b0*/  FFMA.FTZ R3, R0, R39, R3 ;  /* 0x0000002700037223 */ /* 0x000fe20000010003 */
[----:B------:R-:W-:Y:S01]  /*21c0*/  FADD.FTZ R39, R4, R39 ;  /* 0x0000002704277221 */ /* 0x000fe20000010000 */
[----:B------:R-:W-:Y:S02]  /*21d0*/  FADD.FTZ R4, R23, -UR11 ;  /* 0x8000000b17047e21 */ /* 0x000fe40008010000 */
[----:B------:R-:W-:Y:S01]  /*21e0*/  FFMA.FTZ R36, R2, R38, R3 ;  /* 0x0000002602247223 */ /* 0x000fe20000010003 */
[----:B------:R-:W-:Y:S01]  /*21f0*/  FADD.FTZ R3, R22, -UR11 ;  /* 0x8000000b16037e21 */ /* 0x000fe20008010000 */
[----:B------:R-:W-:Y:S01]  /*2200*/  FADD.FTZ R38, R38, R39 ;  /* 0x0000002726267221 */ /* 0x000fe20000010000 */
[----:B------:R-:W-:Y:S01]  /*2210*/  FMUL.FTZ R4, R4, UR14 ;  /* 0x0000000e04047c20 */ /* 0x000fe20008410000 */
[----:B------:R-:W-:Y:S01]  /*2220*/  MOV R22, R20 ;  /* 0x0000001400167202 */ /* 0x000fe20000000f00 */
        /* <DEDUP_REMOVED lines=21> */
.L_x_2786:
[----:B------:R-:W-:Y:S01]  /*2380*/  FMUL.FTZ R23, R22, R57 ;  /* 0x0000003916177220 */ /* 0x000fe20000410000 */
[----:B------:R-:W-:Y:S01]  /*2390*/  ISETP.GT.AND P0, PT, R52, 0x1e, PT ;  /* 0x0000001e3400780c */ /* 0x000fe20003f04270 */
[----:B------:R-:W-:Y:S01]  /*23a0*/  FADD.FTZ R31, R31, R26 ;  /* 0x0000001a1f1f7221 */ /* 0x000fe20000010000 */
[----:B------:R-:W-:Y:S01]  /*23b0*/  FFMA.FTZ R35, R44, R26, R35 ;  /* 0x0000001a2c237223 */ /* 0x000fe20000010023 */
[----:B------:R-:W-:Y:S01]  /*23c0*/  FFMA.FTZ R61, R3, R23, R36 ;  /* 0x00000017033d7223 */ /* 0x000fe20000010024 */
[----:B------:R-:W-:Y:S01]  /*23d0*/  FADD.FTZ R38, R38, R23 ;  /* 0x0000001726267221 */ /* 0x000fe20000010000 */
[----:B------:R-:W-:Y:S01]  /*23e0*/  FMUL.FTZ R23, R39, R54 ;  /* 0x0000003627177220 */ /* 0x000fe20000410000 */
[----:B------:R-:W0:Y:S01]  /*23f0*/  S2UR UR17, SR_CgaCtaId ;  /* 0x00000000001179c3 */ /* 0x000e220000008800 */
[----:B------:R-:W-:Y:S01]  /*2400*/  FFMA.FTZ R30, R45, R28, R30 ;  /* 0x0000001c2d1e7223 */ /* 0x000fe2000001001e */
[----:B------:R-:W-:Y:S01]  /*2410*/  FFMA.FTZ R35, R42, R24, R35 ;  /* 0x000000182a237223 */ /* 0x000fe20000010023 */
[----:B------:R-:W-:Y:S01]  /*2420*/  FFMA.FTZ R36, R4, R23, R61 ;  /* 0x0000001704247223 */ /* 0x000fe2000001003d */
[----:B------:R-:W-:Y:S01]  /*2430*/  FADD.FTZ R23, R23, R38 ;  /* 0x0000002617177221 */ /* 0x000fe20000010000 */
[----:B------:R-:W-:Y:S01]  /*2440*/  FFMA.FTZ R30, R43, R27, R30 ;  /* 0x0000001b2b1e7223 */ /* 0x000fe2000001001e */
[----:B------:R-:W-:Y:S01]  /*2450*/  UMOV UR11, 0x400 ;  /* 0x00000400000b7882 */ /* 0x000fe20000000000 */
[----:B------:R-:W-:Y:S01]  /*2460*/  FFMA.FTZ R35, R40, R33, R35 ;  /* 0x0000002128237223 */ /* 0x000fe20000010023 */
[----:B------:R-:W1:Y:S01]  /*2470*/  SHFL.DOWN PT, R61, R36, 0x1, 0x1f ;  /* 0x08201f00243d7f89 */ /* 0x000e6200000e0000 */
[----:B------:R-:W-:Y:S01]  /*2480*/  FFMA.FTZ R30, R41, R25, R30 ;  /* 0x00000019291e7223 */ /* 0x000fe2000001001e */
[----:B------:R-:W-:Y:S01]  /*2490*/  UIADD3 UR10, UR11, 0x90, URZ ;  /* 0x000000900b0a7890 */ /* 0x000fe2000fffe03f */
[C---:B------:R-:W-:Y:S01]  /*24a0*/  ISETP.NE.AND P2, PT, R59.reuse, RZ, PT ;  /* 0x000000ff3b00720c */ /* 0x040fe20003f45270 */
[----:B------:R-:W2:Y:S01]  /*24b0*/  SHFL.DOWN PT, R38, R23, 0x1, 0x1f ;  /* 0x08201f0017267f89 */ /* 0x000ea200000e0000 */
[----:B------:R-:W-:Y:S01]  /*24c0*/  BSSY B0, `(.L_x_2787) ;  /* 0x0000051000007945 */ /* 0x000fe20003800000 */
[----:B------:R-:W-:Y:S01]  /*24d0*/  ISETP.GT.U32.AND P3, PT, R59, 0x37, PT ;  /* 0x000000373b00780c */ /* 0x000fe20003f64070 */
        /* <DEDUP_REMOVED lines=18> */
[----:B------:R-:W-:-:S04]  /*2600*/  FADD.FTZ R38, R38, R27 ;  /* 0x0000001b26267221 */ /* 0x000fc80000010000 */
[----:B------:R-:W-:Y:S01]  /*2610*/  FADD.FTZ R27, R38, R25 ;  /* 0x00000019261b7221 */ /* 0x000fe20000010000 */
[----:B------:R-:W-:-:S03]  /*2620*/  FADD.FTZ R25, R28, R33 ;  /* 0x000000211c197221 */ /* 0x000fc60000010000 */
[----:B------:R-:W-:Y:S01]  /*2630*/  FADD.FTZ R24, R27, R32 ;  /* 0x000000201b187221 */ /* 0x000fe20000010000 */
[----:B------:R-:W-:Y:S01]  /*2640*/  FFMA.FTZ R27, R5, R32, R30 ;  /* 0x00000020051b7223 */ /* 0x000fe2000001001e */
[----:B------:R-:W-:Y:S01]  /*2650*/  FADD.FTZ R25, R25, R34 ;  /* 0x0000002219197221 */ /* 0x000fe20000010000 */
[----:B------:R-:W-:Y:S01]  /*2660*/  FFMA.FTZ R30, R0, R34, R35 ;  /* 0x00000022001e7223 */ /* 0x000fe20000010023 */
[----:B------:R-:W-:Y:S01]  /*2670*/  FADD.FTZ R28, R24, R37 ;  /* 0x00000025181c7221 */ /* 0x000fe20000010000 */
[----:B------:R-:W-:Y:S02]  /*2680*/  FFMA.FTZ R27, R2, R37, R27 ;  /* 0x00000025021b7223 */ /* 0x000fe4000001001b */
[----:B------:R-:W-:Y:S01]  /*2690*/  FFMA.FTZ R24, R3, R22, R30 ;  /* 0x0000001603187223 */ /* 0x000fe2000001001e */
[----:B0-----:R-:W-:Y:S01]  /*26a0*/  @!P0 FADD.FTZ R36, R36, R61 ;  /* 0x0000003d24248221 */ /* 0x001fe20000010000 */
[----:B------:R-:W-:Y:S01]  /*26b0*/  LEA R61, R59, UR10, 0x4 ;  /* 0x0000000a3b3d7c11 */ /* 0x000fe2000f8e20ff */
[----:B-1----:R-:W-:-:S03]  /*26c0*/  @!P0 FADD.FTZ R23, R23, R68 ;  /* 0x0000004417178221 */ /* 0x002fc60000010000 */
[----:B------:R-:W0:Y:S01]  /*26d0*/  SHFL.DOWN PT, R29, R36, 0x10, 0x1f ;  /* 0x0a001f00241d7f89 */ /* 0x000e2200000e0000 */
[----:B------:R-:W-:-:S03]  /*26e0*/  ISETP.GT.AND P0, PT, R52, 0xf, PT ;  /* 0x0000000f3400780c */ /* 0x000fc60003f04270 */
[----:B------:R-:W1:Y:S10]  /*26f0*/  SHFL.DOWN PT, R26, R23, 0x10, 0x1f ;  /* 0x0a001f00171a7f89 */ /* 0x000e7400000e0000 */
[----:B0-----:R-:W-:Y:S01]  /*2700*/  @!P0 FADD.FTZ R36, R36, R29 ;  /* 0x0000001d24248221 */ /* 0x001fe20000010000 */
[----:B-1----:R-:W-:Y:S01]  /*2710*/  @!P0 FADD.FTZ R23, R23, R26 ;  /* 0x0000001a17178221 */ /* 0x002fe20000010000 */
[----:B------:R-:W-:Y:S01]  /*2720*/  ISETP.NE.AND P0, PT, R52, RZ, PT ;  /* 0x000000ff3400720c */ /* 0x000fe20003f05270 */
[----:B------:R-:W-:Y:S01]  /*2730*/  FADD.FTZ R26, R25, R22 ;  /* 0x00000016191a7221 */ /* 0x000fe20000010000 */
[----:B------:R-:W-:Y:S01]  /*2740*/  FFMA.FTZ R25, R4, R39, R27 ;  /* 0x0000002704197223 */ /* 0x000fe2000001001b */
[----:B------:R-:W-:Y:S01]  /*2750*/  FADD.FTZ R27, R28, R39 ;  /* 0x000000271c1b7221 */ /* 0x000fe20000010000 */
[----:B------:R-:W-:-:S04]  /*2760*/  MOV R22, R36 ;  /* 0x0000002400167202 */ /* 0x000fc80000000f00 */
[----:B------:R0:W-:Y:S05]  /*2770*/  STS.128 [R61], R24 ;  /* 0x000000183d007388 */ /* 0x0001ea0000000c00 */
        /* <DEDUP_REMOVED lines=37> */
.L_x_2788:
[----:B------:R-:W-:Y:S05]  /*29d0*/  BSYNC B0 ;  /* 0x0000000000007941 */ /* 0x000fea0003800000 */
.L_x_2787:
        /* <DEDUP_REMOVED lines=38> */
.L_x_2790:
[----:B------:R-:W-:Y:S05]  /*2c40*/  BSYNC B0 ;  /* 0x0000000000007941 */ /* 0x000fea0003800000 */
.L_x_2789:
        /* <DEDUP_REMOVED lines=20> */
.L_x_2792:
[----:B------:R-:W-:Y:S05]  /*2d90*/  BSYNC B0 ;  /* 0x0000000000007941 */ /* 0x000fea0003800000 */
.L_x_2791:
        /* <DEDUP_REMOVED lines=34> */
.L_x_2795:
[----:B------:R-:W2:Y:S04]  /*2fc0*/  LDG.E.STRONG.GPU R26, desc[UR12][R24.64] ;  /* 0x0000000c181a7981 */ /* 0x000ea8000c1ef900 */
[----:B--2---:R-:W-:Y:S01]  /*2fd0*/  CCTL.IVALL ;  /* 0x00000000ff00798f */ /* 0x004fe20002000000 */
[----:B------:R-:W-:Y:S05]  /*2fe0*/  YIELD ;  /* 0x0000000000007946 */ /* 0x000fea0003800000 */
[----:B------:R-:W-:-:S13]  /*2ff0*/  ISETP.NE.AND P0, PT, R26, R29, PT ;  /* 0x0000001d1a00720c */ /* 0x000fda0003f05270 */
[----:B------:R-:W-:Y:S05]  /*3000*/  @P0 BRA `(.L_x_2795) ;  /* 0xfffffffc00ec0947 */ /* 0x000fea000383ffff */
.L_x_2794:
        /* <DEDUP_REMOVED lines=17> */
.L_x_2799:
        /* <DEDUP_REMOVED lines=115> */
.L_x_2798:
        /* <DEDUP_REMOVED lines=61> */
.L_x_2800:
[----:B------:R-:W-:-:S13]  /*3c20*/  ISETP.NE.OR P0, PT, R35, RZ, P0 ;  /* 0x000000ff2300720c */ /* 0x000fda0000705670 */
[----:B------:R-:W-:Y:S05]  /*3c30*/  @!P0 BRA `(.L_x_2796) ;  /* 0x00000000007c8947 */ /* 0x000fea0003800000 */
.L_x_2797:
        /* <DEDUP_REMOVED lines=31> */
.L_x_2796:
        /* <DEDUP_REMOVED lines=11> */
.L_x_2802:
[----:B------:R-:W-:Y:S05]  /*3ee0*/  BSYNC B0 ;  /* 0x0000000000007941 */ /* 0x000fea0003800000 */
.L_x_2801:
        /* <DEDUP_REMOVED lines=16> */
.L_x_2793:
[----:B------:R-:W1:Y:S01]  /*3ff0*/  S2UR UR11, SR_CgaCtaId ;  /* 0x00000000000b79c3 */ /* 0x000e620000008800 */
[----:B------:R-:W-:Y:S01]  /*4000*/  UMOV UR10, 0x400 ;  /* 0x00000400000a7882 */ /* 0x000fe20000000000 */
[C---:B------:R-:W-:Y:S01]  /*4010*/  IADD3 R33, R58.reuse, 0x8, RZ ;  /* 0x000000083a217810 */ /* 0x040fe20007ffe0ff */
[----:B------:R-:W-:Y:S01]  /*4020*/  ULDC.64 UR18, c[0x0][0x290] ;  /* 0x0000a40000127ab9 */ /* 0x000fe20000000a00 */
[----:B------:R-:W-:Y:S02]  /*4030*/  IADD3 R29, R58, 0x10, RZ ;  /* 0x000000103a1d7810 */ /* 0x000fe40007ffe0ff */
[----:B------:R-:W-:Y:S02]  /*4040*/  ISETP.GE.U32.AND P0, PT, R33, UR18, PT ;  /* 0x0000001221007c0c */ /* 0x000fe4000bf06070 */
[----:B------:R-:W-:Y:S02]  /*4050*/  SHF.R.S32.HI R32, RZ, 0x1f, R33 ;  /* 0x0000001fff207819 */ /* 0x000fe40000011421 */
[----:B------:R-:W-:-:S02]  /*4060*/  SHF.R.S32.HI R28, RZ, 0x1f, R29 ;  /* 0x0000001fff1c7819 */ /* 0x000fc4000001141d */
[----:B------:R-:W-:Y:S02]  /*4070*/  ISETP.GE.AND.EX P0, PT, R32, UR19, PT, P0 ;  /* 0x0000001320007c0c */ /* 0x000fe4000bf06300 */
[C---:B0-2---:R-:W-:Y:S02]  /*4080*/  IADD3 R27, R58.reuse, 0x18, RZ ;  /* 0x000000183a1b7810 */ /* 0x045fe40007ffe0ff */
        /* <DEDUP_REMOVED lines=8> */
[----:B------:R-:W0:Y:S01]  /*4110*/  LDS.64 R24, [UR10+0x88] ;  /* 0x0000880aff187984 */ /* 0x000e220008000a00 */
        /* <DEDUP_REMOVED lines=22> */
.L_x_2803:
        /* <DEDUP_REMOVED lines=19> */
.L_x_2805:
[----:B------:R-:W-:Y:S05]  /*43b0*/  BSYNC B0 ;  /* 0x0000000000007941 */ /* 0x000fea0003800000 */
.L_x_2804:
        /* <DEDUP_REMOVED lines=19> */
.L_x_2806:
        /* <DEDUP_REMOVED lines=19> */
.L_x_2808:
[----:B------:R-:W-:Y:S05]  /*4620*/  BSYNC B0 ;  /* 0x0000000000007941 */ /* 0x000fea0003800000 */
.L_x_2807:
        /* <DEDUP_REMOVED lines=19> */
.L_x_2809:
        /* <DEDUP_REMOVED lines=19> */
.L_x_2811:
[----:B------:R-:W-:Y:S05]  /*4890*/  BSYNC B0 ;  /* 0x0000000000007941 */ /* 0x000fea0003800000 */
.L_x_2810:
[C---:B------:R-:W-:Y:S02]  /*48a0*/  IADD3 R28, R58.reuse, 0x28, RZ ;  /* 0x000000283a1c7810 */ /* 0x040fe40007ffe0ff */
[C---:B0-----:R-:W-:Y:S02]  /*48b0*/  IADD3 R24, R58.reuse, 0x30, RZ ;  /* 0x000000303a187810 */ /* 0x041fe40007ffe0ff */
[----:B-1----:R-:W-:Y:S02]  /*48c0*/  IADD3 R22, R58, 0x38, RZ ;  /* 0x000000383a167810 */ /* 0x002fe40007ffe0ff */
        /* <DEDUP_REMOVED lines=23> */
[----:B--2---:R-:W-:Y:S01]  /*4a40*/  FMUL.FTZ R10, R8, -1.4426950216293334961 ;  /* 0xbfb8aa3b080a7820 */ /* 0x004fe20000410000 */
        /* <DEDUP_REMOVED lines=15> */
.L_x_2812:
[----:B------:R-:W-:Y:S04]  /*4b40*/  BSSY B0, `(.L_x_2813) ;  /* 0x0000013000007945 */ /* 0x000fe80003800000 */
[----:B------:R-:W-:Y:S05]  /*4b50*/  @P6 BRA `(.L_x_2814) ;  /* 0x0000000000446947 */ /* 0x000fea0003800000 */
[----:B------:R-:W-:Y:S01]  /*4b60*/  ULDC.64 UR10, c[0x0][0x288] ;  /* 0x0000a200000a7ab9 */ /* 0x000fe20000000a00 */
[----:B------:R-:W-:Y:S01]  /*4b70*/  MOV R8, R64 ;  /* 0x0000004000087202 */ /* 0x000fe20000000f00 */
[----:B--2---:R-:W-:Y:S01]  /*4b80*/  IMAD R10, R35, UR10, RZ ;  /* 0x0000000a230a7c24 */ /* 0x004fe2000f8e02ff */
        /* <DEDUP_REMOVED lines=14> */
.L_x_2814:
[----:B------:R-:W-:Y:S05]  /*4c70*/  BSYNC B0 ;  /* 0x0000000000007941 */ /* 0x000fea0003800000 */
.L_x_2813:
[----:B------:R-:W-:Y:S05]  /*4c80*/  @!P5 BRA `(.L_x_2815) ;  /* 0x000000000048d947 */ /* 0x000fea0003800000 */
[----:B------:R-:W-:Y:S01]  /*4c90*/  FFMA.FTZ R8, R42, R57, R55 ;  /* 0x000000392a087223 */ /* 0x000fe20000010037 */
[----:B------:R-:W-:-:S03]  /*4ca0*/  FFMA.FTZ R9, R41, R54, R56 ;  /* 0x0000003629097223 */ /* 0x000fc60000010038 */
[----:B0-2---:R-:W-:Y:S01]  /*4cb0*/  FMUL.FTZ R10, R8, -1.4426950216293334961 ;  /* 0xbfb8aa3b080a7820 */ /* 0x005fe20000410000 */
        /* <DEDUP_REMOVED lines=15> */
.L_x_2815:
[----:B------:R-:W-:Y:S04]  /*4db0*/  BSSY B0, `(.L_x_2816) ;  /* 0x0000013000007945 */ /* 0x000fe80003800000 */
[----:B------:R-:W-:Y:S05]  /*4dc0*/  @P0 BRA `(.L_x_2817) ;  /* 0x0000000000440947 */ /* 0x000fea0003800000 */
[----:B------:R-:W-:Y:S01]  /*4dd0*/  ULDC.64 UR10, c[0x0][0x288] ;  /* 0x0000a200000a7ab9 */ /* 0x000fe20000000a00 */
[----:B------:R-:W-:Y:S01]  /*4de0*/  MOV R8, R64 ;  /* 0x0000004000087202 */ /* 0x000fe20000000f00 */
[----:B0-2---:R-:W-:Y:S01]  /*4df0*/  IMAD R11, R32, UR10, RZ ;  /* 0x0000000a200b7c24 */ /* 0x005fe2000f8e02ff */
        /* <DEDUP_REMOVED lines=14> */
.L_x_2817:
[----:B------:R-:W-:Y:S05]  /*4ee0*/  BSYNC B0 ;  /* 0x0000000000007941 */ /* 0x000fea0003800000 */
.L_x_2816:
[----:B------:R-:W-:Y:S05]  /*4ef0*/  @!P5 BRA `(.L_x_2818) ;  /* 0x000000000048d947 */ /* 0x000fea0003800000 */
[----:B-1----:R-:W-:Y:S01]  /*4f00*/  FFMA.FTZ R6, R40, R57, R55 ;  /* 0x0000003928067223 */ /* 0x002fe20000010037 */
[----:B------:R-:W-:-:S03]  /*4f10*/  FFMA.FTZ R7, R5, R54, R56 ;  /* 0x0000003605077223 */ /* 0x000fc60000010038 */
[----:B------:R-:W-:Y:S01]  /*4f20*/  FMUL.FTZ R8, R6, -1.4426950216293334961 ;  /* 0xbfb8aa3b06087820 */ /* 0x000fe20000410000 */
[----:B0-2---:R-:W-:-:S05]  /*4f30*/  FMUL.FTZ R10, R7, -1.4426950216293334961 ;  /* 0xbfb8aa3b070a7820 */ /* 0x005fca0000410000 */
        /* <DEDUP_REMOVED lines=14> */
.L_x_2818:
        /* <DEDUP_REMOVED lines=19> */
.L_x_2820:
[----:B------:R-:W-:Y:S05]  /*5150*/  BSYNC B0 ;  /* 0x0000000000007941 */ /* 0x000fea0003800000 */
.L_x_2819:
[----:B------:R-:W-:Y:S05]  /*5160*/  @!P5 BRA `(.L_x_2821) ;  /* 0x000000000048d947 */ /* 0x000fea0003800000 */
[----:B------:R-:W-:Y:S01]  /*5170*/  FFMA.FTZ R5, R0, R57, R55 ;  /* 0x0000003900057223 */ /* 0x000fe20000010037 */
[----:B-1----:R-:W-:-:S03]  /*5180*/  FFMA.FTZ R6, R2, R54, R56 ;  /* 0x0000003602067223 */ /* 0x002fc60000010038 */
[----:B------:R-:W-:Y:S01]  /*5190*/  FMUL.FTZ R7, R5, -1.4426950216293334961 ;  /* 0xbfb8aa3b05077820 */ /* 0x000fe20000410000 */
[----:B0-2---:R-:W-:-:S05]  /*51a0*/  FMUL.FTZ R10, R6, -1.4426950216293334961 ;  /* 0xbfb8aa3b060a7820 */ /* 0x005fca0000410000 */
[----:B------:R-:W3:Y:S08]  /*51b0*/  MUFU.EX2 R7, R7 ;  /* 0x0000000700077308 */ /* 0x000ef00000000800 */
[----:B------:R-:W0:Y:S01]  /*51c0*/  MUFU.EX2 R10, R10 ;  /* 0x0000000a000a7308 */ /* 0x000e220000000800 */
[----:B---3--:R-:W-:-:S07]  /*51d0*/  FADD.FTZ R8, R7, 1 ;  /* 0x3f80000007087421 */ /* 0x008fce0000010000 */
        /* <DEDUP_REMOVED lines=11> */
.L_x_2821:
        /* <DEDUP_REMOVED lines=9> */
[----:B---3--:R-:W-:Y:S01]  /*5320*/  IMAD.WIDE.U32 R8, R24, UR10, R6 ;  /* 0x0000000a18087c25 */ /* 0x008fe2000f8e0006 */
[----:B------:R-:W-:-:S03]  /*5330*/  ULDC.64 UR10, c[0x0][0x210] ;  /* 0x00008400000a7ab9 */ /* 0x000fc60000000a00 */
[----:B------:R-:W-:Y:S01]  /*5340*/  FFMA.FTZ R0, R57, R16, -R0 ;  /* 0x0000001039007223 */ /* 0x000fe20000010800 */
[----:B------:R-:W-:Y:S01]  /*5350*/  FFMA.FTZ R5, R54, R17, -R5 ;  /* 0x0000001136057223 */ /* 0x000fe20000010805 */
[----:B------:R-:W-:Y:S02]  /*5360*/  LEA R6, P0, R8, UR10, 0x2 ;  /* 0x0000000a08067c11 */ /* 0x000fe4000f8010ff */
[----:B0-2---:R-:W-:Y:S01]  /*5370*/  FMUL.FTZ R10, R0, UR14 ;  /* 0x0000000e000a7c20 */ /* 0x005fe20008410000 */
[----:B------:R-:W-:Y:S01]  /*5380*/  IADD3 R25, R9, R25, RZ ;  /* 0x0000001909197210 */ /* 0x000fe20007ffe0ff */
[----:B------:R-:W-:-:S03]  /*5390*/  FMUL.FTZ R11, R5, UR14 ;  /* 0x0000000e050b7c20 */ /* 0x000fc60008410000 */
[----:B------:R-:W-:-:S05]  /*53a0*/  LEA.HI.X R7, R8, UR11, R25, 0x2, P0 ;  /* 0x0000000b08077c11 */ /* 0x000fca00080f1419 */
[----:B------:R4:W-:Y:S02]  /*53b0*/  STG.E.64 desc[UR12][R6.64], R10 ;  /* 0x0000000a06007986 */ /* 0x0009e4000c101b0c */
.L_x_2823:
[----:B------:R-:W-:Y:S05]  /*53c0*/  BSYNC B0 ;  /* 0x0000000000007941 */ /* 0x000fea0003800000 */
.L_x_2822:
[----:B------:R-:W-:Y:S05]  /*53d0*/  @!P5 BRA `(.L_x_2824) ;  /* 0x000000000048d947 */ /* 0x000fea0003800000 */
[----:B------:R-:W-:Y:S01]  /*53e0*/  FFMA.FTZ R55, R3, R57, R55 ;  /* 0x0000003903377223 */ /* 0x000fe20000010037 */
[----:B------:R-:W-:-:S03]  /*53f0*/  FFMA.FTZ R56, R4, R54, R56 ;  /* 0x0000003604387223 */ /* 0x000fc60000010038 */
[----:B------:R-:W-:Y:S01]  /*5400*/  FMUL.FTZ R0, R55, -1.4426950216293334961 ;  /* 0xbfb8aa3b37007820 */ /* 0x000fe20000410000 */
[----:B-1--4-:R-:W-:-:S05]  /*5410*/  FMUL.FTZ R6, R56, -1.4426950216293334961 ;  /* 0xbfb8aa3b38067820 */ /* 0x012fca0000410000 */
[----:B------:R-:W1:Y:S08]  /*5420*/  MUFU.EX2 R0, R0 ;  /* 0x0000000000007308 */ /* 0x000e700000000800 */
[----:B------:R-:W4:Y:S01]  /*5430*/  MUFU.EX2 R6, R6 ;  /* 0x0000000600067308 */ /* 0x000f220000000800 */
[----:B-1----:R-:W-:-:S07]  /*5440*/  FADD.FTZ R2, R0, 1 ;  /* 0x3f80000000027421 */ /* 0x002fce0000010000 */
[----:B------:R-:W0:Y:S01]  /*5450*/  MUFU.RCP R5, R2 ;  /* 0x0000000200057308 */ /* 0x000e220000001000 */
[----:B----4-:R-:W-:-:S07]  /*5460*/  FADD.FTZ R7, R6, 1 ;  /* 0x3f80000006077421 */ /* 0x010fce0000010000 */
[----:B---3--:R-:W1:Y:S01]  /*5470*/  MUFU.RCP R8, R7 ;  /* 0x0000000700087308 */ /* 0x008e620000001000 */
[----:B0-2---:R-:W-:Y:S01]  /*5480*/  FADD.FTZ R10, -R5, 1 ;  /* 0x3f800000050a7421 */ /* 0x005fe20000010100 */
[----:B------:R-:W-:-:S03]  /*5490*/  FMUL.FTZ R20, R20, R5 ;  /* 0x0000000514147220 */ /* 0x000fc60000410000 */
[----:B------:R-:W-:Y:S01]  /*54a0*/  FFMA.FTZ R55, R55, R10, 1 ;  /* 0x3f80000037377423 */ /* 0x000fe2000001000a */
[----:B-1----:R-:W-:Y:S01]  /*54b0*/  FADD.FTZ R9, -R8, 1 ;  /* 0x3f80000008097421 */ /* 0x002fe20000010100 */
[----:B------:R-:W-:Y:S02]  /*54c0*/  FMUL.FTZ R21, R21, R8 ;  /* 0x0000000815157220 */ /* 0x000fe40000410000 */
[----:B------:R-:W-:Y:S01]  /*54d0*/  FMUL.FTZ R20, R20, R55 ;  /* 0x0000003714147220 */ /* 0x000fe20000410000 */
[----:B------:R-:W-:-:S04]  /*54e0*/  FFMA.FTZ R56, R56, R9, 1 ;  /* 0x3f80000038387423 */ /* 0x000fc80000010009 */
[----:B------:R-:W-:-:S07]  /*54f0*/  FMUL.FTZ R21, R21, R56 ;  /* 0x0000003815157220 */ /* 0x000fce0000410000 */
.L_x_2824:
        /* <DEDUP_REMOVED lines=18> */
.L_x_2826:
[----:B------:R-:W-:Y:S05]  /*5620*/  BSYNC B0 ;  /* 0x0000000000007941 */ /* 0x000fea0003800000 */
.L_x_2825:
        /* <DEDUP_REMOVED lines=9> */
.L_x_2776:
[----:B------:R-:W5:Y:S01]  /*56c0*/  LDC R4, c[0x0][0xc] ;  /* 0x00000300ff047b82 */ /* 0x000f620000000800 */
[----:B------:R-:W-:Y:S01]  /*56d0*/  ISETP.NE.AND P1, PT, R59, RZ, PT ;  /* 0x000000ff3b00720c */ /* 0x000fe20003f25270 */
[----:B------:R-:W-:Y:S06]  /*56e0*/  BSSY B0, `(.L_x_2828) ;  /* 0x0000011000007945 */ /* 0x000fec0003800000 */
[----:B-1--4-:R-:W1:Y:S08]  /*56f0*/  LDC R7, c[0x0][0x10] ;  /* 0x00000400ff077b82 */ /* 0x012e700000000800 */
[----:B0-----:R-:W0:Y:S01]  /*5700*/  LDC.64 R2, c[0x0][0x258] ;  /* 0x00009600ff027b82 */ /* 0x001e220000000a00 */
[----:B-----5:R-:W-:-:S02]  /*5710*/  ISETP.NE.AND P0, PT, R4, 0x1, PT ;  /* 0x000000010400780c */ /* 0x020fc40003f05270 */
[----:B-1----:R-:W-:-:S04]  /*5720*/  SHF.L.U32 R0, R7, 0x1, RZ ;  /* 0x0000000107007819 */ /* 0x002fc800000006ff */
        /* <DEDUP_REMOVED lines=12> */
.L_x_2829:
[----:B------:R-:W-:Y:S05]  /*57f0*/  BSYNC B0 ;  /* 0x0000000000007941 */ /* 0x000fea0003800000 */
.L_x_2828:
        /* <DEDUP_REMOVED lines=11> */
.L_x_2831:
[----:B------:R-:W4:Y:S04]  /*58b0*/  LDG.E.STRONG.GPU R5, desc[UR12][R2.64] ;  /* 0x0000000c02057981 */ /* 0x000f28000c1ef900 */
[----:B----4-:R-:W-:Y:S01]  /*58c0*/  CCTL.IVALL ;  /* 0x00000000ff00798f */ /* 0x010fe20002000000 */
[----:B------:R-:W-:Y:S05]  /*58d0*/  YIELD ;  /* 0x0000000000007946 */ /* 0x000fea0003800000 */
[----:B------:R-:W-:-:S13]  /*58e0*/  ISETP.NE.AND P0, PT, R5, R0, PT ;  /* 0x000000000500720c */ /* 0x000fda0003f05270 */
[----:B------:R-:W-:Y:S05]  /*58f0*/  @P0 BRA `(.L_x_2831) ;  /* 0xfffffffc00ec0947 */ /* 0x000fea000383ffff */
.L_x_2830:
        /* <DEDUP_REMOVED lines=24> */
.L_x_2832:
[----:B------:R-:W-:-:S04]  /*5a80*/  LEA R6, P0, R59, UR4, 0x2 ;  /* 0x000000043b067c11 */ /* 0x000fc8000f8010ff */
[----:B------:R-:W-:Y:S02]  /*5a90*/  LEA.HI.X R7, R59, UR5, R0, 0x2, P0 ;  /* 0x000000053b077c11 */ /* 0x000fe400080f1400 */
[-C--:B---3--:R-:W-:Y:S02]  /*5aa0*/  LEA R8, P0, R18, R6.reuse, 0x2 ;  /* 0x0000000612087211 */ /* 0x088fe400078010ff */
[-C--:B--2---:R-:W-:Y:S01]  /*5ab0*/  LEA R12, P2, R27, R6.reuse, 0x2 ;  /* 0x000000061b0c7211 */ /* 0x084fe200078410ff */
        /* <DEDUP_REMOVED lines=19> */
[----:B----4-:R-:W-:Y:S05]  /*5bf0*/  @P0 BRA `(.L_x_2832) ;  /* 0xfffffffc00a00947 */ /* 0x010fea000383ffff */
[----:B------:R-:W-:Y:S05]  /*5c00*/  EXIT ;  /* 0x000000000000794d */ /* 0x000fea0003800000 */
.L_x_2833:
        /* <DEDUP_REMOVED lines=15> */
.L_x_5622:


//--------------------- .text._Z35group_norm_nhwc_bwd_one_pass_kernelI11Fp32IOBf16WLi128ELi112ELi448EEv26Group_norm_nhwc_bwd_params --------------------------
	.section	.text._Z35group_norm_nhwc_bwd_one_pass_kernelI11Fp32IOBf16WLi128ELi112ELi448EEv26Group_norm_nhwc_bwd_params,"ax",@progbits
	.align	128
        .global         _Z35group_norm_nhwc_bwd_one_pass_kernelI11Fp32IOBf16WLi128ELi112ELi448EEv26Group_norm_nhwc_bwd_params
        .type           _Z35group_norm_nhwc_bwd_one_pass_kernelI11Fp32IOBf16WLi128ELi112ELi448EEv26Group_norm_nhwc_bwd_params,@function
        .size           _Z35group_norm_nhwc_bwd_one_pass_kernelI11Fp32IOBf16WLi128ELi112ELi448EEv26Group_norm_nhwc_bwd_params,(.L_x_5623 - _Z35group_norm_nhwc_bwd_one_pass_kernelI11Fp32IOBf16WLi128ELi112ELi448EEv26Group_norm_nhwc_bwd_params)
        .other          _Z35group_norm_nhwc_bwd_one_pass_kernelI11Fp32IOBf16WLi128ELi112ELi448EEv26Group_norm_nhwc_bwd_params,@"STO_CUDA_ENTRY STV_DEFAULT"
_Z35group_norm_nhwc_bwd_one_pass_kernelI11Fp32IOBf16WLi128ELi112ELi448EEv26Group_norm_nhwc_bwd_params:
.text._Z35group_norm_nhwc_bwd_one_pass_kernelI11Fp32IOBf16WLi128ELi112ELi448EEv26Group_norm_nhwc_bwd_params:
        /* <DEDUP_REMOVED lines=60> */
[C---:B------:R-:W-:Y:S02]  /*03c0*/  IADD3 R2, R79.reuse, 0x48, RZ ;  /* 0x000000484f027810 */ /* 0x040fe40007ffe0ff */
[----:B------:R-:W-:Y:S02]  /*03d0*/  @P1 LOP3.LUT R0, R0, 0x10, RZ, 0xfc, !PT ;  /* 0x0000001000001812 */ /* 0x000fe400078efcff */
[----:B------:R-:W-:Y:S02]  /*03e0*/  SHF.R.S32.HI R4, RZ, 0x1f, R2 ;  /* 0x0000001fff047819 */ /* 0x000fe40000011402 */
[----:B------:R-:W-:Y:S02]  /*03f0*/  LOP3.LUT R0, R0, 0xfffffff7, RZ, 0xc0, !PT ;  /* 0xfffffff700007812 */ /* 0x000fe400078ec0ff */
[----:B------:R-:W-:-:S02]  /*0400*/  IADD3 R3, R79, 0x50, RZ ;  /* 0x000000504f037810 */ /* 0x000fc40007ffe0ff */
[----:B------:R-:W-:Y:S02]  /*0410*/  @P0 LOP3.LUT R0, R0, 0x8, RZ, 0xfc, !PT ;  /* 0x0000000800000812 */ /* 0x000fe400078efcff */
[----:B------:R-:W-:Y:S02]  /*0420*/  ISETP.LT.U32.AND P0, PT, R2, UR10, PT ;  /* 0x0000000a02007c0c */ /* 0x000fe4000bf01070 */
[----:B------:R-:W-:Y:S02]  /*0430*/  IADD3 R2, R79, 0x58, RZ ;  /* 0x000000584f027810 */ /* 0x000fe40007ffe0ff */
[----:B------:R-:W-:Y:S02]  /*0440*/  ISETP.LT.AND.EX P0, PT, R4, UR11, !P4, P0 ;  /* 0x0000000b04007c0c */ /* 0x000fe4000e701300 */
[----:B------:R-:W-:Y:S02]  /*0450*/  SHF.R.S32.HI R4, RZ, 0x1f, R3 ;  /* 0x0000001fff047819 */ /* 0x000fe40000011403 */
[----:B------:R-:W-:-:S02]  /*0460*/  ISETP.LT.U32.AND P1, PT, R3, UR10, PT ;  /* 0x0000000a03007c0c */ /* 0x000fc4000bf21070 */
[----:B------:R-:W-:Y:S02]  /*0470*/  SHF.R.S32.HI R3, RZ, 0x1f, R2 ;  /* 0x0000001fff037819 */ /* 0x000fe40000011402 */
[----:B------:R-:W-:Y:S02]  /*0480*/  ISETP.LT.U32.AND P2, PT, R2, UR10, PT ;  /* 0x0000000a02007c0c */ /* 0x000fe4000bf41070 */
[----:B------:R-:W-:Y:S02]  /*0490*/  SHF.R.S32.HI R78, RZ, 0x1f, R79 ;  /* 0x0000001fff4e7819 */ /* 0x000fe4000001144f */
[----:B------:R-:W-:Y:S02]  /*04a0*/  ISETP.LT.AND.EX P2, PT, R3, UR11, !P4, P2 ;  /* 0x0000000b03007c0c */ /* 0x000fe4000e741320 */
[----:B------:R-:W-:Y:S01]  /*04b0*/  ISETP.LT.U32.AND P3, PT, R79, UR10, PT ;  /* 0x0000000a4f007c0c */ /* 0x000fe2000bf61070 */
[----:B------:R-:W2:Y:S01]  /*04c0*/  LDC.64 R2, c[0x0][0x288] ;  /* 0x0000a200ff027b82 */ /* 0x000ea20000000a00 */
[----:B------:R-:W-:-:S02]  /*04d0*/  LOP3.LUT R0, R0, 0xfffffdff, RZ, 0xc0, !PT ;  /* 0xfffffdff00007812 */ /* 0x000fc400078ec0ff */
[----:B------:R-:W-:Y:S02]  /*04e0*/  ISETP.LT.AND.EX P3, PT, R78, UR11, !P4, P3 ;  /* 0x0000000b4e007c0c */ /* 0x000fe4000e761330 */
[C---:B------:R-:W-:Y:S02]  /*04f0*/  IADD3 R77, R79.reuse, 0x8, RZ ;  /* 0x000000084f4d7810 */ /* 0x040fe40007ffe0ff */
[----:B------:R-:W-:Y:S02]  /*0500*/  IADD3 R76, R79, 0x10, RZ ;  /* 0x000000104f4c7810 */ /* 0x000fe40007ffe0ff */
[----:B------:R-:W-:Y:S02]  /*0510*/  SHF.R.S32.HI R19, RZ, 0x1f, R77 ;  /* 0x0000001fff137819 */ /* 0x000fe4000001144d */
[----:B------:R-:W-:Y:S02]  /*0520*/  SHF.R.S32.HI R18, RZ, 0x1f, R76 ;  /* 0x0000001fff127819 */ /* 0x000fe4000001144c */
[----:B------:R-:W-:-:S02]  /*0530*/  ISETP.LT.U32.AND P5, PT, R76, UR10, PT ;  /* 0x0000000a4c007c0c */ /* 0x000fc4000bfa1070 */
[----:B------:R-:W-:Y:S02]  /*0540*/  ISETP.LT.AND.EX P1, PT, R4, UR11, !P4, P1 ;  /* 0x0000000b04007c0c */ /* 0x000fe4000e721310 */
[----:B------:R-:W-:Y:S02]  /*0550*/  @P3 LOP3.LUT R0, R0, 0x200, RZ, 0xfc, !PT ;  /* 0x0000020000003812 */ /* 0x000fe400078efcff */
[----:B------:R-:W-:Y:S01]  /*0560*/  ISETP.LT.U32.AND P3, PT, R77, UR10, PT ;  /* 0x0000000a4d007c0c */ /* 0x000fe2000bf61070 */
[----:B------:R-:W-:Y:S01]  /*0570*/  ULDC.U8 UR10, c[0x0][0x2a4] ;  /* 0x0000a900000a7ab9 */ /* 0x000fe20000000000 */
[----:B0-----:R-:W-:Y:S02]  /*0580*/  LOP3.LUT R11, R16, 0x3, RZ, 0xc0, !PT ;  /* 0x00000003100b7812 */ /* 0x001fe400078ec0ff */
[----:B------:R-:W-:Y:S02]  /*0590*/  ISETP.LT.AND.EX P3, PT, R19, UR11, !P4, P3 ;  /* 0x0000000b13007c0c */ /* 0x000fe4000e761330 */
[----:B------:R-:W-:-:S02]  /*05a0*/  ISETP.LT.AND.EX P4, PT, R18, UR11, !P4, P5 ;  /* 0x0000000b12007c0c */ /* 0x000fc4000e781350 */
[C---:B--2---:R-:W-:Y:S02]  /*05b0*/  LEA.HI R7, P5, R3.reuse, R2, RZ, 0x1 ;  /* 0x0000000203077211 */ /* 0x044fe400078b08ff */
[-C--:B------:R-:W-:Y:S02]  /*05c0*/  LEA R21, R3, R3.reuse, 0x1 ;  /* 0x0000000303157211 */ /* 0x080fe400078e08ff */
[----:B------:R-:W-:Y:S01]  /*05d0*/  IADD3.X R4, RZ, R3, RZ, P5, !PT ;  /* 0x00000003ff047210 */ /* 0x000fe20002ffe4ff */
[----:B------:R-:W-:Y:S01]  /*05e0*/  IMAD.WIDE.U32 R2, R2, 0x3, RZ ;  /* 0x0000000302027825 */ /* 0x000fe200078e00ff */
[----:B------:R-:W-:Y:S02]  /*05f0*/  IADD3 R8, R79, 0x78, RZ ;  /* 0x000000784f087810 */ /* 0x000fe40007ffe0ff */
[----:B------:R-:W-:Y:S02]  /*0600*/  SHF.R.S64 R7, R7, 0x1, R4 ;  /* 0x0000000107077819 */ /* 0x000fe40000001004 */
[----:B------:R-:W-:-:S02]  /*0610*/  IADD3 R21, R3, R21, RZ ;  /* 0x0000001503157210 */ /* 0x000fc40007ffe0ff */
[----:B------:R-:W-:Y:S02]  /*0620*/  SHF.R.S32.HI R3, RZ, 0x1f, R80 ;  /* 0x0000001fff037819 */ /* 0x000fe40000011450 */
[----:B------:R-:W-:Y:S02]  /*0630*/  LEA.HI R6, P5, R21, R2, RZ, 0x1 ;  /* 0x0000000215067211 */ /* 0x000fe400078b08ff */
[----:B------:R-:W-:Y:S02]  /*0640*/  LEA.HI R3, R3, R80, RZ, 0x5 ;  /* 0x0000005003037211 */ /* 0x000fe400078f28ff */
[----:B------:R-:W-:Y:S02]  /*0650*/  IADD3.X R21, RZ, R21, RZ, P5, !PT ;  /* 0x00000015ff157210 */ /* 0x000fe40002ffe4ff */
[----:B------:R-:W-:Y:S02]  /*0660*/  SHF.R.S32.HI R3, RZ, 0x5, R3 ;  /* 0x00000005ff037819 */ /* 0x000fe40000011403 */
[----:B------:R-:W-:-:S02]  /*0670*/  SHF.R.S32.HI R2, RZ, 0x1, R4 ;  /* 0x00000001ff027819 */ /* 0x000fc40000011404 */
[--C-:B------:R-:W-:Y:S02]  /*0680*/  SHF.R.S64 R6, R6, 0x1, R21.reuse ;  /* 0x0000000106067819 */ /* 0x100fe40000001015 */
[----:B------:R-:W-:Y:S02]  /*0690*/  SHF.R.S32.HI R21, RZ, 0x1, R21 ;  /* 0x00000001ff157819 */ /* 0x000fe40000011415 */
[----:B------:R-:W-:Y:S02]  /*06a0*/  LEA R9, R3, UR5, 0x3 ;  /* 0x0000000503097c11 */ /* 0x000fe4000f8e18ff */
[----:B------:R-:W-:Y:S02]  /*06b0*/  SHF.L.U64.HI R3, R7, 0x2, R2 ;  /* 0x0000000207037819 */ /* 0x000fe40000010202 */
[----:B------:R-:W-:Y:S02]  /*06c0*/  IADD3 R5, -R11, R16, RZ ;  /* 0x000000100b057210 */ /* 0x000fe40007ffe1ff */
[----:B------:R-:W-:-:S02]  /*06d0*/  SHF.R.S32.HI R4, RZ, 0x1f, R8 ;  /* 0x0000001fff047819 */ /* 0x000fc40000011408 */
[----:B-1----:R-:W-:-:S07]  /*06e0*/  SHF.L.U64.HI R2, R6, 0x2, R21 ;  /* 0x0000000206027819 */ /* 0x002fce0000010215 */
.L_x_2917:
[----:B0-2---:R-:W0:Y:S01]  /*06f0*/  LDC R26, c[0x0][0x2a0] ;  /* 0x0000a800ff1a7b82 */ /* 0x005e220000000800 */
[----:B------:R-:W-:Y:S01]  /*0700*/  LOP3.LUT P6, RZ, R0, 0x200, RZ, 0xc0, !PT ;  /* 0x0000020000ff7812 */ /* 0x000fe200078cc0ff */
[----:B------:R-:W-:Y:S01]  /*0710*/  ULDC.64 UR12, c[0x0][0x298] ;  /* 0x0000a600000c7ab9 */ /* 0x000fe20000000a00 */
[----:B------:R-:W-:Y:S02]  /*0720*/  P2R R34, PR, RZ, 0x8 ;  /* 0x00000008ff227803 */ /* 0x000fe40000000000 */
[----:B------:R-:W-:Y:S02]  /*0730*/  SHF.R.U32.HI R28, RZ, 0x3, R80 ;  /* 0x00000003ff1c7819 */ /* 0x000fe40000011650 */
[----:B------:R-:W-:Y:S01]  /*0740*/  P2R R102, PR, RZ, 0x4 ;  /* 0x00000004ff667803 */ /* 0x000fe20000000000 */
[----:B-1----:R-:W1:Y:S01]  /*0750*/  @P3 LDC.64 R30, c[0x0][0x230] ;  /* 0x00008c00ff1e3b82 */ /* 0x002e620000000a00 */
[----:B------:R-:W-:Y:S01]  /*0760*/  IADD3 R27, R79, 0x60, RZ ;  /* 0x000000604f1b7810 */ /* 0x000fe20007ffe0ff */
[----:B------:R-:W-:Y:S01]  /*0770*/  IMAD.WIDE.U32 R28, R28, 0x24924925, RZ ;  /* 0x249249251c1c7825 */ /* 0x000fe200078e00ff */
[----:B------:R-:W-:-:S02]  /*0780*/  P2R R101, PR, RZ, 0x2 ;  /* 0x00000002ff657803 */ /* 0x000fc40000000000 */
[----:B------:R-:W-:Y:S02]  /*0790*/  P2R R100, PR, RZ, 0x1 ;  /* 0x00000001ff647803 */ /* 0x000fe40000000000 */
[----:B------:R-:W-:Y:S01]  /*07a0*/  IADD3 R35, R79, 0x38, RZ ;  /* 0x000000384f237810 */ /* 0x000fe20007ffe0ff */
[----:B------:R-:W2:Y:S03]  /*07b0*/  @P6 LDC.64 R56, c[0x0][0x230] ;  /* 0x00008c00ff386b82 */ /* 0x000ea60000000a00 */
[----:B------:R-:W-:Y:S02]  /*07c0*/  SHF.R.S32.HI R33, RZ, 0x1f, R35 ;  /* 0x0000001fff217819 */ /* 0x000fe40000011423 */
[----:B0-----:R-:W-:-:S03]  /*07d0*/  IABS R25, R26 ;  /* 0x0000001a00197213 */ /* 0x001fc60000000000 */
        /* <DEDUP_REMOVED lines=206> */
[----:B------:R-:W-:Y:S02]  /*14c0*/  @P1 IADD3 R94, P5, R75, R94, RZ ;  /* 0x0000005e4b5e1210 */ /* 0x000fe40007fbe0ff */
        /* <DEDUP_REMOVED lines=9> */
[----:B------:R-:W-:-:S05]  /*1560*/  @P2 IMAD.WIDE.U32 R20, R25, R22, R20 ;  /* 0x0000001619142225 */ /* 0x000fca00078e0014 */
[----:B------:R-:W-:Y:S02]  /*1570*/  @P2 IADD3 R21, R21, R23, RZ ;  /* 0x0000001715152210 */ /* 0x000fe40007ffe0ff */
[C---:B------:R-:W-:Y:S01]  /*1580*/  @P2 SHF.L.U32 R83, R20.reuse, 0x2, RZ ;  /* 0x0000000214532819 */ /* 0x040fe200000006ff */
[----:B------:R-:W0:Y:S01]  /*1590*/  @P2 LDC.64 R22, c[0x0][0x228] ;  /* 0x00008a00ff162b82 */ /* 0x000e220000000a00 */
[----:B------:R-:W-:Y:S02]  /*15a0*/  @P2 SHF.L.U64.HI R20, R20, 0x2, R21 ;  /* 0x0000000214142819 */ /* 0x000fe40000010215 */
[----:B------:R-:W-:-:S04]  /*15b0*/  @P2 IADD3 R72, P5, R83, R72, RZ ;  /* 0x0000004853482210 */ /* 0x000fc80007fbe0ff */
[----:B------:R-:W-:Y:S01]  /*15c0*/  @P2 IADD3.X R73, R20, R73, RZ, P5, !PT ;  /* 0x0000004914492210 */ /* 0x000fe20002ffe4ff */
[----:B------:R-:W3:Y:S01]  /*15d0*/  LDC R21, c[0x0][0x2ac] ;  /* 0x0000ab00ff157b82 */ /* 0x000ee20000000800 */
[----:B0-----:R-:W-:-:S04]  /*15e0*/  @P2 IADD3 R82, P5, R83, R22, RZ ;  /* 0x0000001653522210 */ /* 0x001fc80007fbe0ff */
[----:B------:R-:W-:Y:S02]  /*15f0*/  @P2 IADD3.X R83, R20, R23, RZ, P5, !PT ;  /* 0x0000001714532210 */ /* 0x000fe40002ffe4ff */
[----:B------:R-:W-:Y:S01]  /*1600*/  SHF.R.S32.HI R23, RZ, 0x1f, R27 ;  /* 0x0000001fff177819 */ /* 0x000fe2000001141b */
[----:B---3--:R-:W-:Y:S01]  /*1610*/  IMAD R28, R21, UR7, R29 ;  /* 0x00000007151c7c24 */ /* 0x008fe2000f8e021d */
[----:B------:R-:W-:-:S04]  /*1620*/  IADD3 R29, R79, 0x68, RZ ;  /* 0x000000684f1d7810 */ /* 0x000fc80007ffe0ff */
[----:B------:R-:W-:-:S04]  /*1630*/  IADD3 R20, R28, 0x60, RZ ;  /* 0x000000601c147810 */ /* 0x000fc80007ffe0ff */
[----:B------:R-:W-:Y:S02]  /*1640*/  SHF.R.S32.HI R21, RZ, 0x1f, R20 ;  /* 0x0000001fff157819 */ /* 0x000fe40000011414 */
[----:B------:R-:W-:-:S04]  /*1650*/  ISETP.GE.U32.AND P5, PT, R20, UR12, PT ;  /* 0x0000000c14007c0c */ /* 0x000fc8000bfa6070 */
[----:B------:R-:W-:-:S04]  /*1660*/  ISETP.GE.AND.EX P5, PT, R21, UR13, PT, P5 ;  /* 0x0000000d15007c0c */ /* 0x000fc8000bfa6350 */
[----:B------:R-:W-:-:S13]  /*1670*/  ISETP.LT.U32.AND P2, PT, R80, 0x1c0, !P5 ;  /* 0x000001c05000780c */ /* 0x000fda0006f41070 */
[----:B------:R-:W0:Y:S08]  /*1680*/  @P2 LDC.64 R20, c[0x0][0x288] ;  /* 0x0000a200ff142b82 */ /* 0x000e300000000a00 */
[----:B------:R-:W3:Y:S01]  /*1690*/  @P2 LDC.64 R36, c[0x0][0x230] ;  /* 0x00008c00ff242b82 */ /* 0x000ee20000000a00 */
[----:B0-----:R-:W-:Y:S01]  /*16a0*/  @P2 IMAD R22, R23, R20, RZ ;  /* 0x0000001417162224 */ /* 0x001fe200078e02ff */
[----:B------:R-:W-:-:S03]  /*16b0*/  @P2 MOV R23, R123 ;  /* 0x0000007b00172202 */ /* 0x000fc60000000f00 */
[----:B------:R-:W-:Y:S01]  /*16c0*/  @P2 IMAD R25, R27, R21, R22 ;  /* 0x000000151b192224 */ /* 0x000fe200078e0216 */
[----:B------:R-:W-:-:S05]  /*16d0*/  @P2 MOV R22, R120 ;  /* 0x0000007800162202 */ /* 0x000fca0000000f00 */
[----:B------:R-:W-:-:S05]  /*16e0*/  @P2 IMAD.WIDE.U32 R20, R27, R20, R22 ;  /* 0x000000141b142225 */ /* 0x000fca00078e0016 */
[----:B------:R-:W-:Y:S02]  /*16f0*/  @P2 IADD3 R21, R21, R25, RZ ;  /* 0x0000001915152210 */ /* 0x000fe40007ffe0ff */
[----:B------:R-:W0:Y:S01]  /*1700*/  @P2 LDC.64 R24, c[0x0][0x228] ;  /* 0x00008a00ff182b82 */ /* 0x000e220000000a00 */
[C---:B------:R-:W-:Y:S02]  /*1710*/  @P2 SHF.L.U32 R23, R20.reuse, 0x2, RZ ;  /* 0x0000000214172819 */ /* 0x040fe400000006ff */
[----:B------:R-:W-:Y:S02]  /*1720*/  @P2 SHF.L.U64.HI R20, R20, 0x2, R21 ;  /* 0x0000000214142819 */ /* 0x000fe40000010215 */
[----:B---3--:R-:W-:-:S04]  /*1730*/  @P2 IADD3 R36, P5, R23, R36, RZ ;  /* 0x0000002417242210 */ /* 0x008fc80007fbe0ff */
[----:B------:R-:W-:Y:S02]  /*1740*/  @P2 IADD3.X R37, R20, R37, RZ, P5, !PT ;  /* 0x0000002514252210 */ /* 0x000fe40002ffe4ff */
[----:B0-----:R-:W-:-:S04]  /*1750*/  @P2 IADD3 R22, P5, R23, R24, RZ ;  /* 0x0000001817162210 */ /* 0x001fc80007fbe0ff */
[----:B------:R-:W-:Y:S02]  /*1760*/  @P2 IADD3.X R23, R20, R25, RZ, P5, !PT ;  /* 0x0000001914172210 */ /* 0x000fe40002ffe4ff */
[----:B------:R-:W-:Y:S02]  /*1770*/  IADD3 R20, R28, 0x68, RZ ;  /* 0x000000681c147810 */ /* 0x000fe40007ffe0ff */
[----:B------:R-:W-:Y:S02]  /*1780*/  SHF.R.S32.HI R25, RZ, 0x1f, R29 ;  /* 0x0000001fff197819 */ /* 0x000fe4000001141d */
        /* <DEDUP_REMOVED lines=15> */
[----:B------:R-:W0:Y:S01]  /*1880*/  @P1 LDC.64 R24, c[0x0][0x228] ;  /* 0x00008a00ff181b82 */ /* 0x000e220000000a00 */
[----:B---3--:R-:W-:Y:S02]  /*1890*/  @P1 IADD3 R38, P5, R21, R38, RZ ;  /* 0x0000002615261210 */ /* 0x008fe40007fbe0ff */
[----:B------:R-:W-:Y:S02]  /*18a0*/  SHF.R.S32.HI R27, RZ, 0x1f, R29 ;  /* 0x0000001fff1b7819 */ /* 0x000fe4000001141d */
[----:B------:R-:W-:-:S02]  /*18b0*/  @P1 IADD3.X R39, R20, R39, RZ, P5, !PT ;  /* 0x0000002714271210 */ /* 0x000fc40002ffe4ff */
[----:B0-----:R-:W-:-:S04]  /*18c0*/  @P1 IADD3 R24, P5, R21, R24, RZ ;  /* 0x0000001815181210 */ /* 0x001fc80007fbe0ff */
[----:B------:R-:W-:Y:S02]  /*18d0*/  @P1 IADD3.X R25, R20, R25, RZ, P5, !PT ;  /* 0x0000001914191210 */ /* 0x000fe40002ffe4ff */
[C---:B------:R-:W-:Y:S02]  /*18e0*/  IADD3 R20, R28.reuse, 0x70, RZ ;  /* 0x000000701c147810 */ /* 0x040fe40007ffe0ff */
[----:B------:R-:W-:Y:S02]  /*18f0*/  IADD3 R28, R28, 0x78, RZ ;  /* 0x000000781c1c7810 */ /* 0x000fe40007ffe0ff */
        /* <DEDUP_REMOVED lines=19> */
[----:B------:R-:W-:Y:S02]  /*1a30*/  SHF.R.S32.HI R20, RZ, 0x1f, R28 ;  /* 0x0000001fff147819 */ /* 0x000fe4000001141c */
[----:B------:R-:W-:-:S04]  /*1a40*/  ISETP.GE.U32.AND P6, PT, R28, UR12, PT ;  /* 0x0000000c1c007c0c */ /* 0x000fc8000bfc6070 */
[----:B------:R-:W-:-:S04]  /*1a50*/  ISETP.GE.AND.EX P6, PT, R20, UR13, PT, P6 ;  /* 0x0000000d14007c0c */ /* 0x000fc8000bfc6360 */
[----:B------:R-:W-:-:S13]  /*1a60*/  ISETP.LT.U32.AND P6, PT, R80, 0x1c0, !P6 ;  /* 0x000001c05000780c */ /* 0x000fda00077c1070 */
[----:B------:R-:W0:Y:S01]  /*1a70*/  @P6 LDC.64 R20, c[0x0][0x288] ;  /* 0x0000a200ff146b82 */ /* 0x000e220000000a00 */
[----:B------:R-:W-:-:S07]  /*1a80*/  @P6 MOV R29, R123 ;  /* 0x0000007b001d6202 */ /* 0x000fce0000000f00 */
[----:B------:R-:W3:Y:S01]  /*1a90*/  @P6 LDC.64 R42, c[0x0][0x230] ;  /* 0x00008c00ff2a6b82 */ /* 0x000ee20000000a00 */
        /* <DEDUP_REMOVED lines=22> */
[C---:B------:R-:W-:Y:S02]  /*1c00*/  @P3 IADD3.X R99, R32.reuse, R99, RZ, P0, !PT ;  /* 0x0000006320633210 */ /* 0x040fe400007fe4ff */
[----:B--2---:R-:W-:Y:S02]  /*1c10*/  @P3 IADD3 R84, P0, R21, R84, RZ ;  /* 0x0000005415543210 */ /* 0x004fe40007f1e0ff */
[----:B------:R-:W0:Y:S02]  /*1c20*/  LDC.64 R20, c[0x0][0x248] ;  /* 0x00009200ff147b82 */ /* 0x000e240000000a00 */
[----:B------:R-:W-:Y:S02]  /*1c30*/  @P3 IADD3.X R85, R32, R85, RZ, P0, !PT ;  /* 0x0000005520553210 */ /* 0x000fe400007fe4ff */
[----:B------:R-:W-:Y:S01]  /*1c40*/  ISETP.NE.AND P3, PT, R34, RZ, PT ;  /* 0x000000ff2200720c */ /* 0x000fe20003f65270 */
[----:B0-----:R-:W-:-:S05]  /*1c50*/  IMAD.WIDE R20, R13, 0x8, R20 ;  /* 0x000000080d147825 */ /* 0x001fca00078e0214 */
[----:B------:R0:W2:Y:S01]  /*1c60*/  LDG.E.64 R32, desc[UR8][R20.64] ;  /* 0x0000000814207981 */ /* 0x0000a2000c1e1b00 */
[----:B------:R-:W-:Y:S02]  /*1c70*/  MOV R96, 0x3f800000 ;  /* 0x3f80000000607802 */ /* 0x000fe40000000f00 */
[----:B0-----:R-:W-:Y:S02]  /*1c80*/  MOV R21, RZ ;  /* 0x000000ff00157202 */ /* 0x001fe40000000f00 */
[----:B------:R-:W-:-:S06]  /*1c90*/  MOV R20, RZ ;  /* 0x000000ff00147202 */ /* 0x000fcc0000000f00 */
[----:B------:R0:W5:Y:S02]  /*1ca0*/  @P2 LDG.E.64 R20, desc[UR8][R22.64] ;  /* 0x0000000816142981 */ /* 0x000164000c1e1b00 */
[----:B0-----:R-:W-:-:S06]  /*1cb0*/  CS2R R22, SRZ ;  /* 0x0000000000167805 */ /* 0x001fcc000001ff00 */
[----:B------:R0:W5:Y:S02]  /*1cc0*/  @P1 LDG.E.64 R22, desc[UR8][R24.64] ;  /* 0x0000000818161981 */ /* 0x000164000c1e1b00 */
[----:B0-----:R-:W-:-:S06]  /*1cd0*/  CS2R R24, SRZ ;  /* 0x0000000000187805 */ /* 0x001fcc000001ff00 */
[----:B------:R0:W5:Y:S02]  /*1ce0*/  @P5 LDG.E.64 R24, desc[UR8][R26.64] ;  /* 0x000000081a185981 */ /* 0x000164000c1e1b00 */
[----:B0-----:R-:W-:-:S06]  /*1cf0*/  CS2R R26, SRZ ;  /* 0x00000000001a7805 */ /* 0x001fcc000001ff00 */
[----:B------:R0:W5:Y:S02]  /*1d00*/  @P6 LDG.E.64 R26, desc[UR8][R28.64] ;  /* 0x000000081c1a6981 */ /* 0x000164000c1e1b00 */
[----:B0-----:R-:W-:Y:S02]  /*1d10*/  CS2R R28, SRZ ;  /* 0x00000000001c7805 */ /* 0x001fe4000001ff00 */
[----:B------:R-:W-:-:S06]  /*1d20*/  CS2R R44, SRZ ;  /* 0x00000000002c7805 */ /* 0x000fcc000001ff00 */
[----:B------:R0:W5:Y:S02]  /*1d30*/  @P3 LDG.E.64 R44, desc[UR8][R30.64] ;  /* 0x000000081e2c3981 */ /* 0x000164000c1e1b00 */
[----:B0-----:R-:W-:-:S06]  /*1d40*/  CS2R R30, SRZ ;  /* 0x00000000001e7805 */ /* 0x001fcc000001ff00 */
[----:B------:R0:W5:Y:S02]  /*1d50*/  @P3 LDG.E.64 R30, desc[UR8][R58.64] ;  /* 0x000000083a1e3981 */ /* 0x000164000c1e1b00 */
[----:B0-----:R-:W-:Y:S01]  /*1d60*/  CS2R R58, SRZ ;  /* 0x00000000003a7805 */ /* 0x001fe2000001ff00 */
[----:B------:R-:W-:Y:S01]  /*1d70*/  BSSY B0, `(.L_x_2835) ;  /* 0x0000056000007945 */ /* 0x000fe20003800000 */
[----:B--2---:R-:W-:-:S05]  /*1d80*/  FFMA.FTZ R34, -R32, R32, R33 ;  /* 0x0000002020227223 */ /* 0x004fca0000010121 */
[----:B------:R-:W-:-:S13]  /*1d90*/  FSETP.GTU.FTZ.AND P0, PT, R34, RZ, PT ;  /* 0x000000ff2200720b */ /* 0x000fda0003f1c000 */
[----:B------:R-:W0:Y:S02]  /*1da0*/  @P0 LDC R33, c[0x0][0x250] ;  /* 0x00009400ff210b82 */ /* 0x000e240000000800 */
[----:B0-----:R-:W-:Y:S01]  /*1db0*/  @P0 FADD.FTZ R33, R34, R33 ;  /* 0x0000002122210221 */ /* 0x001fe20000010000 */
[----:B------:R-:W-:-:S03]  /*1dc0*/  CS2R R34, SRZ ;  /* 0x0000000000227805 */ /* 0x000fc6000001ff00 */
[----:B------:R0:W1:Y:S01]  /*1dd0*/  @P0 MUFU.RSQ R96, R33 ;  /* 0x0000002100600308 */ /* 0x0000620000001400 */
[----:B------:R-:W-:Y:S02]  /*1de0*/  LOP3.LUT P0, RZ, R0, 0x200, RZ, 0xc0, !PT ;  /* 0x0000020000ff7812 */ /* 0x000fe4000780c0ff */
[----:B------:R2:W5:Y:S02]  /*1df0*/  @P2 LDG.E.64 R34, desc[UR8][R36.64] ;  /* 0x0000000824222981 */ /* 0x000564000c1e1b00 */
[----:B--2---:R-:W-:-:S09]  /*1e00*/  CS2R R36, SRZ ;  /* 0x0000000000247805 */ /* 0x004fd2000001ff00 */
[----:B------:R-:W5:Y:S04]  /*1e10*/  @P0 LDG.E.64 R28, desc[UR8][R46.64] ;  /* 0x000000082e1c0981 */ /* 0x000f68000c1e1b00 */
[----:B------:R2:W5:Y:S02]  /*1e20*/  @P1 LDG.E.64 R36, desc[UR8][R38.64] ;  /* 0x0000000826241981 */ /* 0x000564000c1e1b00 */
[----:B--2---:R-:W-:-:S06]  /*1e30*/  CS2R R38, SRZ ;  /* 0x0000000000267805 */ /* 0x004fcc000001ff00 */
[----:B------:R2:W5:Y:S02]  /*1e40*/  @P5 LDG.E.64 R38, desc[UR8][R40.64] ;  /* 0x0000000828265981 */ /* 0x000564000c1e1b00 */
[----:B--2---:R-:W-:-:S06]  /*1e50*/  CS2R R40, SRZ ;  /* 0x0000000000287805 */ /* 0x004fcc000001ff00 */
[----:B------:R2:W5:Y:S01]  /*1e60*/  @P6 LDG.E.64 R40, desc[UR8][R42.64] ;  /* 0x000000082a286981 */ /* 0x000562000c1e1b00 */
[C---:B------:R-:W-:Y:S02]  /*1e70*/  LOP3.LUT P2, RZ, R0.reuse, 0x100, RZ, 0xc0, !PT ;  /* 0x0000010000ff7812 */ /* 0x040fe4000784c0ff */
[----:B------:R-:W-:Y:S02]  /*1e80*/  CS2R R46, SRZ ;  /* 0x00000000002e7805 */ /* 0x000fe4000001ff00 */
[C---:B------:R-:W-:Y:S02]  /*1e90*/  LOP3.LUT P1, RZ, R0.reuse, 0x80, RZ, 0xc0, !PT ;  /* 0x0000008000ff7812 */ /* 0x040fe4000782c0ff */
[----:B------:R-:W-:Y:S02]  /*1ea0*/  LOP3.LUT P5, RZ, R0, 0x40, RZ, 0xc0, !PT ;  /* 0x0000004000ff7812 */ /* 0x000fe400078ac0ff */
[----:B------:R3:W5:Y:S01]  /*1eb0*/  @P4 LDG.E.64 R46, desc[UR8][R50.64] ;  /* 0x00000008322e4981 */ /* 0x000762000c1e1b00 */
[----:B--2---:R-:W-:-:S04]  /*1ec0*/  CS2R R42, SRZ ;  /* 0x00000000002a7805 */ /* 0x004fc8000001ff00 */
[----:B------:R-:W5:Y:S04]  /*1ed0*/  @P2 LDG.E.64 R58, desc[UR8][R60.64] ;  /* 0x000000083c3a2981 */ /* 0x000f68000c1e1b00 */
[----:B------:R2:W5:Y:S01]  /*1ee0*/  @P0 LDG.E.64 R42, desc[UR8][R56.64] ;  /* 0x00000008382a0981 */ /* 0x000562000c1e1b00 */
[----:B---3--:R-:W-:Y:S02]  /*1ef0*/  CS2R R50, SRZ ;  /* 0x0000000000327805 */ /* 0x008fe4000001ff00 */
[----:B--2---:R-:W-:-:S04]  /*1f00*/  CS2R R56, SRZ ;  /* 0x0000000000387805 */ /* 0x004fc8000001ff00 */
[----:B------:R-:W5:Y:S04]  /*1f10*/  @P1 LDG.E.64 R50, desc[UR8][R52.64] ;  /* 0x0000000834321981 */ /* 0x000f68000c1e1b00 */
[----:B------:R2:W5:Y:S01]  /*1f20*/  @P4 LDG.E.64 R56, desc[UR8][R48.64] ;  /* 0x0000000830384981 */ /* 0x000562000c1e1b00 */
[----:B------:R-:W-:Y:S02]  /*1f30*/  LOP3.LUT P0, RZ, R0, 0x20, RZ, 0xc0, !PT ;  /* 0x0000002000ff7812 */ /* 0x000fe4000780c0ff */
[----:B--2---:R-:W-:Y:S02]  /*1f40*/  CS2R R48, SRZ ;  /* 0x0000000000307805 */ /* 0x004fe4000001ff00 */
[----:B------:R-:W-:-:S04]  /*1f50*/  CS2R R52, SRZ ;  /* 0x0000000000347805 */ /* 0x000fc8000001ff00 */
[----:B------:R2:W5:Y:S04]  /*1f60*/  @P2 LDG.E.64 R48, desc[UR8][R62.64] ;  /* 0x000000083e302981 */ /* 0x000568000c1e1b00 */
[----:B------:R3:W5:Y:S01]  /*1f70*/  @P5 LDG.E.64 R52, desc[UR8][R64.64] ;  /* 0x0000000840345981 */ /* 0x000762000c1e1b00 */
[----:B--2---:R-:W-:Y:S02]  /*1f80*/  CS2R R62, SRZ ;  /* 0x00000000003e7805 */ /* 0x004fe4000001ff00 */
[----:B---3--:R-:W-:-:S04]  /*1f90*/  CS2R R64, SRZ ;  /* 0x0000000000407805 */ /* 0x008fc8000001ff00 */
[----:B------:R2:W5:Y:S01]  /*1fa0*/  @P5 LDG.E.64 R62, desc[UR8][R54.64] ;  /* 0x00000008363e5981 */ /* 0x000562000c1e1b00 */
[----:B------:R-:W-:-:S03]  /*1fb0*/  CS2R R60, SRZ ;  /* 0x00000000003c7805 */ /* 0x000fc6000001ff00 */
[----:B------:R3:W5:Y:S01]  /*1fc0*/  @P0 LDG.E.64 R64, desc[UR8][R68.64] ;  /* 0x0000000844400981 */ /* 0x000762000c1e1b00 */
[----:B------:R-:W-:-:S03]  /*1fd0*/  LOP3.LUT P6, RZ, R0, 0x8, RZ, 0xc0, !PT ;  /* 0x0000000800ff7812 */ /* 0x000fc600078cc0ff */
[----:B------:R-:W5:Y:S01]  /*1fe0*/  @P1 LDG.E.64 R60, desc[UR8][R86.64] ;  /* 0x00000008563c1981 */ /* 0x000f62000c1e1b00 */
[----:B--2---:R-:W-:-:S06]  /*1ff0*/  CS2R R54, SRZ ;  /* 0x0000000000367805 */ /* 0x004fcc000001ff00 */
[----:B------:R2:W5:Y:S01]  /*2000*/  @P0 LDG.E.64 R54, desc[UR8][R88.64] ;  /* 0x0000000858360981 */ /* 0x000562000c1e1b00 */
[----:B------:R-:W-:Y:S02]  /*2010*/  ISETP.NE.AND P0, PT, R100, RZ, PT ;  /* 0x000000ff6400720c */ /* 0x000fe40003f05270 */
[----:B---3--:R-:W-:Y:S02]  /*2020*/  CS2R R68, SRZ ;  /* 0x0000000000447805 */ /* 0x008fe4000001ff00 */
[----:B------:R-:W-:Y:S02]  /*2030*/  ISETP.NE.AND P1, PT, R101, RZ, PT ;  /* 0x000000ff6500720c */ /* 0x000fe40003f25270 */
[----:B--2---:R-:W-:Y:S02]  /*2040*/  CS2R R88, SRZ ;  /* 0x0000000000587805 */ /* 0x004fe4000001ff00 */
[----:B------:R-:W-:Y:S02]  /*2050*/  LOP3.LUT P5, RZ, R0, 0x10, RZ, 0xc0, !PT ;  /* 0x0000001000ff7812 */ /* 0x000fe400078ac0ff */
[----:B------:R-:W-:-:S03]  /*2060*/  CS2R R86, SRZ ;  /* 0x0000000000567805 */ /* 0x000fc6000001ff00 */
[----:B------:R2:W5:Y:S04]  /*2070*/  @P0 LDG.E.64 R68, desc[UR8][R70.64] ;  /* 0x0000000846440981 */ /* 0x000568000c1e1b00 */
[----:B------:R3:W5:Y:S01]  /*2080*/  @P0 LDG.E.64 R88, desc[UR8][R90.64] ;  /* 0x000000085a580981 */ /* 0x000762000c1e1b00 */
[----:B------:R-:W-:-:S03]  /*2090*/  ISETP.NE.AND P2, PT, R102, RZ, PT ;  /* 0x000000ff6600720c */ /* 0x000fc60003f45270 */
[----:B------:R4:W5:Y:S01]  /*20a0*/  @P6 LDG.E.64 R86, desc[UR8][R66.64] ;  /* 0x0000000842566981 */ /* 0x000962000c1e1b00 */
[----:B--2---:R-:W-:Y:S02]  /*20b0*/  CS2R R70, SRZ ;  /* 0x0000000000467805 */ /* 0x004fe4000001ff00 */
[----:B---3--:R-:W-:-:S04]  /*20c0*/  CS2R R90, SRZ ;  /* 0x00000000005a7805 */ /* 0x008fc8000001ff00 */
[----:B------:R2:W5:Y:S01]  /*20d0*/  @P1 LDG.E.64 R70, desc[UR8][R74.64] ;  /* 0x000000084a461981 */ /* 0x000562000c1e1b00 */
[----:B----4-:R-:W-:-:S03]  /*20e0*/  CS2R R66, SRZ ;  /* 0x0000000000427805 */ /* 0x010fc6000001ff00 */
[----:B------:R3:W5:Y:S04]  /*20f0*/  @P1 LDG.E.64 R90, desc[UR8][R94.64] ;  /* 0x000000085e5a1981 */ /* 0x000768000c1e1b00 */
[----:B------:R4:W5:Y:S01]  /*2100*/  @P6 LDG.E.64 R66, desc[UR8][R92.64] ;  /* 0x000000085c426981 */ /* 0x000962000c1e1b00 */
[----:B--2---:R-:W-:Y:S02]  /*2110*/  CS2R R74, SRZ ;  /* 0x00000000004a7805 */ /* 0x004fe4000001ff00 */
[----:B---3--:R-:W-:-:S04]  /*2120*/  CS2R R94, SRZ ;  /* 0x00000000005e7805 */ /* 0x008fc8000001ff00 */
[----:B------:R2:W5:Y:S01]  /*2130*/  @P5 LDG.E.64 R74, desc[UR8][R84.64] ;  /* 0x00000008544a5981 */ /* 0x000562000c1e1b00 */
[----:B----4-:R-:W-:-:S03]  /*2140*/  CS2R R92, SRZ ;  /* 0x00000000005c7805 */ /* 0x010fc6000001ff00 */
[----:B------:R-:W5:Y:S01]  /*2150*/  @P5 LDG.E.64 R94, desc[UR8][R98.64] ;  /* 0x00000008625e5981 */ /* 0x000f62000c1e1b00 */
[----:B------:R-:W-:-:S03]  /*2160*/  ISETP.GT.U32.AND P5, PT, R80, 0x1bf, PT ;  /* 0x000001bf5000780c */ /* 0x000fc60003fa4070 */
[----:B------:R3:W5:Y:S01]  /*2170*/  @P2 LDG.E.64 R92, desc[UR8][R72.64] ;  /* 0x00000008485c2981 */ /* 0x000762000c1e1b00 */
[----:B--2---:R-:W-:Y:S02]  /*2180*/  CS2R R84, SRZ ;  /* 0x0000000000547805 */ /* 0x004fe4000001ff00 */
[----:B---3--:R-:W-:-:S06]  /*2190*/  CS2R R72, SRZ ;  /* 0x0000000000487805 */ /* 0x008fcc000001ff00 */
[----:B------:R2:W5:Y:S02]  /*21a0*/  @P2 LDG.E.64 R72, desc[UR8][R82.64] ;  /* 0x0000000852482981 */ /* 0x000564000c1e1b00 */
[----:B--2---:R-:W-:Y:S01]  /*21b0*/  CS2R R82, SRZ ;  /* 0x0000000000527805 */ /* 0x004fe2000001ff00 */
[----:B01----:R-:W-:Y:S06]  /*21c0*/  @P5 BRA `(.L_x_2836) ;  /* 0x0000000000405947 */ /* 0x003fec0003800000 */
        /* <DEDUP_REMOVED lines=16> */
.L_x_2836:
[----:B------:R-:W-:Y:S05]  /*22d0*/  BSYNC B0 ;  /* 0x0000000000007941 */ /* 0x000fea0003800000 */
.L_x_2835:
        /* <DEDUP_REMOVED lines=31> */
.L_x_2837:
[----:B------:R-:W-:Y:S01]  /*24d0*/  FMUL.FTZ R33, R109, R82 ;  /* 0x000000526d217220 */ /* 0x000fe20000410000 */
[----:B------:R-:W-:Y:S01]  /*24e0*/  MOV R44, R31 ;  /* 0x0000001f002c7202 */ /* 0x000fe20000000f00 */
        /* <DEDUP_REMOVED lines=24> */
.L_x_2838:
[----:B------:R-:W-:Y:S01]  /*2670*/  FFMA.FTZ R101, R99, R42, R102 ;  /* 0x0000002a63657223 */ /* 0x000fe20000010066 */
[----:B------:R-:W-:Y:S01]  /*2680*/  FMUL.FTZ R43, R108, R82 ;  /* 0x000000526c2b7220 */ /* 0x000fe20000410000 */
[----:B------:R-:W-:Y:S01]  /*2690*/  FADD.FTZ R102, R42, R33 ;  /* 0x000000212a667221 */ /* 0x000fe20000010000 */
[----:B------:R-:W-:Y:S01]  /*26a0*/  FADD.FTZ R47, -R32, R47 ;  /* 0x0000002f202f7221 */ /* 0x000fe20000010100 */
[----:B------:R-:W-:Y:S01]  /*26b0*/  MOV R107, R56 ;  /* 0x00000038006b7202 */ /* 0x000fe20000000f00 */
[----:B------:R-:W-:Y:S01]  /*26c0*/  FFMA.FTZ R42, R98, R43, R101 ;  /* 0x0000002b622a7223 */ /* 0x000fe20000010065 */
[----:B------:R-:W-:Y:S01]  /*26d0*/  FADD.FTZ R101, -R32, R46 ;  /* 0x0000002e20657221 */ /* 0x000fe20000010100 */
[----:B------:R-:W-:Y:S01]  /*26e0*/  FADD.FTZ R33, R102, R43 ;  /* 0x0000002b66217221 */ /* 0x000fe20000010000 */
        /* <DEDUP_REMOVED lines=23> */
.L_x_2839:
[----:B------:R-:W-:Y:S01]  /*2860*/  FFMA.FTZ R103, R97, R46, R42 ;  /* 0x0000002e61677223 */ /* 0x000fe2000001002a */
[----:B------:R-:W-:Y:S01]  /*2870*/  FMUL.FTZ R47, R107, R82 ;  /* 0x000000526b2f7220 */ /* 0x000fe20000410000 */
[----:B------:R-:W-:Y:S01]  /*2880*/  FADD.FTZ R42, R46, R33 ;  /* 0x000000212e2a7221 */ /* 0x000fe20000010000 */
[----:B------:R-:W-:Y:S02]  /*2890*/  FADD.FTZ R49, -R32, R49 ;  /* 0x0000003120317221 */ /* 0x000fe40000010100 */
[----:B------:R-:W-:Y:S01]  /*28a0*/  FFMA.FTZ R46, R102, R47, R103 ;  /* 0x0000002f662e7223 */ /* 0x000fe20000010067 */
[----:B------:R-:W-:Y:S01]  /*28b0*/  FADD.FTZ R103, -R32, R48 ;  /* 0x0000003020677221 */ /* 0x000fe20000010100 */
[----:B------:R-:W-:Y:S01]  /*28c0*/  FADD.FTZ R33, R42, R47 ;  /* 0x0000002f2a217221 */ /* 0x000fe20000010000 */
[----:B------:R-:W-:Y:S01]  /*28d0*/  MOV R47, R58 ;  /* 0x0000003a002f7202 */ /* 0x000fe20000000f00 */
[----:B------:R-:W-:Y:S01]  /*28e0*/  FMUL.FTZ R48, R43, R85 ;  /* 0x000000552b307220 */ /* 0x000fe20000410000 */
        /* <DEDUP_REMOVED lines=22> */
.L_x_2840:
        /* <DEDUP_REMOVED lines=31> */
.L_x_2841:
        /* <DEDUP_REMOVED lines=53> */
.L_x_2842:
        /* <DEDUP_REMOVED lines=10> */
[----:B------:R-:W-:Y:S01]  /*3030*/  FFMA.FTZ R52, R99, R45, RZ ;  /* 0x0000002d63347223 */ /* 0x000fe200000100ff */
[----:B------:R-:W-:Y:S01]  /*3040*/  MOV R51, R64 ;  /* 0x0000004000337202 */ /* 0x000fe20000000f00 */
[-C--:B------:R-:W-:Y:S01]  /*3050*/  FMUL.FTZ R116, R54, R96.reuse ;  /* 0x0000006036747220 */ /* 0x080fe20000410000 */
[----:B------:R-:W-:Y:S01]  /*3060*/  MOV R50, R65 ;  /* 0x0000004100327202 */ /* 0x000fe20000000f00 */
        /* <DEDUP_REMOVED lines=21> */
.L_x_2843:
[----:B------:R-:W-:Y:S01]  /*31c0*/  FMUL.FTZ R55, R51, R82 ;  /* 0x0000005233377220 */ /* 0x000fe20000410000 */
[----:B------:R-:W-:Y:S01]  /*31d0*/  FFMA.FTZ R52, R97, R44, R52 ;  /* 0x0000002c61347223 */ /* 0x000fe20000010034 */
[----:B------:R-:W-:Y:S01]  /*31e0*/  FADD.FTZ R44, R45, R44 ;  /* 0x0000002c2d2c7221 */ /* 0x000fe20000010000 */
[----:B------:R-:W-:Y:S01]  /*31f0*/  FADD.FTZ R54, R32, R107 ;  /* 0x0000006b20367221 */ /* 0x000fe20000010000 */
[----:B------:R-:W-:Y:S01]  /*3200*/  FADD.FTZ R45, R108, R55 ;  /* 0x000000376c2d7221 */ /* 0x000fe20000010000 */
[----:B------:R-:W-:Y:S01]  /*3210*/  FFMA.FTZ R110, R116, R55, R109 ;  /* 0x00000037746e7223 */ /* 0x000fe2000001006d */
        /* <DEDUP_REMOVED lines=21> */
[----:B------:R-:W-:-:S04]  /*3370*/  FFMA.FTZ R112, R45, R112, 1 ;  /* 0x3f8000002d707423 */ /* 0x000fc80000010070 */
[----:B------:R-:W-:Y:S01]  /*3380*/  FMUL.FTZ R53, R53, R112 ;  /* 0x0000007035357220 */ /* 0x000fe20000410000 */
[----:B-1----:R-:W-:-:S04]  /*3390*/  FADD.FTZ R45, -R110, 1 ;  /* 0x3f8000006e2d7421 */ /* 0x002fc80000010100 */
[----:B------:R-:W-:Y:S01]  /*33a0*/  FFMA.FTZ R45, R32, R45, 1 ;  /* 0x3f800000202d7423 */ /* 0x000fe2000001002d */
[----:B------:R-:W-:-:S04]  /*33b0*/  FMUL.FTZ R32, R75, R110 ;  /* 0x0000006e4b207220 */ /* 0x000fc80000410000 */
[----:B------:R-:W-:-:S07]  /*33c0*/  FMUL.FTZ R32, R32, R45 ;  /* 0x0000002d20207220 */ /* 0x000fce0000410000 */
.L_x_2844:
[----:B------:R-:W-:Y:S01]  /*33d0*/  FMUL.FTZ R95, R53, R82 ;  /* 0x00000052355f7220 */ /* 0x000fe20000410000 */
[----:B------:R-:W-:Y:S01]  /*33e0*/  FADD.FTZ R45, R44, R43 ;  /* 0x0000002b2c2d7221 */ /* 0x000fe20000010000 */
[----:B------:R-:W-:Y:S01]  /*33f0*/  FFMA.FTZ R94, R101, R43, R52 ;  /* 0x0000002b655e7223 */ /* 0x000fe20000010034 */
        /* <DEDUP_REMOVED lines=24> */
[----:B-1----:R-:W-:-:S04]  /*3580*/  FADD.FTZ R109, -R87, 1 ;  /* 0x3f800000576d7421 */ /* 0x002fc80000010100 */
[----:B------:R-:W-:Y:S01]  /*3590*/  FFMA.FTZ R44, R44, R109, 1 ;  /* 0x3f8000002c2c7423 */ /* 0x000fe2000001006d */
[----:B------:R-:W-:Y:S01]  /*35a0*/  FFMA.FTZ R109, R43, R110, 1 ;  /* 0x3f8000002b6d7423 */ /* 0x000fe2000001006e */
[----:B------:R-:W-:-:S04]  /*35b0*/  FMUL.FTZ R43, R66, R87 ;  /* 0x00000057422b7220 */ /* 0x000fc80000410000 */
[----:B------:R-:W-:Y:S01]  /*35c0*/  FMUL.FTZ R43, R43, R44 ;  /* 0x0000002c2b2b7220 */ /* 0x000fe20000410000 */
[----:B------:R-:W-:-:S07]  /*35d0*/  FMUL.FTZ R44, R52, R109 ;  /* 0x0000006d342c7220 */ /* 0x000fce0000410000 */
.L_x_2845:
        /* <DEDUP_REMOVED lines=33> */
.L_x_2846:
        /* <DEDUP_REMOVED lines=30> */
[----:B------:R-:W-:-:S04]  /*39d0*/  FFMA.FTZ R46, R46, R91, 1 ;  /* 0x3f8000002e2e7423 */ /* 0x000fc8000001005b */
[----:B------:R-:W-:Y:S01]  /*39e0*/  FMUL.FTZ R33, R33, R46 ;  /* 0x0000002e21217220 */ /* 0x000fe20000410000 */
[----:B------:R-:W-:-:S07]  /*39f0*/  FMUL.FTZ R46, R49, R124 ;  /* 0x0000007c312e7220 */ /* 0x000fce0000410000 */
.L_x_2847:
[----:B------:R-:W-:Y:S01]  /*3a00*/  FMUL.FTZ R89, R33, R82 ;  /* 0x0000005221597220 */ /* 0x000fe20000410000 */
[----:B------:R-:W-:Y:S01]  /*3a10*/  FADD.FTZ R49, R47, R48 ;  /* 0x000000302f317221 */ /* 0x000fe20000010000 */
[----:B------:R-:W-:Y:S01]  /*3a20*/  FMUL.FTZ R47, R46, R85 ;  /* 0x000000552e2f7220 */ /* 0x000fe20000410000 */
[----:B------:R-:W-:Y:S01]  /*3a30*/  FADD.FTZ R54, R54, R51 ;  /* 0x0000003336367221 */ /* 0x000fe20000010000 */
[----:B------:R-:W-:Y:S01]  /*3a40*/  FFMA.FTZ R88, R108, R89, R87 ;  /* 0x000000596c587223 */ /* 0x000fe20000010057 */
[----:B------:R-:W-:Y:S01]  /*3a50*/  FADD.FTZ R52, R52, R89 ;  /* 0x0000005934347221 */ /* 0x000fe20000010000 */
[----:B------:R-:W-:Y:S01]  /*3a60*/  FFMA.FTZ R55, R116, R51, R55 ;  /* 0x0000003374377223 */ /* 0x000fe20000010037 */
        /* <DEDUP_REMOVED lines=26> */
.L_x_2848:
[----:B------:R-:W-:Y:S01]  /*3c10*/  FMUL.FTZ R90, R48, R82 ;  /* 0x00000052305a7220 */ /* 0x000fe20000410000 */
[----:B------:R-:W-:Y:S01]  /*3c20*/  FFMA.FTZ R52, R115, R50, R86 ;  /* 0x0000003273347223 */ /* 0x000fe20000010056 */
[----:B------:R-:W-:Y:S01]  /*3c30*/  FMUL.FTZ R86, R47, R85 ;  /* 0x000000552f567220 */ /* 0x000fe20000410000 */
[----:B------:R-:W-:Y:S01]  /*3c40*/  FADD.FTZ R49, R49, R50 ;  /* 0x0000003231317221 */ /* 0x000fe20000010000 */
        /* <DEDUP_REMOVED lines=29> */
.L_x_2849:
[----:B------:R-:W-:Y:S01]  /*3e20*/  FMUL.FTZ R35, R53, R82 ;  /* 0x0000005235237220 */ /* 0x000fe20000410000 */
[-C--:B------:R-:W-:Y:S01]  /*3e30*/  FMUL.FTZ R91, R36, R96.reuse ;  /* 0x00000060245b7220 */ /* 0x080fe20000410000 */
[----:B------:R-:W-:Y:S01]  /*3e40*/  FMUL.FTZ R90, R37, R96 ;  /* 0x00000060255a7220 */ /* 0x000fe20000410000 */
[----:B------:R-:W-:Y:S01]  /*3e50*/  MOV R34, R23 ;  /* 0x0000001700227202 */ /* 0x000fe20000000f00 */
[----:B------:R-:W-:Y:S01]  /*3e60*/  FFMA.FTZ R87, R93, R35, R54 ;  /* 0x000000235d577223 */ /* 0x000fe20000010036 */
[----:B------:R-:W-:Y:S01]  /*3e70*/  FADD.FTZ R35, R86, R35 ;  /* 0x0000002356237221 */ /* 0x000fe20000010000 */
[----:B------:R-:W-:-:S04]  /*3e80*/  FMUL.FTZ R86, R51, R85 ;  /* 0x0000005533567220 */ /* 0x000fc80000410000 */
        /* <DEDUP_REMOVED lines=22> */
.L_x_2850:
[----:B------:R-:W-:Y:S01]  /*3ff0*/  FMUL.FTZ R37, R35, R82 ;  /* 0x0000005223257220 */ /* 0x000fe20000410000 */
[-C--:B------:R-:W-:Y:S01]  /*4000*/  FMUL.FTZ R89, R38, R96.reuse ;  /* 0x0000006026597220 */ /* 0x080fe20000410000 */
[----:B------:R-:W-:Y:S01]  /*4010*/  FMUL.FTZ R88, R39, R96 ;  /* 0x0000006027587220 */ /* 0x000fe20000410000 */
[----:B------:R-:W-:Y:S01]  /*4020*/  MOV R38, R24 ;  /* 0x0000001800267202 */ /* 0x000fe20000000f00 */
[----:B------:R-:W-:Y:S01]  /*4030*/  FFMA.FTZ R87, R91, R37, R54 ;  /* 0x000000255b577223 */ /* 0x000fe20000010036 */
[----:B------:R-:W-:Y:S01]  /*4040*/  FMUL.FTZ R54, R34, R85 ;  /* 0x0000005522367220 */ /* 0x000fe20000410000 */
[----:B------:R-:W-:-:S03]  /*4050*/  FADD.FTZ R37, R86, R37 ;  /* 0x0000002556257221 */ /* 0x000fc60000010000 */
        /* <DEDUP_REMOVED lines=22> */
.L_x_2851:
[----:B------:R-:W-:Y:S01]  /*41c0*/  FMUL.FTZ R39, R38, R82 ;  /* 0x0000005226277220 */ /* 0x000fe20000410000 */
[----:B------:R-:W-:-:S03]  /*41d0*/  FMUL.FTZ R86, R41, R96 ;  /* 0x0000006029567220 */ /* 0x000fc60000410000 */
[----:B------:R-:W-:Y:S01]  /*41e0*/  FFMA.FTZ R87, R89, R39, R36 ;  /* 0x0000002759577223 */ /* 0x000fe20000010024 */
[----:B------:R-:W-:Y:S01]  /*41f0*/  FADD.FTZ R39, R54, R39 ;  /* 0x0000002736277221 */ /* 0x000fe20000010000 */
[----:B------:R-:W-:-:S04]  /*4200*/  FMUL.FTZ R54, R37, R85 ;  /* 0x0000005525367220 */ /* 0x000fc80000410000 */
[----:B------:R-:W-:Y:S01]  /*4210*/  FFMA.FTZ R36, R88, R54, R87 ;  /* 0x0000003658247223 */ /* 0x000fe20000010057 */
[----:B------:R-:W-:Y:S01]  /*4220*/  FADD.FTZ R54, R54, R39 ;  /* 0x0000002736367221 */ /* 0x000fe20000010000 */
[----:B------:R-:W-:Y:S01]  /*4230*/  FMUL.FTZ R87, R40, R96 ;  /* 0x0000006028577220 */ /* 0x000fe20000410000 */
[----:B------:R-:W-:Y:S02]  /*4240*/  MOV R40, R26 ;  /* 0x0000001a00287202 */ /* 0x000fe40000000f00 */
        /* <DEDUP_REMOVED lines=20> */
.L_x_2852:
[----:B------:R-:W-:Y:S01]  /*4390*/  FMUL.FTZ R41, R40, R82 ;  /* 0x0000005228297220 */ /* 0x000fe20000410000 */
[----:B------:R-:W-:Y:S01]  /*43a0*/  ISETP.GT.AND P5, PT, R15, 0x1e, PT ;  /* 0x0000001e0f00780c */ /* 0x000fe20003fa4270 */
[----:B------:R-:W-:Y:S01]  /*43b0*/  FADD.FTZ R49, R49, R32 ;  /* 0x0000002031317221 */ /* 0x000fe20000010000 */
[----:B------:R-:W-:Y:S01]  /*43c0*/  FFMA.FTZ R52, R113, R32, R52 ;  /* 0x0000002071347223 */ /* 0x000fe20000010034 */
[----:B------:R-:W-:Y:S01]  /*43d0*/  FFMA.FTZ R125, R87, R41, R36 ;  /* 0x00000029577d7223 */ /* 0x000fe20000010024 */
[----:B------:R-:W-:Y:S01]  /*43e0*/  FMUL.FTZ R36, R39, R85 ;  /* 0x0000005527247220 */ /* 0x000fe20000410000 */
[----:B------:R-:W-:Y:S01]  /*43f0*/  FADD.FTZ R41, R54, R41 ;  /* 0x0000002936297221 */ /* 0x000fe20000010000 */
[----:B------:R-:W0:Y:S01]  /*4400*/  S2UR UR11, SR_CgaCtaId ;  /* 0x00000000000b79c3 */ /* 0x000e220000008800 */
        /* <DEDUP_REMOVED lines=9> */
[----:B------:R-:W-:Y:S01]  /*44a0*/  FADD.FTZ R49, R49, R42 ;  /* 0x0000002a31317221 */ /* 0x000fe20000010000 */
[----:B------:R-:W2:Y:S01]  /*44b0*/  SHFL.DOWN PT, R125, R36, 0x1, 0x1f ;  /* 0x08201f00247d7f89 */ /* 0x000ea200000e0000 */
[----:B------:R-:W-:Y:S01]  /*44c0*/  FFMA.FTZ R52, R109, R42, R52 ;  /* 0x0000002a6d347223 */ /* 0x000fe20000010034 */
[----:B------:R-:W-:Y:S01]  /*44d0*/  FFMA.FTZ R42, R108, R33, R55 ;  /* 0x000000216c2a7223 */ /* 0x000fe20000010037 */
[----:B------:R-:W-:Y:S01]  /*44e0*/  FADD.FTZ R32, R49, R46 ;  /* 0x0000002e31207221 */ /* 0x000fe20000010000 */
[----:B------:R-:W-:Y:S01]  /*44f0*/  UMOV UR6, 0x400 ;  /* 0x0000040000067882 */ /* 0x000fe20000000000 */
[----:B------:R-:W-:Y:S01]  /*4500*/  BSSY B0, `(.L_x_2853) ;  /* 0x0000059000007945 */ /* 0x000fe20003800000 */
[----:B------:R-:W-:Y:S01]  /*4510*/  FFMA.FTZ R42, R95, R48, R42 ;  /* 0x000000305f2a7223 */ /* 0x000fe2000001002a */
[----:B------:R-:W-:Y:S01]  /*4520*/  FADD.FTZ R32, R32, R47 ;  /* 0x0000002f20207221 */ /* 0x000fe20000010000 */
[----:B------:R-:W-:-:S02]  /*4530*/  UIADD3 UR5, UR6, 0x90, URZ ;  /* 0x0000009006057890 */ /* 0x000fc4000fffe03f */
[----:B------:R-:W-:Y:S02]  /*4540*/  FFMA.FTZ R42, R93, R53, R42 ;  /* 0x000000355d2a7223 */ /* 0x000fe4000001002a */
[----:B0-----:R-:W-:Y:S02]  /*4550*/  ULEA UR5, UR11, UR5, 0x18 ;  /* 0x000000050b057291 */ /* 0x001fe4000f8ec03f */
[----:B------:R-:W-:-:S04]  /*4560*/  FFMA.FTZ R42, R91, R35, R42 ;  /* 0x000000235b2a7223 */ /* 0x000fc8000001002a */
[----:B------:R-:W-:Y:S01]  /*4570*/  FFMA.FTZ R42, R89, R38, R42 ;  /* 0x00000026592a7223 */ /* 0x000fe2000001002a */
        /* <DEDUP_REMOVED lines=22> */
[----:B------:R-:W-:Y:S01]  /*46e0*/  FADD.FTZ R41, R50, R33 ;  /* 0x0000002132297221 */ /* 0x000fe20000010000 */
[----:B------:R-:W-:Y:S01]  /*46f0*/  FFMA.FTZ R33, R107, R46, R52 ;  /* 0x0000002e6b217223 */ /* 0x000fe20000010034 */
[----:B-1----:R-:W-:-:S02]  /*4700*/  @!P5 FADD.FTZ R36, R36, R125 ;  /* 0x0000007d2424d221 */ /* 0x002fc40000010000 */
[----:B------:R-:W-:Y:S01]  /*4710*/  FADD.FTZ R44, R41, R48 ;  /* 0x00000030292c7221 */ /* 0x000fe20000010000 */
[----:B------:R-:W-:Y:S01]  /*4720*/  FFMA.FTZ R33, R94, R47, R33 ;  /* 0x0000002f5e217223 */ /* 0x000fe20000010021 */
[----:B------:R-:W-:Y:S01]  /*4730*/  FADD.FTZ R41, R32, R51 ;  /* 0x0000003320297221 */ /* 0x000fe20000010000 */
[----:B------:R-:W-:Y:S01]  /*4740*/  ISETP.NE.AND P5, PT, R15, RZ, PT ;  /* 0x000000ff0f00720c */ /* 0x000fe20003fa5270 */
[----:B------:R-:W-:Y:S01]  /*4750*/  FADD.FTZ R44, R44, R53 ;  /* 0x000000352c2c7221 */ /* 0x000fe20000010000 */
[----:B------:R-:W-:Y:S01]  /*4760*/  FFMA.FTZ R33, R92, R51, R33 ;  /* 0x000000335c217223 */ /* 0x000fe20000010021 */
[----:B------:R-:W-:Y:S01]  /*4770*/  FADD.FTZ R32, R41, R34 ;  /* 0x0000002229207221 */ /* 0x000fe20000010000 */
[----:B------:R-:W-:Y:S01]  /*4780*/  MOV R55, R36 ;  /* 0x0000002400377202 */ /* 0x000fe20000000f00 */
[----:B------:R-:W-:Y:S01]  /*4790*/  FADD.FTZ R43, R44, R35 ;  /* 0x000000232c2b7221 */ /* 0x000fe20000010000 */
[----:B------:R-:W-:-:S03]  /*47a0*/  FFMA.FTZ R33, R90, R34, R33 ;  /* 0x000000225a217223 */ /* 0x000fc60000010021 */
[----:B------:R-:W-:Y:S01]  /*47b0*/  FADD.FTZ R43, R43, R38 ;  /* 0x000000262b2b7221 */ /* 0x000fe20000010000 */
[----:B------:R-:W-:Y:S01]  /*47c0*/  FFMA.FTZ R33, R88, R37, R33 ;  /* 0x0000002558217223 */ /* 0x000fe20000010021 */
[----:B------:R-:W-:Y:S01]  /*47d0*/  FADD.FTZ R38, R32, R37 ;  /* 0x0000002520267221 */ /* 0x000fe20000010000 */
[----:B------:R-:W-:Y:S01]  /*47e0*/  FFMA.FTZ R32, R87, R40, R42 ;  /* 0x0000002857207223 */ /* 0x000fe2000001002a */
[----:B------:R-:W-:Y:S01]  /*47f0*/  FADD.FTZ R34, R43, R40 ;  /* 0x000000282b227221 */ /* 0x000fe20000010000 */
[----:B------:R-:W-:Y:S01]  /*4800*/  FFMA.FTZ R33, R86, R39, R33 ;  /* 0x0000002756217223 */ /* 0x000fe20000010021 */
        /* <DEDUP_REMOVED lines=40> */
.L_x_2854:
[----:B------:R-:W-:Y:S05]  /*4a90*/  BSYNC B0 ;  /* 0x0000000000007941 */ /* 0x000fea0003800000 */
.L_x_2853:
        /* <DEDUP_REMOVED lines=41> */
.L_x_2856:
[----:B------:R-:W-:Y:S05]  /*4d30*/  BSYNC B0 ;  /* 0x0000000000007941 */ /* 0x000fea0003800000 */
.L_x_2855:
        /* <DEDUP_REMOVED lines=16> */
.L_x_2858:
[----:B------:R-:W-:Y:S05]  /*4e40*/  BSYNC B0 ;  /* 0x0000000000007941 */ /* 0x000fea0003800000 */
.L_x_2857:
        /* <DEDUP_REMOVED lines=33> */
.L_x_2861:
[----:B-1----:R-:W2:Y:S04]  /*5060*/  LDG.E.STRONG.GPU R34, desc[UR8][R32.64] ;  /* 0x0000000820227981 */ /* 0x002ea8000c1ef900 */
[----:B--2---:R-:W-:Y:S01]  /*5070*/  CCTL.IVALL ;  /* 0x00000000ff00798f */ /* 0x004fe20002000000 */
[----:B------:R-:W-:Y:S05]  /*5080*/  YIELD ;  /* 0x0000000000007946 */ /* 0x000fea0003800000 */
[----:B------:R-:W-:-:S13]  /*5090*/  ISETP.NE.AND P6, PT, R34, R41, PT ;  /* 0x000000292200720c */ /* 0x000fda0003fc5270 */
[----:B------:R-:W-:Y:S05]  /*50a0*/  @P6 BRA `(.L_x_2861) ;  /* 0xfffffffc00ec6947 */ /* 0x000fea000383ffff */
.L_x_2860:
        /* <DEDUP_REMOVED lines=22> */
.L_x_2865:
        /* <DEDUP_REMOVED lines=115> */
.L_x_2864:
        /* <DEDUP_REMOVED lines=63> */
.L_x_2866:
[----:B------:R-:W-:-:S04]  /*5d30*/  LOP3.LUT P6, RZ, R0, 0x1, RZ, 0xc0, !PT ;  /* 0x0000000100ff7812 */ /* 0x000fc800078cc0ff */
[----:B------:R-:W-:-:S13]  /*5d40*/  ISETP.NE.OR P6, PT, R34, RZ, P6 ;  /* 0x000000ff2200720c */ /* 0x000fda00037c5670 */
[----:B------:R-:W-:Y:S05]  /*5d50*/  @!P6 BRA `(.L_x_2862) ;  /* 0x00000000007ce947 */ /* 0x000fea0003800000 */
.L_x_2863:
        /* <DEDUP_REMOVED lines=31> */
.L_x_2862:
        /* <DEDUP_REMOVED lines=10> */
.L_x_2868:
[----:B------:R-:W-:Y:S05]  /*5ff0*/  BSYNC B0 ;  /* 0x0000000000007941 */ /* 0x000fea0003800000 */
.L_x_2867:
        /* <DEDUP_REMOVED lines=17> */
.L_x_2859:
[----:B------:R-:W0:Y:S01]  /*6110*/  S2UR UR6, SR_CgaCtaId ;  /* 0x00000000000679c3 */ /* 0x000e220000008800 */
[----:B------:R-:W-:Y:S01]  /*6120*/  UMOV UR5, 0x400 ;  /* 0x0000040000057882 */ /* 0x000fe20000000000 */
[----:B-1----:R-:W-:Y:S01]  /*6130*/  SHF.R.U32.HI R38, RZ, 0x3, R80 ;  /* 0x00000003ff267819 */ /* 0x002fe20000011650 */
[----:B------:R-:W-:Y:S01]  /*6140*/  ULDC.64 UR12, c[0x0][0x290] ;  /* 0x0000a400000c7ab9 */ /* 0x000fe20000000a00 */
[----:B------:R-:W-:-:S03]  /*6150*/  ISETP.NE.AND P6, PT, RZ, UR10, PT ;  /* 0x0000000aff007c0c */ /* 0x000fc6000bfc5270 */
[----:B------:R-:W-:Y:S01]  /*6160*/  IMAD.WIDE.U32 R38, R38, 0x24924925, RZ ;  /* 0x2492492526267825 */ /* 0x000fe200078e00ff */
[----:B------:R-:W1:Y:S01]  /*6170*/  LDC R35, c[0x0][0x2ac] ;  /* 0x0000ab00ff237b82 */ /* 0x000e620000000800 */
        /* <DEDUP_REMOVED lines=29> */
.L_x_2869:
        /* <DEDUP_REMOVED lines=19> */
[----:B------:R0:W-:Y:S02]  /*6480*/  STG.E.64 desc[UR8][R32.64], R28 ;  /* 0x0000001c20007986 */ /* 0x0001e4000c101b08 */
.L_x_2871:
[----:B------:R-:W-:Y:S05]  /*6490*/  BSYNC B0 ;  /* 0x0000000000007941 */ /* 0x000fea0003800000 */
.L_x_2870:
[----:B------:R-:W-:-:S13]  /*64a0*/  ISETP.NE.AND P6, PT, RZ, UR10, PT ;  /* 0x0000000aff007c0c */ /* 0x000fda000bfc5270 */
        /* <DEDUP_REMOVED lines=19> */
.L_x_2872:
[----:B------:R-:W-:Y:S04]  /*65e0*/  BSSY B0, `(.L_x_2873) ;  /* 0x0000013000007945 */ /* 0x000fe80003800000 */
[----:B------:R-:W-:Y:S05]  /*65f0*/  @!P3 BRA `(.L_x_2874) ;  /* 0x000000000044b947 */ /* 0x000fea0003800000 */
[----:B------:R-:W-:Y:S01]  /*6600*/  ULDC.64 UR14, c[0x0][0x288] ;  /* 0x0000a200000e7ab9 */ /* 0x000fe20000000a00 */
[----:B0-----:R-:W-:Y:S01]  /*6610*/  MOV R28, R120 ;  /* 0x00000078001c7202 */ /* 0x001fe20000000f00 */
        /* <DEDUP_REMOVED lines=14> */
[----:B------:R1:W-:Y:S02]  /*6700*/  STG.E.64 desc[UR8][R32.64], R28 ;  /* 0x0000001c20007986 */ /* 0x0003e4000c101b08 */
.L_x_2874:
[----:B------:R-:W-:Y:S05]  /*6710*/  BSYNC B0 ;  /* 0x0000000000007941 */ /* 0x000fea0003800000 */
.L_x_2873:
[----:B------:R-:W-:Y:S05]  /*6720*/  @!P6 BRA `(.L_x_2875) ;  /* 0x000000000048e947 */ /* 0x000fea0003800000 */
        /* <DEDUP_REMOVED lines=18> */
.L_x_2875:
[----:B------:R-:W-:Y:S04]  /*6850*/  BSSY B0, `(.L_x_2876) ;  /* 0x0000013000007945 */ /* 0x000fe80003800000 */
[----:B------:R-:W-:Y:S05]  /*6860*/  @!P4 BRA `(.L_x_2877) ;  /* 0x000000000044c947 */ /* 0x000fea0003800000 */
[----:B------:R-:W-:Y:S01]  /*6870*/  ULDC.64 UR14, c[0x0][0x288] ;  /* 0x0000a200000e7ab9 */ /* 0x000fe20000000a00 */
[----:B01----:R-:W-:Y:S01]  /*6880*/  MOV R28, R120 ;  /* 0x00000078001c7202 */ /* 0x003fe20000000f00 */
        /* <DEDUP_REMOVED lines=15> */
.L_x_2877:
[----:B------:R-:W-:Y:S05]  /*6980*/  BSYNC B0 ;  /* 0x0000000000007941 */ /* 0x000fea0003800000 */
.L_x_2876:
[----:B------:R-:W-:Y:S05]  /*6990*/  @!P6 BRA `(.L_x_2878) ;  /* 0x000000000048e947 */ /* 0x000fea0003800000 */
        /* <DEDUP_REMOVED lines=18> */
.L_x_2878:
[----:B------:R-:W-:Y:S01]  /*6ac0*/  LOP3.LUT P5, RZ, R0, 0x100, RZ, 0xc0, !PT ;  /* 0x0000010000ff7812 */ /* 0x000fe200078ac0ff */
[----:B------:R-:W-:-:S12]  /*6ad0*/  BSSY B0, `(.L_x_2879) ;  /* 0x0000015000007945 */ /* 0x000fd80003800000 */
[----:B------:R-:W-:Y:S05]  /*6ae0*/  @!P5 BRA `(.L_x_2880) ;  /* 0x00000000004cd947 */ /* 0x000fea0003800000 */
[----:B--2---:R-:W-:Y:S01]  /*6af0*/  IADD3 R31, R79, 0x18, RZ ;  /* 0x000000184f1f7810 */ /* 0x004fe20007ffe0ff */
[----:B------:R-:W-:Y:S01]  /*6b00*/  ULDC.64 UR14, c[0x0][0x288] ;  /* 0x0000a200000e7ab9 */ /* 0x000fe20000000a00 */
[----:B01----:R-:W-:Y:S02]  /*6b10*/  MOV R28, R120 ;  /* 0x00000078001c7202 */ /* 0x003fe40000000f00 */
        /* <DEDUP_REMOVED lines=15> */
[----:B------:R3:W-:Y:S02]  /*6c10*/  STG.E.64 desc[UR8][R30.64], R28 ;  /* 0x0000001c1e007986 */ /* 0x0007e4000c101b08 */
.L_x_2880:
[----:B------:R-:W-:Y:S05]  /*6c20*/  BSYNC B0 ;  /* 0x0000000000007941 */ /* 0x000fea0003800000 */
.L_x_2879:
[----:B------:R-:W-:-:S13]  /*6c30*/  ISETP.NE.AND P5, PT, RZ, UR10, PT ;  /* 0x0000000aff007c0c */ /* 0x000fda000bfa5270 */
[----:B------:R-:W-:Y:S05]  /*6c40*/  @!P5 BRA `(.L_x_2881) ;  /* 0x000000000048d947 */ /* 0x000fea0003800000 */
        /* <DEDUP_REMOVED lines=18> */
.L_x_2881:
[----:B------:R-:W-:Y:S01]  /*6d70*/  LOP3.LUT P5, RZ, R0, 0x80, RZ, 0xc0, !PT ;  /* 0x0000008000ff7812 */ /* 0x000fe200078ac0ff */
[----:B------:R-:W-:-:S12]  /*6d80*/  BSSY B0, `(.L_x_2882) ;  /* 0x0000015000007945 */ /* 0x000fd80003800000 */
[----:B------:R-:W-:Y:S05]  /*6d90*/  @!P5 BRA `(.L_x_2883) ;  /* 0x00000000004cd947 */ /* 0x000fea0003800000 */
[----:B--23--:R-:W-:Y:S01]  /*6da0*/  IADD3 R31, R79, 0x20, RZ ;  /* 0x000000204f1f7810 */ /* 0x00cfe20007ffe0ff */
        /* <DEDUP_REMOVED lines=18> */
.L_x_2883:
[----:B------:R-:W-:Y:S05]  /*6ed0*/  BSYNC B0 ;  /* 0x0000000000007941 */ /* 0x000fea0003800000 */
.L_x_2882:
[----:B------:R-:W-:-:S13]  /*6ee0*/  ISETP.NE.AND P5, PT, RZ, UR10, PT ;  /* 0x0000000aff007c0c */ /* 0x000fda000bfa5270 */
[----:B------:R-:W-:Y:S05]  /*6ef0*/  @!P5 BRA `(.L_x_2884) ;  /* 0x000000000048d947 */ /* 0x000fea0003800000 */
        /* <DEDUP_REMOVED lines=18> */
.L_x_2884:
[----:B------:R-:W-:Y:S01]  /*7020*/  LOP3.LUT P5, RZ, R0, 0x40, RZ, 0xc0, !PT ;  /* 0x0000004000ff7812 */ /* 0x000fe200078ac0ff */
[----:B------:R-:W-:-:S12]  /*7030*/  BSSY B0, `(.L_x_2885) ;  /* 0x0000015000007945 */ /* 0x000fd80003800000 */
[----:B------:R-:W-:Y:S05]  /*7040*/  @!P5 BRA `(.L_x_2886) ;  /* 0x00000000004cd947 */ /* 0x000fea0003800000 */
[----:B--234-:R-:W-:Y:S01]  /*7050*/  IADD3 R31, R79, 0x28, RZ ;  /* 0x000000284f1f7810 */ /* 0x01cfe20007ffe0ff */
        /* <DEDUP_REMOVED lines=18> */
.L_x_2886:
[----:B------:R-:W-:Y:S05]  /*7180*/  BSYNC B0 ;  /* 0x0000000000007941 */ /* 0x000fea0003800000 */
.L_x_2885:
        /* <DEDUP_REMOVED lines=20> */
.L_x_2887:
[----:B------:R-:W-:Y:S01]  /*72d0*/  LOP3.LUT P5, RZ, R0, 0x20, RZ, 0xc0, !PT ;  /* 0x0000002000ff7812 */ /* 0x000fe200078ac0ff */
[----:B------:R-:W-:-:S12]  /*72e0*/  BSSY B0, `(.L_x_2888) ;  /* 0x0000015000007945 */ /* 0x000fd80003800000 */
[----:B------:R-:W-:Y:S05]  /*72f0*/  @!P5 BRA `(.L_x_2889) ;  /* 0x00000000004cd947 */ /* 0x000fea0003800000 */
[----:B0-234-:R-:W-:Y:S01]  /*7300*/  IADD3 R31, R79, 0x30, RZ ;  /* 0x000000304f1f7810 */ /* 0x01dfe20007ffe0ff */
[----:B------:R-:W-:Y:S01]  /*7310*/  ULDC.64 UR14, c[0x0][0x288] ;  /* 0x0000a200000e7ab9 */ /* 0x000fe20000000a00 */
[----:B-1----:R-:W-:Y:S02]  /*7320*/  MOV R28, R120 ;  /* 0x00000078001c7202 */ /* 0x002fe40000000f00 */
        /* <DEDUP_REMOVED lines=16> */
.L_x_2889:
[----:B------:R-:W-:Y:S05]  /*7430*/  BSYNC B0 ;  /* 0x0000000000007941 */ /* 0x000fea0003800000 */
.L_x_2888:
        /* <DEDUP_REMOVED lines=20> */
.L_x_2890:
        /* <DEDUP_REMOVED lines=22> */
.L_x_2892:
[----:B------:R-:W-:Y:S05]  /*76e0*/  BSYNC B0 ;  /* 0x0000000000007941 */ /* 0x000fea0003800000 */
.L_x_2891:
        /* <DEDUP_REMOVED lines=20> */
.L_x_2893:
        /* <DEDUP_REMOVED lines=22> */
.L_x_2895:
[----:B------:R-:W-:Y:S05]  /*7990*/  BSYNC B0 ;  /* 0x0000000000007941 */ /* 0x000fea0003800000 */
.L_x_2894:
        /* <DEDUP_REMOVED lines=20> */
.L_x_2896:
[----:B------:R-:W-:Y:S04]  /*7ae0*/  BSSY B0, `(.L_x_2897) ;  /* 0x0000015000007945 */ /* 0x000fe80003800000 */
        /* <DEDUP_REMOVED lines=20> */
.L_x_2898:
[----:B------:R-:W-:Y:S05]  /*7c30*/  BSYNC B0 ;  /* 0x0000000000007941 */ /* 0x000fea0003800000 */
.L_x_2897:
        /* <DEDUP_REMOVED lines=19> */
.L_x_2899:
[----:B------:R-:W-:Y:S04]  /*7d70*/  BSSY B0, `(.L_x_2900) ;  /* 0x0000015000007945 */ /* 0x000fe80003800000 */
[----:B------:R-:W-:Y:S05]  /*7d80*/  @!P1 BRA `(.L_x_2901) ;  /* 0x00000000004c9947 */ /* 0x000fea0003800000 */
[----:B01----:R-:W-:Y:S01]  /*7d90*/  IADD3 R33, R79, 0x50, RZ ;  /* 0x000000504f217810 */ /* 0x003fe20007ffe0ff */
[----:B------:R-:W-:Y:S01]  /*7da0*/  ULDC.64 UR14, c[0x0][0x288] ;  /* 0x0000a200000e7ab9 */ /* 0x000fe20000000a00 */
[----:B--234-:R-:W-:Y:S02]  /*7db0*/  MOV R28, R120 ;  /* 0x00000078001c7202 */ /* 0x01cfe40000000f00 */
        /* <DEDUP_REMOVED lines=16> */
.L_x_2901:
[----:B------:R-:W-:Y:S05]  /*7ec0*/  BSYNC B0 ;  /* 0x0000000000007941 */ /* 0x000fea0003800000 */
.L_x_2900:
        /* <DEDUP_REMOVED lines=19> */
.L_x_2902:
[----:B------:R-:W-:Y:S04]  /*8000*/  BSSY B0, `(.L_x_2903) ;  /* 0x0000015000007945 */ /* 0x000fe80003800000 */
[----:B------:R-:W-:Y:S05]  /*8010*/  @!P2 BRA `(.L_x_2904) ;  /* 0x00000000004ca947 */ /* 0x000fea0003800000 */
[----:B01----:R-:W-:Y:S01]  /*8020*/  IADD3 R33, R79, 0x58, RZ ;  /* 0x000000584f217810 */ /* 0x003fe20007ffe0ff */
[----:B------:R-:W-:Y:S01]  /*8030*/  ULDC.64 UR14, c[0x0][0x288] ;  /* 0x0000a200000e7ab9 */ /* 0x000fe20000000a00 */
[----:B--234-:R-:W-:Y:S01]  /*8040*/  MOV R28, R120 ;  /* 0x00000078001c7202 */ /* 0x01cfe20000000f00 */
        /* <DEDUP_REMOVED lines=16> */
.L_x_2904:
[----:B------:R-:W-:Y:S05]  /*8150*/  BSYNC B0 ;  /* 0x0000000000007941 */ /* 0x000fea0003800000 */
.L_x_2903:
        /* <DEDUP_REMOVED lines=19> */
.L_x_2905:
[----:B------:R-:W-:Y:S01]  /*8290*/  ISETP.GE.U32.AND P5, PT, R37, UR12, PT ;  /* 0x0000000c25007c0c */ /* 0x000fe2000bfa6070 */
[----:B------:R-:W-:Y:S01]  /*82a0*/  BSSY B0, `(.L_x_2906) ;  /* 0x0000019000007945 */ /* 0x000fe20003800000 */
[----:B------:R-:W-:Y:S02]  /*82b0*/  IADD3 R35, R38, 0x68, RZ ;  /* 0x0000006826237810 */ /* 0x000fe40007ffe0ff */
[----:B------:R-:W-:Y:S02]  /*82c0*/  ISETP.GE.AND.EX P5, PT, R36, UR13, PT, P5 ;  /* 0x0000000d24007c0c */ /* 0x000fe4000bfa6350 */
[----:B------:R-:W-:Y:S02]  /*82d0*/  SHF.R.S32.HI R36, RZ, 0x1f, R35 ;  /* 0x0000001fff247819 */ /* 0x000fe40000011423 */
[----:B------:R-:W-:-:S13]  /*82e0*/  ISETP.LT.U32.AND P5, PT, R80, 0x1c0, !P5 ;  /* 0x000001c05000780c */ /* 0x000fda0006fa1070 */
        /* <DEDUP_REMOVED lines=20> */
.L_x_2907:
[----:B------:R-:W-:Y:S05]  /*8430*/  BSYNC B0 ;  /* 0x0000000000007941 */ /* 0x000fea0003800000 */
.L_x_2906:
[----:B------:R-:W-:Y:S05]  /*8440*/  @!P6 BRA `(.L_x_2908) ;  /* 0x000000000048e947 */ /* 0x000fea0003800000 */
[----:B0-----:R-:W-:Y:S01]  /*8450*/  FFMA.FTZ R20, R91, R82, R83 ;  /* 0x000000525b147223 */ /* 0x001fe20000010053 */
[----:B------:R-:W-:-:S03]  /*8460*/  FFMA.FTZ R21, R90, R85, R84 ;  /* 0x000000555a157223 */ /* 0x000fc60000010054 */
[----:B-1234-:R-:W-:Y:S01]  /*8470*/  FMUL.FTZ R28, R20, -1.4426950216293334961 ;  /* 0xbfb8aa3b141c7820 */ /* 0x01efe20000410000 */
        /* <DEDUP_REMOVED lines=15> */
.L_x_2908:
[----:B------:R-:W-:Y:S01]  /*8570*/  ISETP.GE.U32.AND P5, PT, R35, UR12, PT ;  /* 0x0000000c23007c0c */ /* 0x000fe2000bfa6070 */
[----:B------:R-:W-:Y:S01]  /*8580*/  BSSY B0, `(.L_x_2909) ;  /* 0x0000019000007945 */ /* 0x000fe20003800000 */
[----:B01----:R-:W-:Y:S02]  /*8590*/  IADD3 R33, R38, 0x70, RZ ;  /* 0x0000007026217810 */ /* 0x003fe40007ffe0ff */
[----:B------:R-:W-:Y:S02]  /*85a0*/  ISETP.GE.AND.EX P5, PT, R36, UR13, PT, P5 ;  /* 0x0000000d24007c0c */ /* 0x000fe4000bfa6350 */
[----:B------:R-:W-:Y:S02]  /*85b0*/  SHF.R.S32.HI R34, RZ, 0x1f, R33 ;  /* 0x0000001fff227819 */ /* 0x000fe40000011421 */
[----:B------:R-:W-:-:S13]  /*85c0*/  ISETP.LT.U32.AND P5, PT, R80, 0x1c0, !P5 ;  /* 0x000001c05000780c */ /* 0x000fda0006fa1070 */
[----:B------:R-:W-:Y:S05]  /*85d0*/  @!P5 BRA `(.L_x_2910) ;  /* 0x00000000004cd947 */ /* 0x000fea0003800000 */
[----:B--234-:R-:W-:Y:S01]  /*85e0*/  IADD3 R31, R79, 0x68, RZ ;  /* 0x000000684f1f7810 */ /* 0x01cfe20007ffe0ff */
        /* <DEDUP_REMOVED lines=18> */
.L_x_2910:
[----:B------:R-:W-:Y:S05]  /*8710*/  BSYNC B0 ;  /* 0x0000000000007941 */ /* 0x000fea0003800000 */
.L_x_2909:
[----:B------:R-:W-:Y:S05]  /*8720*/  @!P6 BRA `(.L_x_2911) ;  /* 0x000000000048e947 */ /* 0x000fea0003800000 */
[----:B0-----:R-:W-:Y:S01]  /*8730*/  FFMA.FTZ R20, R89, R82, R83 ;  /* 0x0000005259147223 */ /* 0x001fe20000010053 */
[----:B------:R-:W-:-:S03]  /*8740*/  FFMA.FTZ R21, R88, R85, R84 ;  /* 0x0000005558157223 */ /* 0x000fc60000010054 */
[----:B------:R-:W-:Y:S01]  /*8750*/  FMUL.FTZ R22, R20, -1.4426950216293334961 ;  /* 0xbfb8aa3b14167820 */ /* 0x000fe20000410000 */
        /* <DEDUP_REMOVED lines=15> */
.L_x_2911:
[----:B------:R-:W-:Y:S01]  /*8850*/  ISETP.GE.U32.AND P5, PT, R33, UR12, PT ;  /* 0x0000000c21007c0c */ /* 0x000fe2000bfa6070 */
[----:B------:R-:W-:Y:S01]  /*8860*/  BSSY B0, `(.L_x_2912) ;  /* 0x0000019000007945 */ /* 0x000fe20003800000 */
[----:B------:R-:W-:Y:S02]  /*8870*/  IADD3 R38, R38, 0x78, RZ ;  /* 0x0000007826267810 */ /* 0x000fe40007ffe0ff */
[----:B------:R-:W-:Y:S02]  /*8880*/  ISETP.GE.AND.EX P5, PT, R34, UR13, PT, P5 ;  /* 0x0000000d22007c0c */ /* 0x000fe4000bfa6350 */
[----:B--234-:R-:W-:Y:S02]  /*8890*/  SHF.R.S32.HI R30, RZ, 0x1f, R38 ;  /* 0x0000001fff1e7819 */ /* 0x01cfe40000011426 */
        /* <DEDUP_REMOVED lines=21> */
.L_x_2913:
[----:B------:R-:W-:Y:S05]  /*89f0*/  BSYNC B0 ;  /* 0x0000000000007941 */ /* 0x000fea0003800000 */
.L_x_2912:
        /* <DEDUP_REMOVED lines=19> */
.L_x_2914:
[----:B------:R-:W-:Y:S01]  /*8b30*/  ISETP.GE.U32.AND P5, PT, R38, UR12, PT ;  /* 0x0000000c26007c0c */ /* 0x000fe2000bfa6070 */
[----:B------:R-:W-:Y:S03]  /*8b40*/  BSSY B0, `(.L_x_2915) ;  /* 0x0000014000007945 */ /* 0x000fe60003800000 */
[----:B------:R-:W-:-:S04]  /*8b50*/  ISETP.GE.AND.EX P5, PT, R30, UR13, PT, P5 ;  /* 0x0000000d1e007c0c */ /* 0x000fc8000bfa6350 */
[----:B------:R-:W-:-:S13]  /*8b60*/  ISETP.LT.U32.AND P5, PT, R80, 0x1c0, !P5 ;  /* 0x000001c05000780c */ /* 0x000fda0006fa1070 */
[----:B------:R-:W-:Y:S05]  /*8b70*/  @!P5 BRA `(.L_x_2916) ;  /* 0x000000000040d947 */ /* 0x000fea0003800000 */
[----:B------:R-:W-:Y:S01]  /*8b80*/  ULDC.64 UR12, c[0x0][0x288] ;  /* 0x0000a200000c7ab9 */ /* 0x000fe20000000a00 */
[----:B------:R-:W-:Y:S01]  /*8b90*/  MOV R121, R123 ;  /* 0x0000007b00797202 */ /* 0x000fe20000000f00 */
[----:B01----:R-:W-:Y:S02]  /*8ba0*/  IMAD R21, R4, UR12, RZ ;  /* 0x0000000c04157c24 */ /* 0x003fe4000f8e02ff */
        /* <DEDUP_REMOVED lines=8> */
[----:B------:R-:W-:Y:S01]  /*8c30*/  LEA R20, P5, R120, UR12, 0x2 ;  /* 0x0000000c78147c11 */ /* 0x000fe2000f8a10ff */
[----:B------:R-:W-:Y:S01]  /*8c40*/  FMUL.FTZ R27, R27, R96 ;  /* 0x000000601b1b7220 */ /* 0x000fe20000410000 */
[----:B------:R-:W-:-:S04]  /*8c50*/  IADD3 R21, R121, R21, RZ ;  /* 0x0000001579157210 */ /* 0x000fc80007ffe0ff */
[----:B------:R-:W-:-:S05]  /*8c60*/  LEA.HI.X R21, R120, UR13, R21, 0x2, P5 ;  /* 0x0000000d78157c11 */ /* 0x000fca000a8f1415 */
[----:B------:R2:W-:Y:S02]  /*8c70*/  STG.E.64 desc[UR8][R20.64], R26 ;  /* 0x0000001a14007986 */ /* 0x0005e4000c101b08 */
.L_x_2916:
[----:B------:R-:W-:Y:S05]  /*8c80*/  BSYNC B0 ;  /* 0x0000000000007941 */ /* 0x000fea0003800000 */
.L_x_2915:
[----:B------:R-:W-:Y:S02]  /*8c90*/  IADD3 R13, R17, R13, RZ ;  /* 0x0000000d110d7210 */ /* 0x000fe40007ffe0ff */
[----:B------:R-:W-:Y:S02]  /*8ca0*/  IADD3 R14, R14, 0x1, RZ ;  /* 0x000000010e0e7810 */ /* 0x000fe40007ffe0ff */
[----:B------:R-:W-:-:S13]  /*8cb0*/  ISETP.GE.AND P5, PT, R13, UR4, PT ;  /* 0x000000040d007c0c */ /* 0x000fda000bfa6270 */
[----:B------:R-:W-:Y:S05]  /*8cc0*/  @!P5 BRA `(.L_x_2917) ;  /* 0xffffff780088d947 */ /* 0x000fea000383ffff */
.L_x_2834:
        /* <DEDUP_REMOVED lines=23> */
.L_x_2919:
[----:B------:R-:W-:Y:S05]  /*8e40*/  BSYNC B0 ;  /* 0x0000000000007941 */ /* 0x000fea0003800000 */
.L_x_2918:
[----:B------:R-:W-:Y:S05]  /*8e50*/  @P0 EXIT ;  /* 0x000000000000094d */ /* 0x000fea0003800000 */
[----:B------:R-:W-:Y:S05]  /*8e60*/  @P2 BRA `(.L_x_2920) ;  /* 0x0000000000202947 */ /* 0x000fea0003800000 */
[----:B------:R-:W-:-:S05]  /*8e70*/  IMAD R0, R6, R7, RZ ;  /* 0x0000000706007224 */ /* 0x000fca00078e02ff */
[----:B------:R-:W-:-:S13]  /*8e80*/  ISETP.NE.AND P0, PT, R0, -0x1, PT ;  /* 0xffffffff0000780c */ /* 0x000fda0003f05270 */
[----:B------:R-:W-:Y:S05]  /*8e90*/  @!P0 BRA `(.L_x_2920) ;  /* 0x0000000000148947 */ /* 0x000fea0003800000 */
.L_x_2921:
[----:B---3--:R-:W3:Y:S04]  /*8ea0*/  LDG.E.STRONG.GPU R5, desc[UR8][R2.64] ;  /* 0x0000000802057981 */ /* 0x008ee8000c1ef900 */
[----:B---3--:R-:W-:Y:S01]  /*8eb0*/  CCTL.IVALL ;  /* 0x00000000ff00798f */ /* 0x008fe20002000000 */
[----:B------:R-:W-:Y:S05]  /*8ec0*/  YIELD ;  /* 0x0000000000007946 */ /* 0x000fea0003800000 */
[----:B------:R-:W-:-:S13]  /*8ed0*/  ISETP.NE.AND P0, PT, R5, R0, PT ;  /* 0x000000000500720c */ /* 0x000fda0003f05270 */
[----:B------:R-:W-:Y:S05]  /*8ee0*/  @P0 BRA `(.L_x_2921) ;  /* 0xfffffffc00ec0947 */ /* 0x000fea000383ffff */
.L_x_2920:
[----:B------:R-:W-:Y:S05]  /*8ef0*/  WARPSYNC.ALL ;  /* 0x0000000000007948 */ /* 0x000fea0003800000 */
[----:B01----:R-:W0:Y:S08]  /*8f00*/  LDC.64 R22, c[0x0][0x288] ;  /* 0x0000a200ff167b82 */ /* 0x003e300000000a00 */
[----:B------:R-:W-:Y:S01]  /*8f10*/  BAR.SYNC.DEFER_BLOCKING 0x0 ;  /* 0x0000000000007b1d */ /* 0x000fe20000010000 */
[----:B0-----:R-:W-:-:S04]  /*8f20*/  LEA.HI R0, P0, R23, R22, RZ, 0x1 ;  /* 0x0000001617007211 */ /* 0x001fc800078108ff */
[----:B---3--:R-:W-:-:S04]  /*8f30*/  IADD3.X R3, RZ, R23, RZ, P0, !PT ;  /* 0x00000017ff037210 */ /* 0x008fc800007fe4ff */
        /* <DEDUP_REMOVED lines=19> */
.L_x_2922:
        /* <DEDUP_REMOVED lines=25> */
.L_x_2923:
        /* <DEDUP_REMOVED lines=16> */
.L_x_5623:


//--------------------- .text._Z35group_norm_nhwc_bwd_one_pass_kernelI11Fp32IOBf16WLi256ELi112ELi448EEv26Group_norm_nhwc_bwd_params --------------------------
	.section	.text._Z35group_norm_nhwc_bwd_one_pass_kernelI11Fp32IOBf16WLi256ELi112ELi448EEv26Group_norm_nhwc_bwd_params,"ax",@progbits
	.align	128
        .global         _Z35group_norm_nhwc_bwd_one_pass_kernelI11Fp32IOBf16WLi256ELi112ELi448EEv26Group_norm_nhwc_bwd_params
        .type           _Z35group_norm_nhwc_bwd_one_pass_kernelI11Fp32IOBf16WLi256ELi112ELi448EEv26Group_norm_nhwc_bwd_params,@function
        .size           _Z35group_norm_nhwc_bwd_one_pass_kernelI11Fp32IOBf16WLi256ELi112ELi448EEv26Group_norm_nhwc_bwd_params,(.L_x_5624 - _Z35group_norm_nhwc_bwd_one_pass_kernelI11Fp32IOBf16WLi256ELi112ELi448EEv26Group_norm_nhwc_bwd_params)
        .other          _Z35group_norm_nhwc_bwd_one_pass_kernelI11Fp32IOBf16WLi256ELi112ELi448EEv26Group_norm_nhwc_bwd_params,@"STO_CUDA_ENTRY STV_DEFAULT"
_Z35group_norm_nhwc_bwd_one_pass_kernelI11Fp32IOBf16WLi256ELi112ELi448EEv26Group_norm_nhwc_bwd_params:
.text._Z35group_norm_nhwc_bwd_one_pass_kernelI11Fp32IOBf16WLi256ELi112ELi448EEv26Group_norm_nhwc_bwd_params:
        /* <DEDUP_REMOVED lines=59> */
.L_x_3071:
[----:B--2-4-:R-:W2:Y:S01]  /*03b0*/  LDL R6, [R1+0x84] ;  /* 0x0000840001067983 */ /* 0x014ea20000100800 */
[----:B------:R-:W-:Y:S01]  /*03c0*/  ULDC UR14, c[0x0][0x2a0] ;  /* 0x0000a800000e7ab9 */ /* 0x000fe20000000800 */
[----:B------:R-:W-:Y:S01]  /*03d0*/  IABS R5, UR8 ;  /* 0x0000000800057c13 */ /* 0x000fe20008000000 */
[----:B------:R-:W-:Y:S01]  /*03e0*/  UMOV UR6, URZ ;  /* 0x0000003f00067c82 */ /* 0x000fe20008000000 */
[----:B------:R-:W-:Y:S01]  /*03f0*/  MOV R3, UR14 ;  /* 0x0000000e00037c02 */ /* 0x000fe20008000f00 */
[----:B------:R-:W-:Y:S01]  /*0400*/  UISETP.GE.AND UP4, UPT, UR8, URZ, UPT ;  /* 0x0000003f0800728c */ /* 0x000fe2000bf86270 */
[----:B------:R-:W-:Y:S01]  /*0410*/  R2UR UR13, R5 ;  /* 0x00000000050d72ca */ /* 0x000fe200000e0000 */
[----:B------:R-:W-:Y:S01]  /*0420*/  ULOP3.LUT UR15, UR8, UR14, URZ, 0x3c, !UPT ;  /* 0x0000000e080f7292 */ /* 0x000fe2000f8e3c3f */
[----:B------:R-:W-:Y:S01]  /*0430*/  IABS R3, R3 ;  /* 0x0000000300037213 */ /* 0x000fe20000000000 */
[----:B------:R-:W-:Y:S01]  /*0440*/  ULDC.64 UR18, c[0x0][0x290] ;  /* 0x0000a40000127ab9 */ /* 0x000fe20000000a00 */
[C---:B01----:R-:W-:Y:S01]  /*0450*/  IADD3 R19, R2.reuse, 0xa0, RZ ;  /* 0x000000a002137810 */ /* 0x043fe20007ffe0ff */
[----:B------:R-:W-:Y:S01]  /*0460*/  UISETP.GE.AND UP5, UPT, UR15, URZ, UPT ;  /* 0x0000003f0f00728c */ /* 0x000fe2000bfa6270 */
[----:B------:R-:W-:Y:S01]  /*0470*/  R2UR UR16, R3 ;  /* 0x00000000031072ca */ /* 0x000fe200000e0000 */
[----:B------:R-:W-:Y:S01]  /*0480*/  UISETP.NE.AND UP0, UPT, UR14, URZ, UPT ;  /* 0x0000003f0e00728c */ /* 0x000fe2000bf05270 */
[----:B------:R-:W-:Y:S01]  /*0490*/  ISETP.GE.U32.AND P3, PT, R19, UR18, PT ;  /* 0x0000001213007c0c */ /* 0x000fe2000bf66070 */
[----:B------:R-:W0:Y:S01]  /*04a0*/  @P1 LDC.64 R8, c[0x0][0x288] ;  /* 0x0000a200ff081b82 */ /* 0x000e220000000a00 */
[----:B------:R-:W-:-:S02]  /*04b0*/  IADD3 R29, R2, 0x60, RZ ;  /* 0x00000060021d7810 */ /* 0x000fc40007ffe0ff */
[----:B------:R-:W-:Y:S02]  /*04c0*/  CS2R R104, SRZ ;  /* 0x0000000000687805 */ /* 0x000fe4000001ff00 */
[----:B------:R-:W-:Y:S02]  /*04d0*/  IADD3 R31, R2, 0x68, RZ ;  /* 0x00000068021f7810 */ /* 0x000fe40007ffe0ff */
[----:B------:R-:W-:Y:S02]  /*04e0*/  CS2R R76, SRZ ;  /* 0x00000000004c7805 */ /* 0x000fe4000001ff00 */
[----:B------:R-:W-:Y:S02]  /*04f0*/  ISETP.GE.U32.AND P2, PT, R29, UR18, PT ;  /* 0x000000121d007c0c */ /* 0x000fe4000bf46070 */
[----:B------:R-:W-:Y:S01]  /*0500*/  SHF.R.S32.HI R7, RZ, 0x1f, R29 ;  /* 0x0000001fff077819 */ /* 0x000fe2000001141d */
[----:B---3--:R-:W1:Y:S01]  /*0510*/  @P1 LDC.64 R10, c[0x0][0x230] ;  /* 0x00008c00ff0a1b82 */ /* 0x008e620000000a00 */
[----:B------:R-:W-:Y:S01]  /*0520*/  ISETP.GE.U32.AND P4, PT, R31, UR18, PT ;  /* 0x000000121f007c0c */ /* 0x000fe2000bf86070 */
[----:B------:R-:W3:Y:S01]  /*0530*/  I2F.RP R3, UR16 ;  /* 0x0000001000037d06 */ /* 0x000ee20008209400 */
[----:B------:R-:W-:-:S02]  /*0540*/  ISETP.GE.AND.EX P2, PT, R7, UR19, PT, P2 ;  /* 0x0000001307007c0c */ /* 0x000fc4000bf46320 */
[----:B------:R-:W-:Y:S02]  /*0550*/  SHF.R.S32.HI R21, RZ, 0x1f, R19 ;  /* 0x0000001fff157819 */ /* 0x000fe40000011413 */
[----:B------:R-:W-:Y:S01]  /*0560*/  ISETP.GT.U32.OR P2, PT, R0, 0x1bf, P2 ;  /* 0x000001bf0000780c */ /* 0x000fe20001744470 */
[----:B------:R-:W4:Y:S01]  /*0570*/  @P1 LDC.64 R12, c[0x0][0x228] ;  /* 0x00008a00ff0c1b82 */ /* 0x000f220000000a00 */
[----:B------:R-:W-:Y:S01]  /*0580*/  IADD3 R35, R2, 0x78, RZ ;  /* 0x0000007802237810 */ /* 0x000fe20007ffe0ff */
[----:B---3--:R-:W3:Y:S10]  /*0590*/  MUFU.RCP R3, R3 ;  /* 0x0000000300037308 */ /* 0x008ef40000001000 */
[----:B------:R-:W1:Y:S01]  /*05a0*/  @!P2 LDC.64 R16, c[0x0][0x288] ;  /* 0x0000a200ff10ab82 */ /* 0x000e620000000a00 */
        /* <DEDUP_REMOVED lines=35> */
[----:B------:R-:W-:Y:S02]  /*07e0*/  CS2R R74, SRZ ;  /* 0x00000000004a7805 */ /* 0x000fe4000001ff00 */
[----:B--2---:R-:W-:Y:S02]  /*07f0*/  SHF.R.S32.HI R3, RZ, 0x1f, R6 ;  /* 0x0000001fff037819 */ /* 0x004fe40000011406 */
[----:B------:R-:W-:Y:S02]  /*0800*/  IADD3 R80, P0, R6, UR17, RZ ;  /* 0x0000001106507c10 */ /* 0x000fe4000ff1e0ff */
[----:B------:R-:W-:Y:S02]  /*0810*/  SHF.R.S32.HI R6, RZ, 0x1f, R2 ;  /* 0x0000001fff067819 */ /* 0x000fe40000011402 */
[----:B------:R-:W-:-:S02]  /*0820*/  LEA.HI.X.SX32 R81, R4, R3, 0x1, P0 ;  /* 0x0000000304517211 */ /* 0x000fc400000f0eff */
[----:B------:R-:W-:Y:S01]  /*0830*/  MOV R3, UR14 ;  /* 0x0000000e00037c02 */ /* 0x000fe20008000f00 */
[----:B0-----:R-:W-:-:S04]  /*0840*/  @P1 IMAD R4, R6, R8, RZ ;  /* 0x0000000806041224 */ /* 0x001fc800078e02ff */
[----:B------:R-:W-:Y:S01]  /*0850*/  IMAD.WIDE.U32 R80, R3, UR7, R80 ;  /* 0x0000000703507c25 */ /* 0x000fe2000f8e0050 */
[----:B------:R-:W-:Y:S02]  /*0860*/  SHF.R.S32.HI R3, RZ, 0x1f, R31 ;  /* 0x0000001fff037819 */ /* 0x000fe4000001141f */
[----:B------:R-:W-:Y:S02]  /*0870*/  CS2R R100, SRZ ;  /* 0x0000000000647805 */ /* 0x000fe4000001ff00 */
[----:B------:R-:W-:Y:S01]  /*0880*/  CS2R R72, SRZ ;  /* 0x0000000000487805 */ /* 0x000fe2000001ff00 */
[----:B------:R-:W-:Y:S01]  /*0890*/  @P1 IMAD R9, R2, R9, R4 ;  /* 0x0000000902091224 */ /* 0x000fe200078e0204 */
[----:B------:R-:W-:Y:S02]  /*08a0*/  IADD3 R79, R81, UR5, RZ ;  /* 0x00000005514f7c10 */ /* 0x000fe4000fffe0ff */
[----:B------:R-:W-:Y:S02]  /*08b0*/  CS2R R98, SRZ ;  /* 0x0000000000627805 */ /* 0x000fe4000001ff00 */
[----:B------:R-:W-:-:S02]  /*08c0*/  @P1 MOV R78, R80 ;  /* 0x00000050004e1202 */ /* 0x000fc40000000f00 */
[----:B------:R-:W-:Y:S02]  /*08d0*/  CS2R R70, SRZ ;  /* 0x0000000000467805 */ /* 0x000fe4000001ff00 */
[----:B------:R-:W-:Y:S02]  /*08e0*/  ISETP.GE.AND.EX P4, PT, R3, UR19, PT, P4 ;  /* 0x0000001303007c0c */ /* 0x000fe4000bf86340 */
[----:B------:R-:W-:Y:S02]  /*08f0*/  CS2R R96, SRZ ;  /* 0x0000000000607805 */ /* 0x000fe4000001ff00 */
[----:B------:R-:W-:Y:S01]  /*0900*/  CS2R R68, SRZ ;  /* 0x0000000000447805 */ /* 0x000fe2000001ff00 */
[----:B------:R-:W-:Y:S01]  /*0910*/  @P1 IMAD.WIDE.U32 R4, R2, R8, R78 ;  /* 0x0000000802041225 */ /* 0x000fe200078e004e */
[----:B------:R-:W-:Y:S02]  /*0920*/  ISETP.GT.U32.OR P4, PT, R0, 0x1bf, P4 ;  /* 0x000001bf0000780c */ /* 0x000fe40002784470 */
[----:B------:R-:W-:-:S02]  /*0930*/  CS2R R94, SRZ ;  /* 0x00000000005e7805 */ /* 0x000fc4000001ff00 */
[----:B------:R-:W-:Y:S01]  /*0940*/  CS2R R66, SRZ ;  /* 0x0000000000427805 */ /* 0x000fe2000001ff00 */
[----:B---3--:R-:W-:Y:S01]  /*0950*/  @!P3 IMAD R8, R21, R14, RZ ;  /* 0x0000000e1508b224 */ /* 0x008fe200078e02ff */
[----:B------:R-:W-:Y:S01]  /*0960*/  @P1 IADD3 R5, R5, R9, RZ ;  /* 0x0000000905051210 */ /* 0x000fe20007ffe0ff */
[----:B------:R-:W0:Y:S01]  /*0970*/  @!P2 LDC.64 R20, c[0x0][0x228] ;  /* 0x00008a00ff14ab82 */ /* 0x000e220000000a00 */
[C---:B------:R-:W-:Y:S01]  /*0980*/  @P1 SHF.L.U32 R117, R4.reuse, 0x2, RZ ;  /* 0x0000000204751819 */ /* 0x040fe200000006ff */
[----:B------:R-:W-:Y:S01]  /*0990*/  @!P3 IMAD R9, R19, R15, R8 ;  /* 0x0000000f1309b224 */ /* 0x000fe200078e0208 */
[----:B------:R-:W-:Y:S01]  /*09a0*/  @P1 SHF.L.U64.HI R6, R4, 0x2, R5 ;  /* 0x0000000204061819 */ /* 0x000fe20000010205 */
[----:B-1----:R-:W-:Y:S01]  /*09b0*/  @!P2 IMAD R8, R7, R16, RZ ;  /* 0x000000100708a224 */ /* 0x002fe200078e02ff */
[----:B------:R-:W-:Y:S02]  /*09c0*/  @!P3 MOV R4, R80 ;  /* 0x000000500004b202 */ /* 0x000fe40000000f00 */
[----:B------:R-:W-:-:S02]  /*09d0*/  CS2R R92, SRZ ;  /* 0x00000000005c7805 */ /* 0x000fc4000001ff00 */
[----:B------:R-:W-:Y:S01]  /*09e0*/  @!P3 MOV R5, R79 ;  /* 0x0000004f0005b202 */ /* 0x000fe20000000f00 */
[----:B------:R-:W1:Y:S01]  /*09f0*/  @!P4 LDC.64 R22, c[0x0][0x288] ;  /* 0x0000a200ff16cb82 */ /* 0x000e620000000a00 */
[C---:B------:R-:W-:Y:S02]  /*0a00*/  @P1 IADD3 R32, P0, R117.reuse, R10, RZ ;  /* 0x0000000a75201210 */ /* 0x040fe40007f1e0ff */
[----:B------:R-:W-:Y:S02]  /*0a10*/  CS2R R64, SRZ ;  /* 0x0000000000407805 */ /* 0x000fe4000001ff00 */
[----:B----4-:R-:W-:Y:S01]  /*0a20*/  @P1 IADD3 R116, P5, R117, R12, RZ ;  /* 0x0000000c75741210 */ /* 0x010fe20007fbe0ff */
[----:B------:R-:W-:Y:S01]  /*0a30*/  @!P3 IMAD.WIDE.U32 R4, R19, R14, R4 ;  /* 0x0000000e1304b225 */ /* 0x000fe200078e0004 */
[----:B------:R-:W-:Y:S02]  /*0a40*/  @P1 IADD3.X R33, R6, R11, RZ, P0, !PT ;  /* 0x0000000b06211210 */ /* 0x000fe400007fe4ff */
[----:B------:R-:W-:-:S02]  /*0a50*/  CS2R R88, SRZ ;  /* 0x0000000000587805 */ /* 0x000fc4000001ff00 */
[----:B------:R-:W-:Y:S01]  /*0a60*/  @P1 IADD3.X R117, R6, R13, RZ, P5, !PT ;  /* 0x0000000d06751210 */ /* 0x000fe20002ffe4ff */
[----:B------:R-:W2:Y:S01]  /*0a70*/  @!P2 LDC.64 R18, c[0x0][0x230] ;  /* 0x00008c00ff12ab82 */ /* 0x000ea20000000a00 */
[----:B------:R-:W-:Y:S01]  /*0a80*/  @!P3 IADD3 R5, R5, R9, RZ ;  /* 0x000000090505b210 */ /* 0x000fe20007ffe0ff */
[----:B------:R-:W-:Y:S01]  /*0a90*/  @!P2 IMAD R9, R29, R17, R8 ;  /* 0x000000111d09a224 */ /* 0x000fe200078e0208 */
[C---:B------:R-:W-:Y:S01]  /*0aa0*/  @!P3 SHF.L.U32 R15, R4.reuse, 0x2, RZ ;  /* 0x00000002040fb819 */ /* 0x040fe200000006ff */
[----:B------:R3:W-:Y:S01]  /*0ab0*/  @P1 STL.64 [R1+0x28], R32 ;  /* 0x0000282001001387 */ /* 0x0007e20000100a00 */
[----:B------:R-:W-:Y:S02]  /*0ac0*/  @!P3 SHF.L.U64.HI R6, R4, 0x2, R5 ;  /* 0x000000020406b819 */ /* 0x000fe40000010205 */
[----:B------:R-:W-:Y:S02]  /*0ad0*/  CS2R R52, SRZ ;  /* 0x0000000000347805 */ /* 0x000fe4000001ff00 */
[----:B------:R-:W-:-:S02]  /*0ae0*/  @!P2 MOV R4, R80 ;  /* 0x000000500004a202 */ /* 0x000fc40000000f00 */
[----:B------:R-:W-:Y:S02]  /*0af0*/  CS2R R90, SRZ ;  /* 0x00000000005a7805 */ /* 0x000fe4000001ff00 */
[----:B------:R-:W-:Y:S02]  /*0b00*/  @!P2 MOV R5, R79 ;  /* 0x0000004f0005a202 */ /* 0x000fe40000000f00 */
[----:B------:R-:W-:Y:S02]  /*0b10*/  CS2R R54, SRZ ;  /* 0x0000000000367805 */ /* 0x000fe4000001ff00 */
[C---:B------:R-:W-:Y:S02]  /*0b20*/  @!P3 IADD3 R12, P5, R15.reuse, R24, RZ ;  /* 0x000000180f0cb210 */ /* 0x040fe40007fbe0ff */
[----:B------:R-:W-:Y:S02]  /*0b30*/  CS2R R50, SRZ ;  /* 0x0000000000327805 */ /* 0x000fe4000001ff00 */
[----:B------:R-:W-:Y:S01]  /*0b40*/  @!P3 IADD3 R14, P6, R15, R26, RZ ;  /* 0x0000001a0f0eb210 */ /* 0x000fe20007fde0ff */
[----:B------:R-:W-:Y:S01]  /*0b50*/  @!P2 IMAD.WIDE.U32 R4, R29, R16, R4 ;  /* 0x000000101d04a225 */ /* 0x000fe200078e0004 */
[----:B------:R-:W-:-:S02]  /*0b60*/  @!P3 IADD3.X R13, R6, R25, RZ, P5, !PT ;  /* 0x00000019060db210 */ /* 0x000fc40002ffe4ff */
[----:B------:R-:W-:Y:S02]  /*0b70*/  CS2R R86, SRZ ;  /* 0x0000000000567805 */ /* 0x000fe4000001ff00 */
[----:B---3--:R-:W-:Y:S01]  /*0b80*/  IADD3 R33, R2, 0x70, RZ ;  /* 0x0000007002217810 */ /* 0x008fe20007ffe0ff */
[----:B------:R-:W3:Y:S01]  /*0b90*/  @!P4 LDC.64 R24, c[0x0][0x230] ;  /* 0x00008c00ff18cb82 */ /* 0x000ee20000000a00 */
[----:B------:R-:W-:Y:S01]  /*0ba0*/  @!P2 IADD3 R5, R5, R9, RZ ;  /* 0x000000090505a210 */ /* 0x000fe20007ffe0ff */
[----:B------:R-:W4:Y:S01]  /*0bb0*/  @!P3 LDG.E.64 R104, desc[UR22][R12.64] ;  /* 0x000000160c68b981 */ /* 0x000f22000c1e1b00 */
[----:B------:R-:W-:Y:S02]  /*0bc0*/  ISETP.GE.U32.AND P0, PT, R33, UR18, PT ;  /* 0x0000001221007c0c */ /* 0x000fe4000bf06070 */
[----:B------:R-:W-:Y:S02]  /*0bd0*/  CS2R R46, SRZ ;  /* 0x00000000002e7805 */ /* 0x000fe4000001ff00 */
[----:B------:R-:W-:-:S02]  /*0be0*/  SHF.R.S32.HI R7, RZ, 0x1f, R33 ;  /* 0x0000001fff077819 */ /* 0x000fc40000011421 */
[----:B------:R-:W-:Y:S02]  /*0bf0*/  CS2R R84, SRZ ;  /* 0x0000000000547805 */ /* 0x000fe4000001ff00 */
[----:B------:R-:W-:Y:S02]  /*0c00*/  @!P3 IADD3.X R15, R6, R27, RZ, P6, !PT ;  /* 0x0000001b060fb210 */ /* 0x000fe400037fe4ff */
[----:B------:R-:W-:Y:S02]  /*0c10*/  CS2R R58, SRZ ;  /* 0x00000000003a7805 */ /* 0x000fe4000001ff00 */
[C---:B------:R-:W-:Y:S02]  /*0c20*/  @!P2 SHF.L.U32 R11, R4.reuse, 0x2, RZ ;  /* 0x00000002040ba819 */ /* 0x040fe400000006ff */
[----:B------:R-:W-:Y:S02]  /*0c30*/  CS2R R42, SRZ ;  /* 0x00000000002a7805 */ /* 0x000fe4000001ff00 */
[----:B------:R-:W-:Y:S01]  /*0c40*/  @!P2 SHF.L.U64.HI R6, R4, 0x2, R5 ;  /* 0x000000020406a819 */ /* 0x000fe20000010205 */
[----:B-1----:R-:W-:Y:S01]  /*0c50*/  @!P4 IMAD R4, R3, R22, RZ ;  /* 0x000000160304c224 */ /* 0x002fe200078e02ff */
[----:B------:R-:W-:Y:S01]  /*0c60*/  ISETP.GE.AND.EX P0, PT, R7, UR19, PT, P0 ;  /* 0x0000001307007c0c */ /* 0x000fe2000bf06300 */
[----:B------:R1:W4:Y:S01]  /*0c70*/  @!P3 LDG.E.64 R76, desc[UR22][R14.64] ;  /* 0x000000160e4cb981 */ /* 0x000322000c1e1b00 */
[----:B------:R-:W-:Y:S01]  /*0c80*/  @!P4 MOV R5, R79 ;  /* 0x0000004f0005c202 */ /* 0x000fe20000000f00 */
[----:B------:R-:W-:Y:S01]  /*0c90*/  @!P4 IMAD R3, R31, R23, R4 ;  /* 0x000000171f03c224 */ /* 0x000fe200078e0204 */
[----:B------:R-:W-:-:S02]  /*0ca0*/  @!P4 MOV R4, R80 ;  /* 0x000000500004c202 */ /* 0x000fc40000000f00 */
[----:B------:R-:W-:Y:S02]  /*0cb0*/  CS2R R48, SRZ ;  /* 0x0000000000307805 */ /* 0x000fe4000001ff00 */
[----:B------:R-:W-:Y:S02]  /*0cc0*/  ISETP.GT.U32.OR P0, PT, R0, 0x1bf, P0 ;  /* 0x000001bf0000780c */ /* 0x000fe40000704470 */
[----:B------:R-:W-:Y:S02]  /*0cd0*/  CS2R R62, SRZ ;  /* 0x00000000003e7805 */ /* 0x000fe4000001ff00 */
[----:B--2---:R-:W-:Y:S01]  /*0ce0*/  @!P2 IADD3 R8, P5, R11, R18, RZ ;  /* 0x000000120b08a210 */ /* 0x004fe20007fbe0ff */
[----:B------:R-:W-:Y:S01]  /*0cf0*/  @!P4 IMAD.WIDE.U32 R4, R31, R22, R4 ;  /* 0x000000161f04c225 */ /* 0x000fe200078e0004 */
[----:B0-----:R-:W-:Y:S02]  /*0d00*/  @!P2 IADD3 R10, P6, R11, R20, RZ ;  /* 0x000000140b0aa210 */ /* 0x001fe40007fde0ff */
[----:B------:R-:W-:-:S02]  /*0d10*/  CS2R R60, SRZ ;  /* 0x00000000003c7805 */ /* 0x000fc4000001ff00 */
[C---:B------:R-:W-:Y:S02]  /*0d20*/  @!P2 IADD3.X R9, R6.reuse, R19, RZ, P5, !PT ;  /* 0x000000130609a210 */ /* 0x040fe40002ffe4ff */
[----:B------:R-:W-:Y:S02]  /*0d30*/  CS2R R44, SRZ ;  /* 0x00000000002c7805 */ /* 0x000fe4000001ff00 */
[----:B------:R-:W-:Y:S02]  /*0d40*/  @!P4 IADD3 R5, R5, R3, RZ ;  /* 0x000000030505c210 */ /* 0x000fe40007ffe0ff */
[----:B------:R-:W-:Y:S02]  /*0d50*/  CS2R R40, SRZ ;  /* 0x0000000000287805 */ /* 0x000fe4000001ff00 */
[----:B------:R-:W-:Y:S01]  /*0d60*/  ISETP.GE.U32.AND P5, PT, R35, UR18, PT ;  /* 0x0000001223007c0c */ /* 0x000fe2000bfa6070 */
[----:B------:R-:W2:Y:S01]  /*0d70*/  @!P2 LDG.E.64 R102, desc[UR22][R8.64] ;  /* 0x000000160866a981 */ /* 0x000ea2000c1e1b00 */
[----:B------:R-:W-:Y:S01]  /*0d80*/  SHF.R.S32.HI R3, RZ, 0x1f, R35 ;  /* 0x0000001fff037819 */ /* 0x000fe20000011423 */
[----:B------:R-:W0:Y:S01]  /*0d90*/  @!P0 LDC.64 R22, c[0x0][0x288] ;  /* 0x0000a200ff168b82 */ /* 0x000e220000000a00 */
[----:B------:R-:W-:-:S02]  /*0da0*/  @!P2 IADD3.X R11, R6, R21, RZ, P6, !PT ;  /* 0x00000015060ba210 */ /* 0x000fc400037fe4ff */
[----:B------:R-:W-:Y:S02]  /*0db0*/  CS2R R38, SRZ ;  /* 0x0000000000267805 */ /* 0x000fe4000001ff00 */
[----:B------:R-:W-:Y:S02]  /*0dc0*/  ISETP.GE.AND.EX P5, PT, R3, UR19, PT, P5 ;  /* 0x0000001303007c0c */ /* 0x000fe4000bfa6350 */
[----:B------:R-:W-:Y:S02]  /*0dd0*/  CS2R R36, SRZ ;  /* 0x0000000000247805 */ /* 0x000fe4000001ff00 */
[----:B------:R-:W-:Y:S01]  /*0de0*/  IADD3 R31, R2, 0x80, RZ ;  /* 0x00000080021f7810 */ /* 0x000fe20007ffe0ff */
[----:B------:R1:W2:Y:S01]  /*0df0*/  @!P2 LDG.E.64 R74, desc[UR22][R10.64] ;  /* 0x000000160a4aa981 */ /* 0x0002a2000c1e1b00 */
[----:B------:R-:W-:Y:S01]  /*0e00*/  ISETP.GT.U32.OR P5, PT, R0, 0x1bf, P5 ;  /* 0x000001bf0000780c */ /* 0x000fe20002fa4470 */
[----:B------:R-:W1:Y:S01]  /*0e10*/  @!P4 LDC.64 R20, c[0x0][0x228] ;  /* 0x00008a00ff14cb82 */ /* 0x000e620000000a00 */
[----:B------:R-:W-:-:S02]  /*0e20*/  ISETP.GE.U32.AND P3, PT, R31, UR18, PT ;  /* 0x000000121f007c0c */ /* 0x000fc4000bf66070 */
[----:B------:R-:W-:Y:S02]  /*0e30*/  CS2R R56, SRZ ;  /* 0x0000000000387805 */ /* 0x000fe4000001ff00 */
[----:B------:R-:W-:Y:S02]  /*0e40*/  SHF.R.S32.HI R17, RZ, 0x1f, R31 ;  /* 0x0000001fff117819 */ /* 0x000fe4000001141f */
[----:B------:R-:W-:Y:S02]  /*0e50*/  IADD3 R83, R2, 0x30, RZ ;  /* 0x0000003002537810 */ /* 0x000fe40007ffe0ff */
[----:B------:R-:W-:Y:S02]  /*0e60*/  CS2R R124, SRZ ;  /* 0x00000000007c7805 */ /* 0x000fe4000001ff00 */
[----:B------:R-:W-:Y:S02]  /*0e70*/  @!P4 SHF.L.U32 R19, R4, 0x2, RZ ;  /* 0x000000020413c819 */ /* 0x000fe400000006ff */
[----:B------:R-:W-:-:S02]  /*0e80*/  CS2R R122, SRZ ;  /* 0x00000000007a7805 */ /* 0x000fc4000001ff00 */
[----:B------:R-:W-:Y:S02]  /*0e90*/  @!P4 SHF.L.U64.HI R16, R4, 0x2, R5 ;  /* 0x000000020410c819 */ /* 0x000fe40000010205 */
[----:B------:R-:W-:Y:S02]  /*0ea0*/  CS2R R120, SRZ ;  /* 0x0000000000787805 */ /* 0x000fe4000001ff00 */
[----:B------:R-:W-:Y:S01]  /*0eb0*/  ISETP.GE.AND.EX P3, PT, R17, UR19, PT, P3 ;  /* 0x0000001311007c0c */ /* 0x000fe2000bf66330 */
[----:B------:R-:W1:Y:S01]  /*0ec0*/  @!P5 LDC.64 R26, c[0x0][0x288] ;  /* 0x0000a200ff1adb82 */ /* 0x000e620000000a00 */
[----:B---3--:R-:W-:Y:S02]  /*0ed0*/  @!P4 IADD3 R4, P6, R19, R24, RZ ;  /* 0x000000181304c210 */ /* 0x008fe40007fde0ff */
[----:B------:R-:W-:Y:S02]  /*0ee0*/  CS2R R106, SRZ ;  /* 0x00000000006a7805 */ /* 0x000fe4000001ff00 */
[----:B------:R-:W-:Y:S01]  /*0ef0*/  ISETP.GT.U32.OR P3, PT, R0, 0x1bf, P3 ;  /* 0x000001bf0000780c */ /* 0x000fe20001f64470 */
[----:B0-----:R-:W-:Y:S01]  /*0f00*/  @!P0 IMAD R18, R7, R22, RZ ;  /* 0x0000001607128224 */ /* 0x001fe200078e02ff */
[----:B------:R-:W-:-:S02]  /*0f10*/  @!P4 IADD3.X R5, R16, R25, RZ, P6, !PT ;  /* 0x000000191005c210 */ /* 0x000fc400037fe4ff */
[----:B------:R-:W-:Y:S02]  /*0f20*/  CS2R R108, SRZ ;  /* 0x00000000006c7805 */ /* 0x000fe4000001ff00 */
[----:B------:R-:W-:Y:S01]  /*0f30*/  CS2R R110, SRZ ;  /* 0x00000000006e7805 */ /* 0x000fe2000001ff00 */
[----:B------:R-:W0:Y:S01]  /*0f40*/  @!P0 LDC.64 R24, c[0x0][0x230] ;  /* 0x00008c00ff188b82 */ /* 0x000e220000000a00 */
[----:B-1----:R-:W-:Y:S01]  /*0f50*/  @!P0 IMAD R15, R33, R23, R18 ;  /* 0x00000017210f8224 */ /* 0x002fe200078e0212 */
[----:B------:R-:W-:Y:S01]  /*0f60*/  @!P0 MOV R12, R80 ;  /* 0x00000050000c8202 */ /* 0x000fe20000000f00 */
[----:B------:R-:W5:Y:S01]  /*0f70*/  @!P4 LDG.E.64 R100, desc[UR22][R4.64] ;  /* 0x000000160464c981 */ /* 0x000f62000c1e1b00 */
[----:B------:R-:W-:Y:S01]  /*0f80*/  @!P4 IADD3 R6, P6, R19, R20, RZ ;  /* 0x000000141306c210 */ /* 0x000fe20007fde0ff */
[----:B------:R-:W-:Y:S01]  /*0f90*/  ULDC.64 UR6, c[0x0][0x248] ;  /* 0x0000920000067ab9 */ /* 0x000fe20000000a00 */
[----:B------:R-:W-:Y:S02]  /*0fa0*/  @!P0 MOV R13, R79 ;  /* 0x0000004f000d8202 */ /* 0x000fe40000000f00 */
[----:B------:R-:W1:Y:S01]  /*0fb0*/  @!P0 LDC.64 R18, c[0x0][0x228] ;  /* 0x00008a00ff128b82 */ /* 0x000e620000000a00 */
[----:B------:R-:W-:Y:S01]  /*0fc0*/  @!P0 IMAD.WIDE.U32 R12, R33, R22, R12 ;  /* 0x00000016210c8225 */ /* 0x000fe200078e000c */
[----:B------:R-:W-:-:S06]  /*0fd0*/  IADD3 R33, R2, 0x88, RZ ;  /* 0x0000008802217810 */ /* 0x000fcc0007ffe0ff */
[----:B------:R-:W3:Y:S01]  /*0fe0*/  @!P3 LDC.64 R28, c[0x0][0x288] ;  /* 0x0000a200ff1cbb82 */ /* 0x000ee20000000a00 */
[----:B------:R-:W-:-:S07]  /*0ff0*/  @!P4 IADD3.X R7, R16, R21, RZ, P6, !PT ;  /* 0x000000151007c210 */ /* 0x000fce00037fe4ff */
[----:B------:R-:W3:Y:S01]  /*1000*/  @!P5 LDC.64 R22, c[0x0][0x230] ;  /* 0x00008c00ff16db82 */ /* 0x000ee20000000a00 */
[----:B------:R-:W-:Y:S01]  /*1010*/  @!P5 IMAD R16, R3, R26, RZ ;  /* 0x0000001a0310d224 */ /* 0x000fe200078e02ff */
[----:B------:R-:W-:Y:S01]  /*1020*/  ISETP.GE.U32.AND P2, PT, R33, UR18, PT ;  /* 0x0000001221007c0c */ /* 0x000fe2000bf46070 */
[----:B------:R3:W5:Y:S01]  /*1030*/  @!P4 LDG.E.64 R72, desc[UR22][R6.64] ;  /* 0x000000160648c981 */ /* 0x000762000c1e1b00 */
[----:B------:R-:W-:Y:S02]  /*1040*/  @!P0 IADD3 R15, R13, R15, RZ ;  /* 0x0000000f0d0f8210 */ /* 0x000fe40007ffe0ff */
[----:B------:R-:W-:Y:S02]  /*1050*/  SHF.R.S32.HI R3, RZ, 0x1f, R33 ;  /* 0x0000001fff037819 */ /* 0x000fe40000011421 */
[----:B------:R-:W-:Y:S02]  /*1060*/  @!P5 MOV R10, R80 ;  /* 0x00000050000ad202 */ /* 0x000fe40000000f00 */
[----:B------:R-:W-:-:S02]  /*1070*/  @!P5 MOV R11, R79 ;  /* 0x0000004f000bd202 */ /* 0x000fc40000000f00 */
[C---:B------:R-:W-:Y:S02]  /*1080*/  @!P0 SHF.L.U32 R13, R12.reuse, 0x2, RZ ;  /* 0x000000020c0d8819 */ /* 0x040fe400000006ff */
[----:B------:R-:W-:Y:S01]  /*1090*/  @!P0 SHF.L.U64.HI R14, R12, 0x2, R15 ;  /* 0x000000020c0e8819 */ /* 0x000fe2000001020f */
[----:B------:R-:W-:Y:S01]  /*10a0*/  @!P5 IMAD R15, R35, R27, R16 ;  /* 0x0000001b230fd224 */ /* 0x000fe200078e0210 */
[----:B------:R-:W-:Y:S01]  /*10b0*/  ISETP.GE.AND.EX P2, PT, R3, UR19, PT, P2 ;  /* 0x0000001303007c0c */ /* 0x000fe2000bf46320 */
[----:B------:R-:W-:Y:S01]  /*10c0*/  @!P5 IMAD.WIDE.U32 R10, R35, R26, R10 ;  /* 0x0000001a230ad225 */ /* 0x000fe200078e000a */
[----:B0-----:R-:W-:Y:S01]  /*10d0*/  @!P0 IADD3 R8, P6, R13, R24, RZ ;  /* 0x000000180d088210 */ /* 0x001fe20007fde0ff */
[----:B------:R-:W0:Y:S01]  /*10e0*/  @!P3 LDC.64 R26, c[0x0][0x230] ;  /* 0x00008c00ff1abb82 */ /* 0x000e220000000a00 */
[----:B------:R-:W-:Y:S02]  /*10f0*/  ISETP.GT.U32.OR P2, PT, R0, 0x1bf, P2 ;  /* 0x000001bf0000780c */ /* 0x000fe40001744470 */
[----:B------:R-:W-:-:S02]  /*1100*/  @!P0 IADD3.X R9, R14, R25, RZ, P6, !PT ;  /* 0x000000190e098210 */ /* 0x000fc400037fe4ff */
[----:B------:R-:W-:Y:S02]  /*1110*/  @!P5 IADD3 R11, R11, R15, RZ ;  /* 0x0000000f0b0bd210 */ /* 0x000fe40007ffe0ff */
[----:B-1----:R-:W-:Y:S01]  /*1120*/  @!P0 IADD3 R12, P6, R13, R18, RZ ;  /* 0x000000120d0c8210 */ /* 0x002fe20007fde0ff */
[----:B------:R-:W1:Y:S01]  /*1130*/  @!P5 LDC.64 R24, c[0x0][0x228] ;  /* 0x00008a00ff18db82 */ /* 0x000e620000000a00 */
[C---:B------:R-:W-:Y:S01]  /*1140*/  @!P5 SHF.L.U32 R21, R10.reuse, 0x2, RZ ;  /* 0x000000020a15d819 */ /* 0x040fe200000006ff */
[----:B---3--:R-:W-:Y:S01]  /*1150*/  @!P3 IMAD R16, R17, R28, RZ ;  /* 0x0000001c1110b224 */ /* 0x008fe200078e02ff */
[----:B------:R-:W-:Y:S01]  /*1160*/  @!P5 SHF.L.U64.HI R18, R10, 0x2, R11 ;  /* 0x000000020a12d819 */ /* 0x000fe2000001020b */
[----:B------:R-:W5:Y:S01]  /*1170*/  @!P0 LDG.E.64 R98, desc[UR22][R8.64] ;  /* 0x0000001608628981 */ /* 0x000f62000c1e1b00 */
[----:B------:R-:W-:Y:S02]  /*1180*/  @!P0 IADD3.X R13, R14, R19, RZ, P6, !PT ;  /* 0x000000130e0d8210 */ /* 0x000fe400037fe4ff */
[----:B------:R-:W-:-:S02]  /*1190*/  @!P3 MOV R10, R80 ;  /* 0x00000050000ab202 */ /* 0x000fc40000000f00 */
[----:B------:R-:W-:Y:S01]  /*11a0*/  @!P3 MOV R11, R79 ;  /* 0x0000004f000bb202 */ /* 0x000fe20000000f00 */
[----:B------:R-:W-:Y:S01]  /*11b0*/  @!P3 IMAD R17, R31, R29, R16 ;  /* 0x0000001d1f11b224 */ /* 0x000fe200078e0210 */
[----:B------:R-:W-:Y:S01]  /*11c0*/  @!P5 IADD3 R14, P6, R21, R22, RZ ;  /* 0x00000016150ed210 */ /* 0x000fe20007fde0ff */
[----:B------:R3:W5:Y:S01]  /*11d0*/  @!P0 LDG.E.64 R70, desc[UR22][R12.64] ;  /* 0x000000160c468981 */ /* 0x000762000c1e1b00 */
[----:B------:R-:W-:Y:S02]  /*11e0*/  @!P3 IMAD.WIDE.U32 R10, R31, R28, R10 ;  /* 0x0000001c1f0ab225 */ /* 0x000fe400078e000a */
[----:B------:R-:W-:Y:S01]  /*11f0*/  @!P5 IADD3.X R15, R18, R23, RZ, P6, !PT ;  /* 0x00000017120fd210 */ /* 0x000fe200037fe4ff */
[----:B------:R-:W3:Y:S01]  /*1200*/  @!P2 LDC.64 R28, c[0x0][0x288] ;  /* 0x0000a200ff1cab82 */ /* 0x000ee20000000a00 */
[----:B------:R-:W-:Y:S02]  /*1210*/  IADD3 R31, R2, 0x90, RZ ;  /* 0x00000090021f7810 */ /* 0x000fe40007ffe0ff */
[----:B------:R-:W-:Y:S01]  /*1220*/  @!P3 IADD3 R11, R11, R17, RZ ;  /* 0x000000110b0bb210 */ /* 0x000fe20007ffe0ff */
[----:B------:R0:W5:Y:S04]  /*1230*/  @!P5 LDG.E.64 R96, desc[UR22][R14.64] ;  /* 0x000000160e60d981 */ /* 0x000168000c1e1b00 */
[----:B------:R-:W0:Y:S01]  /*1240*/  @!P3 LDC.64 R22, c[0x0][0x228] ;  /* 0x00008a00ff16bb82 */ /* 0x000e220000000a00 */
[----:B------:R-:W-:-:S02]  /*1250*/  ISETP.GE.U32.AND P4, PT, R31, UR18, PT ;  /* 0x000000121f007c0c */ /* 0x000fc4000bf86070 */
[----:B------:R-:W-:-:S04]  /*1260*/  SHF.R.S32.HI R19, RZ, 0x1f, R31 ;  /* 0x0000001fff137819 */ /* 0x000fc8000001141f */
[----:B------:R-:W-:Y:S02]  /*1270*/  ISETP.GE.AND.EX P4, PT, R19, UR19, PT, P4 ;  /* 0x0000001313007c0c */ /* 0x000fe4000bf86340 */
[----:B-1----:R-:W-:Y:S02]  /*1280*/  @!P5 IADD3 R16, P6, R21, R24, RZ ;  /* 0x000000181510d210 */ /* 0x002fe40007fde0ff */
[----:B------:R-:W-:Y:S02]  /*1290*/  ISETP.GT.U32.OR P4, PT, R0, 0x1bf, P4 ;  /* 0x000001bf0000780c */ /* 0x000fe40002784470 */
[----:B------:R-:W-:Y:S02]  /*12a0*/  @!P3 SHF.L.U32 R21, R10, 0x2, RZ ;  /* 0x000000020a15b819 */ /* 0x000fe400000006ff */
[----:B------:R-:W-:Y:S02]  /*12b0*/  @!P5 IADD3.X R17, R18, R25, RZ, P6, !PT ;  /* 0x000000191211d210 */ /* 0x000fe400037fe4ff */
[----:B------:R-:W-:Y:S01]  /*12c0*/  @!P3 SHF.L.U64.HI R18, R10, 0x2, R11 ;  /* 0x000000020a12b819 */ /* 0x000fe2000001020b */
[----:B---3--:R-:W-:Y:S01]  /*12d0*/  @!P2 IMAD R6, R3, R28, RZ ;  /* 0x0000001c0306a224 */ /* 0x008fe200078e02ff */
[----:B0-----:R-:W-:Y:S01]  /*12e0*/  @!P3 IADD3 R10, P6, R21, R26, RZ ;  /* 0x0000001a150ab210 */ /* 0x001fe20007fde0ff */
[----:B------:R-:W0:Y:S01]  /*12f0*/  @!P2 LDC.64 R24, c[0x0][0x228] ;  /* 0x00008a00ff18ab82 */ /* 0x000e220000000a00 */
[----:B------:R-:W-:Y:S01]  /*1300*/  @!P2 MOV R7, R79 ;  /* 0x0000004f0007a202 */ /* 0x000fe20000000f00 */
[----:B------:R1:W5:Y:S01]  /*1310*/  @!P5 LDG.E.64 R68, desc[UR22][R16.64] ;  /* 0x000000161044d981 */ /* 0x000362000c1e1b00 */
[----:B------:R-:W-:-:S02]  /*1320*/  @!P3 IADD3.X R11, R18, R27, RZ, P6, !PT ;  /* 0x0000001b120bb210 */ /* 0x000fc400037fe4ff */
[----:B------:R-:W-:-:S03]  /*1330*/  @!P3 IADD3 R4, P6, R21, R22, RZ ;  /* 0x000000161504b210 */ /* 0x000fc60007fde0ff */
[----:B------:R-:W3:Y:S01]  /*1340*/  @!P4 LDC.64 R26, c[0x0][0x288] ;  /* 0x0000a200ff1acb82 */ /* 0x000ee20000000a00 */
[----:B------:R-:W-:Y:S01]  /*1350*/  @!P3 IADD3.X R5, R18, R23, RZ, P6, !PT ;  /* 0x000000171205b210 */ /* 0x000fe200037fe4ff */
[C---:B------:R-:W-:Y:S01]  /*1360*/  @!P2 IMAD R21, R33.reuse, R29, R6 ;  /* 0x0000001d2115a224 */ /* 0x040fe200078e0206 */
[----:B------:R-:W-:Y:S01]  /*1370*/  @!P2 MOV R6, R80 ;  /* 0x000000500006a202 */ /* 0x000fe20000000f00 */
[----:B------:R-:W5:Y:S04]  /*1380*/  @!P3 LDG.E.64 R94, desc[UR22][R10.64] ;  /* 0x000000160a5eb981 */ /* 0x000f68000c1e1b00 */
[----:B------:R-:W1:Y:S01]  /*1390*/  @!P2 LDC.64 R22, c[0x0][0x230] ;  /* 0x00008c00ff16ab82 */ /* 0x000e620000000a00 */
[----:B------:R-:W-:Y:S01]  /*13a0*/  @!P2 IMAD.WIDE.U32 R6, R33, R28, R6 ;  /* 0x0000001c2106a225 */ /* 0x000fe200078e0006 */
[----:B------:R-:W-:Y:S01]  /*13b0*/  IADD3 R33, R2, 0x98, RZ ;  /* 0x0000009802217810 */ /* 0x000fe20007ffe0ff */
[----:B------:R4:W5:Y:S03]  /*13c0*/  @!P3 LDG.E.64 R66, desc[UR22][R4.64] ;  /* 0x000000160442b981 */ /* 0x000966000c1e1b00 */
[----:B------:R-:W-:-:S02]  /*13d0*/  ISETP.GE.U32.AND P0, PT, R33, UR18, PT ;  /* 0x0000001221007c0c */ /* 0x000fc4000bf06070 */
[----:B------:R-:W-:Y:S01]  /*13e0*/  SHF.R.S32.HI R3, RZ, 0x1f, R33 ;  /* 0x0000001fff037819 */ /* 0x000fe20000011421 */
[----:B------:R-:W4:Y:S01]  /*13f0*/  @!P4 LDC.64 R28, c[0x0][0x228] ;  /* 0x00008a00ff1ccb82 */ /* 0x000f220000000a00 */
[----:B------:R-:W-:Y:S02]  /*1400*/  @!P2 IADD3 R21, R7, R21, RZ ;  /* 0x000000150715a210 */ /* 0x000fe40007ffe0ff */
[----:B------:R-:W-:Y:S02]  /*1410*/  ISETP.GE.AND.EX P0, PT, R3, UR19, PT, P0 ;  /* 0x0000001303007c0c */ /* 0x000fe4000bf06300 */
[----:B------:R-:W-:Y:S02]  /*1420*/  @!P2 SHF.L.U32 R7, R6, 0x2, RZ ;  /* 0x000000020607a819 */ /* 0x000fe400000006ff */
[----:B------:R-:W-:Y:S02]  /*1430*/  ISETP.GT.U32.OR P0, PT, R0, 0x1bf, P0 ;  /* 0x000001bf0000780c */ /* 0x000fe40000704470 */
[----:B------:R-:W-:Y:S01]  /*1440*/  @!P2 SHF.L.U64.HI R18, R6, 0x2, R21 ;  /* 0x000000020612a819 */ /* 0x000fe20000010215 */
[----:B---3--:R-:W-:Y:S01]  /*1450*/  @!P4 IMAD R6, R19, R26, RZ ;  /* 0x0000001a1306c224 */ /* 0x008fe200078e02ff */
[----:B0-----:R-:W-:Y:S01]  /*1460*/  @!P2 IADD3 R12, P6, R7, R24, RZ ;  /* 0x00000018070ca210 */ /* 0x001fe20007fde0ff */
[----:B------:R-:W0:Y:S02]  /*1470*/  @!P4 LDC.64 R20, c[0x0][0x230] ;  /* 0x00008c00ff14cb82 */ /* 0x000e240000000a00 */
[----:B------:R-:W-:Y:S01]  /*1480*/  @!P4 IMAD R13, R31, R27, R6 ;  /* 0x0000001b1f0dc224 */ /* 0x000fe200078e0206 */
[----:B-1----:R-:W-:-:S02]  /*1490*/  @!P2 IADD3 R8, P5, R7, R22, RZ ;  /* 0x000000160708a210 */ /* 0x002fc40007fbe0ff */
[----:B------:R-:W-:Y:S02]  /*14a0*/  @!P4 MOV R6, R80 ;  /* 0x000000500006c202 */ /* 0x000fe40000000f00 */
[----:B------:R-:W-:Y:S01]  /*14b0*/  @!P4 MOV R7, R79 ;  /* 0x0000004f0007c202 */ /* 0x000fe20000000f00 */
[----:B------:R-:W1:Y:S01]  /*14c0*/  @!P0 LDC.64 R14, c[0x0][0x228] ;  /* 0x00008a00ff0e8b82 */ /* 0x000e620000000a00 */
[----:B------:R-:W-:Y:S01]  /*14d0*/  IADD3 R35, R2, 0xa8, RZ ;  /* 0x000000a802237810 */ /* 0x000fe20007ffe0ff */
[----:B------:R-:W-:Y:S01]  /*14e0*/  @!P4 IMAD.WIDE.U32 R6, R31, R26, R6 ;  /* 0x0000001a1f06c225 */ /* 0x000fe200078e0006 */
[----:B------:R-:W-:-:S05]  /*14f0*/  @!P2 IADD3.X R9, R18, R23, RZ, P5, !PT ;  /* 0x000000171209a210 */ /* 0x000fca0002ffe4ff */
[----:B------:R-:W3:Y:S01]  /*1500*/  @!P0 LDC.64 R30, c[0x0][0x288] ;  /* 0x0000a200ff1e8b82 */ /* 0x000ee20000000a00 */
[----:B------:R-:W-:Y:S01]  /*1510*/  ISETP.GE.U32.AND P5, PT, R35, UR18, PT ;  /* 0x0000001223007c0c */ /* 0x000fe2000bfa6070 */
[----:B------:R-:W5:Y:S01]  /*1520*/  @!P2 LDG.E.64 R92, desc[UR22][R8.64] ;  /* 0x00000016085ca981 */ /* 0x000f62000c1e1b00 */
[----:B------:R-:W-:Y:S02]  /*1530*/  SHF.R.S32.HI R27, RZ, 0x1f, R35 ;  /* 0x0000001fff1b7819 */ /* 0x000fe40000011423 */
[----:B------:R-:W-:Y:S02]  /*1540*/  IADD3 R17, R2, 0xb8, RZ ;  /* 0x000000b802117810 */ /* 0x000fe40007ffe0ff */
[----:B------:R-:W-:Y:S02]  /*1550*/  ISETP.GE.AND.EX P5, PT, R27, UR19, PT, P5 ;  /* 0x000000131b007c0c */ /* 0x000fe4000bfa6350 */
[----:B------:R-:W-:Y:S02]  /*1560*/  @!P4 IADD3 R7, R7, R13, RZ ;  /* 0x0000000d0707c210 */ /* 0x000fe40007ffe0ff */
[----:B------:R-:W-:-:S02]  /*1570*/  ISETP.GT.U32.OR P5, PT, R0, 0x1bf, P5 ;  /* 0x000001bf0000780c */ /* 0x000fc40002fa4470 */
[----:B------:R-:W-:Y:S02]  /*1580*/  @!P2 IADD3.X R13, R18, R25, RZ, P6, !PT ;  /* 0x00000019120da210 */ /* 0x000fe400037fe4ff */
[----:B------:R-:W-:Y:S01]  /*1590*/  ISETP.GE.U32.AND P3, PT, R17, UR18, PT ;  /* 0x0000001211007c0c */ /* 0x000fe2000bf66070 */
[----:B------:R-:W1:Y:S01]  /*15a0*/  @!P0 LDC.64 R18, c[0x0][0x230] ;  /* 0x00008c00ff128b82 */ /* 0x000e620000000a00 */
[----:B------:R-:W-:Y:S01]  /*15b0*/  SHF.R.S32.HI R34, RZ, 0x1f, R17 ;  /* 0x0000001fff227819 */ /* 0x000fe20000011411 */
[----:B------:R-:W5:Y:S03]  /*15c0*/  @!P2 LDG.E.64 R64, desc[UR22][R12.64] ;  /* 0x000000160c40a981 */ /* 0x000f66000c1e1b00 */
[----:B------:R-:W-:Y:S02]  /*15d0*/  ISETP.GE.AND.EX P3, PT, R34, UR19, PT, P3 ;  /* 0x0000001322007c0c */ /* 0x000fe4000bf66330 */
[----:B------:R-:W-:Y:S01]  /*15e0*/  @!P4 SHF.L.U32 R23, R6, 0x2, RZ ;  /* 0x000000020617c819 */ /* 0x000fe200000006ff */
[----:B------:R-:W2:Y:S01]  /*15f0*/  @!P5 LDC.64 R24, c[0x0][0x288] ;  /* 0x0000a200ff18db82 */ /* 0x000ea20000000a00 */
[----:B------:R-:W-:Y:S01]  /*1600*/  ISETP.GT.U32.OR P3, PT, R0, 0x1bf, P3 ;  /* 0x000001bf0000780c */ /* 0x000fe20001f64470 */
[----:B---3--:R-:W-:Y:S01]  /*1610*/  @!P0 IMAD R16, R3, R30, RZ ;  /* 0x0000001e03108224 */ /* 0x008fe200078e02ff */
[----:B----4-:R-:W-:-:S02]  /*1620*/  @!P0 MOV R4, R80 ;  /* 0x0000005000048202 */ /* 0x010fc40000000f00 */
[----:B------:R-:W-:Y:S02]  /*1630*/  @!P0 MOV R5, R79 ;  /* 0x0000004f00058202 */ /* 0x000fe40000000f00 */
[----:B------:R-:W-:Y:S01]  /*1640*/  @!P4 SHF.L.U64.HI R6, R6, 0x2, R7 ;  /* 0x000000020606c819 */ /* 0x000fe20000010207 */
[----:B------:R-:W3:Y:S01]  /*1650*/  @!P5 LDC.64 R10, c[0x0][0x228] ;  /* 0x00008a00ff0adb82 */ /* 0x000ee20000000a00 */
[----:B0-----:R-:W-:Y:S01]  /*1660*/  @!P4 IADD3 R20, P6, R23, R20, RZ ;  /* 0x000000141714c210 */ /* 0x001fe20007fde0ff */
[C---:B------:R-:W-:Y:S02]  /*1670*/  @!P0 IMAD R3, R33.reuse, R31, R16 ;  /* 0x0000001f21038224 */ /* 0x040fe400078e0210 */
[----:B------:R-:W-:Y:S01]  /*1680*/  @!P0 IMAD.WIDE.U32 R4, R33, R30, R4 ;  /* 0x0000001e21048225 */ /* 0x000fe200078e0004 */
[----:B------:R-:W-:Y:S02]  /*1690*/  @!P4 IADD3.X R21, R6, R21, RZ, P6, !PT ;  /* 0x000000150615c210 */ /* 0x000fe400037fe4ff */
[----:B------:R-:W-:-:S02]  /*16a0*/  @!P4 IADD3 R22, P6, R23, R28, RZ ;  /* 0x0000001c1716c210 */ /* 0x000fc40007fde0ff */
[----:B------:R-:W-:Y:S01]  /*16b0*/  @!P0 IADD3 R5, R5, R3, RZ ;  /* 0x0000000305058210 */ /* 0x000fe20007ffe0ff */
[----:B------:R-:W5:Y:S01]  /*16c0*/  @!P4 LDG.E.64 R90, desc[UR22][R20.64] ;  /* 0x00000016145ac981 */ /* 0x000f62000c1e1b00 */
[----:B------:R-:W-:Y:S02]  /*16d0*/  @!P4 IADD3.X R23, R6, R29, RZ, P6, !PT ;  /* 0x0000001d0617c210 */ /* 0x000fe400037fe4ff */
[C---:B------:R-:W-:Y:S01]  /*16e0*/  @!P0 SHF.L.U32 R3, R4.reuse, 0x2, RZ ;  /* 0x0000000204038819 */ /* 0x040fe200000006ff */
[----:B------:R-:W0:Y:S01]  /*16f0*/  @!P3 LDC.64 R6, c[0x0][0x288] ;  /* 0x0000a200ff06bb82 */ /* 0x000e220000000a00 */
[----:B------:R-:W-:Y:S02]  /*1700*/  @!P0 SHF.L.U64.HI R26, R4, 0x2, R5 ;  /* 0x00000002041a8819 */ /* 0x000fe40000010205 */
[----:B------:R-:W-:Y:S01]  /*1710*/  IADD3 R16, R2, 0xc0, RZ ;  /* 0x000000c002107810 */ /* 0x000fe20007ffe0ff */
[----:B--2---:R-:W-:Y:S01]  /*1720*/  @!P5 IMAD R28, R27, R24, RZ ;  /* 0x000000181b1cd224 */ /* 0x004fe200078e02ff */
[----:B-1----:R-:W-:Y:S01]  /*1730*/  @!P0 IADD3 R18, P2, R3, R18, RZ ;  /* 0x0000001203128210 */ /* 0x002fe20007f5e0ff */
[----:B------:R1:W5:Y:S02]  /*1740*/  @!P4 LDG.E.64 R54, desc[UR22][R22.64] ;  /* 0x000000161636c981 */ /* 0x000364000c1e1b00 */
[----:B------:R-:W2:Y:S01]  /*1750*/  @!P5 LDC.64 R4, c[0x0][0x230] ;  /* 0x00008c00ff04db82 */ /* 0x000ea20000000a00 */
[----:B------:R-:W-:-:S02]  /*1760*/  @!P0 IADD3.X R19, R26, R19, RZ, P2, !PT ;  /* 0x000000131a138210 */ /* 0x000fc400017fe4ff */
[----:B------:R-:W-:Y:S02]  /*1770*/  @!P0 IADD3 R14, P6, R3, R14, RZ ;  /* 0x0000000e030e8210 */ /* 0x000fe40007fde0ff */
[----:B------:R-:W-:Y:S01]  /*1780*/  ISETP.GE.U32.AND P2, PT, R16, UR18, PT ;  /* 0x0000001210007c0c */ /* 0x000fe2000bf46070 */
[----:B------:R-:W5:Y:S01]  /*1790*/  @!P0 LDG.E.64 R88, desc[UR22][R18.64] ;  /* 0x0000001612588981 */ /* 0x000f62000c1e1b00 */
[----:B------:R-:W-:Y:S01]  /*17a0*/  SHF.R.S32.HI R32, RZ, 0x1f, R16 ;  /* 0x0000001fff207819 */ /* 0x000fe20000011410 */
[----:B-1----:R-:W1:Y:S01]  /*17b0*/  @!P3 LDC.64 R22, c[0x0][0x230] ;  /* 0x00008c00ff16bb82 */ /* 0x002e620000000a00 */
[----:B------:R-:W-:Y:S02]  /*17c0*/  @!P0 IADD3.X R15, R26, R15, RZ, P6, !PT ;  /* 0x0000000f1a0f8210 */ /* 0x000fe400037fe4ff */
[----:B------:R-:W-:Y:S02]  /*17d0*/  ISETP.GE.AND.EX P2, PT, R32, UR19, PT, P2 ;  /* 0x0000001320007c0c */ /* 0x000fe4000bf46320 */
[----:B------:R-:W-:-:S02]  /*17e0*/  @!P5 MOV R8, R80 ;  /* 0x000000500008d202 */ /* 0x000fc40000000f00 */
[----:B------:R-:W-:Y:S01]  /*17f0*/  @!P5 MOV R9, R79 ;  /* 0x0000004f0009d202 */ /* 0x000fe20000000f00 */
[C---:B------:R-:W-:Y:S01]  /*1800*/  @!P5 IMAD R3, R35.reuse, R25, R28 ;  /* 0x000000192303d224 */ /* 0x040fe200078e021c */
[----:B------:R-:W-:Y:S01]  /*1810*/  IADD3 R26, R2, 0xc8, RZ ;  /* 0x000000c8021a7810 */ /* 0x000fe20007ffe0ff */
[----:B------:R4:W5:Y:S01]  /*1820*/  @!P0 LDG.E.64 R52, desc[UR22][R14.64] ;  /* 0x000000160e348981 */ /* 0x000962000c1e1b00 */
[----:B------:R-:W-:Y:S01]  /*1830*/  ISETP.GT.U32.OR P2, PT, R0, 0x1bf, P2 ;  /* 0x000001bf0000780c */ /* 0x000fe20001744470 */
[----:B------:R-:W-:Y:S01]  /*1840*/  @!P5 IMAD.WIDE.U32 R24, R35, R24, R8 ;  /* 0x000000182318d225 */ /* 0x000fe200078e0008 */
[----:B------:R-:W-:Y:S01]  /*1850*/  ISETP.GE.U32.AND P0, PT, R26, UR18, PT ;  /* 0x000000121a007c0c */ /* 0x000fe2000bf06070 */
[----:B------:R-:W1:Y:S01]  /*1860*/  @!P3 LDC.64 R20, c[0x0][0x228] ;  /* 0x00008a00ff14bb82 */ /* 0x000e620000000a00 */
[----:B------:R-:W-:Y:S01]  /*1870*/  SHF.R.S32.HI R27, RZ, 0x1f, R26 ;  /* 0x0000001fff1b7819 */ /* 0x000fe2000001141a */
[----:B0-----:R-:W-:Y:S01]  /*1880*/  @!P3 IMAD R8, R34, R6, RZ ;  /* 0x000000062208b224 */ /* 0x001fe200078e02ff */
[----:B------:R-:W-:-:S02]  /*1890*/  @!P5 IADD3 R9, R25, R3, RZ ;  /* 0x000000031909d210 */ /* 0x000fc40007ffe0ff */
[----:B------:R-:W-:Y:S02]  /*18a0*/  ISETP.GE.AND.EX P0, PT, R27, UR19, PT, P0 ;  /* 0x000000131b007c0c */ /* 0x000fe4000bf06300 */
[----:B----4-:R-:W-:Y:S02]  /*18b0*/  @!P3 MOV R14, R80 ;  /* 0x00000050000eb202 */ /* 0x010fe40000000f00 */
[----:B------:R-:W-:Y:S01]  /*18c0*/  @!P3 MOV R15, R79 ;  /* 0x0000004f000fb202 */ /* 0x000fe20000000f00 */
[----:B------:R-:W0:Y:S01]  /*18d0*/  @!P2 LDC.64 R18, c[0x0][0x230] ;  /* 0x00008c00ff12ab82 */ /* 0x000e220000000a00 */
[----:B------:R-:W-:Y:S02]  /*18e0*/  @!P5 SHF.L.U32 R3, R24, 0x2, RZ ;  /* 0x000000021803d819 */ /* 0x000fe400000006ff */
[----:B------:R-:W-:Y:S01]  /*18f0*/  ISETP.GT.U32.OR P0, PT, R0, 0x1bf, P0 ;  /* 0x000001bf0000780c */ /* 0x000fe20000704470 */
[C---:B------:R-:W-:Y:S01]  /*1900*/  @!P3 IMAD R25, R17.reuse, R7, R8 ;  /* 0x000000071119b224 */ /* 0x040fe200078e0208 */
[----:B------:R-:W-:Y:S01]  /*1910*/  @!P5 SHF.L.U64.HI R24, R24, 0x2, R9 ;  /* 0x000000021818d819 */ /* 0x000fe20000010209 */
[----:B------:R-:W-:Y:S01]  /*1920*/  @!P3 IMAD.WIDE.U32 R6, R17, R6, R14 ;  /* 0x000000061106b225 */ /* 0x000fe200078e000e */
[C---:B--2---:R-:W-:Y:S01]  /*1930*/  @!P5 IADD3 R12, P4, R3.reuse, R4, RZ ;  /* 0x00000004030cd210 */ /* 0x044fe20007f9e0ff */
[----:B------:R-:W2:Y:S01]  /*1940*/  @!P2 LDC.64 R8, c[0x0][0x288] ;  /* 0x0000a200ff08ab82 */ /* 0x000ea20000000a00 */
[----:B---3--:R-:W-:-:S02]  /*1950*/  @!P5 IADD3 R10, P6, R3, R10, RZ ;  /* 0x0000000a030ad210 */ /* 0x008fc40007fde0ff */
[----:B------:R-:W-:Y:S02]  /*1960*/  @!P5 IADD3.X R13, R24, R5, RZ, P4, !PT ;  /* 0x00000005180dd210 */ /* 0x000fe400027fe4ff */
[----:B------:R-:W-:Y:S02]  /*1970*/  IADD3 R3, R2, 0xd0, RZ ;  /* 0x000000d002037810 */ /* 0x000fe40007ffe0ff */
[----:B------:R-:W-:Y:S01]  /*1980*/  @!P3 IADD3 R5, R7, R25, RZ ;  /* 0x000000190705b210 */ /* 0x000fe20007ffe0ff */
[----:B------:R-:W3:Y:S01]  /*1990*/  @!P2 LDC.64 R14, c[0x0][0x228] ;  /* 0x00008a00ff0eab82 */ /* 0x000ee20000000a00 */
[----:B------:R-:W-:Y:S01]  /*19a0*/  ISETP.GE.U32.AND P4, PT, R3, UR18, PT ;  /* 0x0000001203007c0c */ /* 0x000fe2000bf86070 */
[----:B------:R4:W5:Y:S01]  /*19b0*/  @!P5 LDG.E.64 R86, desc[UR22][R12.64] ;  /* 0x000000160c56d981 */ /* 0x000962000c1e1b00 */
[----:B------:R-:W-:Y:S02]  /*19c0*/  SHF.R.S32.HI R30, RZ, 0x1f, R3 ;  /* 0x0000001fff1e7819 */ /* 0x000fe40000011403 */
[----:B------:R-:W-:-:S02]  /*19d0*/  @!P3 SHF.L.U32 R17, R6, 0x2, RZ ;  /* 0x000000020611b819 */ /* 0x000fc400000006ff */
[----:B------:R-:W-:Y:S02]  /*19e0*/  @!P3 SHF.L.U64.HI R28, R6, 0x2, R5 ;  /* 0x00000002061cb819 */ /* 0x000fe40000010205 */
[----:B------:R-:W0:Y:S01]  /*19f0*/  @!P0 LDC.64 R6, c[0x0][0x288] ;  /* 0x0000a200ff068b82 */ /* 0x000e220000000a00 */
[----:B------:R-:W-:-:S04]  /*1a00*/  ISETP.GE.AND.EX P4, PT, R30, UR19, PT, P4 ;  /* 0x000000131e007c0c */ /* 0x000fc8000bf86340 */
[----:B------:R-:W-:Y:S02]  /*1a10*/  ISETP.GT.U32.OR P4, PT, R0, 0x1bf, P4 ;  /* 0x000001bf0000780c */ /* 0x000fe40002784470 */
[----:B------:R-:W-:Y:S01]  /*1a20*/  @!P5 IADD3.X R11, R24, R11, RZ, P6, !PT ;  /* 0x0000000b180bd210 */ /* 0x000fe200037fe4ff */
[----:B--2---:R-:W-:Y:S01]  /*1a30*/  @!P2 IMAD R4, R32, R8, RZ ;  /* 0x000000082004a224 */ /* 0x004fe200078e02ff */
[----:B------:R-:W-:Y:S01]  /*1a40*/  IADD3 R24, R2, 0xd8, RZ ;  /* 0x000000d802187810 */ /* 0x000fe20007ffe0ff */
[----:B----4-:R-:W2:Y:S02]  /*1a50*/  @!P0 LDC.64 R12, c[0x0][0x228] ;  /* 0x00008a00ff0c8b82 */ /* 0x010ea40000000a00 */
[----:B------:R4:W5:Y:S01]  /*1a60*/  @!P5 LDG.E.64 R50, desc[UR22][R10.64] ;  /* 0x000000160a32d981 */ /* 0x000962000c1e1b00 */
[----:B------:R-:W-:Y:S01]  /*1a70*/  @!P2 IMAD R25, R16, R9, R4 ;  /* 0x000000091019a224 */ /* 0x000fe200078e0204 */
[----:B-1----:R-:W-:-:S04]  /*1a80*/  @!P3 IADD3 R22, P6, R17, R22, RZ ;  /* 0x000000161116b210 */ /* 0x002fc80007fde0ff */
[----:B------:R-:W1:Y:S01]  /*1a90*/  @!P4 LDC.64 R4, c[0x0][0x288] ;  /* 0x0000a200ff04cb82 */ /* 0x000e620000000a00 */
[----:B----4-:R-:W-:Y:S02]  /*1aa0*/  @!P2 MOV R10, R80 ;  /* 0x00000050000aa202 */ /* 0x010fe40000000f00 */
[----:B------:R-:W-:Y:S02]  /*1ab0*/  @!P2 MOV R11, R79 ;  /* 0x0000004f000ba202 */ /* 0x000fe40000000f00 */
[----:B------:R-:W-:Y:S02]  /*1ac0*/  ISETP.GE.U32.AND P5, PT, R24, UR18, PT ;  /* 0x0000001218007c0c */ /* 0x000fe4000bfa6070 */
[----:B------:R-:W-:Y:S01]  /*1ad0*/  SHF.R.S32.HI R31, RZ, 0x1f, R24 ;  /* 0x0000001fff1f7819 */ /* 0x000fe20000011418 */
[----:B------:R-:W-:Y:S02]  /*1ae0*/  @!P2 IMAD.WIDE.U32 R8, R16, R8, R10 ;  /* 0x000000081008a225 */ /* 0x000fe400078e000a */
[----:B------:R-:W4:Y:S02]  /*1af0*/  @!P0 LDC.64 R10, c[0x0][0x230] ;  /* 0x00008c00ff0a8b82 */ /* 0x000f240000000a00 */
[----:B0-----:R-:W-:Y:S01]  /*1b00*/  @!P0 IMAD R16, R27, R6, RZ ;  /* 0x000000061b108224 */ /* 0x001fe200078e02ff */
[----:B------:R-:W-:-:S02]  /*1b10*/  @!P3 IADD3.X R23, R28, R23, RZ, P6, !PT ;  /* 0x000000171c17b210 */ /* 0x000fc400037fe4ff */
[----:B------:R-:W-:Y:S01]  /*1b20*/  ISETP.GE.AND.EX P5, PT, R31, UR19, PT, P5 ;  /* 0x000000131f007c0c */ /* 0x000fe2000bfa6350 */
[----:B------:R-:W-:Y:S01]  /*1b30*/  @!P0 IMAD R29, R26, R7, R16 ;  /* 0x000000071a1d8224 */ /* 0x000fe200078e0210 */
[----:B------:R-:W-:Y:S01]  /*1b40*/  @!P3 IADD3 R20, P6, R17, R20, RZ ;  /* 0x000000141114b210 */ /* 0x000fe20007fde0ff */
[----:B------:R-:W5:Y:S01]  /*1b50*/  @!P3 LDG.E.64 R84, desc[UR22][R22.64] ;  /* 0x000000161654b981 */ /* 0x000f62000c1e1b00 */
[----:B------:R-:W-:Y:S02]  /*1b60*/  @!P2 IADD3 R9, R9, R25, RZ ;  /* 0x000000190909a210 */ /* 0x000fe40007ffe0ff */
[----:B------:R-:W-:Y:S02]  /*1b70*/  @!P2 SHF.L.U32 R25, R8, 0x2, RZ ;  /* 0x000000020819a819 */ /* 0x000fe400000006ff */
[----:B------:R-:W-:Y:S02]  /*1b80*/  @!P0 MOV R16, R80 ;  /* 0x0000005000108202 */ /* 0x000fe40000000f00 */
[----:B------:R-:W-:-:S02]  /*1b90*/  @!P0 MOV R17, R79 ;  /* 0x0000004f00118202 */ /* 0x000fc40000000f00 */
[----:B------:R-:W-:Y:S02]  /*1ba0*/  ISETP.GT.U32.OR P5, PT, R0, 0x1bf, P5 ;  /* 0x000001bf0000780c */ /* 0x000fe40002fa4470 */
[----:B------:R-:W-:Y:S01]  /*1bb0*/  @!P3 IADD3.X R21, R28, R21, RZ, P6, !PT ;  /* 0x000000151c15b210 */ /* 0x000fe200037fe4ff */
[----:B------:R-:W-:Y:S01]  /*1bc0*/  @!P0 IMAD.WIDE.U32 R26, R26, R6, R16 ;  /* 0x000000061a1a8225 */ /* 0x000fe200078e0010 */
[----:B------:R-:W-:Y:S01]  /*1bd0*/  @!P2 SHF.L.U64.HI R28, R8, 0x2, R9 ;  /* 0x00000002081ca819 */ /* 0x000fe20000010209 */
[----:B------:R-:W0:Y:S01]  /*1be0*/  @!P4 LDC.64 R6, c[0x0][0x228] ;  /* 0x00008a00ff06cb82 */ /* 0x000e220000000a00 */
[----:B------:R-:W-:Y:S01]  /*1bf0*/  @!P2 IADD3 R18, P6, R25, R18, RZ ;  /* 0x000000121912a210 */ /* 0x000fe20007fde0ff */
[----:B-1----:R-:W-:Y:S01]  /*1c00*/  @!P4 IMAD R30, R30, R4, RZ ;  /* 0x000000041e1ec224 */ /* 0x002fe200078e02ff */
[----:B------:R-:W-:Y:S01]  /*1c10*/  @!P0 IADD3 R27, R27, R29, RZ ;  /* 0x0000001d1b1b8210 */ /* 0x000fe20007ffe0ff */
[----:B------:R-:W5:Y:S01]  /*1c20*/  @!P3 LDG.E.64 R48, desc[UR22][R20.64] ;  /* 0x000000161430b981 */ /* 0x000f62000c1e1b00 */
[----:B------:R-:W-:-:S03]  /*1c30*/  @!P2 IADD3.X R19, R28, R19, RZ, P6, !PT ;  /* 0x000000131c13a210 */ /* 0x000fc600037fe4ff */
[----:B------:R-:W1:Y:S01]  /*1c40*/  @!P4 LDC.64 R8, c[0x0][0x230] ;  /* 0x00008c00ff08cb82 */ /* 0x000e620000000a00 */
[----:B---3--:R-:W-:Y:S01]  /*1c50*/  @!P2 IADD3 R14, P6, R25, R14, RZ ;  /* 0x0000000e190ea210 */ /* 0x008fe20007fde0ff */
[----:B------:R-:W-:Y:S01]  /*1c60*/  @!P4 IMAD R29, R3, R5, R30 ;  /* 0x00000005031dc224 */ /* 0x000fe200078e021e */
[----:B------:R-:W-:Y:S01]  /*1c70*/  @!P0 SHF.L.U32 R25, R26, 0x2, RZ ;  /* 0x000000021a198819 */ /* 0x000fe200000006ff */
[----:B------:R3:W5:Y:S01]  /*1c80*/  @!P2 LDG.E.64 R62, desc[UR22][R18.64] ;  /* 0x00000016123ea981 */ /* 0x000762000c1e1b00 */
[----:B------:R-:W-:Y:S02]  /*1c90*/  @!P2 IADD3.X R15, R28, R15, RZ, P6, !PT ;  /* 0x0000000f1c0fa210 */ /* 0x000fe400037fe4ff */
[----:B------:R-:W-:Y:S01]  /*1ca0*/  @!P0 SHF.L.U64.HI R28, R26, 0x2, R27 ;  /* 0x000000021a1c8819 */ /* 0x000fe2000001021b */
[----:B------:R-:W0:Y:S01]  /*1cb0*/  @!P5 LDC.64 R16, c[0x0][0x288] ;  /* 0x0000a200ff10db82 */ /* 0x000e220000000a00 */
[----:B------:R-:W-:Y:S01]  /*1cc0*/  @!P4 MOV R26, R80 ;  /* 0x00000050001ac202 */ /* 0x000fe20000000f00 */
[----:B------:R2:W5:Y:S01]  /*1cd0*/  @!P2 LDG.E.64 R46, desc[UR22][R14.64] ;  /* 0x000000160e2ea981 */ /* 0x000562000c1e1b00 */
[----:B------:R-:W-:-:S02]  /*1ce0*/  @!P4 MOV R27, R79 ;  /* 0x0000004f001bc202 */ /* 0x000fc40000000f00 */
[----:B----4-:R-:W-:Y:S01]  /*1cf0*/  @!P0 IADD3 R10, P6, R25, R10, RZ ;  /* 0x0000000a190a8210 */ /* 0x010fe20007fde0ff */
[----:B------:R-:W-:-:S03]  /*1d00*/  @!P4 IMAD.WIDE.U32 R4, R3, R4, R26 ;  /* 0x000000040304c225 */ /* 0x000fc600078e001a */
[----:B------:R-:W-:Y:S01]  /*1d10*/  @!P0 IADD3.X R11, R28, R11, RZ, P6, !PT ;  /* 0x0000000b1c0b8210 */ /* 0x000fe200037fe4ff */
[----:B---3--:R-:W3:Y:S01]  /*1d20*/  @!P5 LDC.64 R18, c[0x0][0x228] ;  /* 0x00008a00ff12db82 */ /* 0x008ee20000000a00 */
[----:B--2---:R-:W-:Y:S02]  /*1d30*/  @!P0 IADD3 R12, P6, R25, R12, RZ ;  /* 0x0000000c190c8210 */ /* 0x004fe40007fde0ff */
[----:B------:R-:W-:Y:S01]  /*1d40*/  @!P4 IADD3 R5, R5, R29, RZ ;  /* 0x0000001d0505c210 */ /* 0x000fe20007ffe0ff */
[----:B------:R2:W5:Y:S01]  /*1d50*/  @!P0 LDG.E.64 R60, desc[UR22][R10.64] ;  /* 0x000000160a3c8981 */ /* 0x000562000c1e1b00 */
[----:B------:R-:W-:Y:S02]  /*1d60*/  @!P4 SHF.L.U32 R3, R4, 0x2, RZ ;  /* 0x000000020403c819 */ /* 0x000fe400000006ff */
[----:B------:R-:W-:Y:S01]  /*1d70*/  @!P0 IADD3.X R13, R28, R13, RZ, P6, !PT ;  /* 0x0000000d1c0d8210 */ /* 0x000fe200037fe4ff */
[----:B------:R-:W4:Y:S01]  /*1d80*/  @!P5 LDC.64 R14, c[0x0][0x230] ;  /* 0x00008c00ff0edb82 */ /* 0x000f220000000a00 */
[----:B------:R-:W-:-:S02]  /*1d90*/  @!P4 SHF.L.U64.HI R4, R4, 0x2, R5 ;  /* 0x000000020404c819 */ /* 0x000fc40000010205 */
[C---:B-1----:R-:W-:Y:S02]  /*1da0*/  @!P4 IADD3 R8, P6, R3.reuse, R8, RZ ;  /* 0x000000080308c210 */ /* 0x042fe40007fde0ff */
[----:B------:R-:W-:Y:S01]  /*1db0*/  CS2R R28, SRZ ;  /* 0x00000000001c7805 */ /* 0x000fe2000001ff00 */
[----:B------:R-:W5:Y:S01]  /*1dc0*/  @!P0 LDG.E.64 R44, desc[UR22][R12.64] ;  /* 0x000000160c2c8981 */ /* 0x000f62000c1e1b00 */
[C---:B------:R-:W-:Y:S02]  /*1dd0*/  @!P4 IADD3.X R9, R4.reuse, R9, RZ, P6, !PT ;  /* 0x000000090409c210 */ /* 0x040fe400037fe4ff */
[----:B0-----:R-:W-:Y:S01]  /*1de0*/  @!P4 IADD3 R6, P6, R3, R6, RZ ;  /* 0x000000060306c210 */ /* 0x001fe20007fde0ff */
[----:B------:R-:W-:Y:S01]  /*1df0*/  @!P5 IMAD R3, R31, R16, RZ ;  /* 0x000000101f03d224 */ /* 0x000fe200078e02ff */
[----:B------:R-:W-:Y:S01]  /*1e00*/  @!P5 MOV R5, R79 ;  /* 0x0000004f0005d202 */ /* 0x000fe20000000f00 */
[----:B------:R0:W5:Y:S01]  /*1e10*/  @!P4 LDG.E.64 R58, desc[UR22][R8.64] ;  /* 0x00000016083ac981 */ /* 0x000162000c1e1b00 */
[----:B------:R-:W-:-:S02]  /*1e20*/  @!P4 IADD3.X R7, R4, R7, RZ, P6, !PT ;  /* 0x000000070407c210 */ /* 0x000fc400037fe4ff */
[----:B------:R-:W-:Y:S01]  /*1e30*/  @!P5 MOV R4, R80 ;  /* 0x000000500004d202 */ /* 0x000fe20000000f00 */
[C---:B------:R-:W-:Y:S02]  /*1e40*/  @!P5 IMAD R3, R24.reuse, R17, R3 ;  /* 0x000000111803d224 */ /* 0x040fe400078e0203 */
[----:B------:R1:W5:Y:S02]  /*1e50*/  @!P4 LDG.E.64 R42, desc[UR22][R6.64] ;  /* 0x00000016062ac981 */ /* 0x000364000c1e1b00 */
[----:B------:R-:W-:-:S05]  /*1e60*/  @!P5 IMAD.WIDE.U32 R4, R24, R16, R4 ;  /* 0x000000101804d225 */ /* 0x000fca00078e0004 */
[----:B------:R-:W-:Y:S02]  /*1e70*/  @!P5 IADD3 R3, R5, R3, RZ ;  /* 0x000000030503d210 */ /* 0x000fe40007ffe0ff */
[C---:B------:R-:W-:Y:S02]  /*1e80*/  @!P5 SHF.L.U32 R23, R4.reuse, 0x2, RZ ;  /* 0x000000020417d819 */ /* 0x040fe400000006ff */
[----:B------:R-:W-:Y:S02]  /*1e90*/  @!P5 SHF.L.U64.HI R24, R4, 0x2, R3 ;  /* 0x000000020418d819 */ /* 0x000fe40000010203 */
[----:B----4-:R-:W-:-:S04]  /*1ea0*/  @!P5 IADD3 R14, P4, R23, R14, RZ ;  /* 0x0000000e170ed210 */ /* 0x010fc80007f9e0ff */
[----:B------:R-:W-:-:S05]  /*1eb0*/  @!P5 IADD3.X R15, R24, R15, RZ, P4, !PT ;  /* 0x0000000f180fd210 */ /* 0x000fca00027fe4ff */
[----:B------:R-:W4:Y:S01]  /*1ec0*/  @!P5 LDG.E.64 R28, desc[UR22][R14.64] ;  /* 0x000000160e1cd981 */ /* 0x000f22000c1e1b00 */
[----:B------:R-:W-:-:S04]  /*1ed0*/  IADD3 R17, R2, 0xe0, RZ ;  /* 0x000000e002117810 */ /* 0x000fc80007ffe0ff */
[----:B------:R-:W-:Y:S02]  /*1ee0*/  ISETP.GE.U32.AND P3, PT, R17, UR18, PT ;  /* 0x0000001211007c0c */ /* 0x000fe4000bf66070 */
[----:B------:R-:W-:-:S04]  /*1ef0*/  SHF.R.S32.HI R25, RZ, 0x1f, R17 ;  /* 0x0000001fff197819 */ /* 0x000fc80000011411 */
[----:B------:R-:W-:-:S04]  /*1f00*/  ISETP.GE.AND.EX P3, PT, R25, UR19, PT, P3 ;  /* 0x0000001319007c0c */ /* 0x000fc8000bf66330 */
[----:B------:R-:W-:-:S13]  /*1f10*/  ISETP.GT.U32.OR P3, PT, R0, 0x1bf, P3 ;  /* 0x000001bf0000780c */ /* 0x000fda0001f64470 */
[----:B------:R-:W1:Y:S08]  /*1f20*/  @!P3 LDC.64 R4, c[0x0][0x288] ;  /* 0x0000a200ff04bb82 */ /* 0x000e700000000a00 */
[----:B--2---:R-:W2:Y:S01]  /*1f30*/  @!P3 LDC.64 R10, c[0x0][0x230] ;  /* 0x00008c00ff0abb82 */ /* 0x004ea20000000a00 */
[----:B0-----:R-:W-:Y:S02]  /*1f40*/  @!P3 MOV R8, R80 ;  /* 0x000000500008b202 */ /* 0x001fe40000000f00 */
[----:B------:R-:W-:-:S02]  /*1f50*/  @!P3 MOV R9, R79 ;  /* 0x0000004f0009b202 */ /* 0x000fc40000000f00 */
[----:B---3--:R-:W-:Y:S01]  /*1f60*/  @!P5 IADD3 R18, P6, R23, R18, RZ ;  /* 0x000000121712d210 */ /* 0x008fe20007fde0ff */
[----:B------:R-:W-:Y:S01]  /*1f70*/  STL [R1+0xa8], R104 ;  /* 0x0000a86801007387 */ /* 0x000fe20000100800 */
[----:B------:R-:W-:Y:S01]  /*1f80*/  IADD3 R16, R2, 0xe8, RZ ;  /* 0x000000e802107810 */ /* 0x000fe20007ffe0ff */
[----:B-1----:R-:W0:Y:S01]  /*1f90*/  @!P3 LDC.64 R6, c[0x0][0x228] ;  /* 0x00008a00ff06bb82 */ /* 0x002e220000000a00 */
[----:B------:R-:W-:-:S04]  /*1fa0*/  @!P3 IMAD R12, R25, R4, RZ ;  /* 0x00000004190cb224 */ /* 0x000fc800078e02ff */
[C---:B------:R-:W-:Y:S02]  /*1fb0*/  @!P3 IMAD R23, R17.reuse, R5, R12 ;  /* 0x000000051117b224 */ /* 0x040fe400078e020c */
[----:B------:R-:W-:Y:S01]  /*1fc0*/  @!P3 IMAD.WIDE.U32 R4, R17, R4, R8 ;  /* 0x000000041104b225 */ /* 0x000fe200078e0008 */
[----:B------:R-:W-:Y:S01]  /*1fd0*/  STL [R1+0xa4], R105 ;  /* 0x0000a46901007387 */ /* 0x000fe20000100800 */
[----:B------:R-:W-:-:S03]  /*1fe0*/  @!P5 IADD3.X R19, R24, R19, RZ, P6, !PT ;  /* 0x000000131813d210 */ /* 0x000fc600037fe4ff */
[----:B------:R-:W-:Y:S02]  /*1ff0*/  @!P3 IADD3 R5, R5, R23, RZ ;  /* 0x000000170505b210 */ /* 0x000fe40007ffe0ff */
[C---:B------:R-:W-:Y:S01]  /*2000*/  @!P3 SHF.L.U32 R17, R4.reuse, 0x2, RZ ;  /* 0x000000020411b819 */ /* 0x040fe200000006ff */
[----:B------:R-:W-:Y:S01]  /*2010*/  STL.64 [R1+0xb0], R76 ;  /* 0x0000b04c01007387 */ /* 0x000fe20000100a00 */
[----:B------:R-:W-:Y:S02]  /*2020*/  @!P3 SHF.L.U64.HI R24, R4, 0x2, R5 ;  /* 0x000000020418b819 */ /* 0x000fe40000010205 */
[----:B--2---:R-:W-:Y:S01]  /*2030*/  @!P3 IADD3 R10, P6, R17, R10, RZ ;  /* 0x0000000a110ab210 */ /* 0x004fe20007fde0ff */
[----:B------:R-:W-:Y:S04]  /*2040*/  STL.64 [R1+0xb8], R102 ;  /* 0x0000b86601007387 */ /* 0x000fe80000100a00 */
[----:B------:R-:W-:Y:S01]  /*2050*/  STL.64 [R1+0xc0], R74 ;  /* 0x0000c04a01007387 */ /* 0x000fe20000100a00 */
[----:B------:R-:W-:-:S02]  /*2060*/  @!P3 IADD3.X R11, R24, R11, RZ, P6, !PT ;  /* 0x0000000b180bb210 */ /* 0x000fc400037fe4ff */
[----:B------:R-:W-:Y:S01]  /*2070*/  ISETP.GE.U32.AND P2, PT, R16, UR18, PT ;  /* 0x0000001210007c0c */ /* 0x000fe2000bf46070 */
[----:B------:R-:W5:Y:S04]  /*2080*/  @!P5 LDG.E.64 R40, desc[UR22][R18.64] ;  /* 0x000000161228d981 */ /* 0x000f68000c1e1b00 */
[----:B----4-:R1:W-:Y:S02]  /*2090*/  STL.64 [R1+0x50], R28 ;  /* 0x0000501c01007387 */ /* 0x0103e40000100a00 */
[----:B-1----:R-:W-:-:S06]  /*20a0*/  CS2R R28, SRZ ;  /* 0x00000000001c7805 */ /* 0x002fcc000001ff00 */
[----:B------:R-:W2:Y:S01]  /*20b0*/  @!P3 LDG.E.64 R28, desc[UR22][R10.64] ;  /* 0x000000160a1cb981 */ /* 0x000ea2000c1e1b00 */
[----:B------:R-:W-:-:S04]  /*20c0*/  SHF.R.S32.HI R27, RZ, 0x1f, R16 ;  /* 0x0000001fff1b7819 */ /* 0x000fc80000011410 */
[----:B------:R-:W-:-:S04]  /*20d0*/  ISETP.GE.AND.EX P2, PT, R27, UR19, PT, P2 ;  /* 0x000000131b007c0c */ /* 0x000fc8000bf46320 */
[----:B------:R-:W-:-:S13]  /*20e0*/  ISETP.GT.U32.OR P2, PT, R0, 0x1bf, P2 ;  /* 0x000001bf0000780c */ /* 0x000fda0001744470 */
[----:B------:R-:W1:Y:S08]  /*20f0*/  @!P2 LDC.64 R20, c[0x0][0x288] ;  /* 0x0000a200ff14ab82 */ /* 0x000e700000000a00 */
[----:B------:R-:W3:Y:S01]  /*2100*/  @!P2 LDC.64 R4, c[0x0][0x230] ;  /* 0x00008c00ff04ab82 */ /* 0x000ee20000000a00 */
[----:B------:R-:W-:Y:S01]  /*2110*/  @!P2 MOV R9, R79 ;  /* 0x0000004f0009a202 */ /* 0x000fe20000000f00 */
[----:B-1----:R-:W-:-:S04]  /*2120*/  @!P2 IMAD R8, R27, R20, RZ ;  /* 0x000000141b08a224 */ /* 0x002fc800078e02ff */
[----:B------:R-:W-:Y:S01]  /*2130*/  @!P2 IMAD R23, R16, R21, R8 ;  /* 0x000000151017a224 */ /* 0x000fe200078e0208 */
[----:B------:R-:W-:-:S05]  /*2140*/  @!P2 MOV R8, R80 ;  /* 0x000000500008a202 */ /* 0x000fca0000000f00 */
[----:B------:R-:W-:Y:S01]  /*2150*/  @!P2 IMAD.WIDE.U32 R20, R16, R20, R8 ;  /* 0x000000141014a225 */ /* 0x000fe200078e0008 */
[----:B0-----:R-:W-:Y:S01]  /*2160*/  @!P3 IADD3 R6, P6, R17, R6, RZ ;  /* 0x000000061106b210 */ /* 0x001fe20007fde0ff */
[----:B------:R-:W0:Y:S03]  /*2170*/  @!P2 LDC.64 R8, c[0x0][0x228] ;  /* 0x00008a00ff08ab82 */ /* 0x000e260000000a00 */
[----:B------:R-:W-:Y:S02]  /*2180*/  @!P2 IADD3 R23, R21, R23, RZ ;  /* 0x000000171517a210 */ /* 0x000fe40007ffe0ff */
[----:B------:R-:W-:Y:S02]  /*2190*/  @!P2 SHF.L.U32 R21, R20, 0x2, RZ ;  /* 0x000000021415a819 */ /* 0x000fe400000006ff */
[----:B------:R-:W-:Y:S02]  /*21a0*/  @!P3 IADD3.X R7, R24, R7, RZ, P6, !PT ;  /* 0x000000071807b210 */ /* 0x000fe400037fe4ff */
[----:B------:R-:W-:-:S02]  /*21b0*/  @!P2 SHF.L.U64.HI R20, R20, 0x2, R23 ;  /* 0x000000021414a819 */ /* 0x000fc40000010217 */
[----:B---3--:R-:W-:Y:S01]  /*21c0*/  @!P2 IADD3 R4, P6, R21, R4, RZ ;  /* 0x000000041504a210 */ /* 0x008fe20007fde0ff */
[----:B------:R1:W5:Y:S03]  /*21d0*/  @!P3 LDG.E.64 R38, desc[UR22][R6.64] ;  /* 0x000000160626b981 */ /* 0x000366000c1e1b00 */
[----:B------:R-:W-:Y:S02]  /*21e0*/  @!P2 IADD3.X R5, R20, R5, RZ, P6, !PT ;  /* 0x000000051405a210 */ /* 0x000fe400037fe4ff */
[----:B------:R-:W-:-:S04]  /*21f0*/  IADD3 R3, R2, 0xf0, RZ ;  /* 0x000000f002037810 */ /* 0x000fc80007ffe0ff */
[----:B------:R-:W-:Y:S02]  /*2200*/  ISETP.GE.U32.AND P0, PT, R3, UR18, PT ;  /* 0x0000001203007c0c */ /* 0x000fe4000bf06070 */
[----:B------:R-:W-:-:S04]  /*2210*/  SHF.R.S32.HI R26, RZ, 0x1f, R3 ;  /* 0x0000001fff1a7819 */ /* 0x000fc80000011403 */
[----:B------:R-:W-:-:S04]  /*2220*/  ISETP.GE.AND.EX P0, PT, R26, UR19, PT, P0 ;  /* 0x000000131a007c0c */ /* 0x000fc8000bf06300 */
[----:B------:R-:W-:Y:S02]  /*2230*/  ISETP.GT.U32.OR P0, PT, R0, 0x1bf, P0 ;  /* 0x000001bf0000780c */ /* 0x000fe40000704470 */
[----:B------:R-:W-:-:S11]  /*2240*/  IADD3 R22, R2, 0xb0, RZ ;  /* 0x000000b002167810 */ /* 0x000fd60007ffe0ff */
[----:B------:R-:W3:Y:S01]  /*2250*/  @!P0 LDC.64 R12, c[0x0][0x288] ;  /* 0x0000a200ff0c8b82 */ /* 0x000ee20000000a00 */
[----:B--2---:R2:W-:Y:S02]  /*2260*/  STL.64 [R1+0x60], R28 ;  /* 0x0000601c01007387 */ /* 0x0045e40000100a00 */
[----:B--2---:R-:W-:-:S06]  /*2270*/  CS2R R28, SRZ ;  /* 0x00000000001c7805 */ /* 0x004fcc000001ff00 */
[----:B------:R2:W4:Y:S01]  /*2280*/  @!P2 LDG.E.64 R28, desc[UR22][R4.64] ;  /* 0x00000016041ca981 */ /* 0x000522000c1e1b00 */
[----:B------:R-:W-:Y:S02]  /*2290*/  ISETP.GE.U32.AND P4, PT, R22, UR18, PT ;  /* 0x0000001216007c0c */ /* 0x000fe4000bf86070 */
[----:B------:R-:W-:-:S04]  /*22a0*/  SHF.R.S32.HI R25, RZ, 0x1f, R22 ;  /* 0x0000001fff197819 */ /* 0x000fc80000011416 */
[----:B------:R-:W-:-:S04]  /*22b0*/  ISETP.GE.AND.EX P4, PT, R25, UR19, PT, P4 ;  /* 0x0000001319007c0c */ /* 0x000fc8000bf86340 */
[----:B------:R-:W-:Y:S01]  /*22c0*/  ISETP.GT.U32.OR P4, PT, R0, 0x1bf, P4 ;  /* 0x000001bf0000780c */ /* 0x000fe20002784470 */
[----:B---3--:R-:W-:Y:S01]  /*22d0*/  @!P0 IMAD R24, R26, R12, RZ ;  /* 0x0000000c1a188224 */ /* 0x008fe200078e02ff */
[----:B------:R-:W-:-:S04]  /*22e0*/  IADD3 R26, R2, 0x8, RZ ;  /* 0x00000008021a7810 */ /* 0x000fc80007ffe0ff */
[----:B------:R-:W-:Y:S02]  /*22f0*/  SHF.R.S32.HI R27, RZ, 0x1f, R26 ;  /* 0x0000001fff1b7819 */ /* 0x000fe4000001141a */
[----:B------:R-:W-:-:S05]  /*2300*/  ISETP.GE.U32.AND P5, PT, R26, UR18, PT ;  /* 0x000000121a007c0c */ /* 0x000fca000bfa6070 */
[----:B------:R-:W3:Y:S01]  /*2310*/  @!P4 LDC.64 R16, c[0x0][0x288] ;  /* 0x0000a200ff10cb82 */ /* 0x000ee20000000a00 */
[----:B------:R-:W-:Y:S02]  /*2320*/  ISETP.GE.AND.EX P5, PT, R27, UR19, PT, P5 ;  /* 0x000000131b007c0c */ /* 0x000fe4000bfa6350 */
[----:B------:R-:W-:Y:S02]  /*2330*/  @!P0 MOV R14, R80 ;  /* 0x00000050000e8202 */ /* 0x000fe40000000f00 */
[----:B------:R-:W-:Y:S02]  /*2340*/  @!P0 MOV R15, R79 ;  /* 0x0000004f000f8202 */ /* 0x000fe40000000f00 */
[----:B------:R-:W-:Y:S01]  /*2350*/  ISETP.GT.U32.OR P5, PT, R0, 0x1bf, P5 ;  /* 0x000001bf0000780c */ /* 0x000fe20002fa4470 */
[----:B------:R-:W-:Y:S01]  /*2360*/  @!P0 IMAD R23, R3, R13, R24 ;  /* 0x0000000d03178224 */ /* 0x000fe200078e0218 */
[----:B0-----:R-:W-:Y:S01]  /*2370*/  @!P2 IADD3 R8, P6, R21, R8, RZ ;  /* 0x000000081508a210 */ /* 0x001fe20007fde0ff */
[----:B------:R-:W-:Y:S01]  /*2380*/  @!P0 IMAD.WIDE.U32 R12, R3, R12, R14 ;  /* 0x0000000c030c8225 */ /* 0x000fe200078e000e */
[----:B-1----:R-:W-:Y:S01]  /*2390*/  @!P4 MOV R6, R80 ;  /* 0x000000500006c202 */ /* 0x002fe20000000f00 */
[----:B------:R-:W0:Y:S03]  /*23a0*/  @!P0 LDC.64 R14, c[0x0][0x228] ;  /* 0x00008a00ff0e8b82 */ /* 0x000e260000000a00 */
[----:B------:R-:W-:-:S02]  /*23b0*/  @!P0 IADD3 R3, R13, R23, RZ ;  /* 0x000000170d038210 */ /* 0x000fc40007ffe0ff */
[C---:B------:R-:W-:Y:S02]  /*23c0*/  @!P0 SHF.L.U32 R19, R12.reuse, 0x2, RZ ;  /* 0x000000020c138819 */ /* 0x040fe400000006ff */
[----:B------:R-:W-:Y:S01]  /*23d0*/  @!P0 SHF.L.U64.HI R3, R12, 0x2, R3 ;  /* 0x000000020c038819 */ /* 0x000fe20000010203 */
[----:B------:R-:W1:Y:S01]  /*23e0*/  @!P4 LDC.64 R10, c[0x0][0x228] ;  /* 0x00008a00ff0acb82 */ /* 0x000e620000000a00 */
[----:B------:R-:W-:Y:S02]  /*23f0*/  @!P2 IADD3.X R9, R20, R9, RZ, P6, !PT ;  /* 0x000000091409a210 */ /* 0x000fe400037fe4ff */
[----:B------:R-:W-:Y:S01]  /*2400*/  @!P4 MOV R7, R79 ;  /* 0x0000004f0007c202 */ /* 0x000fe20000000f00 */
[----:B---3--:R-:W-:Y:S02]  /*2410*/  @!P4 IMAD R18, R25, R16, RZ ;  /* 0x000000101912c224 */ /* 0x008fe400078e02ff */
[----:B------:R3:W5:Y:S02]  /*2420*/  @!P2 LDG.E.64 R36, desc[UR22][R8.64] ;  /* 0x000000160824a981 */ /* 0x000764000c1e1b00 */
[----:B------:R-:W2:Y:S01]  /*2430*/  @!P5 LDC.64 R12, c[0x0][0x288] ;  /* 0x0000a200ff0cdb82 */ /* 0x000ea20000000a00 */
[----:B------:R-:W-:-:S07]  /*2440*/  @!P4 IMAD R18, R22, R17, R18 ;  /* 0x000000111612c224 */ /* 0x000fce00078e0212 */
[----:B------:R-:W3:Y:S01]  /*2450*/  @!P0 LDC.64 R20, c[0x0][0x230] ;  /* 0x00008c00ff148b82 */ /* 0x000ee20000000a00 */
[----:B------:R-:W-:-:S07]  /*2460*/  @!P4 IMAD.WIDE.U32 R16, R22, R16, R6 ;  /* 0x000000101610c225 */ /* 0x000fce00078e0006 */
[----:B------:R-:W1:Y:S01]  /*2470*/  @!P4 LDC.64 R6, c[0x0][0x230] ;  /* 0x00008c00ff06cb82 */ /* 0x000e620000000a00 */
[----:B------:R-:W-:Y:S02]  /*2480*/  @!P4 IADD3 R18, R17, R18, RZ ;  /* 0x000000121112c210 */ /* 0x000fe40007ffe0ff */
[----:B0-----:R-:W-:Y:S01]  /*2490*/  @!P0 IADD3 R14, P6, R19, R14, RZ ;  /* 0x0000000e130e8210 */ /* 0x001fe20007fde0ff */
[----:B--2---:R-:W-:Y:S01]  /*24a0*/  @!P5 IMAD R17, R27, R12, RZ ;  /* 0x0000000c1b11d224 */ /* 0x004fe200078e02ff */
[----:B------:R-:W-:-:S03]  /*24b0*/  @!P4 SHF.L.U64.HI R18, R16, 0x2, R18 ;  /* 0x000000021012c819 */ /* 0x000fc60000010212 */
[----:B------:R-:W0:Y:S01]  /*24c0*/  @!P5 LDC.64 R4, c[0x0][0x230] ;  /* 0x00008c00ff04db82 */ /* 0x000e220000000a00 */
[----:B------:R-:W-:Y:S01]  /*24d0*/  @!P5 IMAD R13, R26, R13, R17 ;  /* 0x0000000d1a0dd224 */ /* 0x000fe200078e0211 */
[----:B------:R-:W-:Y:S02]  /*24e0*/  @!P5 MOV R17, R79 ;  /* 0x0000004f0011d202 */ /* 0x000fe40000000f00 */
[----:B---3--:R-:W-:Y:S02]  /*24f0*/  @!P0 IADD3 R20, P2, R19, R20, RZ ;  /* 0x0000001413148210 */ /* 0x008fe40007f5e0ff */
[----:B------:R-:W-:Y:S02]  /*2500*/  @!P4 SHF.L.U32 R19, R16, 0x2, RZ ;  /* 0x000000021013c819 */ /* 0x000fe400000006ff */
[----:B------:R-:W2:Y:S01]  /*2510*/  @!P5 LDC.64 R8, c[0x0][0x228] ;  /* 0x00008a00ff08db82 */ /* 0x000ea20000000a00 */
[----:B------:R-:W-:Y:S02]  /*2520*/  @!P5 MOV R16, R80 ;  /* 0x000000500010d202 */ /* 0x000fe40000000f00 */
[----:B------:R-:W-:-:S02]  /*2530*/  @!P0 IADD3.X R21, R3, R21, RZ, P2, !PT ;  /* 0x0000001503158210 */ /* 0x000fc400017fe4ff */
[----:B-1----:R-:W-:Y:S01]  /*2540*/  @!P4 IADD3 R6, P2, R19, R6, RZ ;  /* 0x000000061306c210 */ /* 0x002fe20007f5e0ff */
[----:B------:R-:W-:Y:S01]  /*2550*/  @!P5 IMAD.WIDE.U32 R16, R26, R12, R16 ;  /* 0x0000000c1a10d225 */ /* 0x000fe200078e0010 */
[----:B------:R-:W-:Y:S02]  /*2560*/  IADD3 R26, R2, 0x18, RZ ;  /* 0x00000018021a7810 */ /* 0x000fe40007ffe0ff */
[----:B------:R-:W-:Y:S02]  /*2570*/  @!P4 IADD3.X R7, R18, R7, RZ, P2, !PT ;  /* 0x000000071207c210 */ /* 0x000fe400017fe4ff */
[----:B------:R-:W-:Y:S02]  /*2580*/  SHF.R.S32.HI R27, RZ, 0x1f, R26 ;  /* 0x0000001fff1b7819 */ /* 0x000fe4000001141a */
[----:B------:R-:W-:Y:S01]  /*2590*/  ISETP.GE.U32.AND P2, PT, R26, UR18, PT ;  /* 0x000000121a007c0c */ /* 0x000fe2000bf46070 */
[----:B------:R1:W5:Y:S03]  /*25a0*/  @!P4 LDG.E.64 R56, desc[UR22][R6.64] ;  /* 0x000000160638c981 */ /* 0x000366000c1e1b00 */
[----:B------:R-:W-:-:S04]  /*25b0*/  ISETP.GE.AND.EX P2, PT, R27, UR19, PT, P2 ;  /* 0x000000131b007c0c */ /* 0x000fc8000bf46320 */
[----:B------:R-:W-:Y:S02]  /*25c0*/  ISETP.GT.U32.OR P2, PT, R0, 0x1bf, P2 ;  /* 0x000001bf0000780c */ /* 0x000fe40001744470 */
[----:B------:R-:W-:Y:S02]  /*25d0*/  @!P0 IADD3.X R15, R3, R15, RZ, P6, !PT ;  /* 0x0000000f030f8210 */ /* 0x000fe400037fe4ff */
[----:B------:R-:W-:-:S04]  /*25e0*/  @!P4 IADD3 R10, P6, R19, R10, RZ ;  /* 0x0000000a130ac210 */ /* 0x000fc80007fde0ff */
[----:B------:R-:W-:-:S05]  /*25f0*/  @!P4 IADD3.X R11, R18, R11, RZ, P6, !PT ;  /* 0x0000000b120bc210 */ /* 0x000fca00037fe4ff */
[----:B------:R-:W3:Y:S01]  /*2600*/  @!P2 LDC.64 R18, c[0x0][0x288] ;  /* 0x0000a200ff12ab82 */ /* 0x000ee20000000a00 */
[----:B------:R-:W-:Y:S02]  /*2610*/  @!P5 IADD3 R13, R17, R13, RZ ;  /* 0x0000000d110dd210 */ /* 0x000fe40007ffe0ff */
[C---:B------:R-:W-:Y:S02]  /*2620*/  @!P5 SHF.L.U32 R3, R16.reuse, 0x2, RZ ;  /* 0x000000021003d819 */ /* 0x040fe400000006ff */
[----:B-1----:R-:W-:Y:S02]  /*2630*/  @!P2 MOV R6, R80 ;  /* 0x000000500006a202 */ /* 0x002fe40000000f00 */
[----:B------:R-:W-:Y:S02]  /*2640*/  @!P2 MOV R7, R79 ;  /* 0x0000004f0007a202 */ /* 0x000fe40000000f00 */
[----:B------:R-:W-:Y:S02]  /*2650*/  @!P5 SHF.L.U64.HI R16, R16, 0x2, R13 ;  /* 0x000000021010d819 */ /* 0x000fe4000001020d */
[----:B0-----:R-:W-:-:S04]  /*2660*/  @!P5 IADD3 R4, P6, R3, R4, RZ ;  /* 0x000000040304d210 */ /* 0x001fc80007fde0ff */
[----:B------:R-:W-:Y:S01]  /*2670*/  @!P5 IADD3.X R5, R16, R5, RZ, P6, !PT ;  /* 0x000000051005d210 */ /* 0x000fe200037fe4ff */
[----:B----4-:R0:W-:Y:S02]  /*2680*/  STL.64 [R1+0x90], R28 ;  /* 0x0000901c01007387 */ /* 0x0101e40000100a00 */
[----:B0-----:R-:W-:-:S06]  /*2690*/  CS2R R28, SRZ ;  /* 0x00000000001c7805 */ /* 0x001fcc000001ff00 */
[----:B------:R3:W4:Y:S02]  /*26a0*/  @!P0 LDG.E.64 R28, desc[UR22][R20.64] ;  /* 0x00000016141c8981 */ /* 0x000724000c1e1b00 */
[----:B---3--:R-:W-:-:S04]  /*26b0*/  @!P2 IMAD R20, R27, R18, RZ ;  /* 0x000000121b14a224 */ /* 0x008fc800078e02ff */
[C---:B------:R-:W-:Y:S02]  /*26c0*/  @!P2 IMAD R20, R26.reuse, R19, R20 ;  /* 0x000000131a14a224 */ /* 0x040fe400078e0214 */
[----:B------:R-:W-:Y:S01]  /*26d0*/  @!P2 IMAD.WIDE.U32 R18, R26, R18, R6 ;  /* 0x000000121a12a225 */ /* 0x000fe200078e0006 */
[----:B------:R-:W-:Y:S02]  /*26e0*/  CS2R R26, SRZ ;  /* 0x00000000001a7805 */ /* 0x000fe4000001ff00 */
[----:B------:R-:W-:Y:S02]  /*26f0*/  IADD3 R25, R2, 0x10, RZ ;  /* 0x0000001002197810 */ /* 0x000fe40007ffe0ff */
[----:B------:R-:W-:Y:S02]  /*2700*/  CS2R R34, SRZ ;  /* 0x0000000000227805 */ /* 0x000fe4000001ff00 */
[----:B--2---:R-:W-:Y:S02]  /*2710*/  @!P5 IADD3 R8, P6, R3, R8, RZ ;  /* 0x000000080308d210 */ /* 0x004fe40007fde0ff */
[----:B------:R-:W-:-:S02]  /*2720*/  CS2R R32, SRZ ;  /* 0x0000000000207805 */ /* 0x000fc4000001ff00 */
[----:B------:R-:W-:Y:S01]  /*2730*/  IADD3 R102, R2, 0x28, RZ ;  /* 0x0000002802667810 */ /* 0x000fe20007ffe0ff */
[----:B------:R-:W2:Y:S01]  /*2740*/  @!P5 LDG.E.64 R26, desc[UR22][R4.64] ;  /* 0x00000016041ad981 */ /* 0x000ea2000c1e1b00 */
[----:B------:R-:W-:Y:S01]  /*2750*/  SHF.R.S32.HI R24, RZ, 0x1f, R25 ;  /* 0x0000001fff187819 */ /* 0x000fe20000011419 */
[----:B------:R-:W0:Y:S01]  /*2760*/  @!P2 LDC.64 R6, c[0x0][0x230] ;  /* 0x00008c00ff06ab82 */ /* 0x000e220000000a00 */
[----:B------:R-:W-:Y:S01]  /*2770*/  ISETP.GE.U32.AND P3, PT, R25, UR18, PT ;  /* 0x0000001219007c0c */ /* 0x000fe2000bf66070 */
[----:B------:R1:W5:Y:S03]  /*2780*/  @!P0 LDG.E.64 R34, desc[UR22][R14.64] ;  /* 0x000000160e228981 */ /* 0x000366000c1e1b00 */
[----:B------:R-:W-:Y:S01]  /*2790*/  ISETP.GE.AND.EX P3, PT, R24, UR19, PT, P3 ;  /* 0x0000001318007c0c */ /* 0x000fe2000bf66330 */
[----:B------:R3:W5:Y:S03]  /*27a0*/  @!P4 LDG.E.64 R32, desc[UR22][R10.64] ;  /* 0x000000160a20c981 */ /* 0x000766000c1e1b00 */
[----:B------:R-:W-:-:S02]  /*27b0*/  ISETP.GT.U32.OR P3, PT, R0, 0x1bf, P3 ;  /* 0x000001bf0000780c */ /* 0x000fc40001f64470 */
[----:B------:R-:W-:Y:S01]  /*27c0*/  @!P5 IADD3.X R9, R16, R9, RZ, P6, !PT ;  /* 0x000000091009d210 */ /* 0x000fe200037fe4ff */
[----:B-1----:R-:W1:Y:S10]  /*27d0*/  @!P2 LDC.64 R14, c[0x0][0x228] ;  /* 0x00008a00ff0eab82 */ /* 0x002e740000000a00 */
[----:B------:R-:W3:Y:S01]  /*27e0*/  @!P3 LDC.64 R22, c[0x0][0x288] ;  /* 0x0000a200ff16bb82 */ /* 0x000ee20000000a00 */
[----:B------:R-:W-:-:S07]  /*27f0*/  @!P3 MOV R13, R79 ;  /* 0x0000004f000db202 */ /* 0x000fce0000000f00 */
[----:B------:R-:W0:Y:S01]  /*2800*/  @!P3 LDC.64 R16, c[0x0][0x228] ;  /* 0x00008a00ff10bb82 */ /* 0x000e220000000a00 */
[----:B---3--:R-:W-:Y:S01]  /*2810*/  @!P3 IMAD R12, R24, R22, RZ ;  /* 0x00000016180cb224 */ /* 0x008fe200078e02ff */
[----:B------:R-:W-:-:S03]  /*2820*/  IADD3 R24, R2, 0x20, RZ ;  /* 0x0000002002187810 */ /* 0x000fc60007ffe0ff */
[----:B------:R-:W-:Y:S01]  /*2830*/  @!P3 IMAD R3, R25, R23, R12 ;  /* 0x000000171903b224 */ /* 0x000fe200078e020c */
[----:B------:R-:W-:Y:S02]  /*2840*/  @!P3 MOV R12, R80 ;  /* 0x00000050000cb202 */ /* 0x000fe40000000f00 */
[----:B------:R-:W-:-:S03]  /*2850*/  ISETP.GE.U32.AND P0, PT, R24, UR18, PT ;  /* 0x0000001218007c0c */ /* 0x000fc6000bf06070 */
[----:B------:R-:W-:Y:S01]  /*2860*/  @!P3 IMAD.WIDE.U32 R22, R25, R22, R12 ;  /* 0x000000161916b225 */ /* 0x000fe200078e000c */
[----:B------:R-:W-:Y:S01]  /*2870*/  SHF.R.S32.HI R25, RZ, 0x1f, R24 ;  /* 0x0000001fff197819 */ /* 0x000fe20000011418 */
[----:B------:R-:W3:Y:S03]  /*2880*/  @!P3 LDC.64 R12, c[0x0][0x230] ;  /* 0x00008c00ff0cbb82 */ /* 0x000ee60000000a00 */
[----:B------:R-:W-:-:S04]  /*2890*/  ISETP.GE.AND.EX P0, PT, R25, UR19, PT, P0 ;  /* 0x0000001319007c0c */ /* 0x000fc8000bf06300 */
[----:B------:R-:W-:Y:S02]  /*28a0*/  ISETP.GT.U32.OR P0, PT, R0, 0x1bf, P0 ;  /* 0x000001bf0000780c */ /* 0x000fe40000704470 */
[----:B------:R-:W-:Y:S02]  /*28b0*/  @!P3 IADD3 R3, R23, R3, RZ ;  /* 0x000000031703b210 */ /* 0x000fe40007ffe0ff */
[C---:B------:R-:W-:Y:S02]  /*28c0*/  @!P3 SHF.L.U32 R23, R22.reuse, 0x2, RZ ;  /* 0x000000021617b819 */ /* 0x040fe400000006ff */
[----:B------:R-:W-:Y:S02]  /*28d0*/  @!P3 SHF.L.U64.HI R3, R22, 0x2, R3 ;  /* 0x000000021603b819 */ /* 0x000fe40000010203 */
[----:B------:R-:W-:Y:S02]  /*28e0*/  SHF.R.S32.HI R22, RZ, 0x1f, R102 ;  /* 0x0000001fff167819 */ /* 0x000fe40000011466 */
[----:B------:R-:W-:-:S03]  /*28f0*/  ISETP.GE.U32.AND P4, PT, R102, UR18, PT ;  /* 0x0000001266007c0c */ /* 0x000fc6000bf86070 */
[----:B------:R-:W1:Y:S01]  /*2900*/  @!P0 LDC.64 R10, c[0x0][0x288] ;  /* 0x0000a200ff0a8b82 */ /* 0x000e620000000a00 */
[----:B------:R-:W-:Y:S02]  /*2910*/  ISETP.GE.AND.EX P4, PT, R22, UR19, PT, P4 ;  /* 0x0000001316007c0c */ /* 0x000fe4000bf86340 */
[----:B------:R-:W-:Y:S02]  /*2920*/  CS2R R30, SRZ ;  /* 0x00000000001e7805 */ /* 0x000fe4000001ff00 */
[----:B------:R-:W-:Y:S02]  /*2930*/  ISETP.GT.U32.OR P4, PT, R0, 0x1bf, P4 ;  /* 0x000001bf0000780c */ /* 0x000fe40002784470 */
[----:B---3--:R-:W-:Y:S02]  /*2940*/  @!P3 IADD3 R12, P6, R23, R12, RZ ;  /* 0x0000000c170cb210 */ /* 0x008fe40007fde0ff */
[----:B------:R-:W5:Y:S01]  /*2950*/  @!P5 LDG.E.64 R30, desc[UR22][R8.64] ;  /* 0x00000016081ed981 */ /* 0x000f62000c1e1b00 */
[----:B------:R-:W-:-:S02]  /*2960*/  SHF.R.S32.HI R82, RZ, 0x1f, R83 ;  /* 0x0000001fff527819 */ /* 0x000fc40000011453 */
[----:B------:R-:W-:Y:S02]  /*2970*/  @!P3 IADD3.X R13, R3, R13, RZ, P6, !PT ;  /* 0x0000000d030db210 */ /* 0x000fe400037fe4ff */
[----:B0-----:R-:W-:Y:S02]  /*2980*/  @!P3 IADD3 R16, P6, R23, R16, RZ ;  /* 0x000000101710b210 */ /* 0x001fe40007fde0ff */
[----:B------:R-:W-:Y:S01]  /*2990*/  ISETP.GE.U32.AND P5, PT, R83, UR18, PT ;  /* 0x0000001253007c0c */ /* 0x000fe2000bfa6070 */
[----:B------:R1:W5:Y:S01]  /*29a0*/  @!P3 LDG.E.64 R124, desc[UR22][R12.64] ;  /* 0x000000160c7cb981 */ /* 0x000362000c1e1b00 */
[----:B------:R-:W-:Y:S01]  /*29b0*/  @!P2 IADD3 R20, R19, R20, RZ ;  /* 0x000000141314a210 */ /* 0x000fe20007ffe0ff */
[----:B------:R-:W0:Y:S01]  /*29c0*/  @!P4 LDC.64 R4, c[0x0][0x288] ;  /* 0x0000a200ff04cb82 */ /* 0x000e220000000a00 */
[----:B------:R-:W-:Y:S02]  /*29d0*/  @!P2 SHF.L.U32 R19, R18, 0x2, RZ ;  /* 0x000000021213a819 */ /* 0x000fe400000006ff */
[----:B------:R-:W-:-:S02]  /*29e0*/  @!P3 IADD3.X R17, R3, R17, RZ, P6, !PT ;  /* 0x000000110311b210 */ /* 0x000fc400037fe4ff */
[----:B------:R-:W-:Y:S02]  /*29f0*/  ISETP.GE.AND.EX P5, PT, R82, UR19, PT, P5 ;  /* 0x0000001352007c0c */ /* 0x000fe4000bfa6350 */
[----:B------:R-:W-:Y:S02]  /*2a00*/  @!P2 SHF.L.U64.HI R3, R18, 0x2, R20 ;  /* 0x000000021203a819 */ /* 0x000fe40000010214 */
[----:B------:R-:W-:Y:S01]  /*2a10*/  @!P2 IADD3 R6, P6, R19, R6, RZ ;  /* 0x000000061306a210 */ /* 0x000fe20007fde0ff */
[----:B------:R-:W3:Y:S01]  /*2a20*/  @!P0 LDC.64 R20, c[0x0][0x230] ;  /* 0x00008c00ff148b82 */ /* 0x000ee20000000a00 */
[----:B------:R-:W-:Y:S02]  /*2a30*/  IADD3 R76, R2, 0x38, RZ ;  /* 0x00000038024c7810 */ /* 0x000fe40007ffe0ff */
[----:B------:R-:W-:Y:S01]  /*2a40*/  ISETP.GT.U32.OR P5, PT, R0, 0x1bf, P5 ;  /* 0x000001bf0000780c */ /* 0x000fe20002fa4470 */
[----:B-1----:R-:W-:Y:S01]  /*2a50*/  @!P0 IMAD R12, R25, R10, RZ ;  /* 0x0000000a190c8224 */ /* 0x002fe200078e02ff */
[----:B------:R-:W-:-:S02]  /*2a60*/  @!P2 IADD3.X R7, R3, R7, RZ, P6, !PT ;  /* 0x000000070307a210 */ /* 0x000fc400037fe4ff */
[----:B------:R-:W-:Y:S02]  /*2a70*/  @!P0 MOV R8, R80 ;  /* 0x0000005000088202 */ /* 0x000fe40000000f00 */
[----:B------:R-:W-:Y:S02]  /*2a80*/  @!P0 MOV R9, R79 ;  /* 0x0000004f00098202 */ /* 0x000fe40000000f00 */
[----:B------:R-:W-:Y:S01]  /*2a90*/  SHF.R.S32.HI R77, RZ, 0x1f, R76 ;  /* 0x0000001fff4d7819 */ /* 0x000fe2000001144c */
[----:B------:R-:W-:Y:S01]  /*2aa0*/  @!P0 IMAD R12, R24, R11, R12 ;  /* 0x0000000b180c8224 */ /* 0x000fe200078e020c */
[----:B------:R-:W-:Y:S01]  /*2ab0*/  ISETP.GE.U32.AND P6, PT, R76, UR18, PT ;  /* 0x000000124c007c0c */ /* 0x000fe2000bfc6070 */
[----:B------:R-:W-:Y:S01]  /*2ac0*/  @!P0 IMAD.WIDE.U32 R10, R24, R10, R8 ;  /* 0x0000000a180a8225 */ /* 0x000fe200078e0008 */
[----:B------:R1:W5:Y:S01]  /*2ad0*/  @!P2 LDG.E.64 R122, desc[UR22][R6.64] ;  /* 0x00000016067aa981 */ /* 0x000362000c1e1b00 */
[----:B------:R-:W0:Y:S01]  /*2ae0*/  @!P5 LDC.64 R24, c[0x0][0x288] ;  /* 0x0000a200ff18db82 */ /* 0x000e220000000a00 */
[----:B------:R-:W-:-:S02]  /*2af0*/  @!P0 SHF.L.U32 R8, R10, 0x2, RZ ;  /* 0x000000020a088819 */ /* 0x000fc400000006ff */
[----:B-1----:R-:W-:Y:S02]  /*2b00*/  @!P4 MOV R6, R80 ;  /* 0x000000500006c202 */ /* 0x002fe40000000f00 */
[----:B------:R-:W-:Y:S02]  /*2b10*/  @!P4 MOV R7, R79 ;  /* 0x0000004f0007c202 */ /* 0x000fe40000000f00 */
[----:B------:R-:W-:-:S04]  /*2b20*/  IADD3 R74, R2, 0x40, RZ ;  /* 0x00000040024a7810 */ /* 0x000fc80007ffe0ff */
[----:B------:R-:W-:Y:S01]  /*2b30*/  SHF.R.S32.HI R75, RZ, 0x1f, R74 ;  /* 0x0000001fff4b7819 */ /* 0x000fe2000001144a */
[----:B0-----:R-:W-:-:S04]  /*2b40*/  @!P5 IMAD R82, R82, R24, RZ ;  /* 0x000000185252d224 */ /* 0x001fc800078e02ff */
[----:B------:R-:W-:Y:S01]  /*2b50*/  @!P5 IMAD R82, R83, R25, R82 ;  /* 0x000000195352d224 */ /* 0x000fe200078e0252 */
[----:B------:R-:W-:Y:S01]  /*2b60*/  IADD3 R103, R2, 0x48, RZ ;  /* 0x0000004802677810 */ /* 0x000fe20007ffe0ff */
[----:B----4-:R0:W-:Y:S02]  /*2b70*/  STL.64 [R1+0x98], R28 ;  /* 0x0000981c01007387 */ /* 0x0101e40000100a00 */
[----:B0-----:R-:W-:-:S06]  /*2b80*/  CS2R R28, SRZ ;  /* 0x00000000001c7805 */ /* 0x001fcc000001ff00 */
[----:B------:R0:W5:Y:S01]  /*2b90*/  @!P3 LDG.E.64 R28, desc[UR22][R16.64] ;  /* 0x00000016101cb981 */ /* 0x000162000c1e1b00 */
[----:B------:R-:W-:Y:S02]  /*2ba0*/  @!P2 IADD3 R14, P3, R19, R14, RZ ;  /* 0x0000000e130ea210 */ /* 0x000fe40007f7e0ff */
[----:B------:R-:W1:Y:S02]  /*2bb0*/  @!P0 LDC.64 R18, c[0x0][0x228] ;  /* 0x00008a00ff128b82 */ /* 0x000e640000000a00 */
[----:B------:R-:W-:Y:S02]  /*2bc0*/  @!P2 IADD3.X R15, R3, R15, RZ, P3, !PT ;  /* 0x0000000f030fa210 */ /* 0x000fe40001ffe4ff */
[----:B------:R-:W-:Y:S02]  /*2bd0*/  ISETP.GE.AND.EX P3, PT, R77, UR19, PT, P6 ;  /* 0x000000134d007c0c */ /* 0x000fe4000bf66360 */
[----:B------:R-:W-:Y:S02]  /*2be0*/  @!P0 IADD3 R3, R11, R12, RZ ;  /* 0x0000000c0b038210 */ /* 0x000fe40007ffe0ff */
[----:B------:R-:W-:Y:S01]  /*2bf0*/  ISETP.GT.U32.OR P3, PT, R0, 0x1bf, P3 ;  /* 0x000001bf0000780c */ /* 0x000fe20001f64470 */
[----:B0-----:R-:W0:Y:S01]  /*2c00*/  @!P4 LDC.64 R16, c[0x0][0x228] ;  /* 0x00008a00ff10cb82 */ /* 0x001e220000000a00 */
[----:B------:R-:W-:Y:S01]  /*2c10*/  @!P0 SHF.L.U64.HI R3, R10, 0x2, R3 ;  /* 0x000000020a038819 */ /* 0x000fe20000010203 */
[----:B------:R-:W-:-:S06]  /*2c20*/  @!P4 IMAD R12, R22, R4, RZ ;  /* 0x00000004160cc224 */ /* 0x000fcc00078e02ff */
[----:B------:R-:W4:Y:S01]  /*2c30*/  @!P4 LDC.64 R10, c[0x0][0x230] ;  /* 0x00008c00ff0acb82 */ /* 0x000f220000000a00 */
[----:B--2---:R2:W-:Y:S01]  /*2c40*/  STL.64 [R1], R26 ;  /* 0x0000001a01007387 */ /* 0x0045e20000100a00 */
[----:B------:R-:W-:Y:S01]  /*2c50*/  @!P4 IMAD R12, R102, R5, R12 ;  /* 0x00000005660cc224 */ /* 0x000fe200078e020c */
[----:B---3--:R-:W-:Y:S01]  /*2c60*/  @!P0 IADD3 R20, P6, R8, R20, RZ ;  /* 0x0000001408148210 */ /* 0x008fe20007fde0ff */
[----:B------:R-:W-:-:S04]  /*2c70*/  @!P4 IMAD.WIDE.U32 R4, R102, R4, R6 ;  /* 0x000000046604c225 */ /* 0x000fc800078e0006 */
[----:B------:R-:W3:Y:S01]  /*2c80*/  @!P3 LDC.64 R22, c[0x0][0x288] ;  /* 0x0000a200ff16bb82 */ /* 0x000ee20000000a00 */
[----:B--2---:R-:W-:Y:S02]  /*2c90*/  CS2R R26, SRZ ;  /* 0x00000000001a7805 */ /* 0x004fe4000001ff00 */
[----:B------:R-:W-:Y:S02]  /*2ca0*/  @!P0 IADD3.X R21, R3, R21, RZ, P6, !PT ;  /* 0x0000001503158210 */ /* 0x000fe400037fe4ff */
[----:B-1----:R-:W-:-:S03]  /*2cb0*/  @!P0 IADD3 R18, P6, R8, R18, RZ ;  /* 0x0000001208128210 */ /* 0x002fc60007fde0ff */
[----:B------:R-:W1:Y:S01]  /*2cc0*/  @!P5 LDC.64 R6, c[0x0][0x230] ;  /* 0x00008c00ff06db82 */ /* 0x000e620000000a00 */
[----:B------:R-:W-:Y:S01]  /*2cd0*/  @!P4 IADD3 R12, R5, R12, RZ ;  /* 0x0000000c050cc210 */ /* 0x000fe20007ffe0ff */
[----:B------:R2:W5:Y:S01]  /*2ce0*/  @!P2 LDG.E.64 R26, desc[UR22][R14.64] ;  /* 0x000000160e1aa981 */ /* 0x000562000c1e1b00 */
[----:B------:R-:W-:Y:S02]  /*2cf0*/  ISETP.GE.U32.AND P2, PT, R74, UR18, PT ;  /* 0x000000124a007c0c */ /* 0x000fe4000bf46070 */
[----:B------:R-:W-:Y:S01]  /*2d00*/  @!P0 IADD3.X R19, R3, R19, RZ, P6, !PT ;  /* 0x0000001303138210 */ /* 0x000fe200037fe4ff */
[----:B------:R3:W5:Y:S01]  /*2d10*/  @!P0 LDG.E.64 R120, desc[UR22][R20.64] ;  /* 0x0000001614788981 */ /* 0x000762000c1e1b00 */
[----:B------:R-:W-:Y:S01]  /*2d20*/  ISETP.GE.AND.EX P2, PT, R75, UR19, PT, P2 ;  /* 0x000000134b007c0c */ /* 0x000fe2000bf46320 */
[----:B------:R-:W1:Y:S01]  /*2d30*/  @!P5 LDC.64 R8, c[0x0][0x228] ;  /* 0x00008a00ff08db82 */ /* 0x000e620000000a00 */
[----:B------:R-:W-:Y:S02]  /*2d40*/  @!P4 SHF.L.U64.HI R3, R4, 0x2, R12 ;  /* 0x000000020403c819 */ /* 0x000fe4000001020c */
[----:B------:R-:W-:-:S02]  /*2d50*/  @!P5 MOV R5, R79 ;  /* 0x0000004f0005d202 */ /* 0x000fc40000000f00 */
[----:B--2---:R-:W-:Y:S02]  /*2d60*/  @!P4 SHF.L.U32 R14, R4, 0x2, RZ ;  /* 0x00000002040ec819 */ /* 0x004fe400000006ff */
[----:B------:R-:W-:Y:S01]  /*2d70*/  @!P5 MOV R4, R80 ;  /* 0x000000500004d202 */ /* 0x000fe20000000f00 */
[----:B------:R-:W2:Y:S01]  /*2d80*/  @!P3 LDC.64 R12, c[0x0][0x230] ;  /* 0x00008c00ff0cbb82 */ /* 0x000ea20000000a00 */
[----:B------:R-:W-:Y:S02]  /*2d90*/  ISETP.GT.U32.OR P2, PT, R0, 0x1bf, P2 ;  /* 0x000001bf0000780c */ /* 0x000fe40001744470 */
[----:B----4-:R-:W-:Y:S01]  /*2da0*/  @!P4 IADD3 R10, P6, R14, R10, RZ ;  /* 0x0000000a0e0ac210 */ /* 0x010fe20007fde0ff */
[----:B------:R-:W-:-:S03]  /*2db0*/  @!P5 IMAD.WIDE.U32 R24, R83, R24, R4 ;  /* 0x000000185318d225 */ /* 0x000fc600078e0004 */
[----:B------:R-:W-:Y:S01]  /*2dc0*/  @!P4 IADD3.X R11, R3, R11, RZ, P6, !PT ;  /* 0x0000000b030bc210 */ /* 0x000fe200037fe4ff */
[----:B------:R-:W4:Y:S01]  /*2dd0*/  @!P3 LDC.64 R4, c[0x0][0x228] ;  /* 0x00008a00ff04bb82 */ /* 0x000f220000000a00 */
[----:B0-----:R-:W-:Y:S02]  /*2de0*/  @!P4 IADD3 R16, P6, R14, R16, RZ ;  /* 0x000000100e10c210 */ /* 0x001fe40007fde0ff */
[----:B------:R-:W-:Y:S01]  /*2df0*/  @!P5 IADD3 R83, R25, R82, RZ ;  /* 0x000000521953d210 */ /* 0x000fe20007ffe0ff */
[----:B---3--:R-:W-:Y:S01]  /*2e00*/  @!P3 IMAD R25, R77, R22, RZ ;  /* 0x000000164d19b224 */ /* 0x008fe200078e02ff */
[----:B------:R-:W-:Y:S02]  /*2e10*/  @!P4 IADD3.X R17, R3, R17, RZ, P6, !PT ;  /* 0x000000110311c210 */ /* 0x000fe400037fe4ff */
[----:B------:R-:W-:Y:S02]  /*2e20*/  CS2R R20, SRZ ;  /* 0x0000000000147805 */ /* 0x000fe4000001ff00 */
[----:B------:R-:W-:Y:S01]  /*2e30*/  @!P5 SHF.L.U32 R82, R24, 0x2, RZ ;  /* 0x000000021852d819 */ /* 0x000fe200000006ff */
[----:B------:R-:W-:Y:S01]  /*2e40*/  @!P3 IMAD R23, R76, R23, R25 ;  /* 0x000000174c17b224 */ /* 0x000fe200078e0219 */
[----:B------:R-:W-:Y:S01]  /*2e50*/  @!P5 SHF.L.U64.HI R3, R24, 0x2, R83 ;  /* 0x000000021803d819 */ /* 0x000fe20000010253 */
[----:B------:R-:W0:Y:S01]  /*2e60*/  @!P2 LDC.64 R14, c[0x0][0x288] ;  /* 0x0000a200ff0eab82 */ /* 0x000e220000000a00 */
[----:B------:R-:W-:Y:S01]  /*2e70*/  @!P3 MOV R24, R80 ;  /* 0x000000500018b202 */ /* 0x000fe20000000f00 */
[----:B------:R-:W5:Y:S01]  /*2e80*/  @!P4 LDG.E.64 R106, desc[UR22][R10.64] ;  /* 0x000000160a6ac981 */ /* 0x000f62000c1e1b00 */
[----:B------:R-:W-:-:S02]  /*2e90*/  @!P3 MOV R25, R79 ;  /* 0x0000004f0019b202 */ /* 0x000fc40000000f00 */
[----:B-1----:R-:W-:Y:S01]  /*2ea0*/  @!P5 IADD3 R6, P6, R82, R6, RZ ;  /* 0x000000065206d210 */ /* 0x002fe20007fde0ff */
[----:B------:R-:W-:-:S03]  /*2eb0*/  @!P3 IMAD.WIDE.U32 R24, R76, R22, R24 ;  /* 0x000000164c18b225 */ /* 0x000fc600078e0018 */
[----:B------:R-:W-:Y:S01]  /*2ec0*/  @!P5 IADD3.X R7, R3, R7, RZ, P6, !PT ;  /* 0x000000070307d210 */ /* 0x000fe200037fe4ff */
[----:B------:R-:W1:Y:S01]  /*2ed0*/  @!P2 LDC.64 R114, c[0x0][0x228] ;  /* 0x00008a00ff72ab82 */ /* 0x000e620000000a00 */
[----:B------:R-:W-:Y:S02]  /*2ee0*/  @!P5 IADD3 R8, P6, R82, R8, RZ ;  /* 0x000000085208d210 */ /* 0x000fe40007fde0ff */
[----:B------:R-:W-:Y:S01]  /*2ef0*/  @!P3 IADD3 R23, R25, R23, RZ ;  /* 0x000000171917b210 */ /* 0x000fe20007ffe0ff */
[----:B------:R-:W5:Y:S01]  /*2f00*/  @!P5 LDG.E.64 R108, desc[UR22][R6.64] ;  /* 0x00000016066cd981 */ /* 0x000f62000c1e1b00 */
[C---:B------:R-:W-:Y:S02]  /*2f10*/  @!P3 SHF.L.U32 R22, R24.reuse, 0x2, RZ ;  /* 0x000000021816b819 */ /* 0x040fe400000006ff */
[----:B------:R-:W-:Y:S02]  /*2f20*/  @!P5 IADD3.X R9, R3, R9, RZ, P6, !PT ;  /* 0x000000090309d210 */ /* 0x000fe400037fe4ff */
[----:B------:R-:W-:-:S02]  /*2f30*/  @!P3 SHF.L.U64.HI R23, R24, 0x2, R23 ;  /* 0x000000021817b819 */ /* 0x000fc40000010217 */
[C---:B--2---:R-:W-:Y:S02]  /*2f40*/  @!P3 IADD3 R12, P6, R22.reuse, R12, RZ ;  /* 0x0000000c160cb210 */ /* 0x044fe40007fde0ff */
[----:B------:R-:W-:Y:S02]  /*2f50*/  CS2R R24, SRZ ;  /* 0x0000000000187805 */ /* 0x000fe4000001ff00 */
[----:B------:R-:W-:Y:S01]  /*2f60*/  SHF.R.S32.HI R82, RZ, 0x1f, R103 ;  /* 0x0000001fff527819 */ /* 0x000fe20000011467 */
[----:B0-----:R-:W-:Y:S01]  /*2f70*/  @!P2 IMAD R3, R75, R14, RZ ;  /* 0x0000000e4b03a224 */ /* 0x001fe200078e02ff */
[C---:B------:R-:W-:Y:S01]  /*2f80*/  @!P3 IADD3.X R13, R23.reuse, R13, RZ, P6, !PT ;  /* 0x0000000d170db210 */ /* 0x040fe200037fe4ff */
[----:B------:R0:W5:Y:S01]  /*2f90*/  @!P5 LDG.E.64 R20, desc[UR22][R8.64] ;  /* 0x000000160814d981 */ /* 0x000162000c1e1b00 */
[----:B----4-:R-:W-:Y:S02]  /*2fa0*/  @!P3 IADD3 R4, P6, R22, R4, RZ ;  /* 0x000000041604b210 */ /* 0x010fe40007fde0ff */
[----:B------:R-:W-:Y:S01]  /*2fb0*/  @!P2 MOV R22, R80 ;  /* 0x000000500016a202 */ /* 0x000fe20000000f00 */
[----:B------:R-:W5:Y:S01]  /*2fc0*/  @!P0 LDG.E.64 R24, desc[UR22][R18.64] ;  /* 0x0000001612188981 */ /* 0x000f62000c1e1b00 */
[----:B------:R-:W-:-:S02]  /*2fd0*/  @!P3 IADD3.X R5, R23, R5, RZ, P6, !PT ;  /* 0x000000051705b210 */ /* 0x000fc400037fe4ff */
[----:B------:R-:W-:Y:S01]  /*2fe0*/  @!P2 MOV R23, R79 ;  /* 0x0000004f0017a202 */ /* 0x000fe20000000f00 */
[----:B------:R-:W-:Y:S01]  /*2ff0*/  @!P2 IMAD R3, R74, R15, R3 ;  /* 0x0000000f4a03a224 */ /* 0x000fe200078e0203 */
[----:B------:R-:W-:Y:S01]  /*3000*/  ISETP.GE.U32.AND P0, PT, R103, UR18, PT ;  /* 0x0000001267007c0c */ /* 0x000fe2000bf06070 */
[----:B0-----:R-:W0:Y:S01]  /*3010*/  @!P2 LDC.64 R8, c[0x0][0x230] ;  /* 0x00008c00ff08ab82 */ /* 0x001e220000000a00 */
[----:B------:R-:W-:Y:S01]  /*3020*/  IADD3 R77, R2, 0x50, RZ ;  /* 0x00000050024d7810 */ /* 0x000fe20007ffe0ff */
[----:B------:R-:W-:Y:S01]  /*3030*/  @!P2 IMAD.WIDE.U32 R14, R74, R14, R22 ;  /* 0x0000000e4a0ea225 */ /* 0x000fe200078e0016 */
[----:B------:R-:W-:Y:S02]  /*3040*/  CS2R R22, SRZ ;  /* 0x0000000000167805 */ /* 0x000fe4000001ff00 */
[----:B------:R-:W-:Y:S01]  /*3050*/  ISETP.GE.AND.EX P0, PT, R82, UR19, PT, P0 ;  /* 0x0000001352007c0c */ /* 0x000fe2000bf06300 */
[----:B------:R2:W5:Y:S03]  /*3060*/  @!P3 LDG.E.64 R110, desc[UR22][R12.64] ;  /* 0x000000160c6eb981 */ /* 0x000566000c1e1b00 */
[----:B------:R-:W-:Y:S01]  /*3070*/  ISETP.GT.U32.OR P0, PT, R0, 0x1bf, P0 ;  /* 0x000001bf0000780c */ /* 0x000fe20000704470 */
[----:B------:R-:W5:Y:S01]  /*3080*/  @!P4 LDG.E.64 R22, desc[UR22][R16.64] ;  /* 0x000000161016c981 */ /* 0x000f62000c1e1b00 */
[----:B------:R-:W-:-:S02]  /*3090*/  SHF.R.S32.HI R83, RZ, 0x1f, R77 ;  /* 0x0000001fff537819 */ /* 0x000fc4000001144d */
[----:B------:R-:W-:-:S04]  /*30a0*/  ISETP.GE.U32.AND P4, PT, R77, UR18, PT ;  /* 0x000000124d007c0c */ /* 0x000fc8000bf86070 */
[----:B------:R-:W-:-:S04]  /*30b0*/  ISETP.GE.AND.EX P5, PT, R83, UR19, PT, P4 ;  /* 0x0000001353007c0c */ /* 0x000fc8000bfa6340 */
[----:B------:R-:W-:Y:S01]  /*30c0*/  ISETP.GT.U32.OR P5, PT, R0, 0x1bf, P5 ;  /* 0x000001bf0000780c */ /* 0x000fe20002fa4470 */
[----:B------:R-:W3:Y:S01]  /*30d0*/  @!P0 LDC.64 R10, c[0x0][0x288] ;  /* 0x0000a200ff0a8b82 */ /* 0x000ee20000000a00 */
[----:B------:R-:W-:Y:S02]  /*30e0*/  @!P2 IADD3 R3, R15, R3, RZ ;  /* 0x000000030f03a210 */ /* 0x000fe40007ffe0ff */
[C---:B------:R-:W-:Y:S02]  /*30f0*/  @!P2 SHF.L.U32 R6, R14.reuse, 0x2, RZ ;  /* 0x000000020e06a819 */ /* 0x040fe400000006ff */
[----:B------:R-:W-:-:S07]  /*3100*/  @!P2 SHF.L.U64.HI R3, R14, 0x2, R3 ;  /* 0x000000020e03a819 */ /* 0x000fce0000010203 */
[----:B--2---:R-:W2:Y:S01]  /*3110*/  @!P5 LDC.64 R12, c[0x0][0x288] ;  /* 0x0000a200ff0cdb82 */ /* 0x004ea20000000a00 */
[C---:B0-----:R-:W-:Y:S02]  /*3120*/  @!P2 IADD3 R8, P6, R6.reuse, R8, RZ ;  /* 0x000000080608a210 */ /* 0x041fe40007fde0ff */
[----:B------:R-:W-:Y:S02]  /*3130*/  @!P0 MOV R7, R79 ;  /* 0x0000004f00078202 */ /* 0x000fe40000000f00 */
[----:B------:R-:W-:Y:S02]  /*3140*/  @!P2 IADD3.X R9, R3, R9, RZ, P6, !PT ;  /* 0x000000090309a210 */ /* 0x000fe400037fe4ff */
[----:B-1----:R-:W-:Y:S01]  /*3150*/  @!P2 IADD3 R114, P6, R6, R114, RZ ;  /* 0x000000720672a210 */ /* 0x002fe20007fde0ff */
[----:B------:R-:W-:Y:S01]  /*3160*/  UIMAD.WIDE UR6, UR8, 0x8, UR6 ;  /* 0x00000008080678a5 */ /* 0x000fe2000f8e0206 */
[----:B------:R-:W-:Y:S02]  /*3170*/  @!P0 MOV R6, R80 ;  /* 0x0000005000068202 */ /* 0x000fe40000000f00 */
[----:B------:R-:W-:Y:S01]  /*3180*/  IADD3 R102, R2, 0x58, RZ ;  /* 0x0000005802667810 */ /* 0x000fe20007ffe0ff */
[----:B---3--:R-:W-:Y:S01]  /*3190*/  @!P0 IMAD R82, R82, R10, RZ ;  /* 0x0000000a52528224 */ /* 0x008fe200078e02ff */
[----:B------:R-:W-:Y:S01]  /*31a0*/  CS2R R18, SRZ ;  /* 0x0000000000127805 */ /* 0x000fe2000001ff00 */
[----:B------:R-:W0:Y:S02]  /*31b0*/  @!P0 LDC.64 R14, c[0x0][0x230] ;  /* 0x00008c00ff0e8b82 */ /* 0x000e240000000a00 */
[----:B------:R-:W-:-:S02]  /*31c0*/  @!P0 IMAD R82, R103, R11, R82 ;  /* 0x0000000b67528224 */ /* 0x000fc400078e0252 */
[----:B------:R-:W-:Y:S01]  /*31d0*/  @!P0 IMAD.WIDE.U32 R10, R103, R10, R6 ;  /* 0x0000000a670a8225 */ /* 0x000fe200078e0006 */
[----:B------:R-:W-:Y:S01]  /*31e0*/  @!P2 IADD3.X R115, R3, R115, RZ, P6, !PT ;  /* 0x000000730373a210 */ /* 0x000fe200037fe4ff */
[----:B------:R1:W5:Y:S01]  /*31f0*/  @!P3 LDG.E.64 R18, desc[UR22][R4.64] ;  /* 0x000000160412b981 */ /* 0x000362000c1e1b00 */
[----:B------:R-:W-:Y:S01]  /*3200*/  MOV R104, UR6 ;  /* 0x0000000600687c02 */ /* 0x000fe20008000f00 */
[----:B------:R-:W3:Y:S01]  /*3210*/  @!P5 LDC.64 R112, c[0x0][0x230] ;  /* 0x00008c00ff70db82 */ /* 0x000ee20000000a00 */
[----:B------:R-:W-:Y:S01]  /*3220*/  @!P0 IADD3 R3, R11, R82, RZ ;  /* 0x000000520b038210 */ /* 0x000fe20007ffe0ff */
[----:B--2---:R-:W-:Y:S01]  /*3230*/  @!P5 IMAD R82, R83, R12, RZ ;  /* 0x0000000c5352d224 */ /* 0x004fe200078e02ff */
[----:B------:R-:W-:-:S03]  /*3240*/  @!P5 MOV R83, R79 ;  /* 0x0000004f0053d202 */ /* 0x000fc60000000f00 */
[----:B------:R-:W-:Y:S01]  /*3250*/  @!P5 IMAD R119, R77, R13, R82 ;  /* 0x0000000d4d77d224 */ /* 0x000fe200078e0252 */
[----:B------:R-:W-:Y:S01]  /*3260*/  @!P5 MOV R82, R80 ;  /* 0x000000500052d202 */ /* 0x000fe20000000f00 */
[----:B-1----:R-:W1:Y:S01]  /*3270*/  @!P0 LDC.64 R4, c[0x0][0x228] ;  /* 0x00008a00ff048b82 */ /* 0x002e620000000a00 */
[----:B------:R-:W-:-:S03]  /*3280*/  MOV R105, UR7 ;  /* 0x0000000700697c02 */ /* 0x000fc60008000f00 */
[----:B------:R-:W-:Y:S02]  /*3290*/  @!P5 IMAD.WIDE.U32 R12, R77, R12, R82 ;  /* 0x0000000c4d0cd225 */ /* 0x000fe400078e0052 */
[----:B------:R-:W2:Y:S01]  /*32a0*/  LDG.E.64 R82, desc[UR22][R104.64] ;  /* 0x0000001668527981 */ /* 0x000ea2000c1e1b00 */
[----:B------:R-:W-:Y:S01]  /*32b0*/  SHF.R.S32.HI R76, RZ, 0x1f, R102 ;  /* 0x0000001fff4c7819 */ /* 0x000fe20000011466 */
[----:B------:R-:W4:Y:S01]  /*32c0*/  @!P5 LDC.64 R6, c[0x0][0x228] ;  /* 0x00008a00ff06db82 */ /* 0x000f220000000a00 */
[----:B------:R-:W-:-:S04]  /*32d0*/  ISETP.GE.U32.AND P4, PT, R102, UR18, PT ;  /* 0x0000001266007c0c */ /* 0x000fc8000bf86070 */
[----:B------:R-:W-:-:S04]  /*32e0*/  ISETP.GE.AND.EX P4, PT, R76, UR19, PT, P4 ;  /* 0x000000134c007c0c */ /* 0x000fc8000bf86340 */
[----:B------:R-:W-:Y:S02]  /*32f0*/  ISETP.GT.U32.OR P4, PT, R0, 0x1bf, P4 ;  /* 0x000001bf0000780c */ /* 0x000fe40002784470 */
[----:B------:R-:W-:-:S04]  /*3300*/  IADD3 R74, R2, 0xf8, RZ ;  /* 0x000000f8024a7810 */ /* 0x000fc80007ffe0ff */
[----:B------:R-:W-:Y:S02]  /*3310*/  ISETP.GE.U32.AND P3, PT, R74, UR18, PT ;  /* 0x000000124a007c0c */ /* 0x000fe4000bf66070 */
[----:B------:R-:W-:-:S04]  /*3320*/  SHF.R.S32.HI R75, RZ, 0x1f, R74 ;  /* 0x0000001fff4b7819 */ /* 0x000fc8000001144a */
[----:B------:R-:W-:Y:S01]  /*3330*/  ISETP.GE.AND.EX P3, PT, R75, UR19, PT, P3 ;  /* 0x000000134b007c0c */ /* 0x000fe2000bf66330 */
[----:B------:R-:W2:Y:S03]  /*3340*/  @!P4 LDC.64 R16, c[0x0][0x288] ;  /* 0x0000a200ff10cb82 */ /* 0x000ea60000000a00 */
[----:B------:R-:W-:Y:S02]  /*3350*/  ISETP.GT.U32.OR P3, PT, R0, 0x1bf, P3 ;  /* 0x000001bf0000780c */ /* 0x000fe40001f64470 */
[C---:B------:R-:W-:Y:S02]  /*3360*/  @!P0 SHF.L.U32 R118, R10.reuse, 0x2, RZ ;  /* 0x000000020a768819 */ /* 0x040fe400000006ff */
[----:B------:R-:W-:Y:S02]  /*3370*/  @!P0 SHF.L.U64.HI R3, R10, 0x2, R3 ;  /* 0x000000020a038819 */ /* 0x000fe40000010203 */
[----:B0-----:R-:W-:-:S02]  /*3380*/  @!P0 IADD3 R14, P6, R118, R14, RZ ;  /* 0x0000000e760e8210 */ /* 0x001fc40007fde0ff */
[----:B------:R-:W-:Y:S02]  /*3390*/  @!P5 IADD3 R13, R13, R119, RZ ;  /* 0x000000770d0dd210 */ /* 0x000fe40007ffe0ff */
[----:B------:R-:W-:-:S03]  /*33a0*/  @!P0 IADD3.X R15, R3, R15, RZ, P6, !PT ;  /* 0x0000000f030f8210 */ /* 0x000fc600037fe4ff */
[----:B------:R-:W0:Y:S01]  /*33b0*/  @!P3 LDC.64 R10, c[0x0][0x288] ;  /* 0x0000a200ff0abb82 */ /* 0x000e220000000a00 */
[----:B-1----:R-:W-:Y:S02]  /*33c0*/  @!P0 IADD3 R4, P6, R118, R4, RZ ;  /* 0x0000000476048210 */ /* 0x002fe40007fde0ff */
[C---:B------:R-:W-:Y:S02]  /*33d0*/  @!P5 SHF.L.U32 R77, R12.reuse, 0x2, RZ ;  /* 0x000000020c4dd819 */ /* 0x040fe400000006ff */
[----:B------:R-:W-:Y:S02]  /*33e0*/  @!P0 IADD3.X R5, R3, R5, RZ, P6, !PT ;  /* 0x0000000503058210 */ /* 0x000fe400037fe4ff */
[----:B------:R-:W-:Y:S02]  /*33f0*/  @!P5 SHF.L.U64.HI R3, R12, 0x2, R13 ;  /* 0x000000020c03d819 */ /* 0x000fe4000001020d */
[----:B------:R-:W-:Y:S02]  /*3400*/  @!P4 MOV R12, R80 ;  /* 0x00000050000cc202 */ /* 0x000fe40000000f00 */
[----:B------:R-:W-:-:S02]  /*3410*/  @!P4 MOV R13, R79 ;  /* 0x0000004f000dc202 */ /* 0x000fc40000000f00 */
[----:B---3--:R-:W-:-:S04]  /*3420*/  @!P5 IADD3 R118, P6, R77, R112, RZ ;  /* 0x000000704d76d210 */ /* 0x008fc80007fde0ff */
[----:B------:R-:W-:Y:S02]  /*3430*/  @!P5 IADD3.X R119, R3, R113, RZ, P6, !PT ;  /* 0x000000710377d210 */ /* 0x000fe400037fe4ff */
[----:B----4-:R-:W-:-:S04]  /*3440*/  @!P5 IADD3 R6, P6, R77, R6, RZ ;  /* 0x000000064d06d210 */ /* 0x010fc80007fde0ff */
[----:B------:R-:W-:Y:S01]  /*3450*/  @!P5 IADD3.X R7, R3, R7, RZ, P6, !PT ;  /* 0x000000070307d210 */ /* 0x000fe200037fe4ff */
[----:B0-----:R-:W-:Y:S01]  /*3460*/  @!P3 IMAD R112, R75, R10, RZ ;  /* 0x0000000a4b70b224 */ /* 0x001fe200078e02ff */
[----:B--2---:R-:W-:Y:S01]  /*3470*/  MOV R104, R82 ;  /* 0x0000005200687202 */ /* 0x004fe20000000f00 */
[----:B------:R-:W-:-:S04]  /*3480*/  @!P4 IMAD R82, R76, R16, RZ ;  /* 0x000000104c52c224 */ /* 0x000fc800078e02ff */
[C---:B------:R-:W-:Y:S02]  /*3490*/  @!P4 IMAD R76, R102.reuse, R17, R82 ;  /* 0x00000011664cc224 */ /* 0x040fe400078e0252 */
[----:B------:R-:W-:Y:S01]  /*34a0*/  @!P4 IMAD.WIDE.U32 R16, R102, R16, R12 ;  /* 0x000000106610c225 */ /* 0x000fe200078e000c */
[----:B------:R-:W-:Y:S01]  /*34b0*/  MOV R105, R83 ;  /* 0x0000005300697202 */ /* 0x000fe20000000f00 */
[----:B------:R-:W0:Y:S03]  /*34c0*/  @!P4 LDC.64 R12, c[0x0][0x228] ;  /* 0x00008a00ff0ccb82 */ /* 0x000e260000000a00 */
[----:B------:R-:W-:Y:S02]  /*34d0*/  @!P4 IADD3 R17, R17, R76, RZ ;  /* 0x0000004c1111c210 */ /* 0x000fe40007ffe0ff */
[C---:B------:R-:W-:Y:S02]  /*34e0*/  @!P4 SHF.L.U32 R3, R16.reuse, 0x2, RZ ;  /* 0x000000021003c819 */ /* 0x040fe400000006ff */
[----:B------:R-:W-:Y:S01]  /*34f0*/  @!P4 SHF.L.U64.HI R103, R16, 0x2, R17 ;  /* 0x000000021067c819 */ /* 0x000fe20000010211 */
[----:B------:R-:W-:Y:S01]  /*3500*/  @!P3 IMAD R102, R74, R11, R112 ;  /* 0x0000000b4a66b224 */ /* 0x000fe200078e0270 */
[----:B------:R-:W-:Y:S01]  /*3510*/  @!P3 MOV R16, R80 ;  /* 0x000000500010b202 */ /* 0x000fe20000000f00 */
[----:B------:R-:W1:Y:S01]  /*3520*/  @!P4 LDC.64 R82, c[0x0][0x230] ;  /* 0x00008c00ff52cb82 */ /* 0x000e620000000a00 */
[----:B------:R-:W-:-:S03]  /*3530*/  @!P3 MOV R17, R79 ;  /* 0x0000004f0011b202 */ /* 0x000fc60000000f00 */
[----:B------:R-:W-:-:S04]  /*3540*/  @!P3 IMAD.WIDE.U32 R10, R74, R10, R16 ;  /* 0x0000000a4a0ab225 */ /* 0x000fc800078e0010 */
[----:B------:R-:W2:Y:S01]  /*3550*/  @!P3 LDC.64 R74, c[0x0][0x228] ;  /* 0x00008a00ff4abb82 */ /* 0x000ea20000000a00 */
[----:B------:R-:W-:Y:S02]  /*3560*/  CS2R R112, SRZ ;  /* 0x0000000000707805 */ /* 0x000fe4000001ff00 */
[----:B------:R-:W-:-:S04]  /*3570*/  CS2R R16, SRZ ;  /* 0x0000000000107805 */ /* 0x000fc8000001ff00 */
[----:B------:R3:W5:Y:S04]  /*3580*/  @!P2 LDG.E.64 R112, desc[UR22][R8.64] ;  /* 0x000000160870a981 */ /* 0x000768000c1e1b00 */
[----:B------:R4:W5:Y:S01]  /*3590*/  @!P2 LDG.E.64 R16, desc[UR22][R114.64] ;  /* 0x000000167210a981 */ /* 0x000962000c1e1b00 */
[----:B---3--:R-:W3:Y:S01]  /*35a0*/  @!P3 LDC.64 R8, c[0x0][0x230] ;  /* 0x00008c00ff08bb82 */ /* 0x008ee20000000a00 */
[----:B--2---:R-:W-:Y:S02]  /*35b0*/  MOV R76, R74 ;  /* 0x0000004a004c7202 */ /* 0x004fe40000000f00 */
[----:B----4-:R-:W-:Y:S02]  /*35c0*/  MOV R114, R75 ;  /* 0x0000004b00727202 */ /* 0x010fe40000000f00 */
[----:B-1----:R-:W-:-:S02]  /*35d0*/  @!P4 IADD3 R74, P2, R3, R82, RZ ;  /* 0x00000052034ac210 */ /* 0x002fc40007f5e0ff */
[----:B------:R-:W-:Y:S02]  /*35e0*/  MOV R82, R76 ;  /* 0x0000004c00527202 */ /* 0x000fe40000000f00 */
[----:B0-----:R-:W-:Y:S02]  /*35f0*/  @!P4 IADD3 R76, P6, R3, R12, RZ ;  /* 0x0000000c034cc210 */ /* 0x001fe40007fde0ff */
[----:B------:R-:W-:Y:S02]  /*3600*/  MOV R12, R114 ;  /* 0x00000072000c7202 */ /* 0x000fe40000000f00 */
[----:B------:R-:W-:Y:S02]  /*3610*/  CS2R R114, SRZ ;  /* 0x0000000000727805 */ /* 0x000fe4000001ff00 */
[----:B------:R-:W-:-:S04]  /*3620*/  @!P3 IADD3 R3, R11, R102, RZ ;  /* 0x000000660b03b210 */ /* 0x000fc80007ffe0ff */
[----:B------:R0:W5:Y:S01]  /*3630*/  @!P0 LDG.E.64 R114, desc[UR22][R14.64] ;  /* 0x000000160e728981 */ /* 0x000162000c1e1b00 */
[C---:B------:R-:W-:Y:S02]  /*3640*/  @!P3 SHF.L.U64.HI R3, R10.reuse, 0x2, R3 ;  /* 0x000000020a03b819 */ /* 0x040fe40000010203 */
[----:B------:R-:W-:Y:S02]  /*3650*/  @!P3 SHF.L.U32 R10, R10, 0x2, RZ ;  /* 0x000000020a0ab819 */ /* 0x000fe400000006ff */
[----:B0-----:R-:W-:Y:S02]  /*3660*/  CS2R R14, SRZ ;  /* 0x00000000000e7805 */ /* 0x001fe4000001ff00 */
[----:B------:R-:W-:Y:S02]  /*3670*/  @!P4 IADD3.X R75, R103, R83, RZ, P2, !PT ;  /* 0x00000053674bc210 */ /* 0x000fe400017fe4ff */
[C---:B------:R-:W-:Y:S02]  /*3680*/  @!P3 IADD3 R82, P2, R10.reuse, R82, RZ ;  /* 0x000000520a52b210 */ /* 0x040fe40007f5e0ff */
[----:B------:R0:W5:Y:S01]  /*3690*/  @!P0 LDG.E.64 R14, desc[UR22][R4.64] ;  /* 0x00000016040e8981 */ /* 0x000162000c1e1b00 */
[----:B---3--:R-:W-:-:S03]  /*36a0*/  @!P3 IADD3 R102, P0, R10, R8, RZ ;  /* 0x000000080a66b210 */ /* 0x008fc60007f1e0ff */
[----:B------:R-:W2:Y:S01]  /*36b0*/  LDL.LU.64 R10, [R1+0x28] ;  /* 0x00002800010a7983 */ /* 0x000ea20000300a00 */
[----:B------:R-:W-:Y:S02]  /*36c0*/  MOV R8, R12 ;  /* 0x0000000c00087202 */ /* 0x000fe40000000f00 */
[----:B------:R-:W-:Y:S02]  /*36d0*/  @!P4 IADD3.X R77, R103, R13, RZ, P6, !PT ;  /* 0x0000000d674dc210 */ /* 0x000fe400037fe4ff */
[----:B------:R-:W-:Y:S02]  /*36e0*/  MOV R83, R8 ;  /* 0x0000000800537202 */ /* 0x000fe40000000f00 */
[----:B------:R-:W-:Y:S02]  /*36f0*/  @!P3 IADD3.X R103, R3, R9, RZ, P0, !PT ;  /* 0x000000090367b210 */ /* 0x000fe400007fe4ff */
[----:B------:R-:W-:Y:S02]  /*3700*/  CS2R R8, SRZ ;  /* 0x0000000000087805 */ /* 0x000fe4000001ff00 */
[----:B0-----:R-:W-:-:S04]  /*3710*/  CS2R R4, SRZ ;  /* 0x0000000000047805 */ /* 0x001fc8000001ff00 */
[----:B------:R0:W5:Y:S02]  /*3720*/  @!P4 LDG.E.64 R8, desc[UR22][R76.64] ;  /* 0x000000164c08c981 */ /* 0x000164000c1e1b00 */
[----:B0-----:R-:W-:-:S06]  /*3730*/  CS2R R76, SRZ ;  /* 0x00000000004c7805 */ /* 0x001fcc000001ff00 */
[----:B------:R-:W3:Y:S01]  /*3740*/  @!P3 LDG.E.64 R76, desc[UR22][R102.64] ;  /* 0x00000016664cb981 */ /* 0x000ee2000c1e1b00 */
[----:B------:R-:W-:Y:S02]  /*3750*/  R2UR UR6, R104 ;  /* 0x00000000680672ca */ /* 0x000fe400000e0000 */
[----:B------:R-:W-:-:S11]  /*3760*/  @!P3 IADD3.X R83, R3, R83, RZ, P2, !PT ;  /* 0x000000530353b210 */ /* 0x000fd600017fe4ff */
[----:B------:R-:W-:-:S05]  /*3770*/  MOV R3, UR6 ;  /* 0x0000000600037c02 */ /* 0x000fca0008000f00 */
[----:B------:R-:W-:-:S05]  /*3780*/  FFMA.FTZ R3, -R3, UR6, R105 ;  /* 0x0000000603037c23 */ /* 0x000fca0008010169 */
[----:B------:R-:W-:Y:S01]  /*3790*/  FSETP.GTU.FTZ.AND P0, PT, R3, RZ, PT ;  /* 0x000000ff0300720b */ /* 0x000fe20003f1c000 */
[----:B--2---:R0:W2:-:S12]  /*37a0*/  @P1 LDG.E.64 R4, desc[UR22][R10.64] ;  /* 0x000000160a041981 */ /* 0x004098000c1e1b00 */
[----:B------:R-:W-:Y:S01]  /*37b0*/  VOTEU.ANY UP0, P0 ;  /* 0x00000000003f7886 */ /* 0x000fe20000000100 */
[----:B------:R-:W-:-:S04]  /*37c0*/  PLOP3.LUT P0, PT, PT, PT, UP0, 0x80, 0x0 ;  /* 0x000000000000781c */ /* 0x000fc80003f0f008 */
[----:B------:R-:W-:-:S09]  /*37d0*/  @UP0 ULDC UR5, c[0x0][0x250] ;  /* 0x0000940000050ab9 */ /* 0x000fd20000000800 */
[----:B------:R-:W-:Y:S01]  /*37e0*/  @P0 FADD.FTZ R3, R3, UR5 ;  /* 0x0000000503030e21 */ /* 0x000fe20008010000 */
[----:B------:R-:W-:-:S05]  /*37f0*/  CS2R R12, SRZ ;  /* 0x00000000000c7805 */ /* 0x000fca000001ff00 */
[----:B------:R-:W1:Y:S01]  /*3800*/  @P0 MUFU.RSQ R3, R3 ;  /* 0x0000000300030308 */ /* 0x000e620000001400 */
[----:B------:R4:W5:Y:S01]  /*3810*/  @P1 LDG.E.64 R12, desc[UR22][R116.64] ;  /* 0x00000016740c1981 */ /* 0x000962000c1e1b00 */
[----:B0-----:R-:W-:Y:S01]  /*3820*/  CS2R R10, SRZ ;  /* 0x00000000000a7805 */ /* 0x001fe2000001ff00 */
[----:B------:R-:W-:-:S05]  /*3830*/  UMOV UR26, 0x3f800000 ;  /* 0x3f800000001a7882 */ /* 0x000fca0000000000 */
[----:B------:R-:W5:Y:S01]  /*3840*/  @!P5 LDG.E.64 R10, desc[UR22][R6.64] ;  /* 0x00000016060ad981 */ /* 0x000f62000c1e1b00 */
[----:B----4-:R-:W-:-:S06]  /*3850*/  CS2R R116, SRZ ;  /* 0x0000000000747805 */ /* 0x010fcc000001ff00 */
[----:B------:R0:W5:Y:S01]  /*3860*/  @!P5 LDG.E.64 R116, desc[UR22][R118.64] ;  /* 0x000000167674d981 */ /* 0x000162000c1e1b00 */
[----:B-1----:R-:W-:Y:S02]  /*3870*/  @P0 R2UR UR5, R3 ;  /* 0x00000000030502ca */ /* 0x002fe400000e0000 */
[----:B------:R-:W-:Y:S02]  /*3880*/  ISETP.GT.U32.AND P0, PT, R0, 0x1bf, PT ;  /* 0x000001bf0000780c */ /* 0x000fe40003f04070 */
[----:B0-----:R-:W-:Y:S02]  /*3890*/  CS2R R118, SRZ ;  /* 0x0000000000767805 */ /* 0x001fe4000001ff00 */
[----:B------:R-:W-:-:S04]  /*38a0*/  CS2R R6, SRZ ;  /* 0x0000000000067805 */ /* 0x000fc8000001ff00 */
[----:B------:R-:W5:Y:S03]  /*38b0*/  @!P4 LDG.E.64 R118, desc[UR22][R74.64] ;  /* 0x000000164a76c981 */ /* 0x000f66000c1e1b00 */
[----:B------:R-:W-:Y:S01]  /*38c0*/  @UP0 UMOV UR26, UR5 ;  /* 0x00000005001a0c82 */ /* 0x000fe20008000000 */
[----:B------:R-:W-:Y:S01]  /*38d0*/  BSSY B0, `(.L_x_2925) ;  /* 0x0000026000007945 */ /* 0x000fe20003800000 */
[----:B------:R-:W-:Y:S01]  /*38e0*/  ISETP.NE.AND P5, PT, RZ, UR25, PT ;  /* 0x00000019ff007c0c */ /* 0x000fe2000bfa5270 */
[----:B------:R0:W5:Y:S04]  /*38f0*/  @!P3 LDG.E.64 R6, desc[UR22][R82.64] ;  /* 0x000000165206b981 */ /* 0x000168000c1e1b00 */
[----:B------:R1:W5:Y:S04]  /*3900*/  LDL.LU.64 R74, [R1+0xc0] ;  /* 0x0000c000014a7983 */ /* 0x0003680000300a00 */
[----:B------:R1:W5:Y:S04]  /*3910*/  LDL.LU.64 R102, [R1+0xb8] ;  /* 0x0000b80001667983 */ /* 0x0003680000300a00 */
[----:B---3--:R3:W-:Y:S01]  /*3920*/  STL.64 [R1+0x88], R76 ;  /* 0x0000884c01007387 */ /* 0x0087e20000100a00 */
[----:B0-----:R-:W-:-:S03]  /*3930*/  MOV R82, RZ ;  /* 0x000000ff00527202 */ /* 0x001fc60000000f00 */
[----:B---3--:R1:W5:Y:S04]  /*3940*/  LDL.LU.64 R76, [R1+0xb0] ;  /* 0x0000b000014c7983 */ /* 0x0083680000300a00 */
[----:B------:R1:W5:Y:S04]  /*3950*/  LDL.LU R104, [R1+0xa8] ;  /* 0x0000a80001687983 */ /* 0x0003680000300800 */
[----:B------:R1:W5:Y:S01]  /*3960*/  LDL.LU R105, [R1+0xa4] ;  /* 0x0000a40001697983 */ /* 0x0003620000300800 */
[----:B--2---:R-:W-:Y:S01]  /*3970*/  FADD.FTZ R3, R4, -UR6 ;  /* 0x8000000604037e21 */ /* 0x004fe20008010000 */
[----:B------:R-:W-:-:S04]  /*3980*/  FADD.FTZ R4, R5, -UR6 ;  /* 0x8000000605047e21 */ /* 0x000fc80008010000 */
[----:B------:R0:W-:Y:S04]  /*3990*/  STL [R1+0x14], R3 ;  /* 0x0000140301007387 */ /* 0x0001e80000100800 */
[----:B------:R2:W-:Y:S01]  /*39a0*/  STL [R1+0x10], R4 ;  /* 0x0000100401007387 */ /* 0x0005e20000100800 */
[----:B0-----:R-:W-:Y:S01]  /*39b0*/  HFMA2.MMA R3, -RZ, RZ, 0, 0 ;  /* 0x00000000ff037435 */ /* 0x001fe200000001ff */
[----:B--2---:R-:W-:Y:S01]  /*39c0*/  CS2R R4, SRZ ;  /* 0x0000000000047805 */ /* 0x004fe2000001ff00 */
[----:B-1----:R-:W-:Y:S09]  /*39d0*/  @P0 BRA `(.L_x_2926) ;  /* 0x0000000000540947 */ /* 0x002ff20003800000 */
[----:B------:R-:W2:Y:S01]  /*39e0*/  LDL R3, [R1+0x84] ;  /* 0x0000840001037983 */ /* 0x000ea20000100800 */
[----:B------:R-:W-:-:S03]  /*39f0*/  ISETP.NE.AND P0, PT, RZ, UR25, PT ;  /* 0x00000019ff007c0c */ /* 0x000fc6000bf05270 */
[----:B------:R-:W-:Y:S04]  /*3a00*/  STL [R1+0xa8], R2 ;  /* 0x0000a80201007387 */ /* 0x000fe80000100800 */
[----:B------:R0:W-:Y:S06]  /*3a10*/  STL [R1+0xa4], R0 ;  /* 0x0000a40001007387 */ /* 0x0001ec0000100800 */
[----:B------:R-:W1:Y:S01]  /*3a20*/  @P0 LDC.64 R82, c[0x0][0x240] ;  /* 0x00009000ff520b82 */ /* 0x000e620000000a00 */
[----:B--2---:R-:W-:-:S04]  /*3a30*/  IADD3 R3, R3, UR17, RZ ;  /* 0x0000001103037c10 */ /* 0x004fc8000fffe0ff */
[----:B-1----:R-:W-:Y:S02]  /*3a40*/  @P0 LEA R82, P2, R3, R82, 0x1 ;  /* 0x0000005203520211 */ /* 0x002fe400078408ff */
[----:B0-----:R-:W-:-:S04]  /*3a50*/  SHF.R.S32.HI R0, RZ, 0x1f, R3 ;  /* 0x0000001fff007819 */ /* 0x001fc80000011403 */
[----:B------:R-:W-:-:S05]  /*3a60*/  @P0 LEA.HI.X R83, R3, R83, R0, 0x1, P2 ;  /* 0x0000005303530211 */ /* 0x000fca00010f0c00 */
[----:B------:R-:W2:Y:S04]  /*3a70*/  @P0 LDG.E.U16 R2, desc[UR22][R82.64] ;  /* 0x0000001652020981 */ /* 0x000ea8000c1e1500 */
[----:B------:R0:W3:Y:S02]  /*3a80*/  @P0 LDG.E.U16 R0, desc[UR22][R82.64+0x2] ;  /* 0x0000021652000981 */ /* 0x0000e4000c1e1500 */
[----:B0-----:R-:W0:Y:S02]  /*3a90*/  LDC.64 R82, c[0x0][0x238] ;  /* 0x00008e00ff527b82 */ /* 0x001e240000000a00 */
[----:B0-----:R-:W-:-:S05]  /*3aa0*/  IMAD.WIDE R82, R3, 0x2, R82 ;  /* 0x0000000203527825 */ /* 0x001fca00078e0252 */
[----:B------:R-:W4:Y:S04]  /*3ab0*/  LDG.E.U16 R3, desc[UR22][R82.64] ;  /* 0x0000001652037981 */ /* 0x000f28000c1e1500 */
[----:B------:R-:W4:Y:S01]  /*3ac0*/  LDG.E.U16 R82, desc[UR22][R82.64+0x2] ;  /* 0x0000021652527981 */ /* 0x000f22000c1e1500 */
[----:B--2---:R-:W-:-:S03]  /*3ad0*/  @P0 SHF.L.U32 R4, R2, 0x10, RZ ;  /* 0x0000001002040819 */ /* 0x004fc600000006ff */
[----:B------:R0:W5:Y:S01]  /*3ae0*/  LDL.LU R2, [R1+0xa8] ;  /* 0x0000a80001027983 */ /* 0x0001620000300800 */
[----:B---3--:R-:W-:-:S03]  /*3af0*/  @P0 SHF.L.U32 R5, R0, 0x10, RZ ;  /* 0x0000001000050819 */ /* 0x008fc600000006ff */
[----:B------:R0:W5:Y:S01]  /*3b00*/  LDL.LU R0, [R1+0xa4] ;  /* 0x0000a40001007983 */ /* 0x0001620000300800 */
[----:B----4-:R-:W-:Y:S02]  /*3b10*/  SHF.L.U32 R3, R3, 0x10, RZ ;  /* 0x0000001003037819 */ /* 0x010fe400000006ff */
[----:B0-----:R-:W-:-:S07]  /*3b20*/  SHF.L.U32 R82, R82, 0x10, RZ ;  /* 0x0000001052527819 */ /* 0x001fce00000006ff */
.L_x_2926:
[----:B------:R-:W-:Y:S05]  /*3b30*/  BSYNC B0 ;  /* 0x0000000000007941 */ /* 0x000fea0003800000 */
.L_x_2925:
[----:B-----5:R0:W-:Y:S04]  /*3b40*/  STL [R1+0xa8], R2 ;  /* 0x0000a80201007387 */ /* 0x0201e80000100800 */
[----:B0-----:R-:W2:Y:S04]  /*3b50*/  LDL.LU R2, [R1+0x14] ;  /* 0x0000140001027983 */ /* 0x001ea80000300800 */
[----:B------:R0:W-:Y:S04]  /*3b60*/  STL [R1+0xa4], R0 ;  /* 0x0000a40001007387 */ /* 0x0001e80000100800 */
[----:B0-----:R-:W3:Y:S01]  /*3b70*/  LDL.LU R0, [R1+0x10] ;  /* 0x0000100001007983 */ /* 0x001ee20000300800 */
[----:B------:R-:W-:-:S03]  /*3b80*/  MOV R83, R13 ;  /* 0x0000000d00537202 */ /* 0x000fc60000000f00 */
[----:B------:R-:W-:Y:S01]  /*3b90*/  STL [R1+0x8], R12 ;  /* 0x0000080c01007387 */ /* 0x000fe20000100800 */
[----:B--2---:R-:W-:-:S05]  /*3ba0*/  FMUL.FTZ R2, R2, UR26 ;  /* 0x0000001a02027c20 */ /* 0x004fca0008410000 */
[----:B------:R0:W-:Y:S01]  /*3bb0*/  STL [R1+0x5c], R2 ;  /* 0x00005c0201007387 */ /* 0x0001e20000100800 */
[----:B---3--:R-:W-:-:S03]  /*3bc0*/  FMUL.FTZ R0, R0, UR26 ;  /* 0x0000001a00007c20 */ /* 0x008fc60008410000 */
[----:B0-----:R0:W5:Y:S04]  /*3bd0*/  LDL.LU R2, [R1+0xa8] ;  /* 0x0000a80001027983 */ /* 0x0011680000300800 */
[----:B------:R1:W-:Y:S04]  /*3be0*/  STL [R1+0x68], R0 ;  /* 0x0000680001007387 */ /* 0x0003e80000100800 */
[----:B-1----:R0:W5:Y:S01]  /*3bf0*/  LDL.LU R0, [R1+0xa4] ;  /* 0x0000a40001007983 */ /* 0x0021620000300800 */
[----:B------:R-:W-:Y:S05]  /*3c00*/  @!P5 BRA `(.L_x_2927) ;  /* 0x00000000006cd947 */ /* 0x000fea0003800000 */
[----:B------:R-:W2:Y:S04]  /*3c10*/  LDL R83, [R1+0x5c] ;  /* 0x00005c0001537983 */ /* 0x000ea80000100800 */
[----:B------:R-:W-:Y:S04]  /*3c20*/  STL [R1+0xac], R6 ;  /* 0x0000ac0601007387 */ /* 0x000fe80000100800 */
[----:B-----5:R1:W-:Y:S04]  /*3c30*/  STL [R1+0xa8], R2 ;  /* 0x0000a80201007387 */ /* 0x0203e80000100800 */
[----:B-1----:R-:W3:Y:S04]  /*3c40*/  LDL R2, [R1+0x68] ;  /* 0x0000680001027983 */ /* 0x002ee80000100800 */
[----:B------:R2:W-:Y:S02]  /*3c50*/  STL [R1+0xa4], R0 ;  /* 0x0000a40001007387 */ /* 0x0005e40000100800 */
[----:B--2---:R-:W-:-:S04]  /*3c60*/  FFMA.FTZ R0, R83, R3, R4 ;  /* 0x0000000353007223 */ /* 0x004fc80000010004 */
[----:B------:R-:W-:-:S06]  /*3c70*/  FMUL.FTZ R83, R0, -1.4426950216293334961 ;  /* 0xbfb8aa3b00537820 */ /* 0x000fcc0000410000 */
[----:B------:R-:W1:Y:S02]  /*3c80*/  MUFU.EX2 R83, R83 ;  /* 0x0000005300537308 */ /* 0x000e640000000800 */
[----:B-1----:R-:W-:-:S06]  /*3c90*/  FADD.FTZ R83, R83, 1 ;  /* 0x3f80000053537421 */ /* 0x002fcc0000010000 */
        /* <DEDUP_REMOVED lines=8> */
[----:B--2---:R-:W-:-:S06]  /*3d20*/  FMUL.FTZ R83, R0, -1.4426950216293334961 ;  /* 0xbfb8aa3b00537820 */ /* 0x004fcc0000410000 */
[----:B------:R-:W2:Y:S02]  /*3d30*/  MUFU.EX2 R83, R83 ;  /* 0x0000005300537308 */ /* 0x000ea40000000800 */
[----:B--2---:R-:W-:-:S06]  /*3d40*/  FADD.FTZ R83, R83, 1 ;  /* 0x3f80000053537421 */ /* 0x004fcc0000010000 */
[----:B------:R-:W2:Y:S02]  /*3d50*/  MUFU.RCP R83, R83 ;  /* 0x0000005300537308 */ /* 0x000ea40000001000 */
[----:B--2---:R-:W-:Y:S01]  /*3d60*/  FADD.FTZ R2, -R83, 1 ;  /* 0x3f80000053027421 */ /* 0x004fe20000010100 */
[----:B------:R-:W-:-:S03]  /*3d70*/  FMUL.FTZ R83, R13, R83 ;  /* 0x000000530d537220 */ /* 0x000fc60000410000 */
[----:B------:R-:W-:Y:S02]  /*3d80*/  FFMA.FTZ R0, R0, R2, 1 ;  /* 0x3f80000000007423 */ /* 0x000fe40000010002 */
[----:B------:R1:W5:Y:S02]  /*3d90*/  LDL.LU R2, [R1+0xa8] ;  /* 0x0000a80001027983 */ /* 0x0003640000300800 */
[----:B------:R-:W-:Y:S02]  /*3da0*/  FMUL.FTZ R83, R83, R0 ;  /* 0x0000000053537220 */ /* 0x000fe40000410000 */
[----:B------:R1:W5:Y:S05]  /*3db0*/  LDL.LU R0, [R1+0xa4] ;  /* 0x0000a40001007983 */ /* 0x00036a0000300800 */
.L_x_2927:
[----:B------:R2:W-:Y:S04]  /*3dc0*/  STL [R1+0xb8], R7 ;  /* 0x0000b80701007387 */ /* 0x0005e80000100800 */
[----:B--2---:R-:W2:Y:S04]  /*3dd0*/  LDL R7, [R1+0x5c] ;  /* 0x00005c0001077983 */ /* 0x004ea80000100800 */
[----:B-----5:R3:W-:Y:S04]  /*3de0*/  STL [R1+0xb4], R6 ;  /* 0x0000b40601007387 */ /* 0x0207e80000100800 */
[----:B---3--:R-:W3:Y:S04]  /*3df0*/  LDL R6, [R1+0x68] ;  /* 0x0000680001067983 */ /* 0x008ee80000100800 */
[----:B------:R4:W-:Y:S04]  /*3e00*/  STL [R1+0xb0], R5 ;  /* 0x0000b00501007387 */ /* 0x0009e80000100800 */
[----:B----4-:R-:W4:Y:S04]  /*3e10*/  LDL R5, [R1+0x8] ;  /* 0x0000080001057983 */ /* 0x010f280000100800 */
[----:B------:R-:W-:Y:S04]  /*3e20*/  STL [R1+0xac], R4 ;  /* 0x0000ac0401007387 */ /* 0x000fe80000100800 */
[----:B------:R0:W-:Y:S04]  /*3e30*/  STL [R1+0xa8], R2 ;  /* 0x0000a80201007387 */ /* 0x0001e80000100800 */
[----:B0-----:R-:W3:Y:S04]  /*3e40*/  LDL.LU R2, [R1] ;  /* 0x0000000001027983 */ /* 0x001ee80000300800 */
[----:B------:R0:W-:Y:S04]  /*3e50*/  STL [R1+0xa4], R0 ;  /* 0x0000a40001007387 */ /* 0x0001e80000100800 */
[----:B0-----:R-:W3:Y:S01]  /*3e60*/  LDL.LU R0, [R1+0x4] ;  /* 0x0000040001007983 */ /* 0x001ee20000300800 */
[----:B------:R-:W-:Y:S01]  /*3e70*/  FMUL.FTZ R4, R83, R82 ;  /* 0x0000005253047220 */ /* 0x000fe20000410000 */
[----:B----4-:R-:W-:-:S04]  /*3e80*/  FMUL.FTZ R5, R5, R3 ;  /* 0x0000000305057220 */ /* 0x010fc80000410000 */
[----:B--2---:R-:W-:Y:S01]  /*3e90*/  FFMA.FTZ R7, R7, R5, RZ ;  /* 0x0000000507077223 */ /* 0x004fe200000100ff */
[----:B------:R-:W-:-:S03]  /*3ea0*/  FADD.FTZ R5, RZ, R5 ;  /* 0x00000005ff057221 */ /* 0x000fc60000010000 */
[----:B---3--:R-:W-:Y:S01]  /*3eb0*/  FFMA.FTZ R6, R6, R4, R7 ;  /* 0x0000000406067223 */ /* 0x008fe20000010007 */
        /* <DEDUP_REMOVED lines=48> */
.L_x_2928:
[----:B------:R3:W-:Y:S04]  /*41c0*/  STL [R1+0xc8], R11 ;  /* 0x0000c80b01007387 */ /* 0x0007e80000100800 */
[----:B---3--:R-:W3:Y:S04]  /*41d0*/  LDL R11, [R1+0x5c] ;  /* 0x00005c00010b7983 */ /* 0x008ee80000100800 */
[----:B------:R4:W-:Y:S04]  /*41e0*/  STL [R1+0xc4], R10 ;  /* 0x0000c40a01007387 */ /* 0x0009e80000100800 */
[----:B----4-:R-:W4:Y:S04]  /*41f0*/  LDL.LU R10, [R1+0x4] ;  /* 0x00000400010a7983 */ /* 0x010f280000300800 */
[----:B------:R1:W-:Y:S04]  /*4200*/  STL [R1+0xc0], R9 ;  /* 0x0000c00901007387 */ /* 0x0003e80000100800 */
[----:B-1----:R-:W3:Y:S04]  /*4210*/  LDL.LU R9, [R1+0x8] ;  /* 0x0000080001097983 */ /* 0x002ee80000300800 */
[----:B------:R1:W-:Y:S04]  /*4220*/  STL [R1+0xbc], R8 ;  /* 0x0000bc0801007387 */ /* 0x0003e80000100800 */
[----:B-1----:R-:W2:Y:S04]  /*4230*/  LDL.LU R8, [R1+0x18] ;  /* 0x0000180001087983 */ /* 0x002ea80000300800 */
[----:B-----5:R1:W-:Y:S04]  /*4240*/  STL [R1+0xb8], R7 ;  /* 0x0000b80701007387 */ /* 0x0203e80000100800 */
[----:B-1----:R-:W2:Y:S04]  /*4250*/  LDL R7, [R1+0x68] ;  /* 0x0000680001077983 */ /* 0x002ea80000100800 */
[----:B------:R1:W-:Y:S04]  /*4260*/  STL [R1+0xb4], R6 ;  /* 0x0000b40601007387 */ /* 0x0003e80000100800 */
[----:B-1----:R-:W2:Y:S04]  /*4270*/  LDL.LU R6, [R1] ;  /* 0x0000000001067983 */ /* 0x002ea80000300800 */
[----:B------:R1:W-:Y:S04]  /*4280*/  STL [R1+0xb0], R5 ;  /* 0x0000b00501007387 */ /* 0x0003e80000100800 */
[----:B-1----:R-:W2:Y:S04]  /*4290*/  LDL.LU R5, [R1+0x14] ;  /* 0x0000140001057983 */ /* 0x002ea80000300800 */
[----:B------:R1:W-:Y:S04]  /*42a0*/  STL [R1+0xac], R4 ;  /* 0x0000ac0401007387 */ /* 0x0003e80000100800 */
[----:B-1----:R-:W2:Y:S04]  /*42b0*/  LDL R4, [R1+0x74] ;  /* 0x0000740001047983 */ /* 0x002ea80000100800 */
[----:B------:R1:W-:Y:S04]  /*42c0*/  STL [R1+0xa8], R2 ;  /* 0x0000a80201007387 */ /* 0x0003e80000100800 */
[----:B-1----:R-:W2:Y:S04]  /*42d0*/  LDL R2, [R1+0x80] ;  /* 0x0000800001027983 */ /* 0x002ea80000100800 */
        /* <DEDUP_REMOVED lines=18> */
[----:B-1----:R1:W5:Y:S04]  /*4400*/  LDL.LU R11, [R1+0xc8] ;  /* 0x0000c800010b7983 */ /* 0x0023680000300800 */
        /* <DEDUP_REMOVED lines=22> */
[----:B-1----:R-:W2:Y:S04]  /*4570*/  LDL R125, [R1+0x6c] ;  /* 0x00006c00017d7983 */ /* 0x002ea80000100800 */
[----:B-----5:R1:W-:Y:S02]  /*4580*/  STL [R1+0xa4], R0 ;  /* 0x0000a40001007387 */ /* 0x0203e40000100800 */
[----:B-1----:R-:W-:Y:S01]  /*4590*/  MOV R0, R124 ;  /* 0x0000007c00007202 */ /* 0x002fe20000000f00 */
[----:B--2---:R-:W-:-:S04]  /*45a0*/  FFMA.FTZ R83, R125, R3, R4 ;  /* 0x000000037d537223 */ /* 0x004fc80000010004 */
[----:B------:R-:W-:-:S06]  /*45b0*/  FMUL.FTZ R124, R83, -1.4426950216293334961 ;  /* 0xbfb8aa3b537c7820 */ /* 0x000fcc0000410000 */
[----:B------:R-:W1:Y:S02]  /*45c0*/  MUFU.EX2 R124, R124 ;  /* 0x0000007c007c7308 */ /* 0x000e640000000800 */
[----:B-1----:R-:W-:-:S06]  /*45d0*/  FADD.FTZ R124, R124, 1 ;  /* 0x3f8000007c7c7421 */ /* 0x002fcc0000010000 */
[----:B------:R-:W1:Y:S02]  /*45e0*/  MUFU.RCP R124, R124 ;  /* 0x0000007c007c7308 */ /* 0x000e640000001000 */
[----:B-1----:R-:W-:Y:S01]  /*45f0*/  FADD.FTZ R125, -R124, 1 ;  /* 0x3f8000007c7d7421 */ /* 0x002fe20000010100 */
[----:B------:R-:W-:-:S03]  /*4600*/  FMUL.FTZ R124, R28, R124 ;  /* 0x0000007c1c7c7220 */ /* 0x000fc60000410000 */
[----:B------:R-:W-:Y:S01]  /*4610*/  FFMA.FTZ R83, R83, R125, 1 ;  /* 0x3f80000053537423 */ /* 0x000fe2000001007d */
[----:B------:R-:W-:-:S03]  /*4620*/  FFMA.FTZ R125, R0, R82, R5 ;  /* 0x00000052007d7223 */ /* 0x000fc60000010005 */
[----:B------:R-:W-:Y:S01]  /*4630*/  FMUL.FTZ R83, R124, R83 ;  /* 0x000000537c537220 */ /* 0x000fe20000410000 */
[----:B------:R-:W-:-:S06]  /*4640*/  FMUL.FTZ R124, R125, -1.4426950216293334961 ;  /* 0xbfb8aa3b7d7c7820 */ /* 0x000fcc0000410000 */
[----:B------:R-:W1:Y:S02]  /*4650*/  MUFU.EX2 R124, R124 ;  /* 0x0000007c007c7308 */ /* 0x000e640000000800 */
[----:B-1----:R-:W-:-:S06]  /*4660*/  FADD.FTZ R124, R124, 1 ;  /* 0x3f8000007c7c7421 */ /* 0x002fcc0000010000 */
[----:B------:R-:W1:Y:S02]  /*4670*/  MUFU.RCP R124, R124 ;  /* 0x0000007c007c7308 */ /* 0x000e640000001000 */
[----:B-1----:R-:W-:-:S04]  /*4680*/  FADD.FTZ R0, -R124, 1 ;  /* 0x3f8000007c007421 */ /* 0x002fc80000010100 */
[----:B------:R-:W-:Y:S02]  /*4690*/  FFMA.FTZ R125, R125, R0, 1 ;  /* 0x3f8000007d7d7423 */ /* 0x000fe40000010000 */
[----:B------:R2:W5:Y:S01]  /*46a0*/  LDL.LU R0, [R1+0xa4] ;  /* 0x0000a40001007983 */ /* 0x0005620000300800 */
[----:B------:R-:W-:-:S04]  /*46b0*/  FMUL.FTZ R124, R29, R124 ;  /* 0x0000007c1d7c7220 */ /* 0x000fc80000410000 */
[----:B------:R-:W-:-:S07]  /*46c0*/  FMUL.FTZ R124, R124, R125 ;  /* 0x0000007d7c7c7220 */ /* 0x000fce0000410000 */
.L_x_2929:
        /* <DEDUP_REMOVED lines=12> */
[----:B-1----:R-:W-:-:S03]  /*4790*/  FMUL.FTZ R125, R83, R3 ;  /* 0x00000003537d7220 */ /* 0x002fc60000410000 */
        /* <DEDUP_REMOVED lines=8> */
[----:B-1----:R-:W3:Y:S01]  /*4820*/  LDL.LU R83, [R1+0x4] ;  /* 0x0000040001537983 */ /* 0x002ee20000300800 */
[----:B--2---:R-:W-:Y:S01]  /*4830*/  FFMA.FTZ R2, R2, R125, R6 ;  /* 0x0000007d02027223 */ /* 0x004fe20000010006 */
[----:B------:R-:W-:-:S02]  /*4840*/  FADD.FTZ R5, R5, R124 ;  /* 0x0000007c05057221 */ /* 0x000fc40000010000 */
[----:B------:R0:W5:Y:S04]  /*4850*/  LDL.LU R6, [R1+0xb4] ;  /* 0x0000b40001067983 */ /* 0x0001680000300800 */
[----:B------:R1:W-:Y:S01]  /*4860*/  STL [R1+0xc], R5 ;  /* 0x00000c0501007387 */ /* 0x0003e20000100800 */
[----:B------:R-:W-:Y:S01]  /*4870*/  FADD.FTZ R122, R122, -UR6 ;  /* 0x800000067a7a7e21 */ /* 0x000fe20008010000 */
[----:B------:R-:W-:Y:S02]  /*4880*/  FADD.FTZ R123, R123, -UR6 ;  /* 0x800000067b7b7e21 */ /* 0x000fe40008010000 */
[----:B-1----:R0:W5:Y:S01]  /*4890*/  LDL.LU R5, [R1+0xb0] ;  /* 0x0000b00001057983 */ /* 0x0021620000300800 */
[----:B------:R-:W-:Y:S01]  /*48a0*/  FMUL.FTZ R122, R122, UR26 ;  /* 0x0000001a7a7a7c20 */ /* 0x000fe20008410000 */
[----:B---3--:R-:W-:Y:S01]  /*48b0*/  FADD.FTZ R125, R83, R125 ;  /* 0x0000007d537d7221 */ /* 0x008fe20000010000 */
[----:B------:R-:W-:Y:S01]  /*48c0*/  FMUL.FTZ R83, R124, R82 ;  /* 0x000000527c537220 */ /* 0x000fe20000410000 */
[----:B------:R-:W-:-:S02]  /*48d0*/  FFMA.FTZ R124, R0, R124, R4 ;  /* 0x0000007c007c7223 */ /* 0x000fc40000010004 */
[----:B------:R0:W5:Y:S04]  /*48e0*/  LDL.LU R4, [R1+0xac] ;  /* 0x0000ac0001047983 */ /* 0x0001680000300800 */
[----:B------:R1:W-:Y:S02]  /*48f0*/  STL [R1+0x4], R124 ;  /* 0x0000047c01007387 */ /* 0x0003e40000100800 */
[----:B-1----:R-:W-:Y:S02]  /*4900*/  FFMA.FTZ R124, R0, R83, R2 ;  /* 0x00000053007c7223 */ /* 0x002fe40000010002 */
[----:B------:R0:W5:Y:S04]  /*4910*/  LDL.LU R2, [R1+0xa8] ;  /* 0x0000a80001027983 */ /* 0x0001680000300800 */
[----:B------:R0:W5:Y:S04]  /*4920*/  LDL.LU R0, [R1+0xa4] ;  /* 0x0000a40001007983 */ /* 0x0001680000300800 */
[----:B------:R1:W-:Y:S04]  /*4930*/  STL [R1], R124 ;  /* 0x0000007c01007387 */ /* 0x0003e80000100800 */
[----:B------:R2:W-:Y:S01]  /*4940*/  STL [R1+0x70], R122 ;  /* 0x0000707a01007387 */ /* 0x0005e20000100800 */
[----:B-1----:R-:W-:-:S05]  /*4950*/  FMUL.FTZ R124, R123, UR26 ;  /* 0x0000001a7b7c7c20 */ /* 0x002fca0008410000 */
[----:B------:R0:W-:Y:S01]  /*4960*/  STL [R1+0x7c], R124 ;  /* 0x00007c7c01007387 */ /* 0x0001e20000100800 */
[----:B------:R-:W-:Y:S01]  /*4970*/  FADD.FTZ R125, R83, R125 ;  /* 0x0000007d537d7221 */ /* 0x000fe20000010000 */
[----:B------:R-:W-:Y:S02]  /*4980*/  MOV R83, R26 ;  /* 0x0000001a00537202 */ /* 0x000fe40000000f00 */
[----:B--2---:R-:W-:Y:S01]  /*4990*/  MOV R122, R27 ;  /* 0x0000001b007a7202 */ /* 0x004fe20000000f00 */
[----:B------:R-:W-:Y:S06]  /*49a0*/  @!P5 BRA `(.L_x_2930) ;  /* 0x00000000004cd947 */ /* 0x000fec0003800000 */
[----:B------:R-:W2:Y:S02]  /*49b0*/  LDL R123, [R1+0x70] ;  /* 0x00007000017b7983 */ /* 0x000ea40000100800 */
[----:B--2--5:R-:W-:-:S04]  /*49c0*/  FFMA.FTZ R83, R123, R3, R4 ;  /* 0x000000037b537223 */ /* 0x024fc80000010004 */
[----:B------:R-:W-:-:S06]  /*49d0*/  FMUL.FTZ R122, R83, -1.4426950216293334961 ;  /* 0xbfb8aa3b537a7820 */ /* 0x000fcc0000410000 */
[----:B------:R-:W1:Y:S02]  /*49e0*/  MUFU.EX2 R122, R122 ;  /* 0x0000007a007a7308 */ /* 0x000e640000000800 */
[----:B-1----:R-:W-:-:S06]  /*49f0*/  FADD.FTZ R122, R122, 1 ;  /* 0x3f8000007a7a7421 */ /* 0x002fcc0000010000 */
[----:B------:R-:W1:Y:S02]  /*4a00*/  MUFU.RCP R122, R122 ;  /* 0x0000007a007a7308 */ /* 0x000e640000001000 */
[----:B-1----:R-:W-:Y:S01]  /*4a10*/  FADD.FTZ R123, -R122, 1 ;  /* 0x3f8000007a7b7421 */ /* 0x002fe20000010100 */
[----:B------:R-:W-:-:S03]  /*4a20*/  FMUL.FTZ R122, R26, R122 ;  /* 0x0000007a1a7a7220 */ /* 0x000fc60000410000 */
[----:B------:R-:W-:-:S04]  /*4a30*/  FFMA.FTZ R83, R83, R123, 1 ;  /* 0x3f80000053537423 */ /* 0x000fc8000001007b */
[----:B------:R-:W-:Y:S01]  /*4a40*/  FMUL.FTZ R83, R122, R83 ;  /* 0x000000537a537220 */ /* 0x000fe20000410000 */
[----:B------:R-:W-:-:S04]  /*4a50*/  FFMA.FTZ R122, R124, R82, R5 ;  /* 0x000000527c7a7223 */ /* 0x000fc80000010005 */
[----:B------:R-:W-:-:S06]  /*4a60*/  FMUL.FTZ R123, R122, -1.4426950216293334961 ;  /* 0xbfb8aa3b7a7b7820 */ /* 0x000fcc0000410000 */
[----:B------:R-:W1:Y:S02]  /*4a70*/  MUFU.EX2 R123, R123 ;  /* 0x0000007b007b7308 */ /* 0x000e640000000800 */
[----:B-1----:R-:W-:-:S06]  /*4a80*/  FADD.FTZ R123, R123, 1 ;  /* 0x3f8000007b7b7421 */ /* 0x002fcc0000010000 */
[----:B------:R-:W0:Y:S02]  /*4a90*/  MUFU.RCP R123, R123 ;  /* 0x0000007b007b7308 */ /* 0x000e240000001000 */
[----:B0-----:R-:W-:Y:S01]  /*4aa0*/  FADD.FTZ R124, -R123, 1 ;  /* 0x3f8000007b7c7421 */ /* 0x001fe20000010100 */
[----:B------:R-:W-:-:S03]  /*4ab0*/  FMUL.FTZ R123, R27, R123 ;  /* 0x0000007b1b7b7220 */ /* 0x000fc60000410000 */
[----:B------:R-:W-:-:S04]  /*4ac0*/  FFMA.FTZ R122, R122, R124, 1 ;  /* 0x3f8000007a7a7423 */ /* 0x000fc8000001007c */
[----:B------:R-:W-:-:S07]  /*4ad0*/  FMUL.FTZ R122, R123, R122 ;  /* 0x0000007a7b7a7220 */ /* 0x000fce0000410000 */
.L_x_2930:
[----:B-----5:R1:W-:Y:S04]  /*4ae0*/  STL [R1+0xb8], R7 ;  /* 0x0000b80701007387 */ /* 0x0203e80000100800 */
[----:B-1----:R-:W2:Y:S04]  /*4af0*/  LDL.LU R7, [R1+0x18] ;  /* 0x0000180001077983 */ /* 0x002ea80000300800 */
[----:B------:R1:W-:Y:S04]  /*4b00*/  STL [R1+0xb4], R6 ;  /* 0x0000b40601007387 */ /* 0x0003e80000100800 */
[----:B-1----:R-:W3:Y:S04]  /*4b10*/  LDL.LU R6, [R1+0x8] ;  /* 0x0000080001067983 */ /* 0x002ee80000300800 */
[----:B------:R1:W-:Y:S04]  /*4b20*/  STL [R1+0xb0], R5 ;  /* 0x0000b00501007387 */ /* 0x0003e80000100800 */
[----:B-1----:R-:W4:Y:S04]  /*4b30*/  LDL.LU R5, [R1] ;  /* 0x0000000001057983 */ /* 0x002f280000300800 */
        /* <DEDUP_REMOVED lines=8> */
[----:B------:R-:W-:Y:S01]  /*4bc0*/  FADD.FTZ R120, R120, -UR6 ;  /* 0x8000000678787e21 */ /* 0x000fe20008010000 */
[----:B------:R-:W-:-:S02]  /*4bd0*/  FADD.FTZ R121, R121, -UR6 ;  /* 0x8000000679797e21 */ /* 0x000fc40008010000 */
[----:B------:R-:W-:Y:S01]  /*4be0*/  FADD.FTZ R125, R125, R123 ;  /* 0x0000007b7d7d7221 */ /* 0x000fe20000010000 */
        /* <DEDUP_REMOVED lines=12> */
[----:B-1----:R0:W5:Y:S01]  /*4cb0*/  LDL.LU R4, [R1+0xac] ;  /* 0x0000ac0001047983 */ /* 0x0021620000300800 */
[C---:B------:R-:W-:Y:S01]  /*4cc0*/  FFMA.FTZ R122, R0.reuse, R122, R2 ;  /* 0x0000007a007a7223 */ /* 0x040fe20000010002 */
[----:B------:R-:W-:Y:S01]  /*4cd0*/  FFMA.FTZ R124, R0, R123, R124 ;  /* 0x0000007b007c7223 */ /* 0x000fe2000001007c */
[----:B------:R-:W-:Y:S01]  /*4ce0*/  FMUL.FTZ R123, R121, UR26 ;  /* 0x0000001a797b7c20 */ /* 0x000fe20008410000 */
[----:B------:R0:W5:Y:S04]  /*4cf0*/  LDL.LU R2, [R1+0xa8] ;  /* 0x0000a80001027983 */ /* 0x0001680000300800 */
[----:B------:R0:W5:Y:S04]  /*4d00*/  LDL.LU R0, [R1+0xa4] ;  /* 0x0000a40001007983 */ /* 0x0001680000300800 */
[----:B------:R1:W-:Y:S04]  /*4d10*/  STL [R1+0x4], R122 ;  /* 0x0000047a01007387 */ /* 0x0003e80000100800 */
[----:B------:R2:W-:Y:S04]  /*4d20*/  STL [R1+0x58], R120 ;  /* 0x0000587801007387 */ /* 0x0005e80000100800 */
[----:B------:R0:W-:Y:S01]  /*4d30*/  STL [R1+0x4c], R123 ;  /* 0x00004c7b01007387 */ /* 0x0001e20000100800 */
[----:B-1----:R-:W-:-:S02]  /*4d40*/  MOV R122, R24 ;  /* 0x00000018007a7202 */ /* 0x002fc40000000f00 */
        /* <DEDUP_REMOVED lines=21> */
.L_x_2931:
[----:B-----5:R1:W-:Y:S04]  /*4ea0*/  STL [R1+0xac], R4 ;  /* 0x0000ac0401007387 */ /* 0x0203e80000100800 */
[----:B-1----:R-:W2:Y:S04]  /*4eb0*/  LDL.LU R4, [R1+0x10] ;  /* 0x0000100001047983 */ /* 0x002ea80000300800 */
[----:B------:R1:W-:Y:S04]  /*4ec0*/  STL [R1+0xa8], R2 ;  /* 0x0000a80201007387 */ /* 0x0003e80000100800 */
[----:B-1----:R-:W3:Y:S01]  /*4ed0*/  LDL R2, [R1+0x58] ;  /* 0x0000580001027983 */ /* 0x002ee20000100800 */
[----:B------:R-:W-:-:S03]  /*4ee0*/  FMUL.FTZ R121, R122, R3 ;  /* 0x000000037a797220 */ /* 0x000fc60000410000 */
[----:B------:R1:W-:Y:S01]  /*4ef0*/  STL [R1+0xa4], R0 ;  /* 0x0000a40001007387 */ /* 0x0003e20000100800 */
[----:B------:R-:W-:-:S03]  /*4f00*/  FADD.FTZ R125, R125, R121 ;  /* 0x000000797d7d7221 */ /* 0x000fc60000010000 */
[----:B-1----:R-:W4:Y:S04]  /*4f10*/  LDL.LU R0, [R1+0x4] ;  /* 0x0000040001007983 */ /* 0x002f280000300800 */
[----:B0-----:R-:W4:Y:S01]  /*4f20*/  LDL R123, [R1+0x4c] ;  /* 0x00004c00017b7983 */ /* 0x001f220000100800 */
[----:B--2---:R-:W-:-:S05]  /*4f30*/  FADD.FTZ R4, R4, R122 ;  /* 0x0000007a04047221 */ /* 0x004fca0000010000 */
[----:B------:R0:W-:Y:S01]  /*4f40*/  STL [R1], R4 ;  /* 0x0000000401007387 */ /* 0x0001e20000100800 */
[----:B---3--:R-:W-:-:S03]  /*4f50*/  FFMA.FTZ R83, R2, R122, R83 ;  /* 0x0000007a02537223 */ /* 0x008fc60000010053 */
[----:B0-----:R0:W5:Y:S01]  /*4f60*/  LDL.LU R4, [R1+0xac] ;  /* 0x0000ac0001047983 */ /* 0x0011620000300800 */
[----:B------:R-:W-:-:S03]  /*4f70*/  FFMA.FTZ R124, R2, R121, R124 ;  /* 0x00000079027c7223 */ /* 0x000fc6000001007c */
[----:B------:R0:W5:Y:S04]  /*4f80*/  LDL.LU R2, [R1+0xa8] ;  /* 0x0000a80001027983 */ /* 0x0001680000300800 */
[----:B------:R-:W2:Y:S01]  /*4f90*/  LDL.LU R121, [R1+0x8] ;  /* 0x0000080001797983 */ /* 0x000ea20000300800 */
[----:B------:R-:W-:Y:S01]  /*4fa0*/  FMUL.FTZ R122, R120, R82 ;  /* 0x00000052787a7220 */ /* 0x000fe20000410000 */
[----:B------:R-:W-:Y:S01]  /*4fb0*/  FADD.FTZ R106, R106, -UR6 ;  /* 0x800000066a6a7e21 */ /* 0x000fe20008010000 */
[----:B------:R-:W-:Y:S02]  /*4fc0*/  FADD.FTZ R107, R107, -UR6 ;  /* 0x800000066b6b7e21 */ /* 0x000fe40008010000 */
[----:B------:R-:W-:Y:S01]  /*4fd0*/  FADD.FTZ R125, R122, R125 ;  /* 0x0000007d7a7d7221 */ /* 0x000fe20000010000 */
[----:B----4-:R-:W-:Y:S01]  /*4fe0*/  FFMA.FTZ R124, R123, R122, R124 ;  /* 0x0000007a7b7c7223 */ /* 0x010fe2000001007c */
[----:B------:R-:W-:Y:S01]  /*4ff0*/  FMUL.FTZ R122, R106, UR26 ;  /* 0x0000001a6a7a7c20 */ /* 0x000fe20008410000 */
[----:B------:R-:W-:Y:S01]  /*5000*/  MOV R106, R22 ;  /* 0x00000016006a7202 */ /* 0x000fe20000000f00 */
[----:B--2---:R-:W-:Y:S01]  /*5010*/  FADD.FTZ R121, R121, R120 ;  /* 0x0000007879797221 */ /* 0x004fe20000010000 */
[----:B------:R-:W-:Y:S01]  /*5020*/  FFMA.FTZ R120, R123, R120, R0 ;  /* 0x000000787b787223 */ /* 0x000fe20000010000 */
[----:B------:R-:W-:Y:S01]  /*5030*/  FMUL.FTZ R123, R107, UR26 ;  /* 0x0000001a6b7b7c20 */ /* 0x000fe20008410000 */
[----:B------:R0:W5:Y:S01]  /*5040*/  LDL.LU R0, [R1+0xa4] ;  /* 0x0000a40001007983 */ /* 0x0001620000300800 */
[----:B------:R-:W-:-:S03]  /*5050*/  MOV R107, R23 ;  /* 0x00000017006b7202 */ /* 0x000fc60000000f00 */
[----:B------:R0:W-:Y:S04]  /*5060*/  STL [R1+0x48], R122 ;  /* 0x0000487a01007387 */ /* 0x0001e80000100800 */
[----:B------:R0:W-:Y:S01]  /*5070*/  STL [R1+0x44], R123 ;  /* 0x0000447b01007387 */ /* 0x0001e20000100800 */
[----:B------:R-:W-:Y:S05]  /*5080*/  @!P5 BRA `(.L_x_2932) ;  /* 0x000000000048d947 */ /* 0x000fea0003800000 */
[----:B-----5:R-:W-:-:S04]  /*5090*/  FFMA.FTZ R106, R122, R3, R4 ;  /* 0x000000037a6a7223 */ /* 0x020fc80000010004 */
[----:B------:R-:W-:-:S06]  /*50a0*/  FMUL.FTZ R107, R106, -1.4426950216293334961 ;  /* 0xbfb8aa3b6a6b7820 */ /* 0x000fcc0000410000 */
[----:B------:R-:W1:Y:S02]  /*50b0*/  MUFU.EX2 R107, R107 ;  /* 0x0000006b006b7308 */ /* 0x000e640000000800 */
[----:B-1----:R-:W-:-:S06]  /*50c0*/  FADD.FTZ R107, R107, 1 ;  /* 0x3f8000006b6b7421 */ /* 0x002fcc0000010000 */
        /* <DEDUP_REMOVED lines=14> */
.L_x_2932:
        /* <DEDUP_REMOVED lines=13> */
[----:B------:R-:W-:-:S04]  /*5280*/  FMUL.FTZ R106, R107, R82 ;  /* 0x000000526b6a7220 */ /* 0x000fc80000410000 */
[----:B------:R-:W-:Y:S01]  /*5290*/  FADD.FTZ R125, R106, R125 ;  /* 0x0000007d6a7d7221 */ /* 0x000fe20000010000 */
[C---:B--2---:R-:W-:Y:S01]  /*52a0*/  FFMA.FTZ R120, R122.reuse, R107, R120 ;  /* 0x0000006b7a787223 */ /* 0x044fe20000010078 */
[----:B------:R-:W-:Y:S01]  /*52b0*/  FFMA.FTZ R124, R122, R106, R124 ;  /* 0x0000006a7a7c7223 */ /* 0x000fe2000001007c */
[----:B------:R-:W-:Y:S01]  /*52c0*/  FMUL.FTZ R107, R108, UR26 ;  /* 0x0000001a6c6b7c20 */ /* 0x000fe20008410000 */
[----:B------:R-:W-:Y:S01]  /*52d0*/  FMUL.FTZ R122, R109, UR26 ;  /* 0x0000001a6d7a7c20 */ /* 0x000fe20008410000 */
        /* <DEDUP_REMOVED lines=23> */
.L_x_2933:
[----:B------:R-:W2:Y:S01]  /*5450*/  LDL R109, [R1+0x40] ;  /* 0x00004000016d7983 */ /* 0x000ea20000100800 */
[----:B0-----:R-:W-:Y:S01]  /*5460*/  FMUL.FTZ R107, R108, R3 ;  /* 0x000000036c6b7220 */ /* 0x001fe20000410000 */
[----:B------:R-:W-:Y:S01]  /*5470*/  FADD.FTZ R123, R123, R108 ;  /* 0x0000006c7b7b7221 */ /* 0x000fe20000010000 */
[----:B------:R-:W-:Y:S01]  /*5480*/  FADD.FTZ R111, R111, -UR6 ;  /* 0x800000066f6f7e21 */ /* 0x000fe20008010000 */
[----:B------:R-:W-:Y:S01]  /*5490*/  FADD.FTZ R110, R110, -UR6 ;  /* 0x800000066e6e7e21 */ /* 0x000fe20008010000 */
[----:B------:R-:W-:Y:S01]  /*54a0*/  FADD.FTZ R125, R125, R107 ;  /* 0x0000006b7d7d7221 */ /* 0x000fe20000010000 */
[C---:B--2---:R-:W-:Y:S01]  /*54b0*/  FFMA.FTZ R83, R109.reuse, R108, R83 ;  /* 0x0000006c6d537223 */ /* 0x044fe20000010053 */
[----:B------:R-:W-:Y:S01]  /*54c0*/  FFMA.FTZ R124, R109, R107, R124 ;  /* 0x0000006b6d7c7223 */ /* 0x000fe2000001007c */
[----:B------:R-:W-:Y:S01]  /*54d0*/  FMUL.FTZ R108, R106, R82 ;  /* 0x000000526a6c7220 */ /* 0x000fe20000410000 */
[----:B------:R-:W-:Y:S01]  /*54e0*/  FADD.FTZ R107, R121, R106 ;  /* 0x0000006a796b7221 */ /* 0x000fe20000010000 */
[C---:B------:R-:W-:Y:S01]  /*54f0*/  FFMA.FTZ R106, R122.reuse, R106, R120 ;  /* 0x0000006a7a6a7223 */ /* 0x040fe20000010078 */
[----:B------:R-:W-:Y:S01]  /*5500*/  FMUL.FTZ R120, R111, UR26 ;  /* 0x0000001a6f787c20 */ /* 0x000fe20008410000 */
        /* <DEDUP_REMOVED lines=24> */
.L_x_2934:
        /* <DEDUP_REMOVED lines=35> */
.L_x_2935:
        /* <DEDUP_REMOVED lines=35> */
.L_x_2936:
        /* <DEDUP_REMOVED lines=36> */
.L_x_2937:
        /* <DEDUP_REMOVED lines=37> */
.L_x_2938:
        /* <DEDUP_REMOVED lines=37> */
.L_x_2939:
        /* <DEDUP_REMOVED lines=37> */
.L_x_2940:
        /* <DEDUP_REMOVED lines=37> */
.L_x_2941:
        /* <DEDUP_REMOVED lines=37> */
.L_x_2942:
        /* <DEDUP_REMOVED lines=37> */
.L_x_2943:
        /* <DEDUP_REMOVED lines=8> */
[----:B0-----:R-:W-:Y:S01]  /*6b90*/  FMUL.FTZ R115, R92, UR26 ;  /* 0x0000001a5c737c20 */ /* 0x001fe20008410000 */
[----:B------:R-:W-:Y:S01]  /*6ba0*/  FADD.FTZ R108, R108, R96 ;  /* 0x000000606c6c7221 */ /* 0x000fe20000010000 */
[----:B------:R-:W-:Y:S01]  /*6bb0*/  FFMA.FTZ R83, R99, R96, R83 ;  /* 0x0000006063537223 */ /* 0x000fe20000010053 */
[----:B------:R-:W-:Y:S01]  /*6bc0*/  FFMA.FTZ R109, R98, R95, R109 ;  /* 0x0000005f626d7223 */ /* 0x000fe2000001006d */
[----:B------:R-:W-:Y:S01]  /*6bd0*/  FADD.FTZ R110, R95, R110 ;  /* 0x0000006e5f6e7221 */ /* 0x000fe20000010000 */
[----:B-1----:R-:W-:Y:S01]  /*6be0*/  FMUL.FTZ R114, R93, UR26 ;  /* 0x0000001a5d727c20 */ /* 0x002fe20008410000 */
        /* <DEDUP_REMOVED lines=21> */
.L_x_2944:
        /* <DEDUP_REMOVED lines=35> */
.L_x_2945:
        /* <DEDUP_REMOVED lines=35> */
.L_x_2946:
        /* <DEDUP_REMOVED lines=35> */
.L_x_2947:
[----:B------:R-:W-:Y:S01]  /*73d0*/  FMUL.FTZ R92, R93, R3 ;  /* 0x000000035d5c7220 */ /* 0x000fe20000410000 */
[----:B------:R-:W-:Y:S01]  /*73e0*/  FADD.FTZ R88, R88, R93 ;  /* 0x0000005d58587221 */ /* 0x000fe20000010000 */
[C---:B------:R-:W-:Y:S01]  /*73f0*/  FFMA.FTZ R83, R109.reuse, R93, R83 ;  /* 0x0000005d6d537223 */ /* 0x040fe20000010053 */
        /* <DEDUP_REMOVED lines=32> */
.L_x_2948:
        /* <DEDUP_REMOVED lines=35> */
.L_x_2949:
        /* <DEDUP_REMOVED lines=8> */
[----:B---3--:R-:W-:Y:S01]  /*78b0*/  FMUL.FTZ R103, R84, UR26 ;  /* 0x0000001a54677c20 */ /* 0x008fe20008410000 */
        /* <DEDUP_REMOVED lines=26> */
.L_x_2950:
        /* <DEDUP_REMOVED lines=35> */
.L_x_2951:
[----:B------:R-:W-:Y:S01]  /*7c90*/  FMUL.FTZ R57, R62, R3 ;  /* 0x000000033e397220 */ /* 0x000fe20000410000 */
[----:B------:R-:W-:Y:S01]  /*7ca0*/  FADD.FTZ R60, R60, -UR6 ;  /* 0x800000063c3c7e21 */ /* 0x000fe20008010000 */
[----:B------:R-:W-:Y:S01]  /*7cb0*/  FADD.FTZ R61, R61, -UR6 ;  /* 0x800000063d3d7e21 */ /* 0x000fe20008010000 */
[----:B------:R-:W-:Y:S01]  /*7cc0*/  FADD.FTZ R88, R88, R62 ;  /* 0x0000003e58587221 */ /* 0x000fe20000010000 */
[C---:B------:R-:W-:Y:S01]  /*7cd0*/  FFMA.FTZ R89, R101.reuse, R57, R89 ;  /* 0x0000003965597223 */ /* 0x040fe20000010059 */
[----:B------:R-:W-:Y:S01]  /*7ce0*/  FADD.FTZ R92, R92, R57 ;  /* 0x000000395c5c7221 */ /* 0x000fe20000010000 */
[----:B------:R-:W-:Y:S01]  /*7cf0*/  FMUL.FTZ R57, R56, R82 ;  /* 0x0000005238397220 */ /* 0x000fe20000410000 */
[----:B------:R-:W-:Y:S01]  /*7d00*/  FMUL.FTZ R97, R60, UR26 ;  /* 0x0000001a3c617c20 */ /* 0x000fe20008410000 */
        /* <DEDUP_REMOVED lines=27> */
.L_x_2952:
        /* <DEDUP_REMOVED lines=8> */
[C---:B------:R-:W-:Y:S01]  /*7f40*/  FFMA.FTZ R90, R96.reuse, R60, R90 ;  /* 0x0000003c605a7223 */ /* 0x040fe2000001005a */
        /* <DEDUP_REMOVED lines=26> */
.L_x_2953:
        /* <DEDUP_REMOVED lines=37> */
.L_x_2954:
[----:B------:R-:W2:Y:S04]  /*8340*/  LDL.LU R85, [R1+0x60] ;  /* 0x0000600001557983 */ /* 0x000ea80000300800 */
[----:B------:R-:W3:Y:S01]  /*8350*/  LDL.LU R84, [R1+0x64] ;  /* 0x0000640001547983 */ /* 0x000ee20000300800 */
[----:B------:R-:W-:Y:S01]  /*8360*/  FMUL.FTZ R83, R62, R3 ;  /* 0x000000033e537220 */ /* 0x000fe20000410000 */
[----:B------:R-:W-:Y:S01]  /*8370*/  FFMA.FTZ R118, R93, R62, R57 ;  /* 0x0000003e5d767223 */ /* 0x000fe20000010039 */
[----:B------:R-:W-:Y:S02]  /*8380*/  FADD.FTZ R119, R56, R62 ;  /* 0x0000003e38777221 */ /* 0x000fe40000010000 */
[----:B------:R-:W-:Y:S01]  /*8390*/  FADD.FTZ R57, R61, R83 ;  /* 0x000000533d397221 */ /* 0x000fe20000010000 */
[----:B------:R-:W-:Y:S01]  /*83a0*/  FADD.FTZ R61, R58, R63 ;  /* 0x0000003f3a3d7221 */ /* 0x000fe20000010000 */
[C---:B------:R-:W-:Y:S01]  /*83b0*/  FFMA.FTZ R58, R92.reuse, R63, R59 ;  /* 0x0000003f5c3a7223 */ /* 0x040fe2000001003b */
        /* <DEDUP_REMOVED lines=31> */
.L_x_2955:
        /* <DEDUP_REMOVED lines=33> */
.L_x_2956:
        /* <DEDUP_REMOVED lines=8> */
[----:B------:R-:W-:Y:S02]  /*8840*/  MOV R58, R34 ;  /* 0x00000022003a7202 */ /* 0x000fe40000000f00 */
        /* <DEDUP_REMOVED lines=24> */
.L_x_2957:
[----:B------:R-:W2:Y:S04]  /*89d0*/  LDL.LU R89, [R1+0x88] ;  /* 0x0000880001597983 */ /* 0x000ea80000300800 */
[----:B------:R-:W3:Y:S01]  /*89e0*/  LDL.LU R88, [R1+0x8c] ;  /* 0x00008c0001587983 */ /* 0x000ee20000300800 */
[----:B------:R-:W-:Y:S01]  /*89f0*/  FMUL.FTZ R60, R58, R3 ;  /* 0x000000033a3c7220 */ /* 0x000fe20000410000 */
[----:B------:R-:W-:-:S03]  /*8a00*/  FMUL.FTZ R83, R56, R82 ;  /* 0x0000005238537220 */ /* 0x000fc60000410000 */
[----:B------:R-:W-:Y:S01]  /*8a10*/  FFMA.FTZ R57, R85, R60, R57 ;  /* 0x0000003c55397223 */ /* 0x000fe20000010039 */
[----:B------:R-:W-:-:S03]  /*8a20*/  FADD.FTZ R59, R59, R60 ;  /* 0x0000003c3b3b7221 */ /* 0x000fc60000010000 */
        /* <DEDUP_REMOVED lines=27> */
.L_x_2958:
        /* <DEDUP_REMOVED lines=8> */
[----:B------:R-:W1:Y:S04]  /*8c60*/  SHFL.DOWN PT, R60, R88, 0x1, 0x1f ;  /* 0x08201f00583c7f89 */ /* 0x000e6800000e0000 */
[----:B------:R-:W2:Y:S01]  /*8c70*/  SHFL.DOWN PT, R83, R89, 0x1, 0x1f ;  /* 0x08201f0059537f89 */ /* 0x000ea200000e0000 */
[----:B0-----:R-:W-:-:S13]  /*8c80*/  ISETP.GT.AND P0, PT, R2, 0x1e, PT ;  /* 0x0000001e0200780c */ /* 0x001fda0003f04270 */
[----:B-1----:R-:W-:Y:S01]  /*8c90*/  @!P0 FADD.FTZ R88, R88, R60 ;  /* 0x0000003c58588221 */ /* 0x002fe20000010000 */
[----:B--2---:R-:W-:Y:S01]  /*8ca0*/  @!P0 FADD.FTZ R89, R89, R83 ;  /* 0x0000005359598221 */ /* 0x004fe20000010000 */
[----:B------:R-:W-:-:S03]  /*8cb0*/  ISETP.GT.AND P0, PT, R2, 0x1d, PT ;  /* 0x0000001d0200780c */ /* 0x000fc60003f04270 */
[----:B------:R-:W0:Y:S04]  /*8cc0*/  SHFL.DOWN PT, R60, R88, 0x2, 0x1f ;  /* 0x08401f00583c7f89 */ /* 0x000e2800000e0000 */
[----:B------:R-:W1:Y:S06]  /*8cd0*/  SHFL.DOWN PT, R83, R89, 0x2, 0x1f ;  /* 0x08401f0059537f89 */ /* 0x000e6c00000e0000 */
[----:B0-----:R-:W-:Y:S01]  /*8ce0*/  @!P0 FADD.FTZ R88, R88, R60 ;  /* 0x0000003c58588221 */ /* 0x001fe20000010000 */
[----:B-1----:R-:W-:-:S04]  /*8cf0*/  @!P0 FADD.FTZ R89, R89, R83 ;  /* 0x0000005359598221 */ /* 0x002fc80000010000 */
[----:B------:R-:W0:Y:S01]  /*8d00*/  SHFL.DOWN PT, R60, R88, 0x4, 0x1f ;  /* 0x08801f00583c7f89 */ /* 0x000e2200000e0000 */
[----:B------:R-:W-:-:S03]  /*8d10*/  ISETP.GT.AND P0, PT, R2, 0x1b, PT ;  /* 0x0000001b0200780c */ /* 0x000fc60003f04270 */
[----:B------:R-:W1:Y:S10]  /*8d20*/  SHFL.DOWN PT, R83, R89, 0x4, 0x1f ;  /* 0x08801f0059537f89 */ /* 0x000e7400000e0000 */
[----:B0-----:R-:W-:Y:S01]  /*8d30*/  @!P0 FADD.FTZ R88, R88, R60 ;  /* 0x0000003c58588221 */ /* 0x001fe20000010000 */
[----:B-1----:R-:W-:Y:S01]  /*8d40*/  @!P0 FADD.FTZ R89, R89, R83 ;  /* 0x0000005359598221 */ /* 0x002fe20000010000 */
[----:B------:R-:W-:-:S03]  /*8d50*/  ISETP.GT.AND P0, PT, R2, 0x17, PT ;  /* 0x000000170200780c */ /* 0x000fc60003f04270 */
[----:B------:R-:W0:Y:S01]  /*8d60*/  SHFL.DOWN PT, R83, R88, 0x8, 0x1f ;  /* 0x09001f0058537f89 */ /* 0x000e2200000e0000 */
[----:B------:R-:W-:Y:S01]  /*8d70*/  FADD.FTZ R119, R119, R63 ;  /* 0x0000003f77777221 */ /* 0x000fe20000010000 */
[----:B------:R-:W-:Y:S02]  /*8d80*/  FFMA.FTZ R118, R91, R63, R118 ;  /* 0x0000003f5b767223 */ /* 0x000fe40000010076 */
[----:B------:R-:W1:Y:S06]  /*8d90*/  SHFL.DOWN PT, R60, R89, 0x8, 0x1f ;  /* 0x09001f00593c7f89 */ /* 0x000e6c00000e0000 */
[----:B0-----:R-:W-:-:S02]  /*8da0*/  @!P0 FADD.FTZ R88, R88, R83 ;  /* 0x0000005358588221 */ /* 0x001fc40000010000 */
[----:B------:R-:W2:Y:S04]  /*8db0*/  LDL.LU R83, [R1+0x38] ;  /* 0x0000380001537983 */ /* 0x000ea80000300800 */
[----:B------:R-:W3:Y:S01]  /*8dc0*/  LDL.LU R63, [R1+0x30] ;  /* 0x00003000013f7983 */ /* 0x000ee20000300800 */
[----:B------:R-:W-:Y:S01]  /*8dd0*/  FADD.FTZ R119, R119, R117 ;  /* 0x0000007577777221 */ /* 0x000fe20000010000 */
[----:B------:R-:W-:Y:S01]  /*8de0*/  FFMA.FTZ R118, R87, R117, R118 ;  /* 0x0000007557767223 */ /* 0x000fe20000010076 */
[----:B-1----:R-:W-:Y:S01]  /*8df0*/  @!P0 FADD.FTZ R89, R89, R60 ;  /* 0x0000003c59598221 */ /* 0x002fe20000010000 */
[----:B------:R-:W4:Y:S01]  /*8e00*/  LDL R117, [R1+0xa0] ;  /* 0x0000a00001757983 */ /* 0x000f220000100800 */
        /* <DEDUP_REMOVED lines=11> */
[----:B-1----:R-:W-:Y:S01]  /*8ec0*/  @!P0 FADD.FTZ R88, R88, R60 ;  /* 0x0000003c58588221 */ /* 0x002fe20000010000 */
[----:B------:R-:W-:Y:S01]  /*8ed0*/  BSSY B0, `(.L_x_2959) ;  /* 0x0000036000007945 */ /* 0x000fe20003800000 */
[----:B------:R-:W-:Y:S01]  /*8ee0*/  ISETP.GT.U32.AND P3, PT, R0, 0x37, PT ;  /* 0x000000370000780c */ /* 0x000fe20003f64070 */
[----:B--2---:R-:W-:Y:S01]  /*8ef0*/  FADD.FTZ R83, R83, R61 ;  /* 0x0000003d53537221 */ /* 0x004fe20000010000 */
[----:B---3--:R-:W-:-:S03]  /*8f00*/  FFMA.FTZ R63, R90, R61, R63 ;  /* 0x0000003d5a3f7223 */ /* 0x008fc6000001003f */
        /* <DEDUP_REMOVED lines=9> */
[----:B------:R-:W-:Y:S01]  /*8fa0*/  LEA R83, R0, UR5, 0x4 ;  /* 0x0000000500537c11 */ /* 0x000fe2000f8e20ff */
[----:B0-----:R-:W-:Y:S01]  /*8fb0*/  @!P0 FADD.FTZ R89, R89, R61 ;  /* 0x0000003d59598221 */ /* 0x001fe20000010000 */
[----:B-1----:R-:W-:-:S03]  /*8fc0*/  ISETP.NE.AND P0, PT, R62, RZ, PT ;  /* 0x000000ff3e00720c */ /* 0x002fc60003f05270 */
[----:B------:R0:W-:Y:S10]  /*8fd0*/  STS.128 [R83], R56 ;  /* 0x0000003853007388 */ /* 0x0001f40000000c00 */
[----:B----4-:R0:W-:Y:S01]  /*8fe0*/  @!P0 STS.64 [R117+0x10], R88 ;  /* 0x0000105875008388 */ /* 0x0101e20000000a00 */
        /* <DEDUP_REMOVED lines=36> */
.L_x_2960:
[----:B------:R-:W-:Y:S05]  /*9230*/  BSYNC B0 ;  /* 0x0000000000007941 */ /* 0x000fea0003800000 */
.L_x_2959:
        /* <DEDUP_REMOVED lines=38> */
.L_x_2962:
[----:B------:R-:W-:Y:S05]  /*94a0*/  BSYNC B0 ;  /* 0x0000000000007941 */ /* 0x000fea0003800000 */
.L_x_2961:
[----:B------:R-:W1:Y:S01]  /*94b0*/  LDC.64 R62, c[0x0][0x268] ;  /* 0x00009a00ff3e7b82 */ /* 0x000e620000000a00 */
[----:B------:R-:W-:Y:S01]  /*94c0*/  MOV R60, UR16 ;  /* 0x00000010003c7c02 */ /* 0x000fe20008000f00 */
        /* <DEDUP_REMOVED lines=9> */
[----:B-1----:R-:W1:Y:S01]  /*9560*/  LDC.64 R62, c[0x0][0x288] ;  /* 0x0000a200ff3e7b82 */ /* 0x002e620000000a00 */
[----:B0-----:R-:W-:Y:S02]  /*9570*/  MOV R57, UR10 ;  /* 0x0000000a00397c02 */ /* 0x001fe40008000f00 */
[CC--:B-1----:R-:W-:Y:S02]  /*9580*/  LEA R56, P0, R62.reuse, R60.reuse, 0x2 ;  /* 0x0000003c3e387211 */ /* 0x0c2fe400078010ff */
[----:B------:R-:W-:Y:S02]  /*9590*/  LEA R60, P3, R57, R60, 0x2 ;  /* 0x0000003c393c7211 */ /* 0x000fe400078610ff */
[----:B------:R-:W-:Y:S02]  /*95a0*/  LEA.HI.X R57, R62, R61, R63, 0x2, P0 ;  /* 0x0000003d3e397211 */ /* 0x000fe400000f143f */
[----:B------:R-:W-:-:S03]  /*95b0*/  IADD3.X R61, R61, UR12, RZ, P3, !PT ;  /* 0x0000000c3d3d7c10 */ /* 0x000fc60009ffe4ff */
[----:B------:R1:W-:Y:S04]  /*95c0*/  REDG.E.ADD.F32.FTZ.RN.STRONG.GPU desc[UR22][R56.64], R58 ;  /* 0x0000003a380079a6 */ /* 0x0003e8000c10f396 */
[----:B------:R1:W-:Y:S02]  /*95d0*/  REDG.E.ADD.F32.FTZ.RN.STRONG.GPU desc[UR22][R60.64], R59 ;  /* 0x0000003b3c0079a6 */ /* 0x0003e4000c10f396 */
.L_x_2964:
[----:B------:R-:W-:Y:S05]  /*95e0*/  BSYNC B0 ;  /* 0x0000000000007941 */ /* 0x000fea0003800000 */
.L_x_2963:
[----:B------:R-:W-:Y:S02]  /*95f0*/  ULDC UR15, c[0x0][0xc] ;  /* 0x00000300000f7ab9 */ /* 0x000fe40000000800 */
[----:B------:R-:W-:-:S06]  /*9600*/  UISETP.GE.U32.AND UP0, UPT, UR15, 0x2, UPT ;  /* 0x000000020f00788c */ /* 0x000fcc000bf06070 */
[----:B------:R-:W-:-:S13]  /*9610*/  PLOP3.LUT P0, PT, PT, PT, UP0, 0x80, 0x0 ;  /* 0x000000000000781c */ /* 0x000fda0003f0f008 */
[----:B------:R-:W-:Y:S05]  /*9620*/  @!P0 BRA `(.L_x_2965) ;  /* 0x0000001800448947 */ /* 0x000fea0003800000 */
[----:B------:R-:W2:Y:S01]  /*9630*/  S2UR UR13, SR_CTAID.Y ;  /* 0x00000000000d79c3 */ /* 0x000ea20000002600 */
[----:B------:R-:W-:Y:S01]  /*9640*/  ULOP3.LUT UR5, UR4, 0x1, URZ, 0xc0, !UPT ;  /* 0x0000000104057892 */ /* 0x000fe2000f8ec03f */
[----:B------:R-:W-:Y:S01]  /*9650*/  ULDC UR14, c[0x0][0x10] ;  /* 0x00000400000e7ab9 */ /* 0x000fe20000000800 */
[----:B------:R-:W-:Y:S02]  /*9660*/  ULDC.64 UR16, c[0x0][0x260] ;  /* 0x0000980000107ab9 */ /* 0x000fe40000000a00 */
[----:B------:R-:W-:-:S04]  /*9670*/  UIMAD UR5, UR5, UR14, URZ ;  /* 0x0000000e050572a4 */ /* 0x000fc8000f8e023f */
[----:B------:R-:W-:Y:S02]  /*9680*/  UIMAD UR6, UR5, UR15, URZ ;  /* 0x0000000f050672a4 */ /* 0x000fe4000f8e023f */
[----:B--2---:R-:W-:Y:S02]  /*9690*/  UIADD3 UR18, UR5, UR13, URZ ;  /* 0x0000000d05127290 */ /* 0x004fe4000fffe03f */
[----:B------:R-:W-:-:S03]  /*96a0*/  USHF.L.U32 UR5, UR6, 0x1, URZ ;  /* 0x0000000106057899 */ /* 0x000fc6000800063f */
[----:B------:R-:W-:Y:S02]  /*96b0*/  ULDC.64 UR6, c[0x0][0x258] ;  /* 0x0000960000067ab9 */ /* 0x000fe40000000a00 */
[----:B------:R-:W-:Y:S02]  /*96c0*/  UIMAD.WIDE.U32 UR18, UR18, 0x4, UR6 ;  /* 0x00000004121278a5 */ /* 0x000fe4000f8e0006 */
[----:B------:R-:W-:Y:S01]  /*96d0*/  UIMAD.WIDE UR6, UR5, 0x4, UR16 ;  /* 0x00000004050678a5 */ /* 0x000fe2000f8e0210 */
[----:B------:R-:W-:Y:S11]  /*96e0*/  @P2 BRA `(.L_x_2966) ;  /* 0x0000000000802947 */ /* 0x000ff60003800000 */
[----:B01----:R-:W0:Y:S01]  /*96f0*/  S2R R58, SR_LANEID ;  /* 0x00000000003a7919 */ /* 0x003e220000000000 */
        /* <DEDUP_REMOVED lines=8> */
[----:B------:R-:W-:Y:S02]  /*9780*/  UFLO.U32 UR17, UR16 ;  /* 0x00000010001172bd */ /* 0x000fe400080e0000 */
[----:B------:R-:W-:Y:S02]  /*9790*/  UPOPC UR16, UR16 ;  /* 0x00000010001072bf */ /* 0x000fe40008000000 */
[----:B------:R1:W-:Y:S02]  /*97a0*/  STG.E.64 desc[UR22][R56.64], R88 ;  /* 0x0000005838007986 */ /* 0x0003e4000c101b16 */
[----:B------:R-:W-:Y:S01]  /*97b0*/  UIMAD UR5, UR5, UR16, URZ ;  /* 0x00000010050572a4 */ /* 0x000fe2000f8e023f */
[----:B0-----:R-:W-:-:S05]  /*97c0*/  ISETP.EQ.U32.AND P0, PT, R58, UR17, PT ;  /* 0x000000113a007c0c */ /* 0x001fca000bf02070 */
[----:B------:R-:W-:Y:S02]  /*97d0*/  MOV R58, UR5 ;  /* 0x00000005003a7c02 */ /* 0x000fe40008000f00 */
[----:B-1----:R-:W-:Y:S02]  /*97e0*/  MOV R56, UR18 ;  /* 0x0000001200387c02 */ /* 0x002fe40008000f00 */
        /* <DEDUP_REMOVED lines=9> */
.L_x_2967:
[----:B------:R-:W-:Y:S02]  /*9880*/  MOV R56, UR18 ;  /* 0x0000001200387c02 */ /* 0x000fe40008000f00 */
[----:B------:R-:W-:-:S05]  /*9890*/  MOV R57, UR19 ;  /* 0x0000001300397c02 */ /* 0x000fca0008000f00 */
[----:B------:R-:W2:Y:S04]  /*98a0*/  LDG.E.STRONG.GPU R56, desc[UR22][R56.64] ;  /* 0x0000001638387981 */ /* 0x000ea8000c1ef900 */
[----:B--2---:R-:W-:Y:S01]  /*98b0*/  CCTL.IVALL ;  /* 0x00000000ff00798f */ /* 0x004fe20002000000 */
[----:B------:R-:W-:Y:S05]  /*98c0*/  YIELD ;  /* 0x0000000000007946 */ /* 0x000fea0003800000 */
[----:B------:R-:W-:-:S13]  /*98d0*/  ISETP.NE.AND P0, PT, R56, R58, PT ;  /* 0x0000003a3800720c */ /* 0x000fda0003f05270 */
[----:B------:R-:W-:Y:S05]  /*98e0*/  @P0 BRA `(.L_x_2967) ;  /* 0xfffffffc00e40947 */ /* 0x000fea000383ffff */
.L_x_2966:
        /* <DEDUP_REMOVED lines=19> */
.L_x_2971:
[----:B01----:R-:W0:Y:S02]  /*9a20*/  S2R R56, SR_CTAID.X ;  /* 0x0000000000387919 */ /* 0x003e240000002500 */
[----:B0-----:R-:W-:-:S13]  /*9a30*/  ISETP.EQ.OR P6, PT, R56, UR5, P2 ;  /* 0x0000000538007c0c */ /* 0x001fda00097c2670 */
[----:B------:R-:W-:-:S05]  /*9a40*/  VOTEU.ALL UP0, P6 ;  /* 0x00000000003f7886 */ /* 0x000fca0003000000 */
[----:B------:R-:W-:-:S04]  /*9a50*/  @!UP0 UIMAD UR18, UR14, UR5, UR13 ;  /* 0x000000050e1282a4 */ /* 0x000fc8000f8e020d */
[----:B------:R-:W-:-:S06]  /*9a60*/  @!UP0 UIMAD.WIDE.U32 UR18, UR18, 0x8, UR6 ;  /* 0x00000008121288a5 */ /* 0x000fcc000f8e0006 */
[----:B------:R-:W-:Y:S02]  /*9a70*/  MOV R58, UR18 ;  /* 0x00000012003a7c02 */ /* 0x000fe40008000f00 */
        /* <DEDUP_REMOVED lines=126> */
[----:B------:R-:W-:Y:S01]  /*a260*/  @!UP0 UIMAD.WIDE.U32 UR18, UR18, 0x8, UR6 ;  /* 0x00000008121288a5 */ /* 0x000fe2000f8e0006 */
[----:B--2---:R-:W-:Y:S01]  /*a270*/  @!P4 FADD.FTZ R88, R88, R58 ;  /* 0x0000003a5858c221 */ /* 0x004fe20000010000 */
[----:B------:R-:W-:Y:S01]  /*a280*/  @!P4 FADD.FTZ R89, R89, R59 ;  /* 0x0000003b5959c221 */ /* 0x000fe20000010000 */
[----:B------:R-:W-:Y:S02]  /*a290*/  ISETP.EQ.OR P4, PT, R56, UR20, P2 ;  /* 0x0000001438007c0c */ /* 0x000fe40009782670 */
[----:B----4-:R-:W-:Y:S01]  /*a2a0*/  @!P6 FADD.FTZ R88, R88, R62 ;  /* 0x0000003e5858e221 */ /* 0x010fe20000010000 */
[----:B------:R-:W-:Y:S01]  /*a2b0*/  @!P6 FADD.FTZ R89, R89, R63 ;  /* 0x0000003f5959e221 */ /* 0x000fe20000010000 */
[----:B------:R-:W-:Y:S02]  /*a2c0*/  ISETP.EQ.OR P6, PT, R56, UR17, P2 ;  /* 0x0000001138007c0c */ /* 0x000fe400097c2670 */
[----:B------:R-:W-:Y:S02]  /*a2d0*/  MOV R58, UR18 ;  /* 0x00000012003a7c02 */ /* 0x000fe40008000f00 */
[----:B------:R-:W-:-:S05]  /*a2e0*/  MOV R59, UR19 ;  /* 0x00000013003b7c02 */ /* 0x000fca0008000f00 */
[----:B------:R-:W-:Y:S01]  /*a2f0*/  VOTEU.ALL UP1, P4 ;  /* 0x00000000003f7886 */ /* 0x000fe20002020000 */
[----:B------:R-:W2:Y:S03]  /*a300*/  @!P3 LDG.E.64 R58, desc[UR22][R58.64] ;  /* 0x000000163a3ab981 */ /* 0x000ea6000c1e1b00 */
        /* <DEDUP_REMOVED lines=9> */
[----:B------:R-:W3:Y:S05]  /*a3a0*/  @!P4 LDG.E.64 R56, desc[UR22][R56.64] ;  /* 0x000000163838c981 */ /* 0x000eea000c1e1b00 */
[----:B------:R-:W4:Y:S01]  /*a3b0*/  @!P6 LDG.E.64 R60, desc[UR22][R60.64] ;  /* 0x000000163c3ce981 */ /* 0x000f22000c1e1b00 */
[----:B------:R-:W-:-:S04]  /*a3c0*/  UIADD3 UR16, UR16, -0x10, URZ ;  /* 0xfffffff010107890 */ /* 0x000fc8000fffe03f */
[----:B------:R-:W-:Y:S02]  /*a3d0*/  UISETP.GT.AND UP0, UPT, UR16, 0xc, UPT ;  /* 0x0000000c1000788c */ /* 0x000fe4000bf04270 */
[----:B------:R-:W-:Y:S01]  /*a3e0*/  UIADD3 UR5, UR5, 0x10, URZ ;  /* 0x0000001005057890 */ /* 0x000fe2000fffe03f */
[----:B--2---:R-:W-:Y:S01]  /*a3f0*/  @!P3 FADD.FTZ R88, R88, R58 ;  /* 0x0000003a5858b221 */ /* 0x004fe20000010000 */
[----:B------:R-:W-:Y:S02]  /*a400*/  @!P3 FADD.FTZ R89, R89, R59 ;  /* 0x0000003b5959b221 */ /* 0x000fe40000010000 */
[----:B------:R-:W-:Y:S01]  /*a410*/  PLOP3.LUT P3, PT, PT, PT, UP0, 0x80, 0x0 ;  /* 0x000000000000781c */ /* 0x000fe20003f6f008 */
[----:B---3--:R-:W-:Y:S01]  /*a420*/  @!P4 FADD.FTZ R88, R88, R56 ;  /* 0x000000385858c221 */ /* 0x008fe20000010000 */
[----:B------:R-:W-:-:S03]  /*a430*/  @!P4 FADD.FTZ R89, R89, R57 ;  /* 0x000000395959c221 */ /* 0x000fc60000010000 */
[----:B----4-:R-:W-:Y:S01]  /*a440*/  @!P6 FADD.FTZ R88, R88, R60 ;  /* 0x0000003c5858e221 */ /* 0x010fe20000010000 */
[----:B------:R-:W-:-:S07]  /*a450*/  @!P6 FADD.FTZ R89, R89, R61 ;  /* 0x0000003d5959e221 */ /* 0x000fce0000010000 */
[----:B------:R-:W-:Y:S05]  /*a460*/  @P3 BRA `(.L_x_2971) ;  /* 0xfffffff4006c3947 */ /* 0x000fea000383ffff */
.L_x_2970:
[----:B------:R-:W-:-:S06]  /*a470*/  UISETP.GT.AND UP0, UPT, UR16, 0x4, UPT ;  /* 0x000000041000788c */ /* 0x000fcc000bf04270 */
[----:B------:R-:W-:-:S13]  /*a480*/  PLOP3.LUT P3, PT, PT, PT, UP0, 0x80, 0x0 ;  /* 0x000000000000781c */ /* 0x000fda0003f6f008 */
[----:B------:R-:W-:Y:S05]  /*a490*/  @!P3 BRA `(.L_x_2972) ;  /* 0x000000040050b947 */ /* 0x000fea0003800000 */
[----:B0-----:R-:W0:Y:S02]  /*a4a0*/  S2R R83, SR_CTAID.X ;  /* 0x0000000000537919 */ /* 0x001e240000002500 */
[----:B0-----:R-:W-:-:S13]  /*a4b0*/  ISETP.EQ.OR P0, PT, R83, UR5, P2 ;  /* 0x0000000553007c0c */ /* 0x001fda0009702670 */
[----:B------:R-:W-:-:S05]  /*a4c0*/  VOTEU.ALL UP0, P0 ;  /* 0x00000000003f7886 */ /* 0x000fca0000000000 */
[----:B------:R-:W-:-:S04]  /*a4d0*/  @!UP0 UIMAD UR18, UR5, UR14, UR13 ;  /* 0x0000000e051282a4 */ /* 0x000fc8000f8e020d */
[----:B------:R-:W-:-:S06]  /*a4e0*/  @!UP0 UIMAD.WIDE.U32 UR18, UR18, 0x8, UR6 ;  /* 0x00000008121288a5 */ /* 0x000fcc000f8e0006 */
[----:B-1----:R-:W-:Y:S01]  /*a4f0*/  MOV R56, UR18 ;  /* 0x0000001200387c02 */ /* 0x002fe20008000f00 */
        /* <DEDUP_REMOVED lines=78> */
.L_x_2972:
[----:B------:R-:W-:-:S13]  /*a9e0*/  ISETP.NE.OR P0, PT, RZ, UR16, P0 ;  /* 0x00000010ff007c0c */ /* 0x000fda0008705670 */
[----:B------:R-:W-:Y:S05]  /*a9f0*/  @!P0 BRA `(.L_x_2968) ;  /* 0x0000000000b08947 */ /* 0x000fea0003800000 */
.L_x_2969:
[----:B01----:R-:W0:Y:S02]  /*aa00*/  S2R R56, SR_CTAID.X ;  /* 0x0000000000387919 */ /* 0x003e240000002500 */
[----:B0-----:R-:W-:-:S13]  /*aa10*/  ISETP.EQ.OR P3, PT, R56, UR5, P2 ;  /* 0x0000000538007c0c */ /* 0x001fda0009762670 */
[----:B------:R-:W-:-:S05]  /*aa20*/  VOTEU.ALL UP0, P3 ;  /* 0x00000000003f7886 */ /* 0x000fca0001800000 */
[----:B------:R-:W-:-:S04]  /*aa30*/  @!UP0 UIMAD UR18, UR14, UR5, UR13 ;  /* 0x000000050e1282a4 */ /* 0x000fc8000f8e020d */
[----:B------:R-:W-:-:S06]  /*aa40*/  @!UP0 UIMAD.WIDE.U32 UR18, UR18, 0x8, UR6 ;  /* 0x00000008121288a5 */ /* 0x000fcc000f8e0006 */
[----:B------:R-:W-:Y:S01]  /*aa50*/  MOV R58, UR18 ;  /* 0x00000012003a7c02 */ /* 0x000fe20008000f00 */
[----:B------:R-:W-:Y:S01]  /*aa60*/  UIADD3 UR18, UR5, 0x1, URZ ;  /* 0x0000000105127890 */ /* 0x000fe2000fffe03f */
[----:B------:R-:W-:-:S05]  /*aa70*/  MOV R59, UR19 ;  /* 0x00000013003b7c02 */ /* 0x000fca0008000f00 */
[----:B------:R-:W-:Y:S01]  /*aa80*/  ISETP.EQ.OR P4, PT, R56, UR18, P2 ;  /* 0x0000001238007c0c */ /* 0x000fe20009782670 */
[----:B------:R-:W-:Y:S01]  /*aa90*/  UIADD3 UR17, UR5, 0x2, URZ ;  /* 0x0000000205117890 */ /* 0x000fe2000fffe03f */
[----:B------:R-:W2:Y:S01]  /*aaa0*/  @!P3 LDG.E.64 R58, desc[UR22][R58.64] ;  /* 0x000000163a3ab981 */ /* 0x000ea2000c1e1b00 */
[----:B------:R-:W-:-:S04]  /*aab0*/  UIADD3 UR20, UR5, 0x3, URZ ;  /* 0x0000000305147890 */ /* 0x000fc8000fffe03f */
[C---:B------:R-:W-:Y:S02]  /*aac0*/  ISETP.EQ.OR P6, PT, R56.reuse, UR17, P2 ;  /* 0x0000001138007c0c */ /* 0x040fe400097c2670 */
[----:B------:R-:W-:-:S04]  /*aad0*/  ISETP.EQ.OR P0, PT, R56, UR20, P2 ;  /* 0x0000001438007c0c */ /* 0x000fc80009702670 */
        /* <DEDUP_REMOVED lines=30> */
.L_x_2968:
[----:B------:R-:W-:-:S06]  /*acc0*/  ULOP3.LUT UP0, UR15, UR15, 0x3, URZ, 0xc0, !UPT ;  /* 0x000000030f0f7892 */ /* 0x000fcc000f80c03f */
[----:B------:R-:W-:-:S13]  /*acd0*/  PLOP3.LUT P0, PT, PT, PT, UP0, 0x80, 0x0 ;  /* 0x000000000000781c */ /* 0x000fda0003f0f008 */
[----:B------:R-:W-:Y:S05]  /*ace0*/  @!P0 BRA `(.L_x_2965) ;  /* 0x0000000000948947 */ /* 0x000fea0003800000 */
[----:B01----:R-:W0:Y:S01]  /*acf0*/  S2R R58, SR_CTAID.X ;  /* 0x00000000003a7919 */ /* 0x003e220000002500 */
        /* <DEDUP_REMOVED lines=10> */
.L_x_2974:
[----:B------:R-:W-:Y:S05]  /*ada0*/  BSYNC B0 ;  /* 0x0000000000007941 */ /* 0x000fea0003800000 */
.L_x_2973:
        /* <DEDUP_REMOVED lines=10> */
[----:B------:R-:W-:Y:S02]  /*ae50*/  MOV R56, UR16 ;  /* 0x0000001000387c02 */ /* 0x000fe40008000f00 */
[----:B------:R-:W-:-:S06]  /*ae60*/  MOV R57, UR17 ;  /* 0x0000001100397c02 */ /* 0x000fcc0008000f00 */
[----:B------:R-:W2:Y:S02]  /*ae70*/  @!P3 LDG.E.64 R56, desc[UR22][R56.64] ;  /* 0x000000163838b981 */ /* 0x000ea4000c1e1b00 */
[----:B--2---:R-:W-:Y:S01]  /*ae80*/  @!P3 FADD.FTZ R88, R88, R56 ;  /* 0x000000385858b221 */ /* 0x004fe20000010000 */
[----:B------:R-:W-:Y:S01]  /*ae90*/  MOV R56, UR15 ;  /* 0x0000000f00387c02 */ /* 0x000fe20008000f00 */
[----:B------:R-:W-:-:S03]  /*aea0*/  @!P3 FADD.FTZ R89, R89, R57 ;  /* 0x000000395959b221 */ /* 0x000fc60000010000 */
        /* <DEDUP_REMOVED lines=9> */
.L_x_2965:
[----:B01----:R0:W5:Y:S04]  /*af40*/  LDL R58, [R1+0x5c] ;  /* 0x00005c00013a7983 */ /* 0x0031680000100800 */
        /* <DEDUP_REMOVED lines=31> */
.L_x_2975:
[----:B------:R-:W-:Y:S04]  /*b140*/  BSSY B0, `(.L_x_2976) ;  /* 0x0000016000007945 */ /* 0x000fe80003800000 */
[----:B------:R-:W-:Y:S05]  /*b150*/  @!P1 BRA `(.L_x_2977) ;  /* 0x0000000000509947 */ /* 0x000fea0003800000 */
[----:B------:R-:W-:Y:S01]  /*b160*/  MOV R56, UR5 ;  /* 0x0000000500387c02 */ /* 0x000fe20008000f00 */
[----:B------:R-:W-:Y:S01]  /*b170*/  ULDC.64 UR6, c[0x0][0x288] ;  /* 0x0000a20000067ab9 */ /* 0x000fe20000000a00 */
[----:B------:R-:W-:-:S03]  /*b180*/  SHF.R.S32.HI R57, RZ, 0x1f, R2 ;  /* 0x0000001fff397819 */ /* 0x000fc60000011402 */
[----:B-----5:R-:W-:-:S04]  /*b190*/  FFMA.FTZ R56, R58, R56, UR13 ;  /* 0x0000000d3a387e23 */ /* 0x020fc80008010038 */
[----:B------:R-:W-:Y:S01]  /*b1a0*/  FFMA.FTZ R58, R3, R12, -R56 ;  /* 0x0000000c033a7223 */ /* 0x000fe20000010838 */
[----:B------:R-:W-:Y:S02]  /*b1b0*/  MOV R12, UR5 ;  /* 0x00000005000c7c02 */ /* 0x000fe40008000f00 */
[----:B------:R-:W-:-:S03]  /*b1c0*/  MOV R56, R80 ;  /* 0x0000005000387202 */ /* 0x000fc60000000f00 */
        /* <DEDUP_REMOVED lines=13> */
.L_x_2977:
[----:B------:R-:W-:Y:S05]  /*b2a0*/  BSYNC B0 ;  /* 0x0000000000007941 */ /* 0x000fea0003800000 */
.L_x_2976:
[----:B0-----:R0:W5:Y:S04]  /*b2b0*/  LDL R56, [R1+0x74] ;  /* 0x0000740001387983 */ /* 0x0011680000100800 */
[----:B------:R0:W5:Y:S02]  /*b2c0*/  LDL R57, [R1+0x80] ;  /* 0x0000800001397983 */ /* 0x0001640000100800 */
[C---:B-----5:R-:W-:Y:S01]  /*b2d0*/  IADD3 R59, R2.reuse, 0x8, RZ ;  /* 0x00000008023b7810 */ /* 0x060fe20007ffe0ff */
[----:B------:R-:W-:Y:S01]  /*b2e0*/  ULDC.64 UR6, c[0x0][0x290] ;  /* 0x0000a40000067ab9 */ /* 0x000fe20000000a00 */
[----:B------:R-:W-:Y:S02]  /*b2f0*/  IADD3 R58, R2, 0x8, RZ ;  /* 0x00000008023a7810 */ /* 0x000fe40007ffe0ff */
[----:B------:R-:W-:-:S02]  /*b300*/  SHF.R.S32.HI R59, RZ, 0x1f, R59 ;  /* 0x0000001fff3b7819 */ /* 0x000fc4000001143b */
[----:B------:R-:W-:-:S04]  /*b310*/  ISETP.GE.U32.AND P0, PT, R58, UR6, PT ;  /* 0x000000063a007c0c */ /* 0x000fc8000bf06070 */
[----:B------:R-:W-:-:S04]  /*b320*/  ISETP.GE.AND.EX P0, PT, R59, UR7, PT, P0 ;  /* 0x000000073b007c0c */ /* 0x000fc8000bf06300 */
[----:B------:R-:W-:Y:S01]  /*b330*/  ISETP.GT.U32.OR P0, PT, R0, 0x1bf, P0 ;  /* 0x000001bf0000780c */ /* 0x000fe20000704470 */
[----:B0-----:R-:W-:-:S12]  /*b340*/  @!P5 BRA `(.L_x_2978) ;  /* 0x000000000048d947 */ /* 0x001fd80003800000 */
        /* <DEDUP_REMOVED lines=18> */
.L_x_2978:
[----:B------:R-:W-:Y:S04]  /*b470*/  BSSY B0, `(.L_x_2979) ;  /* 0x0000015000007945 */ /* 0x000fe80003800000 */
[----:B------:R-:W-:Y:S05]  /*b480*/  @P0 BRA `(.L_x_2980) ;  /* 0x00000000004c0947 */ /* 0x000fea0003800000 */
[----:B------:R-:W-:Y:S01]  /*b490*/  MOV R12, UR5 ;  /* 0x00000005000c7c02 */ /* 0x000fe20008000f00 */
[----:B------:R-:W-:-:S04]  /*b4a0*/  ULDC.64 UR14, c[0x0][0x288] ;  /* 0x0000a200000e7ab9 */ /* 0x000fc80000000a00 */
[----:B------:R-:W-:-:S04]  /*b4b0*/  FFMA.FTZ R12, R56, R12, UR13 ;  /* 0x0000000d380c7e23 */ /* 0x000fc8000801000c */
[----:B------:R-:W-:Y:S01]  /*b4c0*/  FFMA.FTZ R56, R3, R30, -R12 ;  /* 0x0000001e03387223 */ /* 0x000fe2000001080c */
[----:B------:R-:W-:Y:S02]  /*b4d0*/  MOV R12, UR5 ;  /* 0x00000005000c7c02 */ /* 0x000fe40008000f00 */
[----:B------:R-:W-:-:S03]  /*b4e0*/  MOV R30, R80 ;  /* 0x00000050001e7202 */ /* 0x000fc60000000f00 */
[----:B------:R-:W-:-:S04]  /*b4f0*/  FFMA.FTZ R12, R57, R12, UR13 ;  /* 0x0000000d390c7e23 */ /* 0x000fc8000801000c */
        /* <DEDUP_REMOVED lines=12> */
.L_x_2980:
[----:B------:R-:W-:Y:S05]  /*b5c0*/  BSYNC B0 ;  /* 0x0000000000007941 */ /* 0x000fea0003800000 */
.L_x_2979:
[----:B0-----:R0:W5:Y:S04]  /*b5d0*/  LDL R30, [R1+0x6c] ;  /* 0x00006c00011e7983 */ /* 0x0011680000100800 */
[----:B------:R0:W5:Y:S01]  /*b5e0*/  LDL R31, [R1+0x78] ;  /* 0x00007800011f7983 */ /* 0x0001620000100800 */
        /* <DEDUP_REMOVED lines=9> */
[----:B------:R-:W-:-:S02]  /*b680*/  IADD3 R57, R2, 0x28, RZ ;  /* 0x0000002802397810 */ /* 0x000fc40007ffe0ff */
[----:B------:R-:W-:Y:S02]  /*b690*/  ISETP.GE.AND.EX P2, PT, R61, UR7, PT, P0 ;  /* 0x000000073d007c0c */ /* 0x000fe4000bf46300 */
[----:B------:R-:W-:Y:S02]  /*b6a0*/  ISETP.GE.AND.EX P3, PT, R59, UR7, PT, P3 ;  /* 0x000000073b007c0c */ /* 0x000fe4000bf66330 */
[----:B------:R-:W-:Y:S02]  /*b6b0*/  ISETP.GE.U32.AND P6, PT, R58, UR6, PT ;  /* 0x000000063a007c0c */ /* 0x000fe4000bfc6070 */
[----:B------:R-:W-:Y:S02]  /*b6c0*/  ISETP.GE.U32.AND P0, PT, R57, UR6, PT ;  /* 0x0000000639007c0c */ /* 0x000fe4000bf06070 */
        /* <DEDUP_REMOVED lines=21> */
.L_x_2981:
[----:B------:R-:W-:Y:S04]  /*b820*/  BSSY B0, `(.L_x_2982) ;  /* 0x0000015000007945 */ /* 0x000fe80003800000 */
[----:B------:R-:W-:Y:S05]  /*b830*/  @P2 BRA `(.L_x_2983) ;  /* 0x00000000004c2947 */ /* 0x000fea0003800000 */
[----:B------:R-:W-:Y:S01]  /*b840*/  MOV R12, UR5 ;  /* 0x00000005000c7c02 */ /* 0x000fe20008000f00 */
[----:B------:R-:W-:-:S04]  /*b850*/  ULDC.64 UR14, c[0x0][0x288] ;  /* 0x0000a200000e7ab9 */ /* 0x000fc80000000a00 */
[----:B-----5:R-:W-:-:S04]  /*b860*/  FFMA.FTZ R12, R30, R12, UR13 ;  /* 0x0000000d1e0c7e23 */ /* 0x020fc8000801000c */
        /* <DEDUP_REMOVED lines=16> */
.L_x_2983:
[----:B------:R-:W-:Y:S05]  /*b970*/  BSYNC B0 ;  /* 0x0000000000007941 */ /* 0x000fea0003800000 */
.L_x_2982:
[----:B------:R-:W-:Y:S05]  /*b980*/  @!P5 BRA `(.L_x_2984) ;  /* 0x000000000050d947 */ /* 0x000fea0003800000 */
[----:B0-----:R-:W2:Y:S04]  /*b990*/  LDL R12, [R1+0x70] ;  /* 0x00007000010c7983 */ /* 0x001ea80000100800 */
        /* <DEDUP_REMOVED lines=19> */
.L_x_2984:
[----:B------:R-:W-:Y:S04]  /*bad0*/  BSSY B0, `(.L_x_2985) ;  /* 0x0000017000007945 */ /* 0x000fe80003800000 */
[----:B------:R-:W-:Y:S05]  /*bae0*/  @P3 BRA `(.L_x_2986) ;  /* 0x0000000000543947 */ /* 0x000fea0003800000 */
[----:B0-----:R-:W2:Y:S01]  /*baf0*/  LDL.LU R28, [R1+0x70] ;  /* 0x00007000011c7983 */ /* 0x001ea20000300800 */
[----:B------:R-:W-:Y:S01]  /*bb00*/  MOV R12, UR5 ;  /* 0x00000005000c7c02 */ /* 0x000fe20008000f00 */
[----:B------:R-:W-:Y:S02]  /*bb10*/  ULDC.64 UR14, c[0x0][0x288] ;  /* 0x0000a200000e7ab9 */ /* 0x000fe40000000a00 */
[----:B------:R-:W3:Y:S02]  /*bb20*/  LDL.LU R13, [R1+0x7c] ;  /* 0x00007c00010d7983 */ /* 0x000ee40000300800 */
[----:B--2---:R-:W-:-:S04]  /*bb30*/  FFMA.FTZ R12, R28, R12, UR13 ;  /* 0x0000000d1c0c7e23 */ /* 0x004fc8000801000c */
[----:B------:R-:W-:Y:S01]  /*bb40*/  FFMA.FTZ R28, R3, R26, -R12 ;  /* 0x0000001a031c7223 */ /* 0x000fe2000001080c */
[----:B------:R-:W-:Y:S02]  /*bb50*/  MOV R12, UR5 ;  /* 0x00000005000c7c02 */ /* 0x000fe40008000f00 */
[----:B------:R-:W-:-:S03]  /*bb60*/  MOV R26, R80 ;  /* 0x00000050001a7202 */ /* 0x000fc60000000f00 */
[----:B---3--:R-:W-:-:S04]  /*bb70*/  FFMA.FTZ R12, R13, R12, UR13 ;  /* 0x0000000d0d0c7e23 */ /* 0x008fc8000801000c */
        /* <DEDUP_REMOVED lines=12> */
.L_x_2986:
[----:B------:R-:W-:Y:S05]  /*bc40*/  BSYNC B0 ;  /* 0x0000000000007941 */ /* 0x000fea0003800000 */
.L_x_2985:
[----:B-1----:R1:W5:Y:S04]  /*bc50*/  LDL R26, [R1+0x58] ;  /* 0x00005800011a7983 */ /* 0x0023680000100800 */
[----:B------:R1:W5:Y:S01]  /*bc60*/  LDL R27, [R1+0x4c] ;  /* 0x00004c00011b7983 */ /* 0x0003620000100800 */
[C---:B0-----:R-:W-:Y:S02]  /*bc70*/  IADD3 R28, R2.reuse, 0x30, RZ ;  /* 0x00000030021c7810 */ /* 0x041fe40007ffe0ff */
[C---:B------:R-:W-:Y:S02]  /*bc80*/  IADD3 R29, R2.reuse, 0x30, RZ ;  /* 0x00000030021d7810 */ /* 0x040fe40007ffe0ff */
[C---:B-----5:R-:W-:Y:S02]  /*bc90*/  IADD3 R31, R2.reuse, 0x28, RZ ;  /* 0x00000028021f7810 */ /* 0x060fe40007ffe0ff */
        /* <DEDUP_REMOVED lines=34> */
.L_x_2987:
        /* <DEDUP_REMOVED lines=21> */
.L_x_2989:
[----:B------:R-:W-:Y:S05]  /*c010*/  BSYNC B0 ;  /* 0x0000000000007941 */ /* 0x000fea0003800000 */
.L_x_2988:
        /* <DEDUP_REMOVED lines=21> */
.L_x_2990:
        /* <DEDUP_REMOVED lines=23> */
.L_x_2992:
[----:B------:R-:W-:Y:S05]  /*c2e0*/  BSYNC B0 ;  /* 0x0000000000007941 */ /* 0x000fea0003800000 */
.L_x_2991:
[----:B------:R-:W-:Y:S05]  /*c2f0*/  @!P5 BRA `(.L_x_2993) ;  /* 0x000000000050d947 */ /* 0x000fea0003800000 */
[----:B01----:R-:W2:Y:S04]  /*c300*/  LDL R12, [R1+0x40] ;  /* 0x00004000010c7983 */ /* 0x003ea80000100800 */
        /* <DEDUP_REMOVED lines=19> */
.L_x_2993:
[----:B------:R-:W-:Y:S04]  /*c440*/  BSSY B0, `(.L_x_2994) ;  /* 0x0000017000007945 */ /* 0x000fe80003800000 */
[----:B------:R-:W-:Y:S05]  /*c450*/  @P2 BRA `(.L_x_2995) ;  /* 0x0000000000542947 */ /* 0x000fea0003800000 */
[----:B-1----:R-:W2:Y:S01]  /*c460*/  LDL.LU R22, [R1+0x40] ;  /* 0x0000400001167983 */ /* 0x002ea20000300800 */
[----:B0-----:R-:W-:Y:S01]  /*c470*/  MOV R12, UR5 ;  /* 0x00000005000c7c02 */ /* 0x001fe20008000f00 */
        /* <DEDUP_REMOVED lines=19> */
.L_x_2995:
[----:B------:R-:W-:Y:S05]  /*c5b0*/  BSYNC B0 ;  /* 0x0000000000007941 */ /* 0x000fea0003800000 */
.L_x_2994:
[C---:B------:R-:W-:Y:S02]  /*c5c0*/  IADD3 R28, R2.reuse, 0x48, RZ ;  /* 0x00000048021c7810 */ /* 0x040fe40007ffe0ff */
[C---:B------:R-:W-:Y:S02]  /*c5d0*/  IADD3 R26, R2.reuse, 0x50, RZ ;  /* 0x00000050021a7810 */ /* 0x040fe40007ffe0ff */
[C---:B0-----:R-:W-:Y:S02]  /*c5e0*/  IADD3 R24, R2.reuse, 0x58, RZ ;  /* 0x0000005802187810 */ /* 0x041fe40007ffe0ff */
[C---:B------:R-:W-:Y:S02]  /*c5f0*/  IADD3 R57, R2.reuse, 0x38, RZ ;  /* 0x0000003802397810 */ /* 0x040fe40007ffe0ff */
        /* <DEDUP_REMOVED lines=22> */
[C---:B--2---:R-:W-:Y:S02]  /*c760*/  IADD3 R20, R2.reuse, 0x60, RZ ;  /* 0x0000006002147810 */ /* 0x044fe40007ffe0ff */
[----:B------:R-:W-:Y:S01]  /*c770*/  IADD3 R21, R2, 0x68, RZ ;  /* 0x0000006802157810 */ /* 0x000fe20007ffe0ff */
[----:B------:R-:W-:Y:S08]  /*c780*/  @!P5 BRA `(.L_x_2996) ;  /* 0x000000000048d947 */ /* 0x000ff00003800000 */
        /* <DEDUP_REMOVED lines=18> */
.L_x_2996:
[----:B------:R-:W-:Y:S04]  /*c8b0*/  BSSY B0, `(.L_x_2997) ;  /* 0x0000015000007945 */ /* 0x000fe80003800000 */
[----:B------:R-:W-:Y:S05]  /*c8c0*/  @P3 BRA `(.L_x_2998) ;  /* 0x00000000004c3947 */ /* 0x000fea0003800000 */
[----:B-1----:R-:W-:Y:S01]  /*c8d0*/  MOV R12, UR5 ;  /* 0x00000005000c7c02 */ /* 0x002fe20008000f00 */
        /* <DEDUP_REMOVED lines=18> */
.L_x_2998:
[----:B------:R-:W-:Y:S05]  /*ca00*/  BSYNC B0 ;  /* 0x0000000000007941 */ /* 0x000fea0003800000 */
.L_x_2997:
[----:B------:R-:W-:Y:S05]  /*ca10*/  @!P5 BRA `(.L_x_2999) ;  /* 0x000000000048d947 */ /* 0x000fea0003800000 */
[----:B01----:R-:W-:-:S04]  /*ca20*/  FFMA.FTZ R12, R123, R3, R4 ;  /* 0x000000037b0c7223 */ /* 0x003fc80000010004 */
        /* <DEDUP_REMOVED lines=17> */
.L_x_2999:
[----:B------:R-:W-:Y:S04]  /*cb40*/  BSSY B0, `(.L_x_3000) ;  /* 0x0000015000007945 */ /* 0x000fe80003800000 */
[----:B------:R-:W-:Y:S05]  /*cb50*/  @P4 BRA `(.L_x_3001) ;  /* 0x00000000004c4947 */ /* 0x000fea0003800000 */
[----:B01----:R-:W-:Y:S01]  /*cb60*/  MOV R12, UR5 ;  /* 0x00000005000c7c02 */ /* 0x003fe20008000f00 */
        /* <DEDUP_REMOVED lines=18> */
.L_x_3001:
[----:B------:R-:W-:Y:S05]  /*cc90*/  BSYNC B0 ;  /* 0x0000000000007941 */ /* 0x000fea0003800000 */
.L_x_3000:
[----:B------:R-:W-:Y:S05]  /*cca0*/  @!P5 BRA `(.L_x_3002) ;  /* 0x000000000048d947 */ /* 0x000fea0003800000 */
[----:B012---:R-:W-:-:S04]  /*ccb0*/  FFMA.FTZ R12, R125, R3, R4 ;  /* 0x000000037d0c7223 */ /* 0x007fc80000010004 */
        /* <DEDUP_REMOVED lines=17> */
.L_x_3002:
[----:B------:R-:W-:Y:S04]  /*cdd0*/  BSSY B0, `(.L_x_3003) ;  /* 0x0000015000007945 */ /* 0x000fe80003800000 */
[----:B------:R-:W-:Y:S05]  /*cde0*/  @P6 BRA `(.L_x_3004) ;  /* 0x00000000004c6947 */ /* 0x000fea0003800000 */
[----:B012---:R-:W-:Y:S01]  /*cdf0*/  MOV R12, UR5 ;  /* 0x00000005000c7c02 */ /* 0x007fe20008000f00 */
        /* <DEDUP_REMOVED lines=18> */
.L_x_3004:
[----:B------:R-:W-:Y:S05]  /*cf20*/  BSYNC B0 ;  /* 0x0000000000007941 */ /* 0x000fea0003800000 */
.L_x_3003:
[----:B------:R-:W-:Y:S05]  /*cf30*/  @!P5 BRA `(.L_x_3005) ;  /* 0x00000000004cd947 */ /* 0x000fea0003800000 */
[----:B0123--:R-:W2:Y:S02]  /*cf40*/  LDL R12, [R1] ;  /* 0x00000000010c7983 */ /* 0x00fea40000100800 */
        /* <DEDUP_REMOVED lines=18> */
.L_x_3005:
[----:B------:R-:W-:Y:S04]  /*d070*/  BSSY B0, `(.L_x_3006) ;  /* 0x0000016000007945 */ /* 0x000fe80003800000 */
[----:B------:R-:W-:Y:S05]  /*d080*/  @P0 BRA `(.L_x_3007) ;  /* 0x0000000000500947 */ /* 0x000fea0003800000 */
[----:B0123--:R-:W2:Y:S01]  /*d090*/  LDL.LU R13, [R1] ;  /* 0x00000000010d7983 */ /* 0x00fea20000300800 */
[----:B------:R-:W-:Y:S01]  /*d0a0*/  MOV R12, UR5 ;  /* 0x00000005000c7c02 */ /* 0x000fe20008000f00 */
[----:B------:R-:W-:-:S04]  /*d0b0*/  ULDC.64 UR14, c[0x0][0x288] ;  /* 0x0000a200000e7ab9 */ /* 0x000fc80000000a00 */
[----:B--2---:R-:W-:Y:S01]  /*d0c0*/  FFMA.FTZ R12, R13, R12, UR13 ;  /* 0x0000000d0d0c7e23 */ /* 0x004fe2000801000c */
[----:B------:R-:W-:-:S03]  /*d0d0*/  MOV R13, R79 ;  /* 0x0000004f000d7202 */ /* 0x000fc60000000f00 */
[----:B------:R-:W-:Y:S01]  /*d0e0*/  FFMA.FTZ R14, R3, R10, -R12 ;  /* 0x0000000a030e7223 */ /* 0x000fe2000001080c */
[----:B------:R-:W-:Y:S02]  /*d0f0*/  MOV R10, UR5 ;  /* 0x00000005000a7c02 */ /* 0x000fe40008000f00 */
[----:B------:R-:W-:-:S03]  /*d100*/  MOV R12, R80 ;  /* 0x00000050000c7202 */ /* 0x000fc60000000f00 */
[----:B------:R-:W-:Y:S02]  /*d110*/  FFMA.FTZ R10, R116, R10, UR13 ;  /* 0x0000000d740a7e23 */ /* 0x000fe4000801000a */
[----:B------:R-:W-:-:S04]  /*d120*/  IMAD.WIDE.U32 R12, R26, UR14, R12 ;  /* 0x0000000e1a0c7c25 */ /* 0x000fc8000f8e000c */
        /* <DEDUP_REMOVED lines=10> */
.L_x_3007:
[----:B------:R-:W-:Y:S05]  /*d1d0*/  BSYNC B0 ;  /* 0x0000000000007941 */ /* 0x000fea0003800000 */
.L_x_3006:
[----:B------:R-:W-:Y:S05]  /*d1e0*/  @!P5 BRA `(.L_x_3008) ;  /* 0x000000000050d947 */ /* 0x000fea0003800000 */
[----:B----4-:R-:W4:Y:S04]  /*d1f0*/  LDL R10, [R1+0x10] ;  /* 0x00001000010a7983 */ /* 0x010f280000100800 */
[----:B---3--:R-:W3:Y:S01]  /*d200*/  LDL R14, [R1+0xc] ;  /* 0x00000c00010e7983 */ /* 0x008ee20000100800 */
[----:B----4-:R-:W-:-:S04]  /*d210*/  FFMA.FTZ R10, R10, R3, R4 ;  /* 0x000000030a0a7223 */ /* 0x010fc80000010004 */
[----:B------:R-:W-:-:S06]  /*d220*/  FMUL.FTZ R11, R10, -1.4426950216293334961 ;  /* 0xbfb8aa3b0a0b7820 */ /* 0x000fcc0000410000 */
[----:B------:R-:W0:Y:S02]  /*d230*/  MUFU.EX2 R11, R11 ;  /* 0x0000000b000b7308 */ /* 0x000e240000000800 */
[----:B012---:R-:W-:-:S06]  /*d240*/  FADD.FTZ R12, R11, 1 ;  /* 0x3f8000000b0c7421 */ /* 0x007fcc0000010000 */
        /* <DEDUP_REMOVED lines=14> */
.L_x_3008:
[----:B------:R-:W-:Y:S04]  /*d330*/  BSSY B0, `(.L_x_3009) ;  /* 0x0000017000007945 */ /* 0x000fe80003800000 */
[----:B------:R-:W-:Y:S05]  /*d340*/  @P2 BRA `(.L_x_3010) ;  /* 0x0000000000542947 */ /* 0x000fea0003800000 */
[----:B----4-:R-:W4:Y:S01]  /*d350*/  LDL.LU R11, [R1+0x10] ;  /* 0x00001000010b7983 */ /* 0x010f220000300800 */
[----:B0123--:R-:W-:Y:S01]  /*d360*/  MOV R12, UR5 ;  /* 0x00000005000c7c02 */ /* 0x00ffe20008000f00 */
[----:B------:R-:W-:Y:S02]  /*d370*/  ULDC.64 UR14, c[0x0][0x288] ;  /* 0x0000a200000e7ab9 */ /* 0x000fe40000000a00 */
[----:B------:R-:W2:Y:S01]  /*d380*/  LDL.LU R10, [R1+0xc] ;  /* 0x00000c00010a7983 */ /* 0x000ea20000300800 */
[----:B------:R-:W-:Y:S01]  /*d390*/  MOV R13, UR5 ;  /* 0x00000005000d7c02 */ /* 0x000fe20008000f00 */
[----:B----4-:R-:W-:Y:S01]  /*d3a0*/  FFMA.FTZ R12, R11, R12, UR13 ;  /* 0x0000000d0b0c7e23 */ /* 0x010fe2000801000c */
[----:B------:R-:W-:-:S03]  /*d3b0*/  MOV R11, R79 ;  /* 0x0000004f000b7202 */ /* 0x000fc60000000f00 */
[----:B--2---:R-:W-:Y:S01]  /*d3c0*/  FFMA.FTZ R13, R10, R13, UR13 ;  /* 0x0000000d0a0d7e23 */ /* 0x004fe2000801000d */
[----:B------:R-:W-:Y:S01]  /*d3d0*/  FFMA.FTZ R12, R3, R8, -R12 ;  /* 0x00000008030c7223 */ /* 0x000fe2000001080c */
[----:B------:R-:W-:Y:S01]  /*d3e0*/  MOV R10, R80 ;  /* 0x00000050000a7202 */ /* 0x000fe20000000f00 */
[----:B------:R-:W-:Y:S02]  /*d3f0*/  IMAD R8, R25, UR14, RZ ;  /* 0x0000000e19087c24 */ /* 0x000fe4000f8e02ff */
[----:B------:R-:W-:Y:S02]  /*d400*/  FFMA.FTZ R13, R82, R9, -R13 ;  /* 0x00000009520d7223 */ /* 0x000fe4000001080d */
        /* <DEDUP_REMOVED lines=9> */
.L_x_3010:
[----:B------:R-:W-:Y:S05]  /*d4a0*/  BSYNC B0 ;  /* 0x0000000000007941 */ /* 0x000fea0003800000 */
.L_x_3009:
[----:B-1----:R1:W5:Y:S04]  /*d4b0*/  LDL R23, [R1+0x18] ;  /* 0x0000180001177983 */ /* 0x0023680000100800 */
[----:B0---4-:R1:W5:Y:S01]  /*d4c0*/  LDL R11, [R1+0x14] ;  /* 0x00001400010b7983 */ /* 0x0113620000100800 */
[C---:B---3--:R-:W-:Y:S02]  /*d4d0*/  IADD3 R14, R2.reuse, 0x70, RZ ;  /* 0x00000070020e7810 */ /* 0x048fe40007ffe0ff */
[C---:B------:R-:W-:Y:S02]  /*d4e0*/  IADD3 R18, R2.reuse, 0x78, RZ ;  /* 0x0000007802127810 */ /* 0x040fe40007ffe0ff */
[----:B--2---:R-:W-:Y:S02]  /*d4f0*/  IADD3 R12, R2, 0x80, RZ ;  /* 0x00000080020c7810 */ /* 0x004fe40007ffe0ff */
        /* <DEDUP_REMOVED lines=22> */
[----:B-1----:R-:W-:Y:S08]  /*d660*/  @!P5 BRA `(.L_x_3011) ;  /* 0x000000000048d947 */ /* 0x002ff00003800000 */
        /* <DEDUP_REMOVED lines=18> */
.L_x_3011:
[----:B------:R-:W-:Y:S04]  /*d790*/  BSSY B0, `(.L_x_3012) ;  /* 0x0000015000007945 */ /* 0x000fe80003800000 */
[----:B------:R-:W-:Y:S05]  /*d7a0*/  @P6 BRA `(.L_x_3013) ;  /* 0x00000000004c6947 */ /* 0x000fea0003800000 */
[----:B------:R-:W-:Y:S01]  /*d7b0*/  MOV R9, UR5 ;  /* 0x0000000500097c02 */ /* 0x000fe20008000f00 */
[----:B------:R-:W-:-:S04]  /*d7c0*/  ULDC.64 UR14, c[0x0][0x288] ;  /* 0x0000a200000e7ab9 */ /* 0x000fc80000000a00 */
[----:B-----5:R-:W-:Y:S01]  /*d7d0*/  FFMA.FTZ R9, R23, R9, UR13 ;  /* 0x0000000d17097e23 */ /* 0x020fe20008010009 */
[----:B------:R-:W-:Y:S01]  /*d7e0*/  IMAD R23, R8, UR14, RZ ;  /* 0x0000000e08177c24 */ /* 0x000fe2000f8e02ff */
[----:B------:R-:W-:Y:S02]  /*d7f0*/  MOV R8, R80 ;  /* 0x0000005000087202 */ /* 0x000fe40000000f00 */
[----:B------:R-:W-:Y:S01]  /*d800*/  FFMA.FTZ R74, R3, R74, -R9 ;  /* 0x0000004a034a7223 */ /* 0x000fe20000010809 */
[----:B------:R-:W-:Y:S01]  /*d810*/  MOV R9, UR5 ;  /* 0x0000000500097c02 */ /* 0x000fe20008000f00 */
[----:B------:R-:W-:-:S04]  /*d820*/  IMAD R23, R20, UR15, R23 ;  /* 0x0000000f14177c24 */ /* 0x000fc8000f8e0217 */
[----:B------:R-:W-:-:S04]  /*d830*/  FFMA.FTZ R9, R11, R9, UR13 ;  /* 0x0000000d0b097e23 */ /* 0x000fc80008010009 */
[----:B------:R-:W-:Y:S01]  /*d840*/  FFMA.FTZ R75, R82, R75, -R9 ;  /* 0x0000004b524b7223 */ /* 0x000fe20000010809 */
        /* <DEDUP_REMOVED lines=9> */
.L_x_3013:
[----:B------:R-:W-:Y:S05]  /*d8e0*/  BSYNC B0 ;  /* 0x0000000000007941 */ /* 0x000fea0003800000 */
.L_x_3012:
[----:B------:R-:W-:Y:S05]  /*d8f0*/  @!P5 BRA `(.L_x_3014) ;  /* 0x000000000050d947 */ /* 0x000fea0003800000 */
[----:B0-----:R-:W2:Y:S04]  /*d900*/  LDL R8, [R1+0x28] ;  /* 0x0000280001087983 */ /* 0x001ea80000100800 */
[----:B------:R-:W3:Y:S01]  /*d910*/  LDL R20, [R1+0x24] ;  /* 0x0000240001147983 */ /* 0x000ee20000100800 */
[----:B--2---:R-:W-:-:S04]  /*d920*/  FFMA.FTZ R8, R8, R3, R4 ;  /* 0x0000000308087223 */ /* 0x004fc80000010004 */
[----:B------:R-:W-:-:S06]  /*d930*/  FMUL.FTZ R9, R8, -1.4426950216293334961 ;  /* 0xbfb8aa3b08097820 */ /* 0x000fcc0000410000 */
[----:B------:R-:W0:Y:S02]  /*d940*/  MUFU.EX2 R9, R9 ;  /* 0x0000000900097308 */ /* 0x000e240000000800 */
[----:B0-----:R-:W-:-:S06]  /*d950*/  FADD.FTZ R10, R9, 1 ;  /* 0x3f800000090a7421 */ /* 0x001fcc0000010000 */
[----:B-----5:R-:W0:Y:S02]  /*d960*/  MUFU.RCP R11, R10 ;  /* 0x0000000a000b7308 */ /* 0x020e240000001000 */
        /* <DEDUP_REMOVED lines=13> */
.L_x_3014:
[----:B------:R-:W-:Y:S04]  /*da40*/  BSSY B0, `(.L_x_3015) ;  /* 0x0000017000007945 */ /* 0x000fe80003800000 */
[----:B------:R-:W-:Y:S05]  /*da50*/  @P0 BRA `(.L_x_3016) ;  /* 0x0000000000540947 */ /* 0x000fea0003800000 */
[----:B0-----:R-:W2:Y:S01]  /*da60*/  LDL.LU R9, [R1+0x28] ;  /* 0x0000280001097983 */ /* 0x001ea20000300800 */
[----:B------:R-:W-:-:S03]  /*da70*/  ULDC.64 UR14, c[0x0][0x288] ;  /* 0x0000a200000e7ab9 */ /* 0x000fc60000000a00 */
[----:B------:R-:W3:Y:S01]  /*da80*/  LDL.LU R8, [R1+0x24] ;  /* 0x0000240001087983 */ /* 0x000ee20000300800 */
[----:B------:R-:W-:Y:S01]  /*da90*/  MOV R10, UR5 ;  /* 0x00000005000a7c02 */ /* 0x000fe20008000f00 */
[----:B------:R-:W-:Y:S01]  /*daa0*/  IMAD R22, R22, UR14, RZ ;  /* 0x0000000e16167c24 */ /* 0x000fe2000f8e02ff */
[----:B-----5:R-:W-:-:S03]  /*dab0*/  MOV R23, UR5 ;  /* 0x0000000500177c02 */ /* 0x020fc60008000f00 */
        /* <DEDUP_REMOVED lines=15> */
.L_x_3016:
[----:B------:R-:W-:Y:S05]  /*dbb0*/  BSYNC B0 ;  /* 0x0000000000007941 */ /* 0x000fea0003800000 */
.L_x_3015:
[----:B------:R-:W-:Y:S05]  /*dbc0*/  @!P5 BRA `(.L_x_3017) ;  /* 0x000000000050d947 */ /* 0x000fea0003800000 */
[----:B01----:R-:W2:Y:S04]  /*dbd0*/  LDL R8, [R1+0x2c] ;  /* 0x00002c0001087983 */ /* 0x003ea80000100800 */
[----:B------:R-:W3:Y:S01]  /*dbe0*/  LDL R9, [R1+0x20] ;  /* 0x0000200001097983 */ /* 0x000ee20000100800 */
[----:B--2---:R-:W-:Y:S01]  /*dbf0*/  FFMA.FTZ R8, R8, R3, R4 ;  /* 0x0000000308087223 */ /* 0x004fe20000010004 */
[----:B---3--:R-:W-:-:S03]  /*dc00*/  FFMA.FTZ R9, R9, R82, R5 ;  /* 0x0000005209097223 */ /* 0x008fc60000010005 */
[----:B------:R-:W-:Y:S01]  /*dc10*/  FMUL.FTZ R10, R8, -1.4426950216293334961 ;  /* 0xbfb8aa3b080a7820 */ /* 0x000fe20000410000 */
[----:B------:R-:W-:-:S05]  /*dc20*/  FMUL.FTZ R20, R9, -1.4426950216293334961 ;  /* 0xbfb8aa3b09147820 */ /* 0x000fca0000410000 */
[----:B------:R-:W0:Y:S08]  /*dc30*/  MUFU.EX2 R10, R10 ;  /* 0x0000000a000a7308 */ /* 0x000e300000000800 */
[----:B------:R-:W1:Y:S01]  /*dc40*/  MUFU.EX2 R20, R20 ;  /* 0x0000001400147308 */ /* 0x000e620000000800 */
[----:B0----5:R-:W-:-:S07]  /*dc50*/  FADD.FTZ R11, R10, 1 ;  /* 0x3f8000000a0b7421 */ /* 0x021fce0000010000 */
        /* <DEDUP_REMOVED lines=11> */
.L_x_3017:
[----:B------:R-:W-:Y:S04]  /*dd10*/  BSSY B0, `(.L_x_3018) ;  /* 0x0000017000007945 */ /* 0x000fe80003800000 */
[----:B------:R-:W-:Y:S05]  /*dd20*/  @P2 BRA `(.L_x_3019) ;  /* 0x0000000000542947 */ /* 0x000fea0003800000 */
[----:B01----:R-:W2:Y:S01]  /*dd30*/  LDL.LU R9, [R1+0x2c] ;  /* 0x00002c0001097983 */ /* 0x003ea20000300800 */
[----:B------:R-:W-:Y:S01]  /*dd40*/  MOV R10, UR5 ;  /* 0x00000005000a7c02 */ /* 0x000fe20008000f00 */
[----:B------:R-:W-:Y:S02]  /*dd50*/  ULDC.64 UR14, c[0x0][0x288] ;  /* 0x0000a200000e7ab9 */ /* 0x000fe40000000a00 */
[----:B------:R-:W3:Y:S01]  /*dd60*/  LDL.LU R8, [R1+0x20] ;  /* 0x0000200001087983 */ /* 0x000ee20000300800 */
[----:B-----5:R-:W-:Y:S01]  /*dd70*/  MOV R11, UR5 ;  /* 0x00000005000b7c02 */ /* 0x020fe20008000f00 */
[----:B------:R-:W-:-:S04]  /*dd80*/  IMAD R15, R15, UR14, RZ ;  /* 0x0000000e0f0f7c24 */ /* 0x000fc8000f8e02ff */
[----:B------:R-:W-:Y:S02]  /*dd90*/  IMAD R21, R14, UR15, R15 ;  /* 0x0000000f0e157c24 */ /* 0x000fe4000f8e020f */
[----:B--2---:R-:W-:Y:S01]  /*dda0*/  FFMA.FTZ R10, R9, R10, UR13 ;  /* 0x0000000d090a7e23 */ /* 0x004fe2000801000a */
[----:B------:R-:W-:Y:S01]  /*ddb0*/  MOV R9, R79 ;  /* 0x0000004f00097202 */ /* 0x000fe20000000f00 */
[----:B---3--:R-:W-:Y:S01]  /*ddc0*/  FFMA.FTZ R11, R8, R11, UR13 ;  /* 0x0000000d080b7e23 */ /* 0x008fe2000801000b */
[----:B------:R-:W-:-:S03]  /*ddd0*/  MOV R8, R80 ;  /* 0x0000005000087202 */ /* 0x000fc60000000f00 */
[----:B------:R-:W-:Y:S02]  /*dde0*/  FFMA.FTZ R15, R82, R71, -R11 ;  /* 0x00000047520f7223 */ /* 0x000fe4000001080b */
        /* <DEDUP_REMOVED lines=9> */
.L_x_3019:
[----:B------:R-:W-:Y:S05]  /*de80*/  BSYNC B0 ;  /* 0x0000000000007941 */ /* 0x000fea0003800000 */
.L_x_3018:
[----:B------:R-:W-:Y:S05]  /*de90*/  @!P5 BRA `(.L_x_3020) ;  /* 0x000000000050d947 */ /* 0x000fea0003800000 */
[----:B01----:R-:W3:Y:S04]  /*dea0*/  LDL R8, [R1+0x1c] ;  /* 0x00001c0001087983 */ /* 0x003ee80000100800 */
[----:B------:R-:W4:Y:S01]  /*deb0*/  LDL R9, [R1+0x8] ;  /* 0x0000080001097983 */ /* 0x000f220000100800 */
[----:B---3--:R-:W-:Y:S01]  /*dec0*/  FFMA.FTZ R8, R8, R3, R4 ;  /* 0x0000000308087223 */ /* 0x008fe20000010004 */
[----:B----4-:R-:W-:-:S03]  /*ded0*/  FFMA.FTZ R9, R9, R82, R5 ;  /* 0x0000005209097223 */ /* 0x010fc60000010005 */
[----:B--2---:R-:W-:Y:S01]  /*dee0*/  FMUL.FTZ R10, R8, -1.4426950216293334961 ;  /* 0xbfb8aa3b080a7820 */ /* 0x004fe20000410000 */
        /* <DEDUP_REMOVED lines=15> */
.L_x_3020:
[----:B------:R-:W-:Y:S04]  /*dfe0*/  BSSY B0, `(.L_x_3021) ;  /* 0x0000017000007945 */ /* 0x000fe80003800000 */
[----:B------:R-:W-:Y:S05]  /*dff0*/  @P3 BRA `(.L_x_3022) ;  /* 0x0000000000543947 */ /* 0x000fea0003800000 */
[----:B01----:R-:W3:Y:S01]  /*e000*/  LDL.LU R8, [R1+0x1c] ;  /* 0x00001c0001087983 */ /* 0x003ee20000300800 */
[----:B--2---:R-:W-:Y:S01]  /*e010*/  MOV R10, UR5 ;  /* 0x00000005000a7c02 */ /* 0x004fe20008000f00 */
[----:B------:R-:W-:Y:S02]  /*e020*/  ULDC.64 UR14, c[0x0][0x288] ;  /* 0x0000a200000e7ab9 */ /* 0x000fe40000000a00 */
[----:B------:R-:W2:Y:S01]  /*e030*/  LDL.LU R14, [R1+0x8] ;  /* 0x00000800010e7983 */ /* 0x000ea20000300800 */
[----:B------:R-:W-:Y:S01]  /*e040*/  MOV R9, R79 ;  /* 0x0000004f00097202 */ /* 0x000fe20000000f00 */
[----:B------:R-:W-:Y:S01]  /*e050*/  IMAD R19, R19, UR14, RZ ;  /* 0x0000000e13137c24 */ /* 0x000fe2000f8e02ff */
[----:B-----5:R-:W-:-:S03]  /*e060*/  MOV R11, UR5 ;  /* 0x00000005000b7c02 */ /* 0x020fc60008000f00 */
[----:B------:R-:W-:Y:S02]  /*e070*/  IMAD R19, R18, UR15, R19 ;  /* 0x0000000f12137c24 */ /* 0x000fe4000f8e0213 */
[----:B---3--:R-:W-:Y:S01]  /*e080*/  FFMA.FTZ R10, R8, R10, UR13 ;  /* 0x0000000d080a7e23 */ /* 0x008fe2000801000a */
[----:B------:R-:W-:Y:S01]  /*e090*/  MOV R8, R80 ;  /* 0x0000005000087202 */ /* 0x000fe20000000f00 */
[----:B--2---:R-:W-:Y:S02]  /*e0a0*/  FFMA.FTZ R11, R14, R11, UR13 ;  /* 0x0000000d0e0b7e23 */ /* 0x004fe4000801000b */
        /* <DEDUP_REMOVED lines=10> */
.L_x_3022:
[----:B------:R-:W-:Y:S05]  /*e150*/  BSYNC B0 ;  /* 0x0000000000007941 */ /* 0x000fea0003800000 */
.L_x_3021:
[----:B------:R-:W-:Y:S05]  /*e160*/  @!P5 BRA `(.L_x_3023) ;  /* 0x000000000050d947 */ /* 0x000fea0003800000 */
[----:B01----:R-:W4:Y:S04]  /*e170*/  LDL R8, [R1+0x34] ;  /* 0x0000340001087983 */ /* 0x003f280000100800 */
[----:B------:R-:W2:Y:S01]  /*e180*/  LDL R9, [R1+0x4] ;  /* 0x0000040001097983 */ /* 0x000ea20000100800 */
[----:B----4-:R-:W-:Y:S01]  /*e190*/  FFMA.FTZ R8, R8, R3, R4 ;  /* 0x0000000308087223 */ /* 0x010fe20000010004 */
[----:B--2---:R-:W-:-:S03]  /*e1a0*/  FFMA.FTZ R9, R9, R82, R5 ;  /* 0x0000005209097223 */ /* 0x004fc60000010005 */
[----:B---3--:R-:W-:Y:S01]  /*e1b0*/  FMUL.FTZ R10, R8, -1.4426950216293334961 ;  /* 0xbfb8aa3b080a7820 */ /* 0x008fe20000410000 */
        /* <DEDUP_REMOVED lines=15> */
.L_x_3023:
[----:B------:R-:W-:Y:S04]  /*e2b0*/  BSSY B0, `(.L_x_3024) ;  /* 0x0000017000007945 */ /* 0x000fe80003800000 */
[----:B------:R-:W-:Y:S05]  /*e2c0*/  @P4 BRA `(.L_x_3025) ;  /* 0x0000000000544947 */ /* 0x000fea0003800000 */
[----:B01----:R-:W4:Y:S01]  /*e2d0*/  LDL.LU R8, [R1+0x34] ;  /* 0x0000340001087983 */ /* 0x003f220000300800 */
[----:B--23--:R-:W-:Y:S01]  /*e2e0*/  MOV R10, UR5 ;  /* 0x00000005000a7c02 */ /* 0x00cfe20008000f00 */
[----:B------:R-:W-:Y:S02]  /*e2f0*/  ULDC.64 UR14, c[0x0][0x288] ;  /* 0x0000a200000e7ab9 */ /* 0x000fe40000000a00 */
[----:B------:R-:W2:Y:S01]  /*e300*/  LDL.LU R14, [R1+0x4] ;  /* 0x00000400010e7983 */ /* 0x000ea20000300800 */
[----:B------:R-:W-:Y:S01]  /*e310*/  MOV R9, R79 ;  /* 0x0000004f00097202 */ /* 0x000fe20000000f00 */
[----:B------:R-:W-:Y:S01]  /*e320*/  IMAD R13, R13, UR14, RZ ;  /* 0x0000000e0d0d7c24 */ /* 0x000fe2000f8e02ff */
[----:B-----5:R-:W-:-:S03]  /*e330*/  MOV R11, UR5 ;  /* 0x00000005000b7c02 */ /* 0x020fc60008000f00 */
[----:B------:R-:W-:Y:S02]  /*e340*/  IMAD R13, R12, UR15, R13 ;  /* 0x0000000f0c0d7c24 */ /* 0x000fe4000f8e020d */
[----:B----4-:R-:W-:Y:S01]  /*e350*/  FFMA.FTZ R10, R8, R10, UR13 ;  /* 0x0000000d080a7e23 */ /* 0x010fe2000801000a */
[----:B------:R-:W-:Y:S01]  /*e360*/  MOV R8, R80 ;  /* 0x0000005000087202 */ /* 0x000fe20000000f00 */
[----:B--2---:R-:W-:-:S04]  /*e370*/  FFMA.FTZ R11, R14, R11, UR13 ;  /* 0x0000000d0e0b7e23 */ /* 0x004fc8000801000b */
        /* <DEDUP_REMOVED lines=10> */
.L_x_3025:
[----:B------:R-:W-:Y:S05]  /*e420*/  BSYNC B0 ;  /* 0x0000000000007941 */ /* 0x000fea0003800000 */
.L_x_3024:
[C---:B-----5:R-:W-:Y:S02]  /*e430*/  IADD3 R23, R2.reuse, 0x98, RZ ;  /* 0x0000009802177810 */ /* 0x060fe40007ffe0ff */
[C---:B------:R-:W-:Y:S02]  /*e440*/  IADD3 R20, R2.reuse, 0xa0, RZ ;  /* 0x000000a002147810 */ /* 0x040fe40007ffe0ff */
[----:B--23--:R-:W-:Y:S02]  /*e450*/  IADD3 R14, R2, 0xa8, RZ ;  /* 0x000000a8020e7810 */ /* 0x00cfe40007ffe0ff */
        /* <DEDUP_REMOVED lines=23> */
[----:B01----:R-:W-:Y:S01]  /*e5d0*/  FFMA.FTZ R8, R115, R3, R4 ;  /* 0x0000000373087223 */ /* 0x003fe20000010004 */
[----:B------:R-:W-:-:S03]  /*e5e0*/  FFMA.FTZ R9, R114, R82, R5 ;  /* 0x0000005272097223 */ /* 0x000fc60000010005 */
[----:B----4-:R-:W-:Y:S01]  /*e5f0*/  FMUL.FTZ R10, R8, -1.4426950216293334961 ;  /* 0xbfb8aa3b080a7820 */ /* 0x010fe20000410000 */
        /* <DEDUP_REMOVED lines=15> */
.L_x_3026:
[----:B------:R-:W-:Y:S04]  /*e6f0*/  BSSY B0, `(.L_x_3027) ;  /* 0x0000015000007945 */ /* 0x000fe80003800000 */
[----:B------:R-:W-:Y:S05]  /*e700*/  @P6 BRA `(.L_x_3028) ;  /* 0x00000000004c6947 */ /* 0x000fea0003800000 */
[----:B------:R-:W-:Y:S01]  /*e710*/  ULDC.64 UR14, c[0x0][0x288] ;  /* 0x0000a200000e7ab9 */ /* 0x000fe20000000a00 */
[----:B01----:R-:W-:Y:S01]  /*e720*/  MOV R8, R80 ;  /* 0x0000005000087202 */ /* 0x003fe20000000f00 */
[----:B----4-:R-:W-:Y:S01]  /*e730*/  IMAD R11, R27, UR14, RZ ;  /* 0x0000000e1b0b7c24 */ /* 0x010fe2000f8e02ff */
[----:B------:R-:W-:Y:S02]  /*e740*/  MOV R9, R79 ;  /* 0x0000004f00097202 */ /* 0x000fe40000000f00 */
[----:B------:R-:W-:Y:S01]  /*e750*/  MOV R10, UR5 ;  /* 0x00000005000a7c02 */ /* 0x000fe20008000f00 */
[C---:B------:R-:W-:Y:S01]  /*e760*/  IMAD R13, R16.reuse, UR15, R11 ;  /* 0x0000000f100d7c24 */ /* 0x040fe2000f8e020b */
[----:B------:R-:W-:Y:S01]  /*e770*/  MOV R25, UR5 ;  /* 0x0000000500197c02 */ /* 0x000fe20008000f00 */
[----:B------:R-:W-:Y:S01]  /*e780*/  IMAD.WIDE.U32 R8, R16, UR14, R8 ;  /* 0x0000000e10087c25 */ /* 0x000fe2000f8e0008 */
[----:B------:R-:W-:-:S03]  /*e790*/  ULDC.64 UR14, c[0x0][0x210] ;  /* 0x00008400000e7ab9 */ /* 0x000fc60000000a00 */
[----:B------:R-:W-:Y:S01]  /*e7a0*/  FFMA.FTZ R10, R115, R10, UR13 ;  /* 0x0000000d730a7e23 */ /* 0x000fe2000801000a */
[----:B------:R-:W-:Y:S01]  /*e7b0*/  FFMA.FTZ R11, R114, R25, UR13 ;  /* 0x0000000d720b7e23 */ /* 0x000fe20008010019 */
[----:B------:R-:W-:Y:S02]  /*e7c0*/  IADD3 R9, R9, R13, RZ ;  /* 0x0000000d09097210 */ /* 0x000fe40007ffe0ff */
[----:B------:R-:W-:Y:S01]  /*e7d0*/  FFMA.FTZ R12, R3, R64, -R10 ;  /* 0x00000040030c7223 */ /* 0x000fe2000001080a */
[----:B------:R-:W-:Y:S01]  /*e7e0*/  LEA R10, P6, R8, UR14, 0x2 ;  /* 0x0000000e080a7c11 */ /* 0x000fe2000f8c10ff */
[----:B------:R-:W-:Y:S02]  /*e7f0*/  FFMA.FTZ R13, R82, R65, -R11 ;  /* 0x00000041520d7223 */ /* 0x000fe4000001080b */
[----:B------:R-:W-:Y:S01]  /*e800*/  FMUL.FTZ R12, R12, UR26 ;  /* 0x0000001a0c0c7c20 */ /* 0x000fe20008410000 */
[----:B------:R-:W-:Y:S01]  /*e810*/  LEA.HI.X R11, R8, UR15, R9, 0x2, P6 ;  /* 0x0000000f080b7c11 */ /* 0x000fe2000b0f1409 */
[----:B------:R-:W-:-:S05]  /*e820*/  FMUL.FTZ R13, R13, UR26 ;  /* 0x0000001a0d0d7c20 */ /* 0x000fca0008410000 */
[----:B------:R2:W-:Y:S03]  /*e830*/  STG.E.64 desc[UR22][R10.64], R12 ;  /* 0x0000000c0a007986 */ /* 0x0005e6000c101b16 */
.L_x_3028:
[----:B------:R-:W-:Y:S05]  /*e840*/  BSYNC B0 ;  /* 0x0000000000007941 */ /* 0x000fea0003800000 */
.L_x_3027:
[----:B------:R-:W-:Y:S05]  /*e850*/  @!P5 BRA `(.L_x_3029) ;  /* 0x000000000048d947 */ /* 0x000fea0003800000 */
[----:B01----:R-:W-:Y:S01]  /*e860*/  FFMA.FTZ R8, R113, R3, R4 ;  /* 0x0000000371087223 */ /* 0x003fe20000010004 */
[----:B------:R-:W-:-:S03]  /*e870*/  FFMA.FTZ R9, R112, R82, R5 ;  /* 0x0000005270097223 */ /* 0x000fc60000010005 */
[----:B--2-4-:R-:W-:Y:S01]  /*e880*/  FMUL.FTZ R10, R8, -1.4426950216293334961 ;  /* 0xbfb8aa3b080a7820 */ /* 0x014fe20000410000 */
        /* <DEDUP_REMOVED lines=15> */
.L_x_3029:
[----:B------:R-:W-:Y:S04]  /*e980*/  BSSY B0, `(.L_x_3030) ;  /* 0x0000015000007945 */ /* 0x000fe80003800000 */
[----:B------:R-:W-:Y:S05]  /*e990*/  @P0 BRA `(.L_x_3031) ;  /* 0x00000000004c0947 */ /* 0x000fea0003800000 */
[----:B------:R-:W-:Y:S01]  /*e9a0*/  ULDC.64 UR14, c[0x0][0x288] ;  /* 0x0000a200000e7ab9 */ /* 0x000fe20000000a00 */
[----:B01----:R-:W-:Y:S01]  /*e9b0*/  MOV R8, R80 ;  /* 0x0000005000087202 */ /* 0x003fe20000000f00 */
[----:B------:R-:W-:Y:S01]  /*e9c0*/  IMAD R24, R24, UR14, RZ ;  /* 0x0000000e18187c24 */ /* 0x000fe2000f8e02ff */
[----:B------:R-:W-:Y:S02]  /*e9d0*/  MOV R9, R79 ;  /* 0x0000004f00097202 */ /* 0x000fe40000000f00 */
[----:B--2-4-:R-:W-:Y:S02]  /*e9e0*/  MOV R10, UR5 ;  /* 0x00000005000a7c02 */ /* 0x014fe40008000f00 */
[----:B------:R-:W-:Y:S01]  /*e9f0*/  MOV R11, UR5 ;  /* 0x00000005000b7c02 */ /* 0x000fe20008000f00 */
[----:B------:R-:W-:-:S04]  /*ea00*/  IMAD.WIDE.U32 R8, R17, UR14, R8 ;  /* 0x0000000e11087c25 */ /* 0x000fc8000f8e0008 */
[----:B------:R-:W-:Y:S01]  /*ea10*/  FFMA.FTZ R10, R113, R10, UR13 ;  /* 0x0000000d710a7e23 */ /* 0x000fe2000801000a */
[----:B------:R-:W-:Y:S02]  /*ea20*/  IMAD R17, R17, UR15, R24 ;  /* 0x0000000f11117c24 */ /* 0x000fe4000f8e0218 */
[----:B------:R-:W-:Y:S01]  /*ea30*/  FFMA.FTZ R11, R112, R11, UR13 ;  /* 0x0000000d700b7e23 */ /* 0x000fe2000801000b */
[----:B------:R-:W-:Y:S01]  /*ea40*/  ULDC.64 UR14, c[0x0][0x210] ;  /* 0x00008400000e7ab9 */ /* 0x000fe20000000a00 */
[----:B------:R-:W-:Y:S01]  /*ea50*/  FFMA.FTZ R12, R3, R54, -R10 ;  /* 0x00000036030c7223 */ /* 0x000fe2000001080a */
[----:B------:R-:W-:Y:S01]  /*ea60*/  LEA R10, P0, R8, UR14, 0x2 ;  /* 0x0000000e080a7c11 */ /* 0x000fe2000f8010ff */
[----:B------:R-:W-:Y:S01]  /*ea70*/  FFMA.FTZ R13, R82, R55, -R11 ;  /* 0x00000037520d7223 */ /* 0x000fe2000001080b */
[----:B------:R-:W-:Y:S01]  /*ea80*/  IADD3 R17, R9, R17, RZ ;  /* 0x0000001109117210 */ /* 0x000fe20007ffe0ff */
[----:B------:R-:W-:Y:S02]  /*ea90*/  FMUL.FTZ R12, R12, UR26 ;  /* 0x0000001a0c0c7c20 */ /* 0x000fe40008410000 */
[----:B------:R-:W-:Y:S01]  /*eaa0*/  FMUL.FTZ R13, R13, UR26 ;  /* 0x0000001a0d0d7c20 */ /* 0x000fe20008410000 */
[----:B------:R-:W-:-:S05]  /*eab0*/  LEA.HI.X R11, R8, UR15, R17, 0x2, P0 ;  /* 0x0000000f080b7c11 */ /* 0x000fca00080f1411 */
[----:B------:R3:W-:Y:S02]  /*eac0*/  STG.E.64 desc[UR22][R10.64], R12 ;  /* 0x0000000c0a007986 */ /* 0x0007e4000c101b16 */
.L_x_3031:
[----:B------:R-:W-:Y:S05]  /*ead0*/  BSYNC B0 ;  /* 0x0000000000007941 */ /* 0x000fea0003800000 */
.L_x_3030:
[----:B------:R-:W-:Y:S05]  /*eae0*/  @!P5 BRA `(.L_x_3032) ;  /* 0x000000000048d947 */ /* 0x000fea0003800000 */
[----:B01----:R-:W-:Y:S01]  /*eaf0*/  FFMA.FTZ R8, R111, R3, R4 ;  /* 0x000000036f087223 */ /* 0x003fe20000010004 */
        /* <DEDUP_REMOVED lines=17> */
.L_x_3032:
[----:B------:R-:W-:Y:S04]  /*ec10*/  BSSY B0, `(.L_x_3033) ;  /* 0x0000015000007945 */ /* 0x000fe80003800000 */
[----:B------:R-:W-:Y:S05]  /*ec20*/  @P2 BRA `(.L_x_3034) ;  /* 0x00000000004c2947 */ /* 0x000fea0003800000 */
[----:B------:R-:W-:Y:S01]  /*ec30*/  ULDC.64 UR14, c[0x0][0x288] ;  /* 0x0000a200000e7ab9 */ /* 0x000fe20000000a00 */
[----:B01----:R-:W-:Y:S01]  /*ec40*/  MOV R8, R80 ;  /* 0x0000005000087202 */ /* 0x003fe20000000f00 */
[----:B------:R-:W-:Y:S01]  /*ec50*/  IMAD R22, R22, UR14, RZ ;  /* 0x0000000e16167c24 */ /* 0x000fe2000f8e02ff */
[----:B------:R-:W-:Y:S02]  /*ec60*/  MOV R9, R79 ;  /* 0x0000004f00097202 */ /* 0x000fe40000000f00 */
[----:B--234-:R-:W-:Y:S02]  /*ec70*/  MOV R10, UR5 ;  /* 0x00000005000a7c02 */ /* 0x01cfe40008000f00 */
        /* <DEDUP_REMOVED lines=14> */
.L_x_3034:
[----:B------:R-:W-:Y:S05]  /*ed60*/  BSYNC B0 ;  /* 0x0000000000007941 */ /* 0x000fea0003800000 */
.L_x_3033:
        /* <DEDUP_REMOVED lines=19> */
.L_x_3035:
[----:B------:R-:W-:Y:S04]  /*eea0*/  BSSY B0, `(.L_x_3036) ;  /* 0x0000015000007945 */ /* 0x000fe80003800000 */
[----:B------:R-:W-:Y:S05]  /*eeb0*/  @P3 BRA `(.L_x_3037) ;  /* 0x00000000004c3947 */ /* 0x000fea0003800000 */
[----:B------:R-:W-:Y:S01]  /*eec0*/  ULDC.64 UR14, c[0x0][0x288] ;  /* 0x0000a200000e7ab9 */ /* 0x000fe20000000a00 */
[----:B01234-:R-:W-:Y:S01]  /*eed0*/  MOV R10, UR5 ;  /* 0x00000005000a7c02 */ /* 0x01ffe20008000f00 */
[----:B------:R-:W-:Y:S01]  /*eee0*/  IMAD R21, R21, UR14, RZ ;  /* 0x0000000e15157c24 */ /* 0x000fe2000f8e02ff */
[----:B------:R-:W-:Y:S02]  /*eef0*/  MOV R8, R80 ;  /* 0x0000005000087202 */ /* 0x000fe40000000f00 */
[----:B------:R-:W-:Y:S01]  /*ef00*/  MOV R9, R79 ;  /* 0x0000004f00097202 */ /* 0x000fe20000000f00 */
[----:B------:R-:W-:Y:S01]  /*ef10*/  FFMA.FTZ R10, R109, R10, UR13 ;  /* 0x0000000d6d0a7e23 */ /* 0x000fe2000801000a */
[----:B------:R-:W-:Y:S01]  /*ef20*/  MOV R11, UR5 ;  /* 0x00000005000b7c02 */ /* 0x000fe20008000f00 */
[C---:B------:R-:W-:Y:S02]  /*ef30*/  IMAD R21, R20.reuse, UR15, R21 ;  /* 0x0000000f14157c24 */ /* 0x040fe4000f8e0215 */
[----:B------:R-:W-:Y:S01]  /*ef40*/  IMAD.WIDE.U32 R8, R20, UR14, R8 ;  /* 0x0000000e14087c25 */ /* 0x000fe2000f8e0008 */
[----:B------:R-:W-:-:S03]  /*ef50*/  ULDC.64 UR14, c[0x0][0x210] ;  /* 0x00008400000e7ab9 */ /* 0x000fc60000000a00 */
[----:B------:R-:W-:Y:S01]  /*ef60*/  FFMA.FTZ R11, R108, R11, UR13 ;  /* 0x0000000d6c0b7e23 */ /* 0x000fe2000801000b */
[----:B------:R-:W-:Y:S01]  /*ef70*/  FFMA.FTZ R12, R3, R76, -R10 ;  /* 0x0000004c030c7223 */ /* 0x000fe2000001080a */
[----:B------:R-:W-:Y:S02]  /*ef80*/  LEA R10, P0, R8, UR14, 0x2 ;  /* 0x0000000e080a7c11 */ /* 0x000fe4000f8010ff */
[----:B------:R-:W-:Y:S01]  /*ef90*/  FFMA.FTZ R13, R82, R77, -R11 ;  /* 0x0000004d520d7223 */ /* 0x000fe2000001080b */
[----:B------:R-:W-:Y:S01]  /*efa0*/  IADD3 R21, R9, R21, RZ ;  /* 0x0000001509157210 */ /* 0x000fe20007ffe0ff */
[----:B------:R-:W-:Y:S02]  /*efb0*/  FMUL.FTZ R12, R12, UR26 ;  /* 0x0000001a0c0c7c20 */ /* 0x000fe40008410000 */
[----:B------:R-:W-:Y:S01]  /*efc0*/  FMUL.FTZ R13, R13, UR26 ;  /* 0x0000001a0d0d7c20 */ /* 0x000fe20008410000 */
[----:B------:R-:W-:-:S05]  /*efd0*/  LEA.HI.X R11, R8, UR15, R21, 0x2, P0 ;  /* 0x0000000f080b7c11 */ /* 0x000fca00080f1415 */
[----:B------:R0:W-:Y:S02]  /*efe0*/  STG.E.64 desc[UR22][R10.64], R12 ;  /* 0x0000000c0a007986 */ /* 0x0001e4000c101b16 */
.L_x_3037:
[----:B------:R-:W-:Y:S05]  /*eff0*/  BSYNC B0 ;  /* 0x0000000000007941 */ /* 0x000fea0003800000 */
.L_x_3036:
        /* <DEDUP_REMOVED lines=19> */
.L_x_3038:
        /* <DEDUP_REMOVED lines=21> */
.L_x_3040:
[----:B------:R-:W-:Y:S05]  /*f280*/  BSYNC B0 ;  /* 0x0000000000007941 */ /* 0x000fea0003800000 */
.L_x_3039:
[C---:B------:R-:W-:Y:S02]  /*f290*/  IADD3 R20, R2.reuse, 0xc0, RZ ;  /* 0x000000c002147810 */ /* 0x040fe40007ffe0ff */
[C---:B------:R-:W-:Y:S02]  /*f2a0*/  IADD3 R17, R2.reuse, 0xc8, RZ ;  /* 0x000000c802117810 */ /* 0x040fe40007ffe0ff */
        /* <DEDUP_REMOVED lines=47> */
.L_x_3041:
[----:B------:R-:W-:Y:S04]  /*f5a0*/  BSSY B0, `(.L_x_3042) ;  /* 0x0000015000007945 */ /* 0x000fe80003800000 */
[----:B------:R-:W-:Y:S05]  /*f5b0*/  @P6 BRA `(.L_x_3043) ;  /* 0x00000000004c6947 */ /* 0x000fea0003800000 */
[----:B------:R-:W-:Y:S01]  /*f5c0*/  ULDC.64 UR14, c[0x0][0x288] ;  /* 0x0000a200000e7ab9 */ /* 0x000fe20000000a00 */
[----:B01----:R-:W-:Y:S01]  /*f5d0*/  MOV R8, R80 ;  /* 0x0000005000087202 */ /* 0x003fe20000000f00 */
[----:B--234-:R-:W-:Y:S01]  /*f5e0*/  IMAD R11, R28, UR14, RZ ;  /* 0x0000000e1c0b7c24 */ /* 0x01cfe2000f8e02ff */
        /* <DEDUP_REMOVED lines=16> */
.L_x_3043:
[----:B------:R-:W-:Y:S05]  /*f6f0*/  BSYNC B0 ;  /* 0x0000000000007941 */ /* 0x000fea0003800000 */
.L_x_3042:
        /* <DEDUP_REMOVED lines=19> */
.L_x_3044:
[----:B------:R-:W-:Y:S04]  /*f830*/  BSSY B0, `(.L_x_3045) ;  /* 0x0000015000007945 */ /* 0x000fe80003800000 */
[----:B------:R-:W-:Y:S05]  /*f840*/  @P0 BRA `(.L_x_3046) ;  /* 0x00000000004c0947 */ /* 0x000fea0003800000 */
[----:B------:R-:W-:Y:S01]  /*f850*/  ULDC.64 UR14, c[0x0][0x288] ;  /* 0x0000a200000e7ab9 */ /* 0x000fe20000000a00 */
[----:B01----:R-:W-:Y:S01]  /*f860*/  MOV R8, R80 ;  /* 0x0000005000087202 */ /* 0x003fe20000000f00 */
[----:B--234-:R-:W-:Y:S01]  /*f870*/  IMAD R12, R27, UR14, RZ ;  /* 0x0000000e1b0c7c24 */ /* 0x01cfe2000f8e02ff */
        /* <DEDUP_REMOVED lines=16> */
.L_x_3046:
[----:B------:R-:W-:Y:S05]  /*f980*/  BSYNC B0 ;  /* 0x0000000000007941 */ /* 0x000fea0003800000 */
.L_x_3045:
        /* <DEDUP_REMOVED lines=19> */
.L_x_3047:
        /* <DEDUP_REMOVED lines=21> */
.L_x_3049:
[----:B------:R-:W-:Y:S05]  /*fc10*/  BSYNC B0 ;  /* 0x0000000000007941 */ /* 0x000fea0003800000 */
.L_x_3048:
        /* <DEDUP_REMOVED lines=19> */
.L_x_3050:
        /* <DEDUP_REMOVED lines=21> */
.L_x_3052:
[----:B------:R-:W-:Y:S05]  /*fea0*/  BSYNC B0 ;  /* 0x0000000000007941 */ /* 0x000fea0003800000 */
.L_x_3051:
        /* <DEDUP_REMOVED lines=19> */
.L_x_3053:
        /* <DEDUP_REMOVED lines=21> */
.L_x_3055:
[----:B------:R-:W-:Y:S05]  /*10130*/  BSYNC B0 ;  /* 0x0000000000007941 */ /* 0x000fea0003800000 */
.L_x_3054:
[C---:B01234-:R-:W-:Y:S02]  /*10140*/  IADD3 R10, R2.reuse, 0xe8, RZ ;  /* 0x000000e8020a7810 */ /* 0x05ffe40007ffe0ff */
        /* <DEDUP_REMOVED lines=46> */
.L_x_3056:
[----:B------:R-:W-:Y:S04]  /*10430*/  BSSY B0, `(.L_x_3057) ;  /* 0x0000015000007945 */ /* 0x000fe80003800000 */
[----:B------:R-:W-:Y:S05]  /*10440*/  @P6 BRA `(.L_x_3058) ;  /* 0x00000000004c6947 */ /* 0x000fea0003800000 */
[----:B------:R-:W-:Y:S01]  /*10450*/  ULDC.64 UR6, c[0x0][0x288] ;  /* 0x0000a20000067ab9 */ /* 0x000fe20000000a00 */
[----:B------:R-:W-:Y:S01]  /*10460*/  MOV R12, R80 ;  /* 0x00000050000c7202 */ /* 0x000fe20000000f00 */
[----:B------:R-:W-:Y:S01]  /*10470*/  IMAD R20, R27, UR6, RZ ;  /* 0x000000061b147c24 */ /* 0x000fe2000f8e02ff */
        /* <DEDUP_REMOVED lines=16> */
.L_x_3058:
[----:B------:R-:W-:Y:S05]  /*10580*/  BSYNC B0 ;  /* 0x0000000000007941 */ /* 0x000fea0003800000 */
.L_x_3057:
        /* <DEDUP_REMOVED lines=19> */
.L_x_3059:
[----:B------:R-:W-:Y:S04]  /*106c0*/  BSSY B0, `(.L_x_3060) ;  /* 0x0000015000007945 */ /* 0x000fe80003800000 */
[----:B------:R-:W-:Y:S05]  /*106d0*/  @P0 BRA `(.L_x_3061) ;  /* 0x00000000004c0947 */ /* 0x000fea0003800000 */
[----:B------:R-:W-:Y:S01]  /*106e0*/  ULDC.64 UR6, c[0x0][0x288] ;  /* 0x0000a20000067ab9 */ /* 0x000fe20000000a00 */
[----:B0-----:R-:W-:Y:S01]  /*106f0*/  MOV R12, R80 ;  /* 0x00000050000c7202 */ /* 0x001fe20000000f00 */
        /* <DEDUP_REMOVED lines=17> */
.L_x_3061:
[----:B------:R-:W-:Y:S05]  /*10810*/  BSYNC B0 ;  /* 0x0000000000007941 */ /* 0x000fea0003800000 */
.L_x_3060:
[----:B------:R-:W-:Y:S05]  /*10820*/  @!P5 BRA `(.L_x_3062) ;  /* 0x000000000048d947 */ /* 0x000fea0003800000 */
        /* <DEDUP_REMOVED lines=18> */
.L_x_3062:
[----:B------:R-:W-:Y:S04]  /*10950*/  BSSY B0, `(.L_x_3063) ;  /* 0x0000015000007945 */ /* 0x000fe80003800000 */
[----:B------:R-:W-:Y:S05]  /*10960*/  @P2 BRA `(.L_x_3064) ;  /* 0x00000000004c2947 */ /* 0x000fea0003800000 */
[----:B------:R-:W-:Y:S01]  /*10970*/  ULDC.64 UR6, c[0x0][0x288] ;  /* 0x0000a20000067ab9 */ /* 0x000fe20000000a00 */
[----:B01----:R-:W-:Y:S01]  /*10980*/  MOV R12, R80 ;  /* 0x00000050000c7202 */ /* 0x003fe20000000f00 */
[----:B------:R-:W-:Y:S01]  /*10990*/  IMAD R11, R25, UR6, RZ ;  /* 0x00000006190b7c24 */ /* 0x000fe2000f8e02ff */
        /* <DEDUP_REMOVED lines=16> */
.L_x_3064:
[----:B------:R-:W-:Y:S05]  /*10aa0*/  BSYNC B0 ;  /* 0x0000000000007941 */ /* 0x000fea0003800000 */
.L_x_3063:
[----:B------:R-:W-:Y:S05]  /*10ab0*/  @!P5 BRA `(.L_x_3065) ;  /* 0x000000000048d947 */ /* 0x000fea0003800000 */
[----:B--2---:R-:W-:Y:S01]  /*10ac0*/  FFMA.FTZ R10, R85, R3, R4 ;  /* 0x00000003550a7223 */ /* 0x004fe20000010004 */
        /* <DEDUP_REMOVED lines=17> */
.L_x_3065:
[----:B------:R-:W-:Y:S04]  /*10be0*/  BSSY B0, `(.L_x_3066) ;  /* 0x0000015000007945 */ /* 0x000fe80003800000 */
[----:B------:R-:W-:Y:S05]  /*10bf0*/  @P3 BRA `(.L_x_3067) ;  /* 0x00000000004c3947 */ /* 0x000fea0003800000 */
[----:B------:R-:W-:Y:S01]  /*10c00*/  ULDC.64 UR6, c[0x0][0x288] ;  /* 0x0000a20000067ab9 */ /* 0x000fe20000000a00 */
[----:B--2---:R-:W-:Y:S01]  /*10c10*/  MOV R10, R80 ;  /* 0x00000050000a7202 */ /* 0x004fe20000000f00 */
[----:B------:R-:W-:Y:S01]  /*10c20*/  IMAD R16, R24, UR6, RZ ;  /* 0x0000000618107c24 */ /* 0x000fe2000f8e02ff */
[----:B------:R-:W-:Y:S02]  /*10c30*/  MOV R11, R79 ;  /* 0x0000004f000b7202 */ /* 0x000fe40000000f00 */
[----:B------:R-:W-:Y:S02]  /*10c40*/  MOV R14, UR5 ;  /* 0x00000005000e7c02 */ /* 0x000fe40008000f00 */
[----:B------:R-:W-:Y:S01]  /*10c50*/  MOV R15, UR5 ;  /* 0x00000005000f7c02 */ /* 0x000fe20008000f00 */
[----:B01----:R-:W-:-:S04]  /*10c60*/  IMAD.WIDE.U32 R12, R9, UR6, R10 ;  /* 0x00000006090c7c25 */ /* 0x003fc8000f8e000a */
        /* <DEDUP_REMOVED lines=12> */
.L_x_3067:
[----:B------:R-:W-:Y:S05]  /*10d30*/  BSYNC B0 ;  /* 0x0000000000007941 */ /* 0x000fea0003800000 */
.L_x_3066:
[----:B------:R-:W-:Y:S05]  /*10d40*/  @!P5 BRA `(.L_x_3068) ;  /* 0x000000000048d947 */ /* 0x000fea0003800000 */
[----:B------:R-:W-:Y:S01]  /*10d50*/  FFMA.FTZ R4, R99, R3, R4 ;  /* 0x0000000363047223 */ /* 0x000fe20000010004 */
[----:B------:R-:W-:-:S03]  /*10d60*/  FFMA.FTZ R5, R98, R82, R5 ;  /* 0x0000005262057223 */ /* 0x000fc60000010005 */
[----:B------:R-:W-:Y:S01]  /*10d70*/  FMUL.FTZ R9, R4, -1.4426950216293334961 ;  /* 0xbfb8aa3b04097820 */ /* 0x000fe20000410000 */
[----:B01----:R-:W-:-:S05]  /*10d80*/  FMUL.FTZ R12, R5, -1.4426950216293334961 ;  /* 0xbfb8aa3b050c7820 */ /* 0x003fca0000410000 */
[----:B------:R-:W2:Y:S08]  /*10d90*/  MUFU.EX2 R9, R9 ;  /* 0x0000000900097308 */ /* 0x000eb00000000800 */
[----:B------:R-:W0:Y:S01]  /*10da0*/  MUFU.EX2 R12, R12 ;  /* 0x0000000c000c7308 */ /* 0x000e220000000800 */
[----:B--23--:R-:W-:-:S07]  /*10db0*/  FADD.FTZ R10, R9, 1 ;  /* 0x3f800000090a7421 */ /* 0x00cfce0000010000 */
        /* <DEDUP_REMOVED lines=11> */
.L_x_3068:
[----:B------:R-:W-:Y:S04]  /*10e70*/  BSSY B0, `(.L_x_3069) ;  /* 0x0000014000007945 */ /* 0x000fe80003800000 */
[----:B------:R-:W-:Y:S05]  /*10e80*/  @P4 BRA `(.L_x_3070) ;  /* 0x0000000000484947 */ /* 0x000fea0003800000 */
[----:B------:R-:W-:Y:S01]  /*10e90*/  ULDC.64 UR6, c[0x0][0x288] ;  /* 0x0000a20000067ab9 */ /* 0x000fe20000000a00 */
[----:B------:R-:W-:Y:S01]  /*10ea0*/  MOV R4, UR5 ;  /* 0x0000000500047c02 */ /* 0x000fe20008000f00 */
[----:B------:R-:W-:Y:S01]  /*10eb0*/  IMAD R5, R23, UR6, RZ ;  /* 0x0000000617057c24 */ /* 0x000fe2000f8e02ff */
[----:B------:R-:W-:Y:S02]  /*10ec0*/  MOV R78, R80 ;  /* 0x00000050004e7202 */ /* 0x000fe40000000f00 */
[----:B--23--:R-:W-:Y:S01]  /*10ed0*/  MOV R11, UR5 ;  /* 0x00000005000b7c02 */ /* 0x00cfe20008000f00 */
[----:B------:R-:W-:Y:S01]  /*10ee0*/  FFMA.FTZ R4, R99, R4, UR13 ;  /* 0x0000000d63047e23 */ /* 0x000fe20008010004 */
[C---:B------:R-:W-:Y:S02]  /*10ef0*/  IMAD R9, R8.reuse, UR7, R5 ;  /* 0x0000000708097c24 */ /* 0x040fe4000f8e0205 */
[----:B------:R-:W-:-:S04]  /*10f00*/  IMAD.WIDE.U32 R78, R8, UR6, R78 ;  /* 0x00000006084e7c25 */ /* 0x000fc8000f8e004e */
        /* <DEDUP_REMOVED lines=10> */
.L_x_3070:
[----:B------:R-:W-:Y:S05]  /*10fb0*/  BSYNC B0 ;  /* 0x0000000000007941 */ /* 0x000fea0003800000 */
.L_x_3069:
        /* <DEDUP_REMOVED lines=9> */
.L_x_2924:
[----:B----4-:R-:W4:Y:S01]  /*11050*/  LDC R6, c[0x0][0xc] ;  /* 0x00000300ff067b82 */ /* 0x010f220000000800 */
[----:B------:R-:W-:Y:S01]  /*11060*/  ISETP.NE.AND P1, PT, R0, RZ, PT ;  /* 0x000000ff0000720c */ /* 0x000fe20003f25270 */
[----:B------:R-:W-:Y:S06]  /*11070*/  BSSY B0, `(.L_x_3072) ;  /* 0x0000011000007945 */ /* 0x000fec0003800000 */
[----:B------:R-:W5:Y:S08]  /*11080*/  LDC R7, c[0x0][0x10] ;  /* 0x00000400ff077b82 */ /* 0x000f700000000800 */
[----:B------:R-:W0:Y:S01]  /*11090*/  LDC.64 R2, c[0x0][0x258] ;  /* 0x00009600ff027b82 */ /* 0x000e220000000a00 */
[----:B----4-:R-:W-:-:S02]  /*110a0*/  ISETP.NE.AND P0, PT, R6, 0x1, PT ;  /* 0x000000010600780c */ /* 0x010fc40003f05270 */
[----:B-----5:R-:W-:-:S04]  /*110b0*/  SHF.L.U32 R4, R7, 0x1, RZ ;  /* 0x0000000107047819 */ /* 0x020fc800000006ff */
[----:B------:R-:W-:-:S05]  /*110c0*/  SEL R5, R4, RZ, P0 ;  /* 0x000000ff04057207 */ /* 0x000fca0000000000 */
[----:B0-----:R-:W-:Y:S01]  /*110d0*/  IMAD.WIDE.U32 R2, R5, 0x4, R2 ;  /* 0x0000000405027825 */ /* 0x001fe200078e0002 */
[----:B------:R-:W-:Y:S06]  /*110e0*/  @P1 BRA `(.L_x_3073) ;  /* 0x0000000000241947 */ /* 0x000fec0003800000 */
[----:B------:R-:W0:Y:S01]  /*110f0*/  S2R R4, SR_LANEID ;  /* 0x0000000000047919 */ /* 0x000e220000000000 */
[----:B------:R-:W-:Y:S02]  /*11100*/  VOTEU.ANY UR4, UPT, PT ;  /* 0x0000000000047886 */ /* 0x000fe400038e0100 */
[----:B------:R-:W-:Y:S02]  /*11110*/  UFLO.U32 UR5, UR4 ;  /* 0x00000004000572bd */ /* 0x000fe400080e0000 */
[----:B------:R-:W4:Y:S04]  /*11120*/  POPC R5, UR4 ;  /* 0x0000000400057d09 */ /* 0x000f280008000000 */
[----:B0-----:R-:W-:-:S13]  /*11130*/  ISETP.EQ.U32.AND P0, PT, R4, UR5, PT ;  /* 0x0000000504007c0c */ /* 0x001fda000bf02070 */
[----:B------:R-:W-:Y:S06]  /*11140*/  @P0 MEMBAR.ALL.GPU ;  /* 0x0000000000000992 */ /* 0x000fec000000a000 */
[----:B------:R-:W-:-:S00]  /*11150*/  @P0 ERRBAR ;  /* 0x00000000000009ab */ /* 0x000fc00000000000 */
[----:B------:R-:W-:Y:S06]  /*11160*/  @P0 CGAERRBAR ;  /* 0x00000000000005ab */ /* 0x000fec0000000000 */
[----:B----4-:R0:W-:Y:S02]  /*11170*/  @P0 REDG.E.ADD.S32.STRONG.GPU desc[UR22][R2.64], R5 ;  /* 0x000000050200098e */ /* 0x0101e4000c10e396 */
.L_x_3073:
[----:B------:R-:W-:Y:S05]  /*11180*/  BSYNC B0 ;  /* 0x0000000000007941 */ /* 0x000fea0003800000 */
.L_x_3072:
[----:B------:R-:W4:Y:S01]  /*11190*/  S2UR UR4, SR_CTAID.X ;  /* 0x00000000000479c3 */ /* 0x000f220000002500 */
[----:B------:R-:W-:Y:S02]  /*111a0*/  IADD3 R4, R6, -0x1, RZ ;  /* 0xffffffff06047810 */ /* 0x000fe40007ffe0ff */
[----:B0-----:R-:W-:-:S05]  /*111b0*/  IADD3 R5, R7, -0x1, RZ ;  /* 0xffffffff07057810 */ /* 0x001fca0007ffe0ff */
[----:B------:R-:W0:Y:S01]  /*111c0*/  S2UR UR5, SR_CTAID.Y ;  /* 0x00000000000579c3 */ /* 0x000e220000002600 */
[----:B----4-:R-:W-:-:S04]  /*111d0*/  ISETP.NE.AND P0, PT, R4, UR4, PT ;  /* 0x0000000404007c0c */ /* 0x010fc8000bf05270 */
[----:B0-----:R-:W-:-:S13]  /*111e0*/  ISETP.NE.OR P0, PT, R5, UR5, P0 ;  /* 0x0000000505007c0c */ /* 0x001fda0008705670 */
[----:B------:R-:W-:Y:S05]  /*111f0*/  @P0 EXIT ;  /* 0x000000000000094d */ /* 0x000fea0003800000 */
[----:B------:R-:W-:Y:S05]  /*11200*/  @P1 BRA `(.L_x_3074) ;  /* 0x0000000000201947 */ /* 0x000fea0003800000 */
[----:B------:R-:W-:-:S05]  /*11210*/  IMAD R4, R6, R7, RZ ;  /* 0x0000000706047224 */ /* 0x000fca00078e02ff */
[----:B------:R-:W-:-:S13]  /*11220*/  ISETP.NE.AND P0, PT, R4, -0x1, PT ;  /* 0xffffffff0400780c */ /* 0x000fda0003f05270 */
[----:B------:R-:W-:Y:S05]  /*11230*/  @!P0 BRA `(.L_x_3074) ;  /* 0x0000000000148947 */ /* 0x000fea0003800000 */
.L_x_3075:
[----:B------:R-:W4:Y:S04]  /*11240*/  LDG.E.STRONG.GPU R5, desc[UR22][R2.64] ;  /* 0x0000001602057981 */ /* 0x000f28000c1ef900 */
[----:B----4-:R-:W-:Y:S01]  /*11250*/  CCTL.IVALL ;  /* 0x00000000ff00798f */ /* 0x010fe20002000000 */
[----:B------:R-:W-:Y:S05]  /*11260*/  YIELD ;  /* 0x0000000000007946 */ /* 0x000fea0003800000 */
[----:B------:R-:W-:-:S13]  /*11270*/  ISETP.NE.AND P0, PT, R5, R4, PT ;  /* 0x000000040500720c */ /* 0x000fda0003f05270 */
[----:B------:R-:W-:Y:S05]  /*11280*/  @P0 BRA `(.L_x_3075) ;  /* 0xfffffffc00ec0947 */ /* 0x000fea000383ffff */
.L_x_3074:
[----:B------:R-:W-:Y:S05]  /*11290*/  WARPSYNC.ALL ;  /* 0x0000000000007948 */ /* 0x000fea0003800000 */
[----:B------:R-:W0:Y:S01]  /*112a0*/  LDC.64 R22, c[0x0][0x288] ;  /* 0x0000a200ff167b82 */ /* 0x000e220000000a00 */
[----:B------:R-:W-:-:S07]  /*112b0*/  SHF.R.S32.HI R4, RZ, 0x1f, R0 ;  /* 0x0000001fff047819 */ /* 0x000fce0000011400 */
[----:B------:R-:W-:Y:S01]  /*112c0*/  BAR.SYNC.DEFER_BLOCKING 0x0 ;  /* 0x0000000000007b1d */ /* 0x000fe20000010000 */
[----:B0-----:R-:W-:-:S04]  /*112d0*/  LEA.HI R2, P0, R23, R22, RZ, 0x1 ;  /* 0x0000001617027211 */ /* 0x001fc800078108ff */
[----:B------:R-:W-:-:S04]  /*112e0*/  IADD3.X R3, RZ, R23, RZ, P0, !PT ;  /* 0x00000017ff037210 */ /* 0x000fc800007fe4ff */
[--C-:B------:R-:W-:Y:S02]  /*112f0*/  SHF.R.S64 R25, R2, 0x1, R3.reuse ;  /* 0x0000000102197819 */ /* 0x100fe40000001003 */
[----:B-1----:R-:W-:Y:S02]  /*11300*/  SHF.R.S32.HI R18, RZ, 0x1, R3 ;  /* 0x00000001ff127819 */ /* 0x002fe40000011403 */
        /* <DEDUP_REMOVED lines=17> */
.L_x_3076:
        /* <DEDUP_REMOVED lines=25> */
.L_x_3077:
        /* <DEDUP_REMOVED lines=13> */
.L_x_5624:


//--------------------- .text._Z35group_norm_nhwc_bwd_one_pass_kernelI11Fp32IOBf16WLi512ELi112ELi448EEv26Group_norm_nhwc_bwd_params --------------------------
	.section	.text._Z35group_norm_nhwc_bwd_one_pass_kernelI11Fp32IOBf16WLi512ELi112ELi448EEv26Group_norm_nhwc_bwd_params,"ax",@progbits
	.align	128
        .global         _Z35group_norm_nhwc_bwd_one_pass_kernelI11Fp32IOBf16WLi512ELi112ELi448EEv26Group_norm_nhwc_bwd_params
        .type           _Z35group_norm_nhwc_bwd_one_pass_kernelI11Fp32IOBf16WLi512ELi112ELi448EEv26Group_norm_nhwc_bwd_params,@function
        .size           _Z35group_norm_nhwc_bwd_one_pass_kernelI11Fp32IOBf16WLi512ELi112ELi448EEv26Group_norm_nhwc_bwd_params,(.L_x_5625 - _Z35group_norm_nhwc_bwd_one_pass_kernelI11Fp32IOBf16WLi512ELi112ELi448EEv26Group_norm_nhwc_bwd_params)
        .other          _Z35group_norm_nhwc_bwd_one_pass_kernelI11Fp32IOBf16WLi512ELi112ELi448EEv26Group_norm_nhwc_bwd_params,@"STO_CUDA_ENTRY STV_DEFAULT"
_Z35group_norm_nhwc_bwd_one_pass_kernelI11Fp32IOBf16WLi512ELi112ELi448EEv26Group_norm_nhwc_bwd_params:
.text._Z35group_norm_nhwc_bwd_one_pass_kernelI11Fp32IOBf16WLi512ELi112ELi448EEv26Group_norm_nhwc_bwd_params:
        /* <DEDUP_REMOVED lines=32> */
.L_x_3168:
        /* <DEDUP_REMOVED lines=15> */
[C---:B------:R-:W-:Y:S02]  /*02f0*/  IADD3 R11, R64.reuse, 0x8, RZ ;  /* 0x00000008400b7810 */ /* 0x040fe40007ffe0ff */
[----:B------:R-:W-:Y:S02]  /*0300*/  IADD3 R24, R64, 0x10, RZ ;  /* 0x0000001040187810 */ /* 0x000fe40007ffe0ff */
[----:B------:R-:W-:Y:S02]  /*0310*/  LOP3.LUT R18, R18, 0xfdffffff, RZ, 0xc0, !PT ;  /* 0xfdffffff12127812 */ /* 0x000fe400078ec0ff */
[C---:B------:R-:W-:Y:S01]  /*0320*/  IADD3 R22, R64.reuse, 0x18, RZ ;  /* 0x0000001840167810 */ /* 0x040fe20007ffe0ff */
[----:B0-----:R-:W0:Y:S01]  /*0330*/  I2F.RP R0, UR16 ;  /* 0x0000001000007d06 */ /* 0x001e220008209400 */
        /* <DEDUP_REMOVED lines=2891> */
[----:B------:R-:W-:-:S05]  /*b7f0*/  FFMA.FTZ R55, -R2, UR16, R55 ;  /* 0x0000001002377c23 */ /* 0x000fca0008010137 */
[----:B------:R-:W-:Y:S02]  /*b800*/  FSETP.GTU.FTZ.AND P1, PT, R55, RZ, PT ;  /* 0x000000ff3700720b */ /* 0x000fe40003f3c000 */
[----:B------:R-:W-:-:S11]  /*b810*/  @!P4 MOV R3, R27 ;  /* 0x0000001b0003c202 */ /* 0x000fd60000000f00 */
[----:B------:R-:W-:Y:S01]  /*b820*/  VOTEU.ANY UP0, P1 ;  /* 0x00000000003f7886 */ /* 0x000fe20000800100 */
[----:B------:R-:W-:Y:S01]  /*b830*/  PLOP3.LUT P1, PT, PT, PT, UP0, 0x80, 0x0 ;  /* 0x000000000000781c */ /* 0x000fe20003f2f008 */
[----:B------:R1:W-:Y:S03]  /*b840*/  STL [R1+0x4c8], R3 ;  /* 0x0004c80301007387 */ /* 0x0003e60000100800 */
[----:B------:R-:W-:Y:S01]  /*b850*/  @UP0 ULDC UR6, c[0x0][0x250] ;  /* 0x0000940000060ab9 */ /* 0x000fe20000000800 */
[----:B------:R2:W-:Y:S01]  /*b860*/  STL.64 [R1+0x3c8], R4 ;  /* 0x0003c80401007387 */ /* 0x0005e20000100a00 */
[----:B-1----:R-:W-:-:S07]  /*b870*/  HFMA2.MMA R3, -RZ, RZ, 0, 0 ;  /* 0x00000000ff037435 */ /* 0x002fce00000001ff */
[----:B------:R-:W-:Y:S01]  /*b880*/  @P1 FADD.FTZ R55, R55, UR6 ;  /* 0x0000000637371e21 */ /* 0x000fe20008010000 */
[----:B--2---:R-:W-:Y:S01]  /*b890*/  HFMA2.MMA R4, -RZ, RZ, 0, 0 ;  /* 0x00000000ff047435 */ /* 0x004fe200000001ff */
[----:B------:R-:W-:-:S04]  /*b8a0*/  @!P4 MOV R3, R29 ;  /* 0x0000001d0003c202 */ /* 0x000fc80000000f00 */
[----:B------:R-:W1:Y:S01]  /*b8b0*/  @P1 MUFU.RSQ R55, R55 ;  /* 0x0000003700371308 */ /* 0x000e620000001400 */
[----:B------:R-:W-:Y:S01]  /*b8c0*/  @!P5 MOV R4, R33 ;  /* 0x000000210004d202 */ /* 0x000fe20000000f00 */
[----:B------:R2:W-:Y:S04]  /*b8d0*/  STL [R1+0x488], R3 ;  /* 0x0004880301007387 */ /* 0x0005e80000100800 */
[----:B------:R3:W-:Y:S01]  /*b8e0*/  STL [R1+0x480], R4 ;  /* 0x0004800401007387 */ /* 0x0007e20000100800 */
[----:B--2---:R-:W-:Y:S02]  /*b8f0*/  HFMA2.MMA R3, -RZ, RZ, 0, 0 ;  /* 0x00000000ff037435 */ /* 0x004fe400000001ff */
[----:B---3--:R-:W-:-:S04]  /*b900*/  HFMA2.MMA R4, -RZ, RZ, 0, 0 ;  /* 0x00000000ff047435 */ /* 0x008fc800000001ff */
[----:B------:R-:W-:Y:S01]  /*b910*/  @!P5 MOV R3, R30 ;  /* 0x0000001e0003d202 */ /* 0x000fe20000000f00 */
        /* <DEDUP_REMOVED lines=16> */
[----:B------:R1:W-:Y:S04]  /*ba20*/  STL [R1+0x4dc], R3 ;  /* 0x0004dc0301007387 */ /* 0x0003e80000100800 */
[----:B------:R2:W-:Y:S01]  /*ba30*/  STL [R1+0x4ec], R4 ;  /* 0x0004ec0401007387 */ /* 0x0005e20000100800 */
[----:B-1----:R-:W-:Y:S02]  /*ba40*/  HFMA2.MMA R3, -RZ, RZ, 0, 0 ;  /* 0x00000000ff037435 */ /* 0x002fe400000001ff */
[----:B--2---:R-:W-:-:S04]  /*ba50*/  HFMA2.MMA R4, -RZ, RZ, 0, 0 ;  /* 0x00000000ff047435 */ /* 0x004fc800000001ff */
[----:B------:R-:W-:Y:S01]  /*ba60*/  @!P5 MOV R3, R31 ;  /* 0x0000001f0003d202 */ /* 0x000fe20000000f00 */
[----:B------:R-:W-:Y:S01]  /*ba70*/  HFMA2.MMA R2, -RZ, RZ, 0, 0 ;  /* 0x00000000ff027435 */ /* 0x000fe200000001ff */
[----:B------:R-:W-:-:S03]  /*ba80*/  @!P6 MOV R4, R35 ;  /* 0x000000230004e202 */ /* 0x000fc60000000f00 */
[----:B------:R1:W-:Y:S01]  /*ba90*/  STL [R1+0x4d8], R3 ;  /* 0x0004d80301007387 */ /* 0x0003e20000100800 */
[----:B------:R-:W-:Y:S01]  /*baa0*/  UMOV UR12, 0x3f800000 ;  /* 0x3f800000000c7882 */ /* 0x000fe20000000000 */
[----:B------:R-:W-:Y:S01]  /*bab0*/  @UP0 UMOV UR12, UR6 ;  /* 0x00000006000c0c82 */ /* 0x000fe20008000000 */
[----:B------:R-:W-:Y:S01]  /*bac0*/  BSSY B0, `(.L_x_3079) ;  /* 0x000001f000007945 */ /* 0x000fe20003800000 */
[----:B------:R2:W-:Y:S01]  /*bad0*/  STL [R1+0x4e8], R4 ;  /* 0x0004e80401007387 */ /* 0x0005e20000100800 */
[----:B-1----:R-:W-:-:S03]  /*bae0*/  HFMA2.MMA R3, -RZ, RZ, 0, 0 ;  /* 0x00000000ff037435 */ /* 0x002fc600000001ff */
[----:B------:R1:W-:Y:S01]  /*baf0*/  STL.64 [R1+0x1d0], R6 ;  /* 0x0001d00601007387 */ /* 0x0003e20000100a00 */
[----:B------:R-:W-:Y:S02]  /*bb00*/  @!P4 MOV R2, R28 ;  /* 0x0000001c0002c202 */ /* 0x000fe40000000f00 */
[----:B--2---:R-:W-:Y:S01]  /*bb10*/  CS2R R4, SRZ ;  /* 0x0000000000047805 */ /* 0x004fe2000001ff00 */
[----:B------:R2:W-:Y:S01]  /*bb20*/  STL.64 [R1+0x3d0], R8 ;  /* 0x0003d00801007387 */ /* 0x0005e20000100a00 */
[----:B------:R-:W-:Y:S02]  /*bb30*/  @!P5 MOV R3, R32 ;  /* 0x000000200003d202 */ /* 0x000fe40000000f00 */
[----:B------:R-:W-:Y:S02]  /*bb40*/  @!P6 MOV R4, R36 ;  /* 0x000000240004e202 */ /* 0x000fe40000000f00 */
[----:B------:R-:W-:Y:S02]  /*bb50*/  @!P6 MOV R5, R37 ;  /* 0x000000250005e202 */ /* 0x000fe40000000f00 */
[----:B-1----:R-:W-:-:S02]  /*bb60*/  CS2R R6, SRZ ;  /* 0x0000000000067805 */ /* 0x002fc4000001ff00 */
[----:B--2---:R-:W-:Y:S01]  /*bb70*/  CS2R R8, SRZ ;  /* 0x0000000000087805 */ /* 0x004fe2000001ff00 */
[----:B0-----:R-:W-:Y:S06]  /*bb80*/  @P0 BRA `(.L_x_3080) ;  /* 0x0000000000480947 */ /* 0x001fec0003800000 */
        /* <DEDUP_REMOVED lines=18> */
.L_x_3080:
[----:B------:R-:W-:Y:S05]  /*bcb0*/  BSYNC B0 ;  /* 0x0000000000007941 */ /* 0x000fea0003800000 */
.L_x_3079:
[----:B------:R-:W2:Y:S01]  /*bcc0*/  LDL.LU R10, [R1+0x640] ;  /* 0x00064000010a7983 */ /* 0x000ea20000300800 */
        /* <DEDUP_REMOVED lines=26> */
.L_x_3081:
        /* <DEDUP_REMOVED lines=34> */
.L_x_3082:
[----:B------:R-:W2:Y:S04]  /*c090*/  LDL.LU R20, [R1+0x6d0] ;  /* 0x0006d00001147983 */ /* 0x000ea80000300800 */
[----:B------:R-:W3:Y:S04]  /*c0a0*/  LDL.LU R19, [R1+0x6d4] ;  /* 0x0006d40001137983 */ /* 0x000ee80000300800 */
[----:B------:R1:W5:Y:S04]  /*c0b0*/  LDL R25, [R1+0x46c] ;  /* 0x00046c0001197983 */ /* 0x0003680000100800 */
[----:B------:R1:W5:Y:S01]  /*c0c0*/  LDL R22, [R1+0x468] ;  /* 0x0004680001167983 */ /* 0x0003620000100800 */
[-C--:B------:R-:W-:Y:S01]  /*c0d0*/  FMUL.FTZ R12, R9, R18.reuse ;  /* 0x00000012090c7220 */ /* 0x080fe20000410000 */
[----:B------:R-:W-:Y:S01]  /*c0e0*/  FFMA.FTZ R10, R14, R18, R10 ;  /* 0x000000120e0a7223 */ /* 0x000fe2000001000a */
        /* <DEDUP_REMOVED lines=37> */
.L_x_3083:
        /* <DEDUP_REMOVED lines=39> */
.L_x_3084:
        /* <DEDUP_REMOVED lines=39> */
.L_x_3085:
        /* <DEDUP_REMOVED lines=39> */
.L_x_3086:
        /* <DEDUP_REMOVED lines=40> */
.L_x_3087:
[----:B------:R-:W2:Y:S04]  /*cd10*/  LDL.LU R22, [R1+0x780] ;  /* 0x0007800001167983 */ /* 0x000ea80000300800 */
[----:B------:R-:W3:Y:S04]  /*cd20*/  LDL.LU R21, [R1+0x784] ;  /* 0x0007840001157983 */ /* 0x000ee80000300800 */
[----:B-1----:R1:W5:Y:S04]  /*cd30*/  LDL R24, [R1+0x4d0] ;  /* 0x0004d00001187983 */ /* 0x0023680000100800 */
[----:B------:R1:W5:Y:S02]  /*cd40*/  LDL R23, [R1+0x4bc] ;  /* 0x0004bc0001177983 */ /* 0x0003640000100800 */
[-C--:B-----5:R-:W-:Y:S01]  /*cd50*/  FMUL.FTZ R12, R9, R26.reuse ;  /* 0x0000001a090c7220 */ /* 0x0a0fe20000410000 */
[----:B------:R-:W-:Y:S01]  /*cd60*/  FADD.FTZ R19, R19, R11 ;  /* 0x0000000b13137221 */ /* 0x000fe20000010000 */
[C---:B------:R-:W-:Y:S01]  /*cd70*/  FFMA.FTZ R10, R17.reuse, R26, R10 ;  /* 0x0000001a110a7223 */ /* 0x040fe2000001000a */
        /* <DEDUP_REMOVED lines=32> */
.L_x_3088:
[----:B------:R-:W2:Y:S04]  /*cf80*/  LDL.LU R22, [R1+0x788] ;  /* 0x0007880001167983 */ /* 0x000ea80000300800 */
[----:B------:R-:W3:Y:S04]  /*cf90*/  LDL.LU R20, [R1+0x78c] ;  /* 0x00078c0001147983 */ /* 0x000ee80000300800 */
[----:B0-----:R0:W5:Y:S04]  /*cfa0*/  LDL R26, [R1+0x4e0] ;  /* 0x0004e000011a7983 */ /* 0x0011680000100800 */
[----:B------:R0:W5:Y:S01]  /*cfb0*/  LDL R25, [R1+0x4d4] ;  /* 0x0004d40001197983 */ /* 0x0001620000100800 */
[-C--:B------:R-:W-:Y:S01]  /*cfc0*/  FMUL.FTZ R15, R9, R24.reuse ;  /* 0x00000018090f7220 */ /* 0x080fe20000410000 */
[----:B------:R-:W-:Y:S01]  /*cfd0*/  FADD.FTZ R19, R19, R12 ;  /* 0x0000000c13137221 */ /* 0x000fe20000010000 */
[C---:B------:R-:W-:Y:S01]  /*cfe0*/  FFMA.FTZ R10, R17.reuse, R24, R10 ;  /* 0x00000018110a7223 */ /* 0x040fe2000001000a */
        /* <DEDUP_REMOVED lines=32> */
.L_x_3089:
[----:B------:R-:W2:Y:S04]  /*d1f0*/  LDL.LU R22, [R1+0x790] ;  /* 0x0007900001167983 */ /* 0x000ea80000300800 */
[----:B------:R-:W3:Y:S04]  /*d200*/  LDL.LU R21, [R1+0x794] ;  /* 0x0007940001157983 */ /* 0x000ee80000300800 */
[----:B-1----:R1:W5:Y:S04]  /*d210*/  LDL R24, [R1+0x4f8] ;  /* 0x0004f80001187983 */ /* 0x0023680000100800 */
[----:B------:R1:W5:Y:S02]  /*d220*/  LDL R23, [R1+0x4e4] ;  /* 0x0004e40001177983 */ /* 0x0003640000100800 */
[-C--:B-----5:R-:W-:Y:S01]  /*d230*/  FMUL.FTZ R11, R9, R26.reuse ;  /* 0x0000001a090b7220 */ /* 0x0a0fe20000410000 */
        /* <DEDUP_REMOVED lines=34> */
.L_x_3090:
[----:B------:R-:W2:Y:S04]  /*d460*/  LDL.LU R22, [R1+0x798] ;  /* 0x0007980001167983 */ /* 0x000ea80000300800 */
[----:B------:R-:W3:Y:S04]  /*d470*/  LDL.LU R20, [R1+0x79c] ;  /* 0x00079c0001147983 */ /* 0x000ee80000300800 */
[----:B0-----:R0:W5:Y:S04]  /*d480*/  LDL R26, [R1+0x500] ;  /* 0x00050000011a7983 */ /* 0x0011680000100800 */
[----:B------:R0:W5:Y:S01]  /*d490*/  LDL R25, [R1+0x4fc] ;  /* 0x0004fc0001197983 */ /* 0x0001620000100800 */
[-C--:B------:R-:W-:Y:S01]  /*d4a0*/  FMUL.FTZ R12, R9, R24.reuse ;  /* 0x00000018090c7220 */ /* 0x080fe20000410000 */
[----:B------:R-:W-:Y:S01]  /*d4b0*/  FADD.FTZ R19, R19, R11 ;  /* 0x0000000b13137221 */ /* 0x000fe20000010000 */
[C---:B------:R-:W-:Y:S01]  /*d4c0*/  FFMA.FTZ R10, R17.reuse, R24, R10 ;  /* 0x00000018110a7223 */ /* 0x040fe2000001000a */
        /* <DEDUP_REMOVED lines=32> */
.L_x_3091:
        /* <DEDUP_REMOVED lines=39> */
.L_x_3092:
        /* <DEDUP_REMOVED lines=39> */
.L_x_3093:
        /* <DEDUP_REMOVED lines=39> */
.L_x_3094:
        /* <DEDUP_REMOVED lines=39> */
.L_x_3095:
        /* <DEDUP_REMOVED lines=39> */
.L_x_3096:
        /* <DEDUP_REMOVED lines=39> */
.L_x_3097:
        /* <DEDUP_REMOVED lines=39> */
.L_x_3098:
        /* <DEDUP_REMOVED lines=39> */
.L_x_3099:
        /* <DEDUP_REMOVED lines=39> */
.L_x_3100:
[----:B------:R-:W2:Y:S04]  /*ecc0*/  LDL.LU R22, [R1+0x730] ;  /* 0x0007300001167983 */ /* 0x000ea80000300800 */
[----:B------:R-:W3:Y:S01]  /*ecd0*/  LDL.LU R20, [R1+0x734] ;  /* 0x0007340001147983 */ /* 0x000ee20000300800 */
        /* <DEDUP_REMOVED lines=33> */
.L_x_3101:
        /* <DEDUP_REMOVED lines=37> */
.L_x_3102:
        /* <DEDUP_REMOVED lines=35> */
.L_x_3103:
        /* <DEDUP_REMOVED lines=35> */
.L_x_3104:
        /* <DEDUP_REMOVED lines=35> */
.L_x_3105:
        /* <DEDUP_REMOVED lines=35> */
.L_x_3106:
        /* <DEDUP_REMOVED lines=35> */
.L_x_3107:
        /* <DEDUP_REMOVED lines=35> */
.L_x_3108:
        /* <DEDUP_REMOVED lines=35> */
.L_x_3109:
        /* <DEDUP_REMOVED lines=35> */
.L_x_3110:
        /* <DEDUP_REMOVED lines=35> */
.L_x_3111:
        /* <DEDUP_REMOVED lines=35> */
.L_x_3112:
        /* <DEDUP_REMOVED lines=40> */
.L_x_3113:
        /* <DEDUP_REMOVED lines=39> */
.L_x_3114:
        /* <DEDUP_REMOVED lines=35> */
.L_x_3115:
        /* <DEDUP_REMOVED lines=35> */
.L_x_3116:
        /* <DEDUP_REMOVED lines=35> */
.L_x_3117:
        /* <DEDUP_REMOVED lines=37> */
.L_x_3118:
        /* <DEDUP_REMOVED lines=37> */
.L_x_3119:
        /* <DEDUP_REMOVED lines=37> */
.L_x_3120:
        /* <DEDUP_REMOVED lines=35> */
.L_x_3121:
        /* <DEDUP_REMOVED lines=35> */
.L_x_3122:
        /* <DEDUP_REMOVED lines=35> */
.L_x_3123:
        /* <DEDUP_REMOVED lines=35> */
.L_x_3124:
        /* <DEDUP_REMOVED lines=35> */
.L_x_3125:
        /* <DEDUP_REMOVED lines=35> */
.L_x_3126:
        /* <DEDUP_REMOVED lines=35> */
.L_x_3127:
        /* <DEDUP_REMOVED lines=35> */
.L_x_3128:
        /* <DEDUP_REMOVED lines=35> */
.L_x_3129:
        /* <DEDUP_REMOVED lines=35> */
.L_x_3130:
        /* <DEDUP_REMOVED lines=35> */
.L_x_3131:
        /* <DEDUP_REMOVED lines=35> */
.L_x_3132:
        /* <DEDUP_REMOVED lines=35> */
.L_x_3133:
        /* <DEDUP_REMOVED lines=35> */
.L_x_3134:
        /* <DEDUP_REMOVED lines=35> */
.L_x_3135:
        /* <DEDUP_REMOVED lines=35> */
.L_x_3136:
        /* <DEDUP_REMOVED lines=35> */
.L_x_3137:
        /* <DEDUP_REMOVED lines=35> */
.L_x_3138:
        /* <DEDUP_REMOVED lines=36> */
.L_x_3139:
        /* <DEDUP_REMOVED lines=37> */
.L_x_3140:
        /* <DEDUP_REMOVED lines=37> */
.L_x_3141:
        /* <DEDUP_REMOVED lines=37> */
.L_x_3142:
        /* <DEDUP_REMOVED lines=25> */
[----:B------:R-:W-:-:S04]  /*14bb0*/  FFMA.FTZ R10, R12, R9, R8 ;  /* 0x000000090c0a7223 */ /* 0x000fc80000010008 */
[----:B0-----:R-:W-:-:S06]  /*14bc0*/  FMUL.FTZ R0, R10, -1.4426950216293334961 ;  /* 0xbfb8aa3b0a007820 */ /* 0x001fcc0000410000 */
        /* <DEDUP_REMOVED lines=20> */
.L_x_3143:
[----:B01----:R-:W2:Y:S04]  /*14d10*/  LDL.LU R0, [R1+0x420] ;  /* 0x0004200001007983 */ /* 0x003ea80000300800 */
[----:B------:R-:W2:Y:S04]  /*14d20*/  LDL.LU R10, [R1+0x414] ;  /* 0x00041400010a7983 */ /* 0x000ea80000300800 */
[----:B------:R0:W-:Y:S04]  /*14d30*/  STL [R1+0x7d8], R7 ;  /* 0x0007d80701007387 */ /* 0x0001e80000100800 */
[----:B0-----:R-:W3:Y:S04]  /*14d40*/  LDL.LU R7, [R1+0x41c] ;  /* 0x00041c0001077983 */ /* 0x001ee80000300800 */
[----:B------:R-:W-:Y:S04]  /*14d50*/  STL [R1+0x7d4], R5 ;  /* 0x0007d40501007387 */ /* 0x000fe80000100800 */
[----:B-----5:R0:W-:Y:S04]  /*14d60*/  STL [R1+0x7d0], R4 ;  /* 0x0007d00401007387 */ /* 0x0201e80000100800 */
        /* <DEDUP_REMOVED lines=46> */
.L_x_3144:
        /* <DEDUP_REMOVED lines=20> */
[----:B------:R0:W-:Y:S04]  /*15190*/  STL [R1+0x7d0], R8 ;  /* 0x0007d00801007387 */ /* 0x0001e80000100800 */
[----:B------:R1:W-:Y:S04]  /*151a0*/  STL [R1+0x7d8], R51 ;  /* 0x0007d83301007387 */ /* 0x0003e80000100800 */
[----:B------:R1:W-:Y:S01]  /*151b0*/  STL [R1+0x7d4], R50 ;  /* 0x0007d43201007387 */ /* 0x0003e20000100800 */
[----:B0----5:R-:W-:-:S03]  /*151c0*/  FMUL.FTZ R8, R9, R4 ;  /* 0x0000000409087220 */ /* 0x021fc60000410000 */
[----:B------:R-:W-:Y:S04]  /*151d0*/  STL [R1+0x7f4], R2 ;  /* 0x0007f40201007387 */ /* 0x000fe80000100800 */
[----:B-1----:R-:W4:Y:S04]  /*151e0*/  LDL.LU R51, [R1+0x688] ;  /* 0x0006880001337983 */ /* 0x002f280000300800 */
[----:B------:R-:W4:Y:S04]  /*151f0*/  LDL.LU R50, [R1+0x68c] ;  /* 0x00068c0001327983 */ /* 0x000f280000300800 */
[----:B------:R-:W-:Y:S04]  /*15200*/  STL [R1+0x7e8], R3 ;  /* 0x0007e80301007387 */ /* 0x000fe80000100800 */
        /* <DEDUP_REMOVED lines=39> */
[----:B0-----:R-:W2:Y:S04]  /*15480*/  LDL.LU R52, [R1+0x628] ;  /* 0x0006280001347983 */ /* 0x001ea80000300800 */
[----:B------:R-:W2:Y:S01]  /*15490*/  LDL.LU R3, [R1+0x43c] ;  /* 0x00043c0001037983 */ /* 0x000ea20000300800 */
[----:B----4-:R-:W-:-:S03]  /*154a0*/  FFMA.FTZ R67, R62, R8, R67 ;  /* 0x000000083e437223 */ /* 0x010fc60000010043 */
[----:B------:R-:W3:Y:S01]  /*154b0*/  LDL.LU R62, [R1+0x62c] ;  /* 0x00062c00013e7983 */ /* 0x000ee20000300800 */
[----:B------:R-:W-:-:S03]  /*154c0*/  FFMA.FTZ R66, R61, R18, R66 ;  /* 0x000000123d427223 */ /* 0x000fc60000010042 */
[----:B------:R-:W3:Y:S01]  /*154d0*/  LDL.LU R61, [R1+0x440] ;  /* 0x00044000013d7983 */ /* 0x000ee20000300800 */
[----:B------:R-:W-:-:S03]  /*154e0*/  FADD.FTZ R19, R19, R17 ;  /* 0x0000001113137221 */ /* 0x000fc60000010000 */
[----:B------:R-:W4:Y:S01]  /*154f0*/  LDL.LU R17, [R1+0x428] ;  /* 0x0004280001117983 */ /* 0x000f220000300800 */
        /* <DEDUP_REMOVED lines=9> */
[----:B----4-:R-:W-:Y:S02]  /*15590*/  FFMA.FTZ R67, R17, R7, R67 ;  /* 0x0000000711437223 */ /* 0x010fe40000010043 */
[----:B---3--:R-:W-:Y:S01]  /*155a0*/  FFMA.FTZ R66, R61, R62, R66 ;  /* 0x0000003e3d427223 */ /* 0x008fe20000010042 */
        /* <DEDUP_REMOVED lines=100> */
[----:B------:R-:W-:Y:S02]  /*15bf0*/  FADD.FTZ R63, R63, R48 ;  /* 0x000000303f3f7221 */ /* 0x000fe40000010000 */
[----:B------:R-:W4:Y:S01]  /*15c00*/  LDL.LU R48, [R1+0x55c] ;  /* 0x00055c0001307983 */ /* 0x000f220000300800 */
[----:B------:R-:W-:Y:S01]  /*15c10*/  FFMA.FTZ R66, R39, R49, R66 ;  /* 0x0000003127427223 */ /* 0x000fe20000010042 */
[----:B------:R-:W-:Y:S02]  /*15c20*/  FADD.FTZ R63, R63, R49 ;  /* 0x000000313f3f7221 */ /* 0x000fe40000010000 */
[----:B------:R-:W4:Y:S01]  /*15c30*/  LDL.LU R49, [R1+0x54c] ;  /* 0x00054c0001317983 */ /* 0x000f220000300800 */
[----:B------:R-:W-:Y:S01]  /*15c40*/  FFMA.FTZ R66, R37, R55, R66 ;  /* 0x0000003725427223 */ /* 0x000fe20000010042 */
[----:B------:R-:W-:-:S02]  /*15c50*/  FADD.FTZ R63, R63, R55 ;  /* 0x000000373f3f7221 */ /* 0x000fc40000010000 */
[----:B------:R-:W4:Y:S01]  /*15c60*/  LDL.LU R55, [R1+0x53c] ;  /* 0x00053c0001377983 */ /* 0x000f220000300800 */
[----:B------:R-:W-:Y:S01]  /*15c70*/  FFMA.FTZ R67, R36, R56, R67 ;  /* 0x0000003824437223 */ /* 0x000fe20000010043 */
[----:B------:R-:W-:Y:S01]  /*15c80*/  FADD.FTZ R65, R65, R56 ;  /* 0x0000003841417221 */ /* 0x000fe20000010000 */
[----:B------:R-:W-:Y:S01]  /*15c90*/  FFMA.FTZ R66, R35, R57, R66 ;  /* 0x0000003923427223 */ /* 0x000fe20000010042 */
[----:B------:R-:W-:Y:S01]  /*15ca0*/  FADD.FTZ R63, R63, R57 ;  /* 0x000000393f3f7221 */ /* 0x000fe20000010000 */
[----:B------:R-:W-:Y:S01]  /*15cb0*/  FFMA.FTZ R67, R34, R61, R67 ;  /* 0x0000003d22437223 */ /* 0x000fe20000010043 */
[----:B------:R-:W4:Y:S01]  /*15cc0*/  LDL.LU R57, [R1+0x52c] ;  /* 0x00052c0001397983 */ /* 0x000f220000300800 */
[----:B------:R-:W-:-:S03]  /*15cd0*/  FADD.FTZ R65, R65, R61 ;  /* 0x0000003d41417221 */ /* 0x000fc60000010000 */
[----:B------:R-:W4:Y:S04]  /*15ce0*/  LDL.LU R56, [R1+0x528] ;  /* 0x0005280001387983 */ /* 0x000f280000300800 */
        /* <DEDUP_REMOVED lines=28> */
[----:B------:R-:W0:Y:S04]  /*15eb0*/  SHFL.DOWN PT, R45, R68, 0x4, 0x1f ;  /* 0x08801f00442d7f89 */ /* 0x000e2800000e0000 */
[----:B------:R-:W1:Y:S01]  /*15ec0*/  SHFL.DOWN PT, R46, R69, 0x4, 0x1f ;  /* 0x08801f00452e7f89 */ /* 0x000e6200000e0000 */
[----:B------:R-:W-:-:S13]  /*15ed0*/  ISETP.GT.AND P1, PT, R59, 0x1b, PT ;  /* 0x0000001b3b00780c */ /* 0x000fda0003f24270 */
[----:B0-----:R-:W-:Y:S01]  /*15ee0*/  @!P1 FADD.FTZ R68, R68, R45 ;  /* 0x0000002d44449221 */ /* 0x001fe20000010000 */
[----:B----4-:R-:W-:Y:S01]  /*15ef0*/  FFMA.FTZ R66, R23, R58, R66 ;  /* 0x0000003a17427223 */ /* 0x010fe20000010042 */
[----:B------:R-:W-:Y:S02]  /*15f00*/  FADD.FTZ R63, R63, R58 ;  /* 0x0000003a3f3f7221 */ /* 0x000fe40000010000 */
[----:B------:R-:W4:Y:S01]  /*15f10*/  LDL.LU R58, [R1+0x480] ;  /* 0x00048000013a7983 */ /* 0x000f220000300800 */
[----:B--2---:R-:W-:Y:S01]  /*15f20*/  FFMA.FTZ R66, R21, R47, R66 ;  /* 0x0000002f15427223 */ /* 0x004fe20000010042 */
[----:B------:R-:W-:-:S03]  /*15f30*/  FADD.FTZ R63, R63, R47 ;  /* 0x0000002f3f3f7221 */ /* 0x000fc60000010000 */
[----:B---3--:R-:W-:Y:S01]  /*15f40*/  FFMA.FTZ R66, R19, R60, R66 ;  /* 0x0000003c13427223 */ /* 0x008fe20000010042 */
[----:B------:R-:W-:Y:S02]  /*15f50*/  FADD.FTZ R63, R63, R60 ;  /* 0x0000003c3f3f7221 */ /* 0x000fe40000010000 */
[----:B------:R-:W2:Y:S01]  /*15f60*/  LDL R60, [R1+0x7c0] ;  /* 0x0007c000013c7983 */ /* 0x000ea20000100800 */
[----:B------:R-:W-:-:S03]  /*15f70*/  FFMA.FTZ R66, R17, R54, R66 ;  /* 0x0000003611427223 */ /* 0x000fc60000010042 */
[----:B------:R-:W3:Y:S01]  /*15f80*/  LDL R17, [R1+0x7c8] ;  /* 0x0007c80001117983 */ /* 0x000ee20000100800 */
[----:B-1----:R-:W-:-:S03]  /*15f90*/  @!P1 FADD.FTZ R69, R69, R46 ;  /* 0x0000002e45459221 */ /* 0x002fc60000010000 */
[----:B------:R-:W0:Y:S04]  /*15fa0*/  SHFL.DOWN PT, R33, R68, 0x8, 0x1f ;  /* 0x09001f0044217f89 */ /* 0x000e2800000e0000 */
[----:B------:R-:W1:Y:S01]  /*15fb0*/  SHFL.DOWN PT, R34, R69, 0x8, 0x1f ;  /* 0x09001f0045227f89 */ /* 0x000e6200000e0000 */
[----:B------:R-:W-:Y:S01]  /*15fc0*/  ISETP.GT.AND P1, PT, R59, 0x17, PT ;  /* 0x000000173b00780c */ /* 0x000fe20003f24270 */
[----:B------:R-:W-:Y:S01]  /*15fd0*/  FFMA.FTZ R67, R24, R62, R67 ;  /* 0x0000003e18437223 */ /* 0x000fe20000010043 */
[----:B------:R-:W-:-:S03]  /*15fe0*/  FADD.FTZ R65, R65, R62 ;  /* 0x0000003e41417221 */ /* 0x000fc60000010000 */
[----:B------:R-:W-:Y:S01]  /*15ff0*/  FFMA.FTZ R67, R22, R61, R67 ;  /* 0x0000003d16437223 */ /* 0x000fe20000010043 */
[----:B------:R-:W-:Y:S01]  /*16000*/  FADD.FTZ R65, R65, R61 ;  /* 0x0000003d41417221 */ /* 0x000fe20000010000 */
[----:B------:R-:W1:Y:S02]  /*16010*/  S2UR UR8, SR_CgaCtaId ;  /* 0x00000000000879c3 */ /* 0x000e640000008800 */
[----:B------:R-:W-:Y:S01]  /*16020*/  FFMA.FTZ R67, R20, R48, R67 ;  /* 0x0000003014437223 */ /* 0x000fe20000010043 */
[----:B------:R-:W-:-:S03]  /*16030*/  FADD.FTZ R65, R65, R48 ;  /* 0x0000003041417221 */ /* 0x000fc60000010000 */
[----:B0-----:R-:W-:Y:S01]  /*16040*/  @!P1 FADD.FTZ R68, R68, R33 ;  /* 0x0000002144449221 */ /* 0x001fe20000010000 */
[----:B-1----:R-:W-:-:S04]  /*16050*/  @!P1 FADD.FTZ R69, R69, R34 ;  /* 0x0000002245459221 */ /* 0x002fc80000010000 */
[----:B------:R-:W0:Y:S04]  /*16060*/  SHFL.DOWN PT, R21, R68, 0x10, 0x1f ;  /* 0x0a001f0044157f89 */ /* 0x000e2800000e0000 */
[----:B------:R-:W1:Y:S01]  /*16070*/  SHFL.DOWN PT, R22, R69, 0x10, 0x1f ;  /* 0x0a001f0045167f89 */ /* 0x000e6200000e0000 */
[----:B------:R-:W-:Y:S01]  /*16080*/  FFMA.FTZ R67, R18, R49, R67 ;  /* 0x0000003112437223 */ /* 0x000fe20000010043 */
[----:B------:R-:W-:Y:S01]  /*16090*/  FADD.FTZ R65, R65, R49 ;  /* 0x0000003141417221 */ /* 0x000fe20000010000 */
[----:B------:R-:W-:Y:S02]  /*160a0*/  ISETP.GT.AND P1, PT, R59, 0xf, PT ;  /* 0x0000000f3b00780c */ /* 0x000fe40003f24270 */
[----:B------:R-:W-:Y:S01]  /*160b0*/  FFMA.FTZ R67, R16, R55, R67 ;  /* 0x0000003710437223 */ /* 0x000fe20000010043 */
[----:B------:R-:W-:Y:S01]  /*160c0*/  FADD.FTZ R65, R65, R55 ;  /* 0x0000003741417221 */ /* 0x000fe20000010000 */
[----:B------:R-:W-:-:S02]  /*160d0*/  FADD.FTZ R63, R63, R54 ;  /* 0x000000363f3f7221 */ /* 0x000fc40000010000 */
[----:B------:R-:W-:Y:S01]  /*160e0*/  FFMA.FTZ R67, R14, R2, R67 ;  /* 0x000000020e437223 */ /* 0x000fe20000010043 */
[----:B------:R-:W-:Y:S01]  /*160f0*/  FADD.FTZ R2, R65, R2 ;  /* 0x0000000241027221 */ /* 0x000fe20000010000 */
[----:B------:R-:W-:Y:S01]  /*16100*/  FFMA.FTZ R66, R15, R56, R66 ;  /* 0x000000380f427223 */ /* 0x000fe20000010042 */
[----:B------:R-:W-:Y:S01]  /*16110*/  FADD.FTZ R63, R63, R56 ;  /* 0x000000383f3f7221 */ /* 0x000fe20000010000 */
[----:B------:R-:W-:Y:S01]  /*16120*/  UMOV UR7, 0x400 ;  /* 0x0000040000077882 */ /* 0x000fe20000000000 */
[----:B------:R-:W-:Y:S01]  /*16130*/  FFMA.FTZ R67, R12, R3, R67 ;  /* 0x000000030c437223 */ /* 0x000fe20000010043 */
[----:B------:R-:W-:Y:S01]  /*16140*/  FADD.FTZ R15, R2, R3 ;  /* 0x00000003020f7221 */ /* 0x000fe20000010000 */
[----:B------:R-:W-:Y:S01]  /*16150*/  UIADD3 UR6, UR7, 0x90, URZ ;  /* 0x0000009007067890 */ /* 0x000fe2000fffe03f */
[----:B------:R-:W2:Y:S01]  /*16160*/  LDC.64 R2, c[0x0][0x268] ;  /* 0x00009a00ff027b82 */ /* 0x000ea20000000a00 */
[----:B------:R-:W-:Y:S01]  /*16170*/  FFMA.FTZ R66, R13, R57, R66 ;  /* 0x000000390d427223 */ /* 0x000fe20000010042 */
[----:B------:R-:W-:Y:S01]  /*16180*/  FADD.FTZ R63, R63, R57 ;  /* 0x000000393f3f7221 */ /* 0x000fe20000010000 */
[----:B0-----:R-:W-:Y:S01]  /*16190*/  @!P1 FADD.FTZ R68, R68, R21 ;  /* 0x0000001544449221 */ /* 0x001fe20000010000 */
[----:B------:R-:W-:Y:S01]  /*161a0*/  ULEA UR6, UR8, UR6, 0x18 ;  /* 0x0000000608067291 */ /* 0x000fe2000f8ec03f */
[----:B-1----:R-:W-:Y:S01]  /*161b0*/  @!P1 FADD.FTZ R69, R69, R22 ;  /* 0x0000001645459221 */ /* 0x002fe20000010000 */
[----:B------:R-:W-:Y:S01]  /*161c0*/  ISETP.NE.AND P1, PT, R59, RZ, PT ;  /* 0x000000ff3b00720c */ /* 0x000fe20003f25270 */
[----:B------:R-:W-:Y:S01]  /*161d0*/  FADD.FTZ R14, R15, R4 ;  /* 0x000000040f0e7221 */ /* 0x000fe20000010000 */
[----:B------:R-:W-:Y:S01]  /*161e0*/  FFMA.FTZ R12, R10, R4, R67 ;  /* 0x000000040a0c7223 */ /* 0x000fe20000010043 */
[----:B------:R-:W-:Y:S01]  /*161f0*/  BSSY B0, `(.L_x_3145) ;  /* 0x0000030000007945 */ /* 0x000fe20003800000 */
[----:B----4-:R-:W-:Y:S01]  /*16200*/  FFMA.FTZ R11, R11, R58, R66 ;  /* 0x0000003a0b0b7223 */ /* 0x010fe20000010042 */
[----:B------:R-:W-:Y:S01]  /*16210*/  FADD.FTZ R16, R63, R58 ;  /* 0x0000003a3f107221 */ /* 0x000fe20000010000 */
[----:B--2---:R-:W-:-:S02]  /*16220*/  ISETP.NE.AND P2, PT, R60, RZ, PT ;  /* 0x000000ff3c00720c */ /* 0x004fc40003f45270 */
[----:B------:R-:W-:Y:S01]  /*16230*/  FFMA.FTZ R13, R0, R5, R11 ;  /* 0x00000005000d7223 */ /* 0x000fe2000001000b */
        /* <DEDUP_REMOVED lines=11> */
[----:B0-----:R-:W0:Y:S04]  /*162f0*/  LDS.128 R16, [UR6+0x20] ;  /* 0x00002006ff107984 */ /* 0x001e280008000c00 */
[----:B------:R-:W2:Y:S04]  /*16300*/  LDS.128 R32, [UR6+0x30] ;  /* 0x00003006ff207984 */ /* 0x000ea80008000c00 */
[----:B------:R-:W3:Y:S04]  /*16310*/  LDS.128 R28, [UR6+0x40] ;  /* 0x00004006ff1c7984 */ /* 0x000ee80008000c00 */
[----:B------:R-:W4:Y:S04]  /*16320*/  LDS.128 R24, [UR6+0x50] ;  /* 0x00005006ff187984 */ /* 0x000f280008000c00 */
[----:B------:R-:W4:Y:S04]  /*16330*/  LDS.128 R20, [UR6+0x60] ;  /* 0x00006006ff147984 */ /* 0x000f280008000c00 */
[----:B------:R-:W4:Y:S01]  /*16340*/  LDS.128 R36, [UR6+0x70] ;  /* 0x00007006ff247984 */ /* 0x000f220008000c00 */
[----:B-1----:R-:W-:Y:S01]  /*16350*/  FADD.FTZ R11, R68, R4 ;  /* 0x00000004440b7221 */ /* 0x002fe20000010000 */
[----:B------:R-:W-:-:S03]  /*16360*/  FADD.FTZ R4, R69, R5 ;  /* 0x0000000545047221 */ /* 0x000fc60000010000 */
        /* <DEDUP_REMOVED lines=23> */
[----:B------:R-:W-:-:S07]  /*164e0*/  FADD.FTZ R69, R4, R39 ;  /* 0x0000002704457221 */ /* 0x000fce0000010000 */
.L_x_3146:
[----:B------:R-:W-:Y:S05]  /*164f0*/  BSYNC B0 ;  /* 0x0000000000007941 */ /* 0x000fea0003800000 */
.L_x_3145:
[----:B------:R-:W-:Y:S06]  /*16500*/  BAR.SYNC.DEFER_BLOCKING 0x0 ;  /* 0x0000000000007b1d */ /* 0x000fec0000010000 */
[----:B------:R-:W-:Y:S04]  /*16510*/  BSSY B0, `(.L_x_3147) ;  /* 0x0000025000007945 */ /* 0x000fe80003800000 */
[----:B------:R-:W-:Y:S05]  /*16520*/  @P3 BRA `(.L_x_3148) ;  /* 0x00000000008c3947 */ /* 0x000fea0003800000 */
[----:B0-----:R-:W0:Y:S04]  /*16530*/  LDS.128 R16, [R40+0x380] ;  /* 0x0003800028107984 */ /* 0x001e280000000c00 */
[----:B------:R-:W1:Y:S04]  /*16540*/  LDS.128 R20, [R40+0x700] ;  /* 0x0007000028147984 */ /* 0x000e680000000c00 */
        /* <DEDUP_REMOVED lines=33> */
.L_x_3148:
[----:B------:R-:W-:Y:S05]  /*16760*/  BSYNC B0 ;  /* 0x0000000000007941 */ /* 0x000fea0003800000 */
.L_x_3147:
[----:B------:R-:W-:Y:S01]  /*16770*/  ULDC UR7, c[0x0][0xc] ;  /* 0x0000030000077ab9 */ /* 0x000fe20000000800 */
[----:B------:R-:W-:Y:S01]  /*16780*/  BSSY B0, `(.L_x_3149) ;  /* 0x000001c000007945 */ /* 0x000fe20003800000 */
[----:B0-----:R-:W-:-:S03]  /*16790*/  IMAD.WIDE R16, R0, 0x4, R2 ;  /* 0x0000000400107825 */ /* 0x001fc600078e0202 */
[----:B------:R-:W-:Y:S05]  /*167a0*/  @P3 BRA `(.L_x_3150) ;  /* 0x0000000000643947 */ /* 0x000fea0003800000 */
[----:B------:R-:W0:Y:S01]  /*167b0*/  LDC.64 R4, c[0x0][0x288] ;  /* 0x0000a200ff047b82 */ /* 0x000e220000000a00 */
[----:B------:R1:W-:Y:S07]  /*167c0*/  REDG.E.ADD.F32.FTZ.RN.STRONG.GPU desc[UR10][R16.64], R12 ;  /* 0x0000000c100079a6 */ /* 0x0003ee000c10f38a */
[----:B------:R-:W2:Y:S01]  /*167d0*/  LDC.64 R10, c[0x0][0x288] ;  /* 0x0000a200ff0a7b82 */ /* 0x000ea20000000a00 */
        /* <DEDUP_REMOVED lines=9> */
[-C--:B--2---:R-:W-:Y:S02]  /*16870*/  LEA R4, P3, R10, R16.reuse, 0x2 ;  /* 0x000000100a047211 */ /* 0x084fe400078610ff */
        /* <DEDUP_REMOVED lines=12> */
.L_x_3150:
[----:B------:R-:W-:Y:S05]  /*16940*/  BSYNC B0 ;  /* 0x0000000000007941 */ /* 0x000fea0003800000 */
.L_x_3149:
[----:B------:R-:W-:-:S06]  /*16950*/  UISETP.GE.U32.AND UP0, UPT, UR7, 0x2, UPT ;  /* 0x000000020700788c */ /* 0x000fcc000bf06070 */
[----:B------:R-:W-:-:S13]  /*16960*/  PLOP3.LUT P1, PT, PT, PT, UP0, 0x80, 0x0 ;  /* 0x000000000000781c */ /* 0x000fda0003f2f008 */
[----:B------:R-:W-:Y:S05]  /*16970*/  @!P1 BRA `(.L_x_3151) ;  /* 0x0000001000b49947 */ /* 0x000fea0003800000 */
[----:B-1----:R-:W0:Y:S01]  /*16980*/  LDC R4, c[0x0][0x10] ;  /* 0x00000400ff047b82 */ /* 0x002e220000000800 */
        /* <DEDUP_REMOVED lines=36> */
.L_x_3154:
[----:B------:R-:W2:Y:S04]  /*16bd0*/  LDG.E.STRONG.GPU R0, desc[UR10][R12.64] ;  /* 0x0000000a0c007981 */ /* 0x000ea8000c1ef900 */
[----:B--2---:R-:W-:Y:S04]  /*16be0*/  CCTL.IVALL ;  /* 0x00000000ff00798f */ /* 0x004fe80002000000 */
[----:B------:R0:W-:Y:S01]  /*16bf0*/  STL [R1], R0 ;  /* 0x0000000001007387 */ /* 0x0001e20000100800 */
[----:B------:R-:W-:-:S13]  /*16c00*/  ISETP.NE.AND P1, PT, R0, UR6, PT ;  /* 0x0000000600007c0c */ /* 0x000fda000bf25270 */
[----:B0-----:R-:W-:Y:S05]  /*16c10*/  @P1 BRA `(.L_x_3154) ;  /* 0xfffffffc00ec1947 */ /* 0x001fea000383ffff */
.L_x_3153:
[----:B------:R-:W-:Y:S05]  /*16c20*/  BSYNC B0 ;  /* 0x0000000000007941 */ /* 0x000fea0003800000 */
.L_x_3152:
        /* <DEDUP_REMOVED lines=18> */
.L_x_3158:
        /* <DEDUP_REMOVED lines=115> */
.L_x_3157:
        /* <DEDUP_REMOVED lines=61> */
.L_x_3159:
[----:B------:R-:W-:-:S13]  /*17850*/  ISETP.NE.OR P1, PT, R0, RZ, P1 ;  /* 0x000000ff0000720c */ /* 0x000fda0000f25670 */
[----:B------:R-:W-:Y:S05]  /*17860*/  @!P1 BRA `(.L_x_3155) ;  /* 0x00000000007c9947 */ /* 0x000fea0003800000 */
.L_x_3156:
        /* <DEDUP_REMOVED lines=31> */
.L_x_3155:
        /* <DEDUP_REMOVED lines=11> */
.L_x_3161:
[----:B------:R-:W-:Y:S05]  /*17b10*/  BSYNC B0 ;  /* 0x0000000000007941 */ /* 0x000fea0003800000 */
.L_x_3160:
        /* <DEDUP_REMOVED lines=19> */
.L_x_3151:
[----:B------:R-:W0:Y:S01]  /*17c50*/  S2UR UR7, SR_CgaCtaId ;  /* 0x00000000000779c3 */ /* 0x000e220000008800 */
[----:B------:R-:W-:Y:S01]  /*17c60*/  UMOV UR6, 0x400 ;  /* 0x0000040000067882 */ /* 0x000fe20000000000 */
[----:B-1----:R-:W-:Y:S01]  /*17c70*/  HFMA2.MMA R5, -RZ, RZ, 0, 0 ;  /* 0x00000000ff057435 */ /* 0x002fe200000001ff */
[----:B------:R-:W-:Y:S01]  /*17c80*/  ISETP.NE.AND P3, PT, RZ, UR15, PT ;  /* 0x0000000fff007c0c */ /* 0x000fe2000bf65270 */
[----:B------:R-:W-:Y:S01]  /*17c90*/  ULDC.64 UR18, c[0x0][0x288] ;  /* 0x0000a20000127ab9 */ /* 0x000fe20000000a00 */
[----:B------:R-:W-:Y:S01]  /*17ca0*/  ULDC.64 UR8, c[0x0][0x290] ;  /* 0x0000a40000087ab9 */ /* 0x000fe20000000a00 */
[----:B0-----:R-:W-:-:S09]  /*17cb0*/  ULEA UR6, UR7, UR6, 0x18 ;  /* 0x0000000607067291 */ /* 0x001fd2000f8ec03f */
[----:B------:R-:W-:Y:S01]  /*17cc0*/  @!P2 STS.64 [UR6+0x88], R68 ;  /* 0x00008844ff00a988 */ /* 0x000fe20008000a06 */
[----:B------:R-:W-:Y:S06]  /*17cd0*/  BAR.SYNC.DEFER_BLOCKING 0x0 ;  /* 0x0000000000007b1d */ /* 0x000fec0000010000 */
[----:B------:R-:W0:Y:S01]  /*17ce0*/  LDS.64 R2, [UR6+0x88] ;  /* 0x00008806ff027984 */ /* 0x000e220008000a00 */
[----:B------:R-:W-:Y:S02]  /*17cf0*/  ULDC UR6, c[0x0][0x2bc] ;  /* 0x0000af0000067ab9 */ /* 0x000fe40000000800 */
[----:B0-----:R-:W-:Y:S01]  /*17d00*/  FMUL.FTZ R0, R2, UR6 ;  /* 0x0000000602007c20 */ /* 0x001fe20008410000 */
[----:B------:R-:W-:Y:S01]  /*17d10*/  FMUL.FTZ R3, R3, UR6 ;  /* 0x0000000603037c20 */ /* 0x000fe20008410000 */
[----:B------:R-:W-:-:S06]  /*17d20*/  ULDC.64 UR6, c[0x0][0x210] ;  /* 0x0000840000067ab9 */ /* 0x000fcc0000000a00 */
.L_x_3167:
[----:B------:R-:W-:-:S05]  /*17d30*/  LEA R11, R5, UR14, 0x3 ;  /* 0x0000000e050b7c11 */ /* 0x000fca000f8e18ff */
[----:B0-----:R-:W2:Y:S04]  /*17d40*/  LDL.128 R16, [R11+0x10] ;  /* 0x000010000b107983 */ /* 0x001ea80000100c00 */
[----:B-1----:R0:W3:Y:S01]  /*17d50*/  LDL.128 R12, [R11+0x210] ;  /* 0x000210000b0c7983 */ /* 0x0020e20000100c00 */
[----:B-----5:R-:W-:Y:S01]  /*17d60*/  LEA R27, R5, R64, 0x3 ;  /* 0x00000040051b7211 */ /* 0x020fe200078e18ff */
[----:B------:R-:W-:Y:S03]  /*17d70*/  BSSY B0, `(.L_x_3162) ;  /* 0x0000034000007945 */ /* 0x000fe60003800000 */
[----:B------:R-:W-:Y:S01]  /*17d80*/  ISETP.GE.U32.AND P1, PT, R27, UR8, PT ;  /* 0x000000081b007c0c */ /* 0x000fe2000bf26070 */
[----:B--2---:R-:W-:Y:S01]  /*17d90*/  FADD.FTZ R16, R16, -UR16 ;  /* 0x8000001010107e21 */ /* 0x004fe20008010000 */
[----:B------:R-:W-:Y:S01]  /*17da0*/  FADD.FTZ R17, R17, -UR16 ;  /* 0x8000001011117e21 */ /* 0x000fe20008010000 */
[----:B------:R-:W-:Y:S01]  /*17db0*/  FADD.FTZ R18, R18, -UR16 ;  /* 0x8000001012127e21 */ /* 0x000fe20008010000 */
[----:B------:R-:W-:Y:S01]  /*17dc0*/  FADD.FTZ R19, R19, -UR16 ;  /* 0x8000001013137e21 */ /* 0x000fe20008010000 */
[----:B------:R-:W-:Y:S01]  /*17dd0*/  FMUL.FTZ R25, R16, UR12 ;  /* 0x0000000c10197c20 */ /* 0x000fe20008410000 */
[----:B------:R-:W-:Y:S01]  /*17de0*/  FMUL.FTZ R22, R17, UR12 ;  /* 0x0000000c11167c20 */ /* 0x000fe20008410000 */
[----:B------:R-:W-:Y:S01]  /*17df0*/  FMUL.FTZ R18, R18, UR12 ;  /* 0x0000000c12127c20 */ /* 0x000fe20008410000 */
[----:B------:R-:W-:Y:S01]  /*17e00*/  FMUL.FTZ R24, R19, UR12 ;  /* 0x0000000c13187c20 */ /* 0x000fe20008410000 */
[----:B------:R-:W-:Y:S01]  /*17e10*/  @P3 FFMA.FTZ R2, R25, R9, R8 ;  /* 0x0000000919023223 */ /* 0x000fe20000010008 */
[----:B------:R-:W-:-:S03]  /*17e20*/  @P3 FFMA.FTZ R4, R22, R6, R7 ;  /* 0x0000000616043223 */ /* 0x000fc60000010007 */
[----:B------:R-:W-:Y:S01]  /*17e30*/  @P3 FMUL.FTZ R10, R2, -1.4426950216293334961 ;  /* 0xbfb8aa3b020a3820 */ /* 0x000fe20000410000 */
[----:B------:R-:W-:-:S05]  /*17e40*/  @P3 FMUL.FTZ R16, R4, -1.4426950216293334961 ;  /* 0xbfb8aa3b04103820 */ /* 0x000fca0000410000 */
[----:B------:R-:W0:Y:S08]  /*17e50*/  @P3 MUFU.EX2 R10, R10 ;  /* 0x0000000a000a3308 */ /* 0x000e300000000800 */
[----:B------:R-:W1:Y:S01]  /*17e60*/  @P3 MUFU.EX2 R16, R16 ;  /* 0x0000001000103308 */ /* 0x000e620000000800 */
[----:B0-----:R-:W-:Y:S01]  /*17e70*/  @P3 FADD.FTZ R11, R10, 1 ;  /* 0x3f8000000a0b3421 */ /* 0x001fe20000010000 */
[----:B------:R-:W-:-:S04]  /*17e80*/  SHF.R.S32.HI R10, RZ, 0x1f, R27 ;  /* 0x0000001fff0a7819 */ /* 0x000fc8000001141b */
[----:B------:R-:W-:Y:S02]  /*17e90*/  ISETP.GE.OR.EX P1, PT, R10, UR9, P0, P1 ;  /* 0x000000090a007c0c */ /* 0x000fe40008726710 */
[----:B------:R-:W0:Y:S01]  /*17ea0*/  @P3 MUFU.RCP R11, R11 ;  /* 0x0000000b000b3308 */ /* 0x000e220000001000 */
[----:B-1----:R-:W-:-:S07]  /*17eb0*/  @P3 FADD.FTZ R17, R16, 1 ;  /* 0x3f80000010113421 */ /* 0x002fce0000010000 */
[----:B------:R-:W1:Y:S01]  /*17ec0*/  @P3 MUFU.RCP R20, R17 ;  /* 0x0000001100143308 */ /* 0x000e620000001000 */
[----:B0-----:R-:W-:Y:S01]  /*17ed0*/  @P3 FADD.FTZ R23, -R11, 1 ;  /* 0x3f8000000b173421 */ /* 0x001fe20000010100 */
[----:B---3--:R-:W-:-:S03]  /*17ee0*/  @P3 FMUL.FTZ R21, R12, R11 ;  /* 0x0000000b0c153220 */ /* 0x008fc60000410000 */
[----:B------:R-:W-:Y:S01]  /*17ef0*/  @P3 FFMA.FTZ R2, R2, R23, 1 ;  /* 0x3f80000002023423 */ /* 0x000fe20000010017 */
[----:B-1----:R-:W-:-:S03]  /*17f00*/  @P3 FADD.FTZ R23, -R20, 1 ;  /* 0x3f80000014173421 */ /* 0x002fc60000010100 */
[----:B------:R-:W-:Y:S01]  /*17f10*/  @P3 FMUL.FTZ R12, R21, R2 ;  /* 0x00000002150c3220 */ /* 0x000fe20000410000 */
[----:B------:R-:W-:Y:S01]  /*17f20*/  IADD3 R2, R27, 0x8, RZ ;  /* 0x000000081b027810 */ /* 0x000fe20007ffe0ff */
[----:B------:R-:W-:Y:S01]  /*17f30*/  @P3 FMUL.FTZ R20, R13, R20 ;  /* 0x000000140d143220 */ /* 0x000fe20000410000 */
[----:B------:R-:W-:Y:S01]  /*17f40*/  @P3 FFMA.FTZ R23, R4, R23, 1 ;  /* 0x3f80000004173423 */ /* 0x000fe20000010017 */
[--C-:B------:R-:W-:Y:S01]  /*17f50*/  FFMA.FTZ R21, R0, R25, R3.reuse ;  /* 0x0000001900157223 */ /* 0x100fe20000010003 */
[----:B------:R-:W-:Y:S01]  /*17f60*/  ISETP.GE.U32.AND P2, PT, R2, UR8, PT ;  /* 0x0000000802007c0c */ /* 0x000fe2000bf46070 */
[----:B------:R-:W-:Y:S01]  /*17f70*/  FFMA.FTZ R4, R0, R22, R3 ;  /* 0x0000001600047223 */ /* 0x000fe20000010003 */
[----:B------:R-:W-:Y:S01]  /*17f80*/  SHF.R.S32.HI R25, RZ, 0x1f, R2 ;  /* 0x0000001fff197819 */ /* 0x000fe20000011402 */
[----:B------:R-:W-:Y:S01]  /*17f90*/  @P3 FMUL.FTZ R13, R20, R23 ;  /* 0x00000017140d3220 */ /* 0x000fe20000410000 */
[----:B------:R-:W-:Y:S01]  /*17fa0*/  FFMA.FTZ R21, R12, R9, -R21 ;  /* 0x000000090c157223 */ /* 0x000fe20000010815 */
[C-C-:B------:R-:W-:Y:S01]  /*17fb0*/  FFMA.FTZ R23, R0.reuse, R18, R3.reuse ;  /* 0x0000001200177223 */ /* 0x140fe20000010003 */
[----:B------:R-:W-:Y:S01]  /*17fc0*/  ISETP.GE.OR.EX P2, PT, R25, UR9, P0, P2 ;  /* 0x0000000919007c0c */ /* 0x000fe20008746720 */
[----:B------:R-:W-:Y:S01]  /*17fd0*/  FFMA.FTZ R20, R0, R24, R3 ;  /* 0x0000001800147223 */ /* 0x000fe20000010003 */
[----:B------:R-:W-:Y:S01]  /*17fe0*/  FFMA.FTZ R17, R13, R6, -R4 ;  /* 0x000000060d117223 */ /* 0x000fe20000010804 */
[----:B------:R-:W-:Y:S10]  /*17ff0*/  @P1 BRA `(.L_x_3163) ;  /* 0x00000000002c1947 */ /* 0x000ff40003800000 */
[----:B------:R-:W-:Y:S01]  /*18000*/  IMAD R4, R10, UR18, RZ ;  /* 0x000000120a047c24 */ /* 0x000fe2000f8e02ff */
[----:B------:R-:W-:Y:S01]  /*18010*/  MOV R10, R52 ;  /* 0x00000034000a7202 */ /* 0x000fe20000000f00 */
[----:B------:R-:W-:Y:S01]  /*18020*/  FMUL.FTZ R16, R21, UR12 ;  /* 0x0000000c15107c20 */ /* 0x000fe20008410000 */
[----:B------:R-:W-:Y:S01]  /*18030*/  MOV R11, R51 ;  /* 0x00000033000b7202 */ /* 0x000fe20000000f00 */
[----:B------:R-:W-:Y:S02]  /*18040*/  IMAD R13, R27, UR19, R4 ;  /* 0x000000131b0d7c24 */ /* 0x000fe4000f8e0204 */
[----:B------:R-:W-:Y:S01]  /*18050*/  FMUL.FTZ R17, R17, UR12 ;  /* 0x0000000c11117c20 */ /* 0x000fe20008410000 */
[----:B------:R-:W-:-:S05]  /*18060*/  IMAD.WIDE.U32 R10, R27, UR18, R10 ;  /* 0x000000121b0a7c25 */ /* 0x000fca000f8e000a */
[----:B------:R-:W-:Y:S02]  /*18070*/  IADD3 R11, R11, R13, RZ ;  /* 0x0000000d0b0b7210 */ /* 0x000fe40007ffe0ff */
[----:B------:R-:W-:-:S04]  /*18080*/  LEA R12, P1, R10, UR6, 0x2 ;  /* 0x000000060a0c7c11 */ /* 0x000fc8000f8210ff */
[----:B------:R-:W-:-:S05]  /*18090*/  LEA.HI.X R13, R10, UR7, R11, 0x2, P1 ;  /* 0x000000070a0d7c11 */ /* 0x000fca00088f140b */
[----:B------:R0:W-:Y:S04]  /*180a0*/  STG.E.64 desc[UR10][R12.64], R16 ;  /* 0x000000100c007986 */ /* 0x0001e8000c101b0a */
.L_x_3163:
[----:B------:R-:W-:Y:S05]  /*180b0*/  BSYNC B0 ;  /* 0x0000000000007941 */ /* 0x000fea0003800000 */
.L_x_3162:
[----:B------:R-:W-:Y:S05]  /*180c0*/  @!P3 BRA `(.L_x_3164) ;  /* 0x000000000048b947 */ /* 0x000fea0003800000 */
        /* <DEDUP_REMOVED lines=18> */
.L_x_3164:
        /* <DEDUP_REMOVED lines=15> */
.L_x_3166:
[----:B------:R-:W-:Y:S05]  /*182e0*/  BSYNC B0 ;  /* 0x0000000000007941 */ /* 0x000fea0003800000 */
.L_x_3165:
        /* <DEDUP_REMOVED lines=12> */
.L_x_3078:
        /* <DEDUP_REMOVED lines=25> */
.L_x_3170:
[----:B------:R-:W-:Y:S05]  /*18540*/  BSYNC B0 ;  /* 0x0000000000007941 */ /* 0x000fea0003800000 */
.L_x_3169:
[----:B------:R-:W-:Y:S05]  /*18550*/  @P0 EXIT ;  /* 0x000000000000094d */ /* 0x000fea0003800000 */
[----:B------:R-:W-:Y:S05]  /*18560*/  @P2 BRA `(.L_x_3171) ;  /* 0x0000000000202947 */ /* 0x000fea0003800000 */
[----:B------:R-:W-:-:S05]  /*18570*/  IMAD R0, R6, R7, RZ ;  /* 0x0000000706007224 */ /* 0x000fca00078e02ff */
[----:B------:R-:W-:-:S13]  /*18580*/  ISETP.NE.AND P0, PT, R0, -0x1, PT ;  /* 0xffffffff0000780c */ /* 0x000fda0003f05270 */
[----:B------:R-:W-:Y:S05]  /*18590*/  @!P0 BRA `(.L_x_3171) ;  /* 0x0000000000148947 */ /* 0x000fea0003800000 */
.L_x_3172:
[----:B0-----:R-:W2:Y:S04]  /*185a0*/  LDG.E.STRONG.GPU R5, desc[UR10][R2.64] ;  /* 0x0000000a02057981 */ /* 0x001ea8000c1ef900 */
[----:B--2---:R-:W-:Y:S01]  /*185b0*/  CCTL.IVALL ;  /* 0x00000000ff00798f */ /* 0x004fe20002000000 */
[----:B------:R-:W-:Y:S05]  /*185c0*/  YIELD ;  /* 0x0000000000007946 */ /* 0x000fea0003800000 */
[----:B------:R-:W-:-:S13]  /*185d0*/  ISETP.NE.AND P0, PT, R5, R0, PT ;  /* 0x000000000500720c */ /* 0x000fda0003f05270 */
[----:B------:R-:W-:Y:S05]  /*185e0*/  @P0 BRA `(.L_x_3172) ;  /* 0xfffffffc00ec0947 */ /* 0x000fea000383ffff */
.L_x_3171:
        /* <DEDUP_REMOVED lines=14> */
[----:B-1----:R-:W0:Y:S01]  /*186d0*/  LDC.64 R14, c[0x0][0x218] ;  /* 0x00008600ff0e7b82 */ /* 0x002e220000000a00 */
        /* <DEDUP_REMOVED lines=12> */
.L_x_3173:
        /* <DEDUP_REMOVED lines=27> */
.L_x_3174:
        /* <DEDUP_REMOVED lines=11> */
.L_x_5625:


//--------------------- .text._Z35group_norm_nhwc_bwd_one_pass_kernelI11Fp32IOFp16WLi64ELi112ELi448EEv26Group_norm_nhwc_bwd_params --------------------------
	.section	.text._Z35group_norm_nhwc_bwd_one_pass_kernelI11Fp32IOFp16WLi64ELi112ELi448EEv26Group_norm_nhwc_bwd_params,"ax",@progbits
	.align	128
        .global         _Z35group_norm_nhwc_bwd_one_pass_kernelI11Fp32IOFp16WLi64ELi112ELi448EEv26Group_norm_nhwc_bwd_params
        .type           _Z35group_norm_nhwc_bwd_one_pass_kernelI11Fp32IOFp16WLi64ELi112ELi448EEv26Group_norm_nhwc_bwd_params,@function
        .size           _Z35group_norm_nhwc_bwd_one_pass_kernelI11Fp32IOFp16WLi64ELi112ELi448EEv26Group_norm_nhwc_bwd_params,(.L_x_5626 - _Z35group_norm_nhwc_bwd_one_pass_kernelI11Fp32IOFp16WLi64ELi112ELi448EEv26Group_norm_nhwc_bwd_params)
        .other          _Z35group_norm_nhwc_bwd_one_pass_kernelI11Fp32IOFp16WLi64ELi112ELi448EEv26Group_norm_nhwc_bwd_params,@"STO_CUDA_ENTRY STV_DEFAULT"
_Z35group_norm_nhwc_bwd_one_pass_kernelI11Fp32IOFp16WLi64ELi112ELi448EEv26Group_norm_nhwc_bwd_params:
.text._Z35group_norm_nhwc_bwd_one_pass_kernelI11Fp32IOFp16WLi64ELi112ELi448EEv26Group_norm_nhwc_bwd_params:
        /* <DEDUP_REMOVED lines=46> */
.L_x_3226:
        /* <DEDUP_REMOVED lines=264> */
[----:B--2---:R-:W-:Y:S02]  /*1360*/  HADD2.F32 R57, -RZ, R57.H0_H0 ;  /* 0x20000039ff397230 */ /* 0x004fe40000004100 */
[----:B---3--:R-:W-:Y:S02]  /*1370*/  HADD2.F32 R54, -RZ, R54.H0_H0 ;  /* 0x20000036ff367230 */ /* 0x008fe40000004100 */
[----:B----4-:R-:W-:Y:S02]  /*1380*/  @P0 HADD2.F32 R55, -RZ, R38.H0_H0 ;  /* 0x20000026ff370230 */ /* 0x010fe40000004100 */
[----:B------:R-:W-:-:S07]  /*1390*/  @P0 HADD2.F32 R56, -RZ, R0.H0_H0 ;  /* 0x20000000ff380230 */ /* 0x000fce0000004100 */
.L_x_3177:
[----:B------:R-:W-:Y:S05]  /*13a0*/  BSYNC B0 ;  /* 0x0000000000007941 */ /* 0x000fea0003800000 */
.L_x_3176:
        /* <DEDUP_REMOVED lines=29> */
.L_x_3178:
        /* <DEDUP_REMOVED lines=26> */
.L_x_3179:
        /* <DEDUP_REMOVED lines=31> */
.L_x_3180:
        /* <DEDUP_REMOVED lines=31> */
.L_x_3181:
        /* <DEDUP_REMOVED lines=35> */
.L_x_3182:
        /* <DEDUP_REMOVED lines=37> */
.L_x_3183:
        /* <DEDUP_REMOVED lines=33> */
.L_x_3184:
        /* <DEDUP_REMOVED lines=31> */
.L_x_3185:
        /* <DEDUP_REMOVED lines=101> */
.L_x_3187:
[----:B------:R-:W-:Y:S05]  /*29d0*/  BSYNC B0 ;  /* 0x0000000000007941 */ /* 0x000fea0003800000 */
.L_x_3186:
        /* <DEDUP_REMOVED lines=38> */
.L_x_3189:
[----:B------:R-:W-:Y:S05]  /*2c40*/  BSYNC B0 ;  /* 0x0000000000007941 */ /* 0x000fea0003800000 */
.L_x_3188:
        /* <DEDUP_REMOVED lines=20> */
.L_x_3191:
[----:B------:R-:W-:Y:S05]  /*2d90*/  BSYNC B0 ;  /* 0x0000000000007941 */ /* 0x000fea0003800000 */
.L_x_3190:
        /* <DEDUP_REMOVED lines=34> */
.L_x_3194:
[----:B------:R-:W2:Y:S04]  /*2fc0*/  LDG.E.STRONG.GPU R26, desc[UR12][R24.64] ;  /* 0x0000000c181a7981 */ /* 0x000ea8000c1ef900 */
[----:B--2---:R-:W-:Y:S01]  /*2fd0*/  CCTL.IVALL ;  /* 0x00000000ff00798f */ /* 0x004fe20002000000 */
[----:B------:R-:W-:Y:S05]  /*2fe0*/  YIELD ;  /* 0x0000000000007946 */ /* 0x000fea0003800000 */
[----:B------:R-:W-:-:S13]  /*2ff0*/  ISETP.NE.AND P0, PT, R26, R29, PT ;  /* 0x0000001d1a00720c */ /* 0x000fda0003f05270 */
[----:B------:R-:W-:Y:S05]  /*3000*/  @P0 BRA `(.L_x_3194) ;  /* 0xfffffffc00ec0947 */ /* 0x000fea000383ffff */
.L_x_3193:
        /* <DEDUP_REMOVED lines=17> */
.L_x_3198:
        /* <DEDUP_REMOVED lines=115> */
.L_x_3197:
        /* <DEDUP_REMOVED lines=61> */
.L_x_3199:
[----:B------:R-:W-:-:S13]  /*3c20*/  ISETP.NE.OR P0, PT, R35, RZ, P0 ;  /* 0x000000ff2300720c */ /* 0x000fda0000705670 */
[----:B------:R-:W-:Y:S05]  /*3c30*/  @!P0 BRA `(.L_x_3195) ;  /* 0x00000000007c8947 */ /* 0x000fea0003800000 */
.L_x_3196:
        /* <DEDUP_REMOVED lines=31> */
.L_x_3195:
        /* <DEDUP_REMOVED lines=11> */
.L_x_3201:
[----:B------:R-:W-:Y:S05]  /*3ee0*/  BSYNC B0 ;  /* 0x0000000000007941 */ /* 0x000fea0003800000 */
.L_x_3200:
        /* <DEDUP_REMOVED lines=16> */
.L_x_3192:
        /* <DEDUP_REMOVED lines=41> */
.L_x_3202:
        /* <DEDUP_REMOVED lines=19> */
.L_x_3204:
[----:B------:R-:W-:Y:S05]  /*43b0*/  BSYNC B0 ;  /* 0x0000000000007941 */ /* 0x000fea0003800000 */
.L_x_3203:
        /* <DEDUP_REMOVED lines=19> */
.L_x_3205:
        /* <DEDUP_REMOVED lines=19> */
.L_x_3207:
[----:B------:R-:W-:Y:S05]  /*4620*/  BSYNC B0 ;  /* 0x0000000000007941 */ /* 0x000fea0003800000 */
.L_x_3206:
        /* <DEDUP_REMOVED lines=19> */
.L_x_3208:
        /* <DEDUP_REMOVED lines=19> */
.L_x_3210:
[----:B------:R-:W-:Y:S05]  /*4890*/  BSYNC B0 ;  /* 0x0000000000007941 */ /* 0x000fea0003800000 */
.L_x_3209:
        /* <DEDUP_REMOVED lines=42> */
.L_x_3211:
        /* <DEDUP_REMOVED lines=19> */
.L_x_3213:
[----:B------:R-:W-:Y:S05]  /*4c70*/  BSYNC B0 ;  /* 0x0000000000007941 */ /* 0x000fea0003800000 */
.L_x_3212:
        /* <DEDUP_REMOVED lines=19> */
.L_x_3214:
        /* <DEDUP_REMOVED lines=19> */
.L_x_3216:
[----:B------:R-:W-:Y:S05]  /*4ee0*/  BSYNC B0 ;  /* 0x0000000000007941 */ /* 0x000fea0003800000 */
.L_x_3215:
        /* <DEDUP_REMOVED lines=19> */
.L_x_3217:
        /* <DEDUP_REMOVED lines=19> */
.L_x_3219:
[----:B------:R-:W-:Y:S05]  /*5150*/  BSYNC B0 ;  /* 0x0000000000007941 */ /* 0x000fea0003800000 */
.L_x_3218:
        /* <DEDUP_REMOVED lines=19> */
.L_x_3220:
        /* <DEDUP_REMOVED lines=19> */
.L_x_3222:
[----:B------:R-:W-:Y:S05]  /*53c0*/  BSYNC B0 ;  /* 0x0000000000007941 */ /* 0x000fea0003800000 */
.L_x_3221:
        /* <DEDUP_REMOVED lines=19> */
.L_x_3223:
        /* <DEDUP_REMOVED lines=18> */
.L_x_3225:
[----:B------:R-:W-:Y:S05]  /*5620*/  BSYNC B0 ;  /* 0x0000000000007941 */ /* 0x000fea0003800000 */
.L_x_3224:
        /* <DEDUP_REMOVED lines=9> */
.L_x_3175:
        /* <DEDUP_REMOVED lines=19> */
.L_x_3228:
[----:B------:R-:W-:Y:S05]  /*57f0*/  BSYNC B0 ;  /* 0x0000000000007941 */ /* 0x000fea0003800000 */
.L_x_3227:
        /* <DEDUP_REMOVED lines=11> */
.L_x_3230:
[----:B------:R-:W4:Y:S04]  /*58b0*/  LDG.E.STRONG.GPU R5, desc[UR12][R2.64] ;  /* 0x0000000c02057981 */ /* 0x000f28000c1ef900 */
[----:B----4-:R-:W-:Y:S01]  /*58c0*/  CCTL.IVALL ;  /* 0x00000000ff00798f */ /* 0x010fe20002000000 */
[----:B------:R-:W-:Y:S05]  /*58d0*/  YIELD ;  /* 0x0000000000007946 */ /* 0x000fea0003800000 */
[----:B------:R-:W-:-:S13]  /*58e0*/  ISETP.NE.AND P0, PT, R5, R0, PT ;  /* 0x000000000500720c */ /* 0x000fda0003f05270 */
[----:B------:R-:W-:Y:S05]  /*58f0*/  @P0 BRA `(.L_x_3230) ;  /* 0xfffffffc00ec0947 */ /* 0x000fea000383ffff */
.L_x_3229:
        /* <DEDUP_REMOVED lines=24> */
.L_x_3231:
        /* <DEDUP_REMOVED lines=23> */
[----:B----4-:R-:W-:Y:S05]  /*5bf0*/  @P0 BRA `(.L_x_3231) ;  /* 0xfffffffc00a00947 */ /* 0x010fea000383ffff */
[----:B------:R-:W-:Y:S05]  /*5c00*/  EXIT ;  /* 0x000000000000794d */ /* 0x000fea0003800000 */
.L_x_3232:
        /* <DEDUP_REMOVED lines=15> */
.L_x_5626:


//--------------------- .text._Z35group_norm_nhwc_bwd_one_pass_kernelI11Fp32IOFp16WLi128ELi112ELi448EEv26Group_norm_nhwc_bwd_params --------------------------
	.section	.text._Z35group_norm_nhwc_bwd_one_pass_kernelI11Fp32IOFp16WLi128ELi112ELi448EEv26Group_norm_nhwc_bwd_params,"ax",@progbits
	.align	128
        .global         _Z35group_norm_nhwc_bwd_one_pass_kernelI11Fp32IOFp16WLi128ELi112ELi448EEv26Group_norm_nhwc_bwd_params
        .type           _Z35group_norm_nhwc_bwd_one_pass_kernelI11Fp32IOFp16WLi128ELi112ELi448EEv26Group_norm_nhwc_bwd_params,@function
        .size           _Z35group_norm_nhwc_bwd_one_pass_kernelI11Fp32IOFp16WLi128ELi112ELi448EEv26Group_norm_nhwc_bwd_params,(.L_x_5627 - _Z35group_norm_nhwc_bwd_one_pass_kernelI11Fp32IOFp16WLi128ELi112ELi448EEv26Group_norm_nhwc_bwd_params)
        .other          _Z35group_norm_nhwc_bwd_one_pass_kernelI11Fp32IOFp16WLi128ELi112ELi448EEv26Group_norm_nhwc_bwd_params,@"STO_CUDA_ENTRY STV_DEFAULT"
_Z35group_norm_nhwc_bwd_one_pass_kernelI11Fp32IOFp16WLi128ELi112ELi448EEv26Group_norm_nhwc_bwd_params:
.text._Z35group_norm_nhwc_bwd_one_pass_kernelI11Fp32IOFp16WLi128ELi112ELi448EEv26Group_norm_nhwc_bwd_params:
        /* <DEDUP_REMOVED lines=111> */
.L_x_3316:
        /* <DEDUP_REMOVED lines=446> */
.L_x_3235:
[----:B------:R-:W-:Y:S05]  /*22d0*/  BSYNC B0 ;  /* 0x0000000000007941 */ /* 0x000fea0003800000 */
.L_x_3234:
        /* <DEDUP_REMOVED lines=31> */
.L_x_3236:
        /* <DEDUP_REMOVED lines=26> */
.L_x_3237:
        /* <DEDUP_REMOVED lines=31> */
.L_x_3238:
        /* <DEDUP_REMOVED lines=31> */
.L_x_3239:
        /* <DEDUP_REMOVED lines=31> */
.L_x_3240:
        /* <DEDUP_REMOVED lines=53> */
.L_x_3241:
        /* <DEDUP_REMOVED lines=35> */
.L_x_3242:
        /* <DEDUP_REMOVED lines=33> */
.L_x_3243:
        /* <DEDUP_REMOVED lines=33> */
.L_x_3244:
        /* <DEDUP_REMOVED lines=33> */
.L_x_3245:
        /* <DEDUP_REMOVED lines=33> */
.L_x_3246:
        /* <DEDUP_REMOVED lines=33> */
.L_x_3247:
        /* <DEDUP_REMOVED lines=33> */
.L_x_3248:
        /* <DEDUP_REMOVED lines=29> */
.L_x_3249:
        /* <DEDUP_REMOVED lines=29> */
.L_x_3250:
        /* <DEDUP_REMOVED lines=29> */
.L_x_3251:
        /* <DEDUP_REMOVED lines=112> */
.L_x_3253:
[----:B------:R-:W-:Y:S05]  /*4a90*/  BSYNC B0 ;  /* 0x0000000000007941 */ /* 0x000fea0003800000 */
.L_x_3252:
        /* <DEDUP_REMOVED lines=41> */
.L_x_3255:
[----:B------:R-:W-:Y:S05]  /*4d30*/  BSYNC B0 ;  /* 0x0000000000007941 */ /* 0x000fea0003800000 */
.L_x_3254:
        /* <DEDUP_REMOVED lines=16> */
.L_x_3257:
[----:B------:R-:W-:Y:S05]  /*4e40*/  BSYNC B0 ;  /* 0x0000000000007941 */ /* 0x000fea0003800000 */
.L_x_3256:
        /* <DEDUP_REMOVED lines=33> */
.L_x_3260:
[----:B-1----:R-:W2:Y:S04]  /*5060*/  LDG.E.STRONG.GPU R34, desc[UR8][R32.64] ;  /* 0x0000000820227981 */ /* 0x002ea8000c1ef900 */
[----:B--2---:R-:W-:Y:S01]  /*5070*/  CCTL.IVALL ;  /* 0x00000000ff00798f */ /* 0x004fe20002000000 */
[----:B------:R-:W-:Y:S05]  /*5080*/  YIELD ;  /* 0x0000000000007946 */ /* 0x000fea0003800000 */
[----:B------:R-:W-:-:S13]  /*5090*/  ISETP.NE.AND P6, PT, R34, R41, PT ;  /* 0x000000292200720c */ /* 0x000fda0003fc5270 */
[----:B------:R-:W-:Y:S05]  /*50a0*/  @P6 BRA `(.L_x_3260) ;  /* 0xfffffffc00ec6947 */ /* 0x000fea000383ffff */
.L_x_3259:
        /* <DEDUP_REMOVED lines=22> */
.L_x_3264:
        /* <DEDUP_REMOVED lines=115> */
.L_x_3263:
        /* <DEDUP_REMOVED lines=63> */
.L_x_3265:
[----:B------:R-:W-:-:S04]  /*5d30*/  LOP3.LUT P6, RZ, R0, 0x1, RZ, 0xc0, !PT ;  /* 0x0000000100ff7812 */ /* 0x000fc800078cc0ff */
[----:B------:R-:W-:-:S13]  /*5d40*/  ISETP.NE.OR P6, PT, R34, RZ, P6 ;  /* 0x000000ff2200720c */ /* 0x000fda00037c5670 */
[----:B------:R-:W-:Y:S05]  /*5d50*/  @!P6 BRA `(.L_x_3261) ;  /* 0x00000000007ce947 */ /* 0x000fea0003800000 */
.L_x_3262:
        /* <DEDUP_REMOVED lines=31> */
.L_x_3261:
        /* <DEDUP_REMOVED lines=10> */
.L_x_3267:
[----:B------:R-:W-:Y:S05]  /*5ff0*/  BSYNC B0 ;  /* 0x0000000000007941 */ /* 0x000fea0003800000 */
.L_x_3266:
        /* <DEDUP_REMOVED lines=17> */
.L_x_3258:
        /* <DEDUP_REMOVED lines=36> */
.L_x_3268:
        /* <DEDUP_REMOVED lines=20> */
.L_x_3270:
[----:B------:R-:W-:Y:S05]  /*6490*/  BSYNC B0 ;  /* 0x0000000000007941 */ /* 0x000fea0003800000 */
.L_x_3269:
        /* <DEDUP_REMOVED lines=20> */
.L_x_3271:
        /* <DEDUP_REMOVED lines=19> */
.L_x_3273:
[----:B------:R-:W-:Y:S05]  /*6710*/  BSYNC B0 ;  /* 0x0000000000007941 */ /* 0x000fea0003800000 */
.L_x_3272:
        /* <DEDUP_REMOVED lines=19> */
.L_x_3274:
        /* <DEDUP_REMOVED lines=19> */
.L_x_3276:
[----:B------:R-:W-:Y:S05]  /*6980*/  BSYNC B0 ;  /* 0x0000000000007941 */ /* 0x000fea0003800000 */
.L_x_3275:
        /* <DEDUP_REMOVED lines=19> */
.L_x_3277:
        /* <DEDUP_REMOVED lines=22> */
.L_x_3279:
[----:B------:R-:W-:Y:S05]  /*6c20*/  BSYNC B0 ;  /* 0x0000000000007941 */ /* 0x000fea0003800000 */
.L_x_3278:
        /* <DEDUP_REMOVED lines=20> */
.L_x_3280:
        /* <DEDUP_REMOVED lines=22> */
.L_x_3282:
[----:B------:R-:W-:Y:S05]  /*6ed0*/  BSYNC B0 ;  /* 0x0000000000007941 */ /* 0x000fea0003800000 */
.L_x_3281:
        /* <DEDUP_REMOVED lines=20> */
.L_x_3283:
        /* <DEDUP_REMOVED lines=22> */
.L_x_3285:
[----:B------:R-:W-:Y:S05]  /*7180*/  BSYNC B0 ;  /* 0x0000000000007941 */ /* 0x000fea0003800000 */
.L_x_3284:
        /* <DEDUP_REMOVED lines=20> */
.L_x_3286:
        /* <DEDUP_REMOVED lines=22> */
.L_x_3288:
[----:B------:R-:W-:Y:S05]  /*7430*/  BSYNC B0 ;  /* 0x0000000000007941 */ /* 0x000fea0003800000 */
.L_x_3287:
        /* <DEDUP_REMOVED lines=20> */
.L_x_3289:
        /* <DEDUP_REMOVED lines=22> */
.L_x_3291:
[----:B------:R-:W-:Y:S05]  /*76e0*/  BSYNC B0 ;  /* 0x0000000000007941 */ /* 0x000fea0003800000 */
.L_x_3290:
        /* <DEDUP_REMOVED lines=20> */
.L_x_3292:
        /* <DEDUP_REMOVED lines=22> */
.L_x_3294:
[----:B------:R-:W-:Y:S05]  /*7990*/  BSYNC B0 ;  /* 0x0000000000007941 */ /* 0x000fea0003800000 */
.L_x_3293:
        /* <DEDUP_REMOVED lines=20> */
.L_x_3295:
        /* <DEDUP_REMOVED lines=21> */
.L_x_3297:
[----:B------:R-:W-:Y:S05]  /*7c30*/  BSYNC B0 ;  /* 0x0000000000007941 */ /* 0x000fea0003800000 */
.L_x_3296:
        /* <DEDUP_REMOVED lines=19> */
.L_x_3298:
        /* <DEDUP_REMOVED lines=21> */
.L_x_3300:
[----:B------:R-:W-:Y:S05]  /*7ec0*/  BSYNC B0 ;  /* 0x0000000000007941 */ /* 0x000fea0003800000 */
.L_x_3299:
        /* <DEDUP_REMOVED lines=19> */
.L_x_3301:
        /* <DEDUP_REMOVED lines=21> */
.L_x_3303:
[----:B------:R-:W-:Y:S05]  /*8150*/  BSYNC B0 ;  /* 0x0000000000007941 */ /* 0x000fea0003800000 */
.L_x_3302:
        /* <DEDUP_REMOVED lines=19> */
.L_x_3304:
        /* <DEDUP_REMOVED lines=26> */
.L_x_3306:
[----:B------:R-:W-:Y:S05]  /*8430*/  BSYNC B0 ;  /* 0x0000000000007941 */ /* 0x000fea0003800000 */
.L_x_3305:
        /* <DEDUP_REMOVED lines=19> */
.L_x_3307:
        /* <DEDUP_REMOVED lines=26> */
.L_x_3309:
[----:B------:R-:W-:Y:S05]  /*8710*/  BSYNC B0 ;  /* 0x0000000000007941 */ /* 0x000fea0003800000 */
.L_x_3308:
        /* <DEDUP_REMOVED lines=19> */
.L_x_3310:
        /* <DEDUP_REMOVED lines=26> */
.L_x_3312:
[----:B------:R-:W-:Y:S05]  /*89f0*/  BSYNC B0 ;  /* 0x0000000000007941 */ /* 0x000fea0003800000 */
.L_x_3311:
        /* <DEDUP_REMOVED lines=19> */
.L_x_3313:
        /* <DEDUP_REMOVED lines=21> */
.L_x_3315:
[----:B------:R-:W-:Y:S05]  /*8c80*/  BSYNC B0 ;  /* 0x0000000000007941 */ /* 0x000fea0003800000 */
.L_x_3314:
[----:B------:R-:W-:Y:S02]  /*8c90*/  IADD3 R13, R17, R13, RZ ;  /* 0x0000000d110d7210 */ /* 0x000fe40007ffe0ff */
[----:B------:R-:W-:Y:S02]  /*8ca0*/  IADD3 R14, R14, 0x1, RZ ;  /* 0x000000010e0e7810 */ /* 0x000fe40007ffe0ff */
[----:B------:R-:W-:-:S13]  /*8cb0*/  ISETP.GE.AND P5, PT, R13, UR4, PT ;  /* 0x000000040d007c0c */ /* 0x000fda000bfa6270 */
[----:B------:R-:W-:Y:S05]  /*8cc0*/  @!P5 BRA `(.L_x_3316) ;  /* 0xffffff780088d947 */ /* 0x000fea000383ffff */
.L_x_3233:
        /* <DEDUP_REMOVED lines=23> */
.L_x_3318:
[----:B------:R-:W-:Y:S05]  /*8e40*/  BSYNC B0 ;  /* 0x0000000000007941 */ /* 0x000fea0003800000 */
.L_x_3317:
[----:B------:R-:W-:Y:S05]  /*8e50*/  @P0 EXIT ;  /* 0x000000000000094d */ /* 0x000fea0003800000 */
[----:B------:R-:W-:Y:S05]  /*8e60*/  @P2 BRA `(.L_x_3319) ;  /* 0x0000000000202947 */ /* 0x000fea0003800000 */
[----:B------:R-:W-:-:S05]  /*8e70*/  IMAD R0, R6, R7, RZ ;  /* 0x0000000706007224 */ /* 0x000fca00078e02ff */
[----:B------:R-:W-:-:S13]  /*8e80*/  ISETP.NE.AND P0, PT, R0, -0x1, PT ;  /* 0xffffffff0000780c */ /* 0x000fda0003f05270 */
[----:B------:R-:W-:Y:S05]  /*8e90*/  @!P0 BRA `(.L_x_3319) ;  /* 0x0000000000148947 */ /* 0x000fea0003800000 */
.L_x_3320:
[----:B---3--:R-:W3:Y:S04]  /*8ea0*/  LDG.E.STRONG.GPU R5, desc[UR8][R2.64] ;  /* 0x0000000802057981 */ /* 0x008ee8000c1ef900 */
[----:B---3--:R-:W-:Y:S01]  /*8eb0*/  CCTL.IVALL ;  /* 0x00000000ff00798f */ /* 0x008fe20002000000 */
[----:B------:R-:W-:Y:S05]  /*8ec0*/  YIELD ;  /* 0x0000000000007946 */ /* 0x000fea0003800000 */
[----:B------:R-:W-:-:S13]  /*8ed0*/  ISETP.NE.AND P0, PT, R5, R0, PT ;  /* 0x000000000500720c */ /* 0x000fda0003f05270 */
[----:B------:R-:W-:Y:S05]  /*8ee0*/  @P0 BRA `(.L_x_3320) ;  /* 0xfffffffc00ec0947 */ /* 0x000fea000383ffff */
.L_x_3319:
        /* <DEDUP_REMOVED lines=24> */
.L_x_3321:
        /* <DEDUP_REMOVED lines=25> */
.L_x_3322:
        /* <DEDUP_REMOVED lines=16> */
.L_x_5627:


//--------------------- .text._Z35group_norm_nhwc_bwd_one_pass_kernelI11Fp32IOFp16WLi256ELi112ELi448EEv26Group_norm_nhwc_bwd_params --------------------------
	.section	.text._Z35group_norm_nhwc_bwd_one_pass_kernelI11Fp32IOFp16WLi256ELi112ELi448EEv26Group_norm_nhwc_bwd_params,"ax",@progbits
	.align	128
        .global         _Z35group_norm_nhwc_bwd_one_pass_kernelI11Fp32IOFp16WLi256ELi112ELi448EEv26Group_norm_nhwc_bwd_params
        .type           _Z35group_norm_nhwc_bwd_one_pass_kernelI11Fp32IOFp16WLi256ELi112ELi448EEv26Group_norm_nhwc_bwd_params,@function
        .size           _Z35group_norm_nhwc_bwd_one_pass_kernelI11Fp32IOFp16WLi256ELi112ELi448EEv26Group_norm_nhwc_bwd_params,(.L_x_5628 - _Z35group_norm_nhwc_bwd_one_pass_kernelI11Fp32IOFp16WLi256ELi112ELi448EEv26Group_norm_nhwc_bwd_params)
        .other          _Z35group_norm_nhwc_bwd_one_pass_kernelI11Fp32IOFp16WLi256ELi112ELi448EEv26Group_norm_nhwc_bwd_params,@"STO_CUDA_ENTRY STV_DEFAULT"
_Z35group_norm_nhwc_bwd_one_pass_kernelI11Fp32IOFp16WLi256ELi112ELi448EEv26Group_norm_nhwc_bwd_params:
.text._Z35group_norm_nhwc_bwd_one_pass_kernelI11Fp32IOFp16WLi256ELi112ELi448EEv26Group_norm_nhwc_bwd_params:
        /* <DEDUP_REMOVED lines=59> */
.L_x_3470:
        /* <DEDUP_REMOVED lines=882> */
[----:B--2---:R-:W-:-:S03]  /*3ad0*/  @P0 HADD2.F32 R4, -RZ, R2.H0_H0 ;  /* 0x20000002ff040230 */ /* 0x004fc60000004100 */
[----:B------:R0:W5:Y:S01]  /*3ae0*/  LDL.LU R2, [R1+0xa8] ;  /* 0x0000a80001027983 */ /* 0x0001620000300800 */
[----:B---3--:R-:W-:-:S03]  /*3af0*/  @P0 HADD2.F32 R5, -RZ, R0.H0_H0 ;  /* 0x20000000ff050230 */ /* 0x008fc60000004100 */
[----:B------:R0:W5:Y:S01]  /*3b00*/  LDL.LU R0, [R1+0xa4] ;  /* 0x0000a40001007983 */ /* 0x0001620000300800 */
[----:B----4-:R-:W-:Y:S02]  /*3b10*/  HADD2.F32 R3, -RZ, R3.H0_H0 ;  /* 0x20000003ff037230 */ /* 0x010fe40000004100 */
[----:B0-----:R-:W-:-:S07]  /*3b20*/  HADD2.F32 R82, -RZ, R82.H0_H0 ;  /* 0x20000052ff527230 */ /* 0x001fce0000004100 */
.L_x_3325:
[----:B------:R-:W-:Y:S05]  /*3b30*/  BSYNC B0 ;  /* 0x0000000000007941 */ /* 0x000fea0003800000 */
.L_x_3324:
        /* <DEDUP_REMOVED lines=40> */
.L_x_3326:
        /* <DEDUP_REMOVED lines=64> */
.L_x_3327:
        /* <DEDUP_REMOVED lines=81> */
.L_x_3328:
        /* <DEDUP_REMOVED lines=65> */
.L_x_3329:
        /* <DEDUP_REMOVED lines=60> */
.L_x_3330:
        /* <DEDUP_REMOVED lines=49> */
.L_x_3331:
        /* <DEDUP_REMOVED lines=42> */
.L_x_3332:
        /* <DEDUP_REMOVED lines=36> */
.L_x_3333:
        /* <DEDUP_REMOVED lines=35> */
.L_x_3334:
        /* <DEDUP_REMOVED lines=35> */
.L_x_3335:
        /* <DEDUP_REMOVED lines=36> */
.L_x_3336:
        /* <DEDUP_REMOVED lines=37> */
.L_x_3337:
        /* <DEDUP_REMOVED lines=37> */
.L_x_3338:
        /* <DEDUP_REMOVED lines=37> */
.L_x_3339:
        /* <DEDUP_REMOVED lines=37> */
.L_x_3340:
        /* <DEDUP_REMOVED lines=37> */
.L_x_3341:
        /* <DEDUP_REMOVED lines=37> */
.L_x_3342:
        /* <DEDUP_REMOVED lines=35> */
.L_x_3343:
        /* <DEDUP_REMOVED lines=35> */
.L_x_3344:
        /* <DEDUP_REMOVED lines=35> */
.L_x_3345:
        /* <DEDUP_REMOVED lines=35> */
.L_x_3346:
        /* <DEDUP_REMOVED lines=35> */
.L_x_3347:
        /* <DEDUP_REMOVED lines=35> */
.L_x_3348:
        /* <DEDUP_REMOVED lines=35> */
.L_x_3349:
        /* <DEDUP_REMOVED lines=35> */
.L_x_3350:
        /* <DEDUP_REMOVED lines=35> */
.L_x_3351:
        /* <DEDUP_REMOVED lines=35> */
.L_x_3352:
        /* <DEDUP_REMOVED lines=37> */
.L_x_3353:
        /* <DEDUP_REMOVED lines=39> */
.L_x_3354:
        /* <DEDUP_REMOVED lines=33> */
.L_x_3355:
        /* <DEDUP_REMOVED lines=33> */
.L_x_3356:
        /* <DEDUP_REMOVED lines=33> */
.L_x_3357:
        /* <DEDUP_REMOVED lines=101> */
.L_x_3359:
[----:B------:R-:W-:Y:S05]  /*9230*/  BSYNC B0 ;  /* 0x0000000000007941 */ /* 0x000fea0003800000 */
.L_x_3358:
        /* <DEDUP_REMOVED lines=38> */
.L_x_3361:
[----:B------:R-:W-:Y:S05]  /*94a0*/  BSYNC B0 ;  /* 0x0000000000007941 */ /* 0x000fea0003800000 */
.L_x_3360:
        /* <DEDUP_REMOVED lines=19> */
.L_x_3363:
[----:B------:R-:W-:Y:S05]  /*95e0*/  BSYNC B0 ;  /* 0x0000000000007941 */ /* 0x000fea0003800000 */
.L_x_3362:
        /* <DEDUP_REMOVED lines=41> */
.L_x_3366:
[----:B------:R-:W-:Y:S02]  /*9880*/  MOV R56, UR18 ;  /* 0x0000001200387c02 */ /* 0x000fe40008000f00 */
[----:B------:R-:W-:-:S05]  /*9890*/  MOV R57, UR19 ;  /* 0x0000001300397c02 */ /* 0x000fca0008000f00 */
[----:B------:R-:W2:Y:S04]  /*98a0*/  LDG.E.STRONG.GPU R56, desc[UR22][R56.64] ;  /* 0x0000001638387981 */ /* 0x000ea8000c1ef900 */
[----:B--2---:R-:W-:Y:S01]  /*98b0*/  CCTL.IVALL ;  /* 0x00000000ff00798f */ /* 0x004fe20002000000 */
[----:B------:R-:W-:Y:S05]  /*98c0*/  YIELD ;  /* 0x0000000000007946 */ /* 0x000fea0003800000 */
[----:B------:R-:W-:-:S13]  /*98d0*/  ISETP.NE.AND P0, PT, R56, R58, PT ;  /* 0x0000003a3800720c */ /* 0x000fda0003f05270 */
[----:B------:R-:W-:Y:S05]  /*98e0*/  @P0 BRA `(.L_x_3366) ;  /* 0xfffffffc00e40947 */ /* 0x000fea000383ffff */
.L_x_3365:
        /* <DEDUP_REMOVED lines=19> */
.L_x_3370:
        /* <DEDUP_REMOVED lines=165> */
.L_x_3369:
        /* <DEDUP_REMOVED lines=87> */
.L_x_3371:
[----:B------:R-:W-:-:S13]  /*a9e0*/  ISETP.NE.OR P0, PT, RZ, UR16, P0 ;  /* 0x00000010ff007c0c */ /* 0x000fda0008705670 */
[----:B------:R-:W-:Y:S05]  /*a9f0*/  @!P0 BRA `(.L_x_3367) ;  /* 0x0000000000b08947 */ /* 0x000fea0003800000 */
.L_x_3368:
        /* <DEDUP_REMOVED lines=44> */
.L_x_3367:
        /* <DEDUP_REMOVED lines=14> */
.L_x_3373:
[----:B------:R-:W-:Y:S05]  /*ada0*/  BSYNC B0 ;  /* 0x0000000000007941 */ /* 0x000fea0003800000 */
.L_x_3372:
        /* <DEDUP_REMOVED lines=25> */
.L_x_3364:
        /* <DEDUP_REMOVED lines=32> */
.L_x_3374:
        /* <DEDUP_REMOVED lines=22> */
.L_x_3376:
[----:B------:R-:W-:Y:S05]  /*b2a0*/  BSYNC B0 ;  /* 0x0000000000007941 */ /* 0x000fea0003800000 */
.L_x_3375:
        /* <DEDUP_REMOVED lines=28> */
.L_x_3377:
        /* <DEDUP_REMOVED lines=21> */
.L_x_3379:
[----:B------:R-:W-:Y:S05]  /*b5c0*/  BSYNC B0 ;  /* 0x0000000000007941 */ /* 0x000fea0003800000 */
.L_x_3378:
        /* <DEDUP_REMOVED lines=37> */
.L_x_3380:
        /* <DEDUP_REMOVED lines=21> */
.L_x_3382:
[----:B------:R-:W-:Y:S05]  /*b970*/  BSYNC B0 ;  /* 0x0000000000007941 */ /* 0x000fea0003800000 */
.L_x_3381:
        /* <DEDUP_REMOVED lines=21> */
.L_x_3383:
        /* <DEDUP_REMOVED lines=23> */
.L_x_3385:
[----:B------:R-:W-:Y:S05]  /*bc40*/  BSYNC B0 ;  /* 0x0000000000007941 */ /* 0x000fea0003800000 */
.L_x_3384:
        /* <DEDUP_REMOVED lines=39> */
.L_x_3386:
        /* <DEDUP_REMOVED lines=21> */
.L_x_3388:
[----:B------:R-:W-:Y:S05]  /*c010*/  BSYNC B0 ;  /* 0x0000000000007941 */ /* 0x000fea0003800000 */
.L_x_3387:
        /* <DEDUP_REMOVED lines=21> */
.L_x_3389:
        /* <DEDUP_REMOVED lines=23> */
.L_x_3391:
[----:B------:R-:W-:Y:S05]  /*c2e0*/  BSYNC B0 ;  /* 0x0000000000007941 */ /* 0x000fea0003800000 */
.L_x_3390:
        /* <DEDUP_REMOVED lines=21> */
.L_x_3392:
        /* <DEDUP_REMOVED lines=23> */
.L_x_3394:
[----:B------:R-:W-:Y:S05]  /*c5b0*/  BSYNC B0 ;  /* 0x0000000000007941 */ /* 0x000fea0003800000 */
.L_x_3393:
        /* <DEDUP_REMOVED lines=47> */
.L_x_3395:
        /* <DEDUP_REMOVED lines=21> */
.L_x_3397:
[----:B------:R-:W-:Y:S05]  /*ca00*/  BSYNC B0 ;  /* 0x0000000000007941 */ /* 0x000fea0003800000 */
.L_x_3396:
        /* <DEDUP_REMOVED lines=19> */
.L_x_3398:
        /* <DEDUP_REMOVED lines=21> */
.L_x_3400:
[----:B------:R-:W-:Y:S05]  /*cc90*/  BSYNC B0 ;  /* 0x0000000000007941 */ /* 0x000fea0003800000 */
.L_x_3399:
        /* <DEDUP_REMOVED lines=19> */
.L_x_3401:
        /* <DEDUP_REMOVED lines=21> */
.L_x_3403:
[----:B------:R-:W-:Y:S05]  /*cf20*/  BSYNC B0 ;  /* 0x0000000000007941 */ /* 0x000fea0003800000 */
.L_x_3402:
        /* <DEDUP_REMOVED lines=20> */
.L_x_3404:
        /* <DEDUP_REMOVED lines=22> */
.L_x_3406:
[----:B------:R-:W-:Y:S05]  /*d1d0*/  BSYNC B0 ;  /* 0x0000000000007941 */ /* 0x000fea0003800000 */
.L_x_3405:
        /* <DEDUP_REMOVED lines=21> */
.L_x_3407:
        /* <DEDUP_REMOVED lines=23> */
.L_x_3409:
[----:B------:R-:W-:Y:S05]  /*d4a0*/  BSYNC B0 ;  /* 0x0000000000007941 */ /* 0x000fea0003800000 */
.L_x_3408:
        /* <DEDUP_REMOVED lines=46> */
.L_x_3410:
        /* <DEDUP_REMOVED lines=21> */
.L_x_3412:
[----:B------:R-:W-:Y:S05]  /*d8e0*/  BSYNC B0 ;  /* 0x0000000000007941 */ /* 0x000fea0003800000 */
.L_x_3411:
        /* <DEDUP_REMOVED lines=21> */
.L_x_3413:
        /* <DEDUP_REMOVED lines=23> */
.L_x_3415:
[----:B------:R-:W-:Y:S05]  /*dbb0*/  BSYNC B0 ;  /* 0x0000000000007941 */ /* 0x000fea0003800000 */
.L_x_3414:
        /* <DEDUP_REMOVED lines=21> */
.L_x_3416:
        /* <DEDUP_REMOVED lines=23> */
.L_x_3418:
[----:B------:R-:W-:Y:S05]  /*de80*/  BSYNC B0 ;  /* 0x0000000000007941 */ /* 0x000fea0003800000 */
.L_x_3417:
        /* <DEDUP_REMOVED lines=21> */
.L_x_3419:
        /* <DEDUP_REMOVED lines=23> */
.L_x_3421:
[----:B------:R-:W-:Y:S05]  /*e150*/  BSYNC B0 ;  /* 0x0000000000007941 */ /* 0x000fea0003800000 */
.L_x_3420:
        /* <DEDUP_REMOVED lines=21> */
.L_x_3422:
        /* <DEDUP_REMOVED lines=23> */
.L_x_3424:
[----:B------:R-:W-:Y:S05]  /*e420*/  BSYNC B0 ;  /* 0x0000000000007941 */ /* 0x000fea0003800000 */
.L_x_3423:
        /* <DEDUP_REMOVED lines=44> */
.L_x_3425:
        /* <DEDUP_REMOVED lines=21> */
.L_x_3427:
[----:B------:R-:W-:Y:S05]  /*e840*/  BSYNC B0 ;  /* 0x0000000000007941 */ /* 0x000fea0003800000 */
.L_x_3426:
        /* <DEDUP_REMOVED lines=19> */
.L_x_3428:
        /* <DEDUP_REMOVED lines=21> */
.L_x_3430:
[----:B------:R-:W-:Y:S05]  /*ead0*/  BSYNC B0 ;  /* 0x0000000000007941 */ /* 0x000fea0003800000 */
.L_x_3429:
        /* <DEDUP_REMOVED lines=19> */
.L_x_3431:
        /* <DEDUP_REMOVED lines=21> */
.L_x_3433:
[----:B------:R-:W-:Y:S05]  /*ed60*/  BSYNC B0 ;  /* 0x0000000000007941 */ /* 0x000fea0003800000 */
.L_x_3432:
        /* <DEDUP_REMOVED lines=19> */
.L_x_3434:
        /* <DEDUP_REMOVED lines=21> */
.L_x_3436:
[----:B------:R-:W-:Y:S05]  /*eff0*/  BSYNC B0 ;  /* 0x0000000000007941 */ /* 0x000fea0003800000 */
.L_x_3435:
        /* <DEDUP_REMOVED lines=19> */
.L_x_3437:
        /* <DEDUP_REMOVED lines=21> */
.L_x_3439:
[----:B------:R-:W-:Y:S05]  /*f280*/  BSYNC B0 ;  /* 0x0000000000007941 */ /* 0x000fea0003800000 */
.L_x_3438:
        /* <DEDUP_REMOVED lines=49> */
.L_x_3440:
        /* <DEDUP_REMOVED lines=21> */
.L_x_3442:
[----:B------:R-:W-:Y:S05]  /*f6f0*/  BSYNC B0 ;  /* 0x0000000000007941 */ /* 0x000fea0003800000 */
.L_x_3441:
        /* <DEDUP_REMOVED lines=19> */
.L_x_3443:
        /* <DEDUP_REMOVED lines=21> */
.L_x_3445:
[----:B------:R-:W-:Y:S05]  /*f980*/  BSYNC B0 ;  /* 0x0000000000007941 */ /* 0x000fea0003800000 */
.L_x_3444:
        /* <DEDUP_REMOVED lines=19> */
.L_x_3446:
        /* <DEDUP_REMOVED lines=21> */
.L_x_3448:
[----:B------:R-:W-:Y:S05]  /*fc10*/  BSYNC B0 ;  /* 0x0000000000007941 */ /* 0x000fea0003800000 */
.L_x_3447:
        /* <DEDUP_REMOVED lines=19> */
.L_x_3449:
        /* <DEDUP_REMOVED lines=21> */
.L_x_3451:
[----:B------:R-:W-:Y:S05]  /*fea0*/  BSYNC B0 ;  /* 0x0000000000007941 */ /* 0x000fea0003800000 */
.L_x_3450:
        /* <DEDUP_REMOVED lines=19> */
.L_x_3452:
        /* <DEDUP_REMOVED lines=21> */
.L_x_3454:
[----:B------:R-:W-:Y:S05]  /*10130*/  BSYNC B0 ;  /* 0x0000000000007941 */ /* 0x000fea0003800000 */
.L_x_3453:
        /* <DEDUP_REMOVED lines=47> */
.L_x_3455:
        /* <DEDUP_REMOVED lines=21> */
.L_x_3457:
[----:B------:R-:W-:Y:S05]  /*10580*/  BSYNC B0 ;  /* 0x0000000000007941 */ /* 0x000fea0003800000 */
.L_x_3456:
        /* <DEDUP_REMOVED lines=19> */
.L_x_3458:
        /* <DEDUP_REMOVED lines=21> */
.L_x_3460:
[----:B------:R-:W-:Y:S05]  /*10810*/  BSYNC B0 ;  /* 0x0000000000007941 */ /* 0x000fea0003800000 */
.L_x_3459:
        /* <DEDUP_REMOVED lines=19> */
.L_x_3461:
        /* <DEDUP_REMOVED lines=21> */
.L_x_3463:
[----:B------:R-:W-:Y:S05]  /*10aa0*/  BSYNC B0 ;  /* 0x0000000000007941 */ /* 0x000fea0003800000 */
.L_x_3462:
        /* <DEDUP_REMOVED lines=19> */
.L_x_3464:
        /* <DEDUP_REMOVED lines=21> */
.L_x_3466:
[----:B------:R-:W-:Y:S05]  /*10d30*/  BSYNC B0 ;  /* 0x0000000000007941 */ /* 0x000fea0003800000 */
.L_x_3465:
        /* <DEDUP_REMOVED lines=19> */
.L_x_3467:
        /* <DEDUP_REMOVED lines=20> */
.L_x_3469:
[----:B------:R-:W-:Y:S05]  /*10fb0*/  BSYNC B0 ;  /* 0x0000000000007941 */ /* 0x000fea0003800000 */
.L_x_3468:
        /* <DEDUP_REMOVED lines=9> */
.L_x_3323:
        /* <DEDUP_REMOVED lines=19> */
.L_x_3472:
[----:B------:R-:W-:Y:S05]  /*11180*/  BSYNC B0 ;  /* 0x0000000000007941 */ /* 0x000fea0003800000 */
.L_x_3471:
        /* <DEDUP_REMOVED lines=11> */
.L_x_3474:
[----:B------:R-:W4:Y:S04]  /*11240*/  LDG.E.STRONG.GPU R5, desc[UR22][R2.64] ;  /* 0x0000001602057981 */ /* 0x000f28000c1ef900 */
[----:B----4-:R-:W-:Y:S01]  /*11250*/  CCTL.IVALL ;  /* 0x00000000ff00798f */ /* 0x010fe20002000000 */
[----:B------:R-:W-:Y:S05]  /*11260*/  YIELD ;  /* 0x0000000000007946 */ /* 0x000fea0003800000 */
[----:B------:R-:W-:-:S13]  /*11270*/  ISETP.NE.AND P0, PT, R5, R4, PT ;  /* 0x000000040500720c */ /* 0x000fda0003f05270 */
[----:B------:R-:W-:Y:S05]  /*11280*/  @P0 BRA `(.L_x_3474) ;  /* 0xfffffffc00ec0947 */ /* 0x000fea000383ffff */
.L_x_3473:
        /* <DEDUP_REMOVED lines=25> */
.L_x_3475:
        /* <DEDUP_REMOVED lines=25> */
.L_x_3476:
        /* <DEDUP_REMOVED lines=13> */
.L_x_5628:


//--------------------- .text._Z35group_norm_nhwc_bwd_one_pass_kernelI11Fp32IOFp16WLi512ELi112ELi448EEv26Group_norm_nhwc_bwd_params --------------------------
	.section	.text._Z35group_norm_nhwc_bwd_one_pass_kernelI11Fp32IOFp16WLi512ELi112ELi448EEv26Group_norm_nhwc_bwd_params,"ax",@progbits
	.align	128
        .global         _Z35group_norm_nhwc_bwd_one_pass_kernelI11Fp32IOFp16WLi512ELi112ELi448EEv26Group_norm_nhwc_bwd_params
        .type           _Z35group_norm_nhwc_bwd_one_pass_kernelI11Fp32IOFp16WLi512ELi112ELi448EEv26Group_norm_nhwc_bwd_params,@function
        .size           _Z35group_norm_nhwc_bwd_one_pass_kernelI11Fp32IOFp16WLi512ELi112ELi448EEv26Group_norm_nhwc_bwd_params,(.L_x_5629 - _Z35group_norm_nhwc_bwd_one_pass_kernelI11Fp32IOFp16WLi512ELi112ELi448EEv26Group_norm_nhwc_bwd_params)
        .other          _Z35group_norm_nhwc_bwd_one_pass_kernelI11Fp32IOFp16WLi512ELi112ELi448EEv26Group_norm_nhwc_bwd_params,@"STO_CUDA_ENTRY STV_DEFAULT"
_Z35group_norm_nhwc_bwd_one_pass_kernelI11Fp32IOFp16WLi512ELi112ELi448EEv26Group_norm_nhwc_bwd_params:
.text._Z35group_norm_nhwc_bwd_one_pass_kernelI11Fp32IOFp16WLi512ELi112ELi448EEv26Group_norm_nhwc_bwd_params:
        /* <DEDUP_REMOVED lines=32> */
.L_x_3567:
        /* <DEDUP_REMOVED lines=2987> */
.L_x_3479:
[----:B------:R-:W-:Y:S05]  /*bcb0*/  BSYNC B0 ;  /* 0x0000000000007941 */ /* 0x000fea0003800000 */
.L_x_3478:
        /* <DEDUP_REMOVED lines=27> */
.L_x_3480:
        /* <DEDUP_REMOVED lines=34> */
.L_x_3481:
        /* <DEDUP_REMOVED lines=43> */
.L_x_3482:
        /* <DEDUP_REMOVED lines=39> */
.L_x_3483:
        /* <DEDUP_REMOVED lines=39> */
.L_x_3484:
        /* <DEDUP_REMOVED lines=39> */
.L_x_3485:
        /* <DEDUP_REMOVED lines=40> */
.L_x_3486:
        /* <DEDUP_REMOVED lines=39> */
.L_x_3487:
        /* <DEDUP_REMOVED lines=39> */
.L_x_3488:
        /* <DEDUP_REMOVED lines=39> */
.L_x_3489:
        /* <DEDUP_REMOVED lines=39> */
.L_x_3490:
        /* <DEDUP_REMOVED lines=39> */
.L_x_3491:
        /* <DEDUP_REMOVED lines=39> */
.L_x_3492:
        /* <DEDUP_REMOVED lines=39> */
.L_x_3493:
        /* <DEDUP_REMOVED lines=39> */
.L_x_3494:
        /* <DEDUP_REMOVED lines=39> */
.L_x_3495:
        /* <DEDUP_REMOVED lines=39> */
.L_x_3496:
        /* <DEDUP_REMOVED lines=39> */
.L_x_3497:
        /* <DEDUP_REMOVED lines=39> */
.L_x_3498:
        /* <DEDUP_REMOVED lines=39> */
.L_x_3499:
        /* <DEDUP_REMOVED lines=35> */
.L_x_3500:
        /* <DEDUP_REMOVED lines=37> */
.L_x_3501:
        /* <DEDUP_REMOVED lines=35> */
.L_x_3502:
        /* <DEDUP_REMOVED lines=35> */
.L_x_3503:
        /* <DEDUP_REMOVED lines=35> */
.L_x_3504:
        /* <DEDUP_REMOVED lines=35> */
.L_x_3505:
        /* <DEDUP_REMOVED lines=35> */
.L_x_3506:
        /* <DEDUP_REMOVED lines=35> */
.L_x_3507:
        /* <DEDUP_REMOVED lines=35> */
.L_x_3508:
        /* <DEDUP_REMOVED lines=35> */
.L_x_3509:
        /* <DEDUP_REMOVED lines=35> */
.L_x_3510:
        /* <DEDUP_REMOVED lines=35> */
.L_x_3511:
        /* <DEDUP_REMOVED lines=40> */
.L_x_3512:
        /* <DEDUP_REMOVED lines=39> */
.L_x_3513:
        /* <DEDUP_REMOVED lines=35> */
.L_x_3514:
        /* <DEDUP_REMOVED lines=35> */
.L_x_3515:
        /* <DEDUP_REMOVED lines=35> */
.L_x_3516:
        /* <DEDUP_REMOVED lines=37> */
.L_x_3517:
        /* <DEDUP_REMOVED lines=37> */
.L_x_3518:
        /* <DEDUP_REMOVED lines=37> */
.L_x_3519:
        /* <DEDUP_REMOVED lines=35> */
.L_x_3520:
        /* <DEDUP_REMOVED lines=35> */
.L_x_3521:
        /* <DEDUP_REMOVED lines=35> */
.L_x_3522:
        /* <DEDUP_REMOVED lines=35> */
.L_x_3523:
        /* <DEDUP_REMOVED lines=35> */
.L_x_3524:
        /* <DEDUP_REMOVED lines=35> */
.L_x_3525:
        /* <DEDUP_REMOVED lines=35> */
.L_x_3526:
        /* <DEDUP_REMOVED lines=35> */
.L_x_3527:
        /* <DEDUP_REMOVED lines=35> */
.L_x_3528:
        /* <DEDUP_REMOVED lines=35> */
.L_x_3529:
        /* <DEDUP_REMOVED lines=35> */
.L_x_3530:
        /* <DEDUP_REMOVED lines=35> */
.L_x_3531:
        /* <DEDUP_REMOVED lines=35> */
.L_x_3532:
        /* <DEDUP_REMOVED lines=35> */
.L_x_3533:
        /* <DEDUP_REMOVED lines=35> */
.L_x_3534:
        /* <DEDUP_REMOVED lines=35> */
.L_x_3535:
        /* <DEDUP_REMOVED lines=35> */
.L_x_3536:
        /* <DEDUP_REMOVED lines=35> */
.L_x_3537:
        /* <DEDUP_REMOVED lines=36> */
.L_x_3538:
        /* <DEDUP_REMOVED lines=37> */
.L_x_3539:
        /* <DEDUP_REMOVED lines=37> */
.L_x_3540:
        /* <DEDUP_REMOVED lines=37> */
.L_x_3541:
        /* <DEDUP_REMOVED lines=47> */
.L_x_3542:
        /* <DEDUP_REMOVED lines=52> */
.L_x_3543:
        /* <DEDUP_REMOVED lines=330> */
.L_x_3545:
[----:B------:R-:W-:Y:S05]  /*164f0*/  BSYNC B0 ;  /* 0x0000000000007941 */ /* 0x000fea0003800000 */
.L_x_3544:
        /* <DEDUP_REMOVED lines=38> */
.L_x_3547:
[----:B------:R-:W-:Y:S05]  /*16760*/  BSYNC B0 ;  /* 0x0000000000007941 */ /* 0x000fea0003800000 */
.L_x_3546:
        /* <DEDUP_REMOVED lines=29> */
.L_x_3549:
[----:B------:R-:W-:Y:S05]  /*16940*/  BSYNC B0 ;  /* 0x0000000000007941 */ /* 0x000fea0003800000 */
.L_x_3548:
        /* <DEDUP_REMOVED lines=40> */
.L_x_3553:
[----:B------:R-:W2:Y:S04]  /*16bd0*/  LDG.E.STRONG.GPU R0, desc[UR10][R12.64] ;  /* 0x0000000a0c007981 */ /* 0x000ea8000c1ef900 */
[----:B--2---:R-:W-:Y:S04]  /*16be0*/  CCTL.IVALL ;  /* 0x00000000ff00798f */ /* 0x004fe80002000000 */
[----:B------:R0:W-:Y:S01]  /*16bf0*/  STL [R1], R0 ;  /* 0x0000000001007387 */ /* 0x0001e20000100800 */
[----:B------:R-:W-:-:S13]  /*16c00*/  ISETP.NE.AND P1, PT, R0, UR6, PT ;  /* 0x0000000600007c0c */ /* 0x000fda000bf25270 */
[----:B0-----:R-:W-:Y:S05]  /*16c10*/  @P1 BRA `(.L_x_3553) ;  /* 0xfffffffc00ec1947 */ /* 0x001fea000383ffff */
.L_x_3552:
[----:B------:R-:W-:Y:S05]  /*16c20*/  BSYNC B0 ;  /* 0x0000000000007941 */ /* 0x000fea0003800000 */
.L_x_3551:
        /* <DEDUP_REMOVED lines=18> */
.L_x_3557:
        /* <DEDUP_REMOVED lines=115> */
.L_x_3556:
        /* <DEDUP_REMOVED lines=61> */
.L_x_3558:
[----:B------:R-:W-:-:S13]  /*17850*/  ISETP.NE.OR P1, PT, R0, RZ, P1 ;  /* 0x000000ff0000720c */ /* 0x000fda0000f25670 */
[----:B------:R-:W-:Y:S05]  /*17860*/  @!P1 BRA `(.L_x_3554) ;  /* 0x00000000007c9947 */ /* 0x000fea0003800000 */
.L_x_3555:
        /* <DEDUP_REMOVED lines=31> */
.L_x_3554:
        /* <DEDUP_REMOVED lines=11> */
.L_x_3560:
[----:B------:R-:W-:Y:S05]  /*17b10*/  BSYNC B0 ;  /* 0x0000000000007941 */ /* 0x000fea0003800000 */
.L_x_3559:
        /* <DEDUP_REMOVED lines=19> */
.L_x_3550:
        /* <DEDUP_REMOVED lines=14> */
.L_x_3566:
        /* <DEDUP_REMOVED lines=56> */
.L_x_3562:
[----:B------:R-:W-:Y:S05]  /*180b0*/  BSYNC B0 ;  /* 0x0000000000007941 */ /* 0x000fea0003800000 */
.L_x_3561:
        /* <DEDUP_REMOVED lines=19> */
.L_x_3563:
        /* <DEDUP_REMOVED lines=15> */
.L_x_3565:
[----:B------:R-:W-:Y:S05]  /*182e0*/  BSYNC B0 ;  /* 0x0000000000007941 */ /* 0x000fea0003800000 */
.L_x_3564:
        /* <DEDUP_REMOVED lines=12> */
.L_x_3477:
        /* <DEDUP_REMOVED lines=25> */
.L_x_3569:
[----:B------:R-:W-:Y:S05]  /*18540*/  BSYNC B0 ;  /* 0x0000000000007941 */ /* 0x000fea0003800000 */
.L_x_3568:
[----:B------:R-:W-:Y:S05]  /*18550*/  @P0 EXIT ;  /* 0x000000000000094d */ /* 0x000fea0003800000 */
[----:B------:R-:W-:Y:S05]  /*18560*/  @P2 BRA `(.L_x_3570) ;  /* 0x0000000000202947 */ /* 0x000fea0003800000 */
[----:B------:R-:W-:-:S05]  /*18570*/  IMAD R0, R6, R7, RZ ;  /* 0x0000000706007224 */ /* 0x000fca00078e02ff */
[----:B------:R-:W-:-:S13]  /*18580*/  ISETP.NE.AND P0, PT, R0, -0x1, PT ;  /* 0xffffffff0000780c */ /* 0x000fda0003f05270 */
[----:B------:R-:W-:Y:S05]  /*18590*/  @!P0 BRA `(.L_x_3570) ;  /* 0x0000000000148947 */ /* 0x000fea0003800000 */
.L_x_3571:
[----:B0-----:R-:W2:Y:S04]  /*185a0*/  LDG.E.STRONG.GPU R5, desc[UR10][R2.64] ;  /* 0x0000000a02057981 */ /* 0x001ea8000c1ef900 */
[----:B--2---:R-:W-:Y:S01]  /*185b0*/  CCTL.IVALL ;  /* 0x00000000ff00798f */ /* 0x004fe20002000000 */
[----:B------:R-:W-:Y:S05]  /*185c0*/  YIELD ;  /* 0x0000000000007946 */ /* 0x000fea0003800000 */
[----:B------:R-:W-:-:S13]  /*185d0*/  ISETP.NE.AND P0, PT, R5, R0, PT ;  /* 0x000000000500720c */ /* 0x000fda0003f05270 */
[----:B------:R-:W-:Y:S05]  /*185e0*/  @P0 BRA `(.L_x_3571) ;  /* 0xfffffffc00ec0947 */ /* 0x000fea000383ffff */
.L_x_3570:
        /* <DEDUP_REMOVED lines=27> */
.L_x_3572:
        /* <DEDUP_REMOVED lines=27> */
.L_x_3573:
        /* <DEDUP_REMOVED lines=11> */
.L_x_5629:


//--------------------- .text._Z35group_norm_nhwc_fwd_one_pass_kernelI11Bf16IOFp32WLi64ELi112ELi448EEv26Group_norm_nhwc_fwd_params --------------------------
	.section	.text._Z35group_norm_nhwc_fwd_one_pass_kernelI11Bf16IOFp32WLi64ELi112ELi448EEv26Group_norm_nhwc_fwd_params,"ax",@progbits
	.align	128
        .global         _Z35group_norm_nhwc_fwd_one_pass_kernelI11Bf16IOFp32WLi64ELi112ELi448EEv26Group_norm_nhwc_fwd_params
        .type           _Z35group_norm_nhwc_fwd_one_pass_kernelI11Bf16IOFp32WLi64ELi112ELi448EEv26Group_norm_nhwc_fwd_params,@function
        .size           _Z35group_norm_nhwc_fwd_one_pass_kernelI11Bf16IOFp32WLi64ELi112ELi448EEv26Group_norm_nhwc_fwd_params,(.L_x_5630 - _Z35group_norm_nhwc_fwd_one_pass_kernelI11Bf16IOFp32WLi64ELi112ELi448EEv26Group_norm_nhwc_fwd_params)
        .other          _Z35group_norm_nhwc_fwd_one_pass_kernelI11Bf16IOFp32WLi64ELi112ELi448EEv26Group_norm_nhwc_fwd_params,@"STO_CUDA_ENTRY STV_DEFAULT"
_Z35group_norm_nhwc_fwd_one_pass_kernelI11Bf16IOFp32WLi64ELi112ELi448EEv26Group_norm_nhwc_fwd_params:
.text._Z35group_norm_nhwc_fwd_one_pass_kernelI11Bf16IOFp32WLi64ELi112ELi448EEv26Group_norm_nhwc_fwd_params:
[----:B------:R-:W-:Y:S08]  /*0000*/  LDC R1, c[0x0][0x28] ;  /* 0x00000a00ff017b82 */ /* 0x000ff00000000800 */
[----:B------:R-:W0:Y:S01]  /*0010*/  S2UR UR6, SR_CTAID.Y ;  /* 0x00000000000679c3 */ /* 0x000e220000002600 */
[----:B------:R-:W-:Y:S01]  /*0020*/  ULDC UR4, c[0x0][0x288] ;  /* 0x0000a20000047ab9 */ /* 0x000fe20000000800 */
[----:B------:R-:W-:-:S02]  /*0030*/  ULDC UR5, c[0x0][0x258] ;  /* 0x0000960000057ab9 */ /* 0x000fc40000000800 */
[----:B------:R-:W-:Y:S01]  /*0040*/  UIMAD UR4, UR4, UR5, URZ ;  /* 0x00000005040472a4 */ /* 0x000fe2000f8e023f */
[----:B0-----:R-:W-:-:S05]  /*0050*/  MOV R0, UR6 ;  /* 0x0000000600007c02 */ /* 0x001fca0008000f00 */
[----:B------:R-:W-:-:S13]  /*0060*/  ISETP.GE.AND P0, PT, R0, UR4, PT ;  /* 0x0000000400007c0c */ /* 0x000fda000bf06270 */
[----:B------:R-:W-:Y:S05]  /*0070*/  @P0 EXIT ;  /* 0x000000000000094d */ /* 0x000fea0003800000 */
[----:B------:R-:W0:Y:S01]  /*0080*/  S2R R2, SR_TID.X ;  /* 0x0000000000027919 */ /* 0x000e220000002100 */
[----:B------:R-:W-:Y:S01]  /*0090*/  S2UR UR7, SR_CTAID.X ;  /* 0x00000000000779c3 */ /* 0x000fe20000002500 */
[----:B------:R-:W-:Y:S01]  /*00a0*/  UMOV UR5, 0x400 ;  /* 0x0000040000057882 */ /* 0x000fe20000000000 */
[----:B------:R-:W-:Y:S01]  /*00b0*/  ULDC.64 UR8, c[0x0][0x278] ;  /* 0x00009e0000087ab9 */ /* 0x000fe20000000a00 */
[----:B------:R-:W1:Y:S01]  /*00c0*/  S2R R3, SR_LANEID ;  /* 0x0000000000037919 */ /* 0x000e620000000000 */
[----:B------:R-:W-:Y:S01]  /*00d0*/  MOV R10, R0 ;  /* 0x00000000000a7202 */ /* 0x000fe20000000f00 */
[----:B------:R-:W-:-:S03]  /*00e0*/  ULDC.U8 UR10, c[0x0][0x28c] ;  /* 0x0000a300000a7ab9 */ /* 0x000fc60000000000 */
[----:B------:R-:W2:Y:S08]  /*00f0*/  LDC R25, c[0x0][0x294] ;  /* 0x0000a500ff197b82 */ /* 0x000eb00000000800 */
[----:B------:R-:W3:Y:S01]  /*0100*/  S2UR UR6, SR_CgaCtaId ;  /* 0x00000000000679c3 */ /* 0x000ee20000008800 */
[--C-:B0-----:R-:W-:Y:S02]  /*0110*/  SHF.R.U32.HI R4, RZ, 0x3, R2.reuse ;  /* 0x00000003ff047819 */ /* 0x101fe40000011602 */
[----:B------:R-:W-:-:S02]  /*0120*/  SHF.R.S32.HI R7, RZ, 0x1f, R2 ;  /* 0x0000001fff077819 */ /* 0x000fc40000011402 */
[----:B------:R-:W-:Y:S01]  /*0130*/  ISETP.GE.U32.AND P4, PT, R2, 0x1c0, PT ;  /* 0x000001c00200780c */ /* 0x000fe20003f86070 */
[----:B------:R-:W-:Y:S01]  /*0140*/  IMAD.WIDE.U32 R4, R4, 0x24924925, RZ ;  /* 0x2492492504047825 */ /* 0x000fe200078e00ff */
[----:B------:R-:W-:-:S03]  /*0150*/  LEA.HI R8, R7, R2, RZ, 0x5 ;  /* 0x0000000207087211 */ /* 0x000fc600078f28ff */
[----:B------:R-:W-:Y:S01]  /*0160*/  IMAD R12, R5, -0x38, R2 ;  /* 0xffffffc8050c7824 */ /* 0x000fe200078e0202 */
[----:B---3--:R-:W-:Y:S01]  /*0170*/  ULEA UR5, UR6, UR5, 0x18 ;  /* 0x0000000506057291 */ /* 0x008fe2000f8ec03f */
[----:B--2---:R-:W-:Y:S01]  /*0180*/  IMAD R25, R25, UR7, R5 ;  /* 0x0000000719197c24 */ /* 0x004fe2000f8e0205 */
[----:B------:R-:W-:Y:S01]  /*0190*/  SHF.R.S32.HI R14, RZ, 0x5, R8 ;  /* 0x00000005ff0e7819 */ /* 0x000fe20000011408 */
[----:B------:R-:W0:Y:S01]  /*01a0*/  LDC R5, c[0x0][0x10] ;  /* 0x00000400ff057b82 */ /* 0x000e220000000800 */
[----:B------:R-:W-:Y:S01]  /*01b0*/  HFMA2.MMA R8, -RZ, RZ, 0, 0 ;  /* 0x00000000ff087435 */ /* 0x000fe200000001ff */
[----:B------:R-:W-:Y:S02]  /*01c0*/  SHF.L.U32 R12, R12, 0x1, RZ ;  /* 0x000000010c0c7819 */ /* 0x000fe400000006ff */
[C---:B------:R-:W-:Y:S02]  /*01d0*/  IADD3 R4, R25.reuse, 0x8, RZ ;  /* 0x0000000819047810 */ /* 0x040fe40007ffe0ff */
[----:B------:R-:W-:-:S02]  /*01e0*/  IADD3 R6, R25, 0x10, RZ ;  /* 0x0000001019067810 */ /* 0x000fc40007ffe0ff */
[C---:B------:R-:W-:Y:S02]  /*01f0*/  IADD3 R7, R25.reuse, 0x18, RZ ;  /* 0x0000001819077810 */ /* 0x040fe40007ffe0ff */
[----:B------:R-:W-:Y:S02]  /*0200*/  ISETP.LT.U32.AND P1, PT, R25, UR8, PT ;  /* 0x0000000819007c0c */ /* 0x000fe4000bf21070 */
[----:B------:R-:W-:Y:S02]  /*0210*/  SHF.R.S32.HI R9, RZ, 0x1f, R25 ;  /* 0x0000001fff097819 */ /* 0x000fe40000011419 */
[----:B------:R-:W-:Y:S02]  /*0220*/  ISETP.LT.U32.AND P2, PT, R4, UR8, PT ;  /* 0x0000000804007c0c */ /* 0x000fe4000bf41070 */
[----:B------:R-:W-:Y:S02]  /*0230*/  ISETP.LT.U32.AND P3, PT, R6, UR8, PT ;  /* 0x0000000806007c0c */ /* 0x000fe4000bf61070 */
[----:B------:R-:W-:-:S02]  /*0240*/  SHF.R.S32.HI R11, RZ, 0x1f, R4 ;  /* 0x0000001fff0b7819 */ /* 0x000fc40000011404 */
[----:B------:R-:W-:Y:S02]  /*0250*/  SHF.R.S32.HI R13, RZ, 0x1f, R6 ;  /* 0x0000001fff0d7819 */ /* 0x000fe40000011406 */
[----:B------:R-:W-:Y:S02]  /*0260*/  ISETP.LT.U32.AND P0, PT, R7, UR8, PT ;  /* 0x0000000807007c0c */ /* 0x000fe4000bf01070 */
[----:B------:R-:W-:Y:S02]  /*0270*/  SHF.R.S32.HI R15, RZ, 0x1f, R7 ;  /* 0x0000001fff0f7819 */ /* 0x000fe40000011407 */
[----:B------:R-:W-:Y:S02]  /*0280*/  LEA R14, R14, UR5, 0x3 ;  /* 0x000000050e0e7c11 */ /* 0x000fe4000f8e18ff */
[----:B------:R-:W-:Y:S02]  /*0290*/  IADD3 R36, R25, 0x38, RZ ;  /* 0x0000003819247810 */ /* 0x000fe40007ffe0ff */
[----:B------:R-:W-:-:S02]  /*02a0*/  ISETP.LT.AND.EX P1, PT, R9, UR9, !P4, P1 ;  /* 0x0000000909007c0c */ /* 0x000fc4000e721310 */
[----:B------:R-:W-:Y:S02]  /*02b0*/  ISETP.LT.AND.EX P2, PT, R11, UR9, !P4, P2 ;  /* 0x000000090b007c0c */ /* 0x000fe4000e741320 */
[----:B------:R-:W-:Y:S02]  /*02c0*/  ISETP.LT.AND.EX P3, PT, R13, UR9, !P4, P3 ;  /* 0x000000090d007c0c */ /* 0x000fe4000e761330 */
[----:B------:R-:W-:Y:S01]  /*02d0*/  ISETP.LT.AND.EX P4, PT, R15, UR9, !P4, P0 ;  /* 0x000000090f007c0c */ /* 0x000fe2000e781300 */
[----:B-1----:R-:W-:-:S12]  /*02e0*/  ULDC.64 UR8, c[0x0][0x208] ;  /* 0x0000820000087ab9 */ /* 0x002fd80000000a00 */
.L_x_3610:
[----:B-1----:R-:W1:Y:S01]  /*02f0*/  LDC R27, c[0x0][0x288] ;  /* 0x0000a200ff1b7b82 */ /* 0x002e620000000800 */
[----:B------:R-:W-:Y:S01]  /*0300*/  ULDC.64 UR12, c[0x0][0x280] ;  /* 0x0000a000000c7ab9 */ /* 0x000fe20000000a00 */
[----:B------:R-:W-:-:S06]  /*0310*/  ULDC.64 UR14, c[0x0][0x278] ;  /* 0x00009e00000e7ab9 */ /* 0x000fcc0000000a00 */
[----:B------:R-:W2:Y:S08]  /*0320*/  LDC R37, c[0x0][0x294] ;  /* 0x0000a500ff257b82 */ /* 0x000eb00000000800 */
[----:B------:R-:W3:Y:S01]  /*0330*/  @P2 LDC.64 R30, c[0x0][0x270] ;  /* 0x00009c00ff1e2b82 */ /* 0x000ee20000000a00 */
[----:B-1----:R-:W-:-:S07]  /*0340*/  IABS R19, R27 ;  /* 0x0000001b00137213 */ /* 0x002fce0000000000 */
[----:B------:R-:W1:Y:S01]  /*0350*/  @P3 LDC.64 R28, c[0x0][0x270] ;  /* 0x00009c00ff1c3b82 */ /* 0x000e620000000a00 */
[----:B------:R-:W4:Y:S01]  /*0360*/  I2F.RP R18, R19 ;  /* 0x0000001300127306 */ /* 0x000f220000209400 */
[----:B---3--:R-:W-:-:S07]  /*0370*/  @P2 IMAD R24, R11, R30, RZ ;  /* 0x0000001e0b182224 */ /* 0x008fce00078e02ff */
[----:B----4-:R-:W3:Y:S01]  /*0380*/  MUFU.RCP R18, R18 ;  /* 0x0000001200127308 */ /* 0x010ee20000001000 */
[----:B------:R-:W-:Y:S01]  /*0390*/  @P2 IMAD R43, R4, R31, R24 ;  /* 0x0000001f042b2224 */ /* 0x000fe200078e0218 */
[----:B0--3--:R-:W-:-:S06]  /*03a0*/  IADD3 R16, R18, 0xffffffe, RZ ;  /* 0x0ffffffe12107810 */ /* 0x009fcc0007ffe0ff */
[----:B------:R3:W4:Y:S02]  /*03b0*/  F2I.FTZ.U32.TRUNC.NTZ R17, R16 ;  /* 0x0000001000117305 */ /* 0x000724000021f000 */
[----:B---3--:R-:W-:Y:S02]  /*03c0*/  MOV R16, RZ ;  /* 0x000000ff00107202 */ /* 0x008fe40000000f00 */
[----:B----4-:R-:W-:-:S05]  /*03d0*/  IADD3 R20, RZ, -R17, RZ ;  /* 0x80000011ff147210 */ /* 0x010fca0007ffe0ff */
[----:B------:R-:W-:Y:S01]  /*03e0*/  IMAD R21, R20, R19, RZ ;  /* 0x0000001314157224 */ /* 0x000fe200078e02ff */
[----:B------:R-:W-:-:S03]  /*03f0*/  IABS R20, R10 ;  /* 0x0000000a00147213 */ /* 0x000fc60000000000 */
[----:B------:R-:W-:Y:S01]  /*0400*/  IMAD.HI.U32 R17, R17, R21, R16 ;  /* 0x0000001511117227 */ /* 0x000fe200078e0010 */
[----:B------:R-:W-:-:S04]  /*0410*/  LOP3.LUT R16, R10, R27, RZ, 0x3c, !PT ;  /* 0x0000001b0a107212 */ /* 0x000fc800078e3cff */
[----:B------:R-:W-:Y:S01]  /*0420*/  ISETP.GE.AND P5, PT, R16, RZ, PT ;  /* 0x000000ff1000720c */ /* 0x000fe20003fa6270 */
[----:B------:R-:W-:Y:S01]  /*0430*/  IMAD.HI.U32 R17, R17, R20, RZ ;  /* 0x0000001411117227 */ /* 0x000fe200078e00ff */
[----:B------:R-:W-:-:S04]  /*0440*/  SHF.R.U32.HI R16, RZ, 0x3, R2 ;  /* 0x00000003ff107819 */ /* 0x000fc80000011602 */
[----:B------:R-:W-:-:S05]  /*0450*/  IADD3 R18, -R17, RZ, RZ ;  /* 0x000000ff11127210 */ /* 0x000fca0007ffe1ff */
[C---:B------:R-:W-:Y:S02]  /*0460*/  IMAD R18, R19.reuse, R18, R20 ;  /* 0x0000001213127224 */ /* 0x040fe400078e0214 */
[----:B------:R-:W3:Y:S03]  /*0470*/  @P1 LDC.64 R20, c[0x0][0x270] ;  /* 0x00009c00ff141b82 */ /* 0x000ee60000000a00 */
[----:B------:R-:W-:-:S13]  /*0480*/  ISETP.GT.U32.AND P6, PT, R19, R18, PT ;  /* 0x000000121300720c */ /* 0x000fda0003fc4070 */
[-C--:B------:R-:W-:Y:S02]  /*0490*/  @!P6 IADD3 R18, R18, -R19.reuse, RZ ;  /* 0x800000131212e210 */ /* 0x080fe40007ffe0ff */
[----:B------:R-:W-:Y:S02]  /*04a0*/  @!P6 IADD3 R17, R17, 0x1, RZ ;  /* 0x000000011111e810 */ /* 0x000fe40007ffe0ff */
[----:B------:R-:W-:Y:S02]  /*04b0*/  ISETP.GE.U32.AND P0, PT, R18, R19, PT ;  /* 0x000000131200720c */ /* 0x000fe40003f06070 */
[----:B------:R-:W-:Y:S02]  /*04c0*/  ISETP.NE.AND P6, PT, R27, RZ, PT ;  /* 0x000000ff1b00720c */ /* 0x000fe40003fc5270 */
[----:B------:R-:W-:-:S09]  /*04d0*/  SHF.R.S32.HI R18, RZ, 0x1f, R12 ;  /* 0x0000001fff127819 */ /* 0x000fd2000001140c */
[----:B------:R-:W-:-:S04]  /*04e0*/  @P0 IADD3 R17, R17, 0x1, RZ ;  /* 0x0000000111110810 */ /* 0x000fc80007ffe0ff */
[----:B------:R-:W-:Y:S01]  /*04f0*/  MOV R23, R17 ;  /* 0x0000001100177202 */ /* 0x000fe20000000f00 */
[----:B------:R-:W-:-:S03]  /*0500*/  IMAD.WIDE.U32 R16, R16, 0x24924925, RZ ;  /* 0x2492492510107825 */ /* 0x000fc600078e00ff */
[----:B------:R-:W-:Y:S01]  /*0510*/  @!P5 IADD3 R23, -R23, RZ, RZ ;  /* 0x000000ff1717d210 */ /* 0x000fe20007ffe1ff */
[----:B--2---:R-:W-:Y:S01]  /*0520*/  IMAD R37, R37, UR7, R17 ;  /* 0x0000000725257c24 */ /* 0x004fe2000f8e0211 */
[----:B------:R-:W-:-:S04]  /*0530*/  @!P6 LOP3.LUT R23, RZ, R27, RZ, 0x33, !PT ;  /* 0x0000001bff17e212 */ /* 0x000fc800078e33ff */
[----:B------:R-:W-:Y:S02]  /*0540*/  IADD3 R39, -R23, RZ, RZ ;  /* 0x000000ff17277210 */ /* 0x000fe40007ffe1ff */
[----:B------:R-:W-:Y:S02]  /*0550*/  SHF.R.S32.HI R16, RZ, 0x1f, R23 ;  /* 0x0000001fff107819 */ /* 0x000fe40000011417 */
[----:B------:R-:W-:Y:S01]  /*0560*/  IADD3 R38, R37, 0x20, RZ ;  /* 0x0000002025267810 */ /* 0x000fe20007ffe0ff */
[----:B------:R-:W-:Y:S01]  /*0570*/  IMAD R39, R27, R39, R10 ;  /* 0x000000271b277224 */ /* 0x000fe200078e020a */
[----:B------:R-:W-:Y:S01]  /*0580*/  IADD3 R34, R37, 0x28, RZ ;  /* 0x0000002825227810 */ /* 0x000fe20007ffe0ff */
[----:B------:R-:W-:Y:S01]  /*0590*/  IMAD R16, R16, UR12, RZ ;  /* 0x0000000c10107c24 */ /* 0x000fe2000f8e02ff */
[----:B------:R-:W-:Y:S01]  /*05a0*/  ISETP.GE.U32.AND P5, PT, R38, UR14, PT ;  /* 0x0000000e26007c0c */ /* 0x000fe2000bfa6070 */
[----:B------:R-:W-:Y:S01]  /*05b0*/  IMAD R39, R39, 0x70, RZ ;  /* 0x0000007027277824 */ /* 0x000fe200078e02ff */
[----:B------:R-:W-:Y:S01]  /*05c0*/  SHF.R.S32.HI R41, RZ, 0x1f, R38 ;  /* 0x0000001fff297819 */ /* 0x000fe20000011426 */
[----:B------:R-:W-:Y:S01]  /*05d0*/  IMAD R53, R23, UR13, R16 ;  /* 0x0000000d17357c24 */ /* 0x000fe2000f8e0210 */
[----:B------:R-:W-:Y:S01]  /*05e0*/  SHF.R.S32.HI R35, RZ, 0x1f, R34 ;  /* 0x0000001fff237819 */ /* 0x000fe20000011422 */
[----:B---3--:R-:W-:Y:S01]  /*05f0*/  @P1 IMAD R16, R9, R20, RZ ;  /* 0x0000001409101224 */ /* 0x008fe200078e02ff */
[----:B------:R-:W-:Y:S01]  /*0600*/  IADD3 R50, P0, R12, R39, RZ ;  /* 0x000000270c327210 */ /* 0x000fe20007f1e0ff */
[----:B------:R-:W2:Y:S01]  /*0610*/  @P4 LDC.64 R26, c[0x0][0x270] ;  /* 0x00009c00ff1a4b82 */ /* 0x000ea20000000a00 */
[----:B------:R-:W-:Y:S01]  /*0620*/  ISETP.GE.AND.EX P5, PT, R41, UR15, PT, P5 ;  /* 0x0000000f29007c0c */ /* 0x000fe2000bfa6350 */
[----:B------:R-:W-:Y:S01]  /*0630*/  @P1 IMAD R33, R25, R21, R16 ;  /* 0x0000001519211224 */ /* 0x000fe200078e0210 */
[----:B------:R-:W-:-:S02]  /*0640*/  LEA.HI.X.SX32 R51, R39, R18, 0x1, P0 ;  /* 0x0000001227337211 */ /* 0x000fc400000f0eff */
[----:B------:R-:W-:Y:S02]  /*0650*/  ISETP.LT.U32.AND P5, PT, R2, 0x1c0, !P5 ;  /* 0x000001c00200780c */ /* 0x000fe40006fa1070 */
[----:B------:R-:W-:Y:S01]  /*0660*/  ISETP.GE.U32.AND P0, PT, R34, UR14, PT ;  /* 0x0000000e22007c0c */ /* 0x000fe2000bf06070 */
[----:B------:R-:W3:Y:S01]  /*0670*/  @P1 LDC.64 R18, c[0x0][0x220] ;  /* 0x00008800ff121b82 */ /* 0x000ee20000000a00 */
[----:B------:R-:W-:Y:S01]  /*0680*/  IMAD.WIDE.U32 R50, R23, UR12, R50 ;  /* 0x0000000c17327c25 */ /* 0x000fe2000f8e0032 */
[----:B------:R-:W-:Y:S02]  /*0690*/  IADD3 R47, R37, 0x30, RZ ;  /* 0x00000030252f7810 */ /* 0x000fe40007ffe0ff */
[----:B------:R-:W-:Y:S02]  /*06a0*/  ISETP.GE.AND.EX P0, PT, R35, UR15, PT, P0 ;  /* 0x0000000f23007c0c */ /* 0x000fe4000bf06300 */
[----:B------:R-:W-:Y:S02]  /*06b0*/  IADD3 R53, R51, R53, RZ ;  /* 0x0000003533357210 */ /* 0x000fe40007ffe0ff */
[----:B------:R-:W4:Y:S01]  /*06c0*/  @P2 LDC.64 R22, c[0x0][0x220] ;  /* 0x00008800ff162b82 */ /* 0x000f220000000a00 */
[----:B------:R-:W-:-:S02]  /*06d0*/  @P1 MOV R52, R50 ;  /* 0x0000003200341202 */ /* 0x000fc40000000f00 */
[----:B------:R-:W-:Y:S02]  /*06e0*/  @P2 MOV R32, R50 ;  /* 0x0000003200202202 */ /* 0x000fe40000000f00 */
[----:B------:R-:W-:Y:S01]  /*06f0*/  ISETP.LT.U32.AND P0, PT, R2, 0x1c0, !P0 ;  /* 0x000001c00200780c */ /* 0x000fe20004701070 */
[----:B------:R-:W-:Y:S02]  /*0700*/  @P1 IMAD.WIDE.U32 R20, R25, R20, R52 ;  /* 0x0000001419141225 */ /* 0x000fe400078e0034 */
[----:B------:R-:W5:Y:S02]  /*0710*/  @P3 LDC.64 R16, c[0x0][0x220] ;  /* 0x00008800ff103b82 */ /* 0x000f640000000a00 */
[----:B--2---:R-:W-:Y:S01]  /*0720*/  @P4 IMAD R40, R15, R26, RZ ;  /* 0x0000001a0f284224 */ /* 0x004fe200078e02ff */
[----:B------:R-:W-:Y:S02]  /*0730*/  @P1 IADD3 R21, R21, R33, RZ ;  /* 0x0000002115151210 */ /* 0x000fe40007ffe0ff */
[----:B------:R-:W-:-:S03]  /*0740*/  @P2 MOV R33, R53 ;  /* 0x0000003500212202 */ /* 0x000fc60000000f00 */
[----:B------:R-:W2:Y:S01]  /*0750*/  @P5 LDC.64 R24, c[0x0][0x270] ;  /* 0x00009c00ff185b82 */ /* 0x000ea20000000a00 */
[----:B---3--:R-:W-:Y:S01]  /*0760*/  @P1 LEA R18, P6, R20, R18, 0x1 ;  /* 0x0000001214121211 */ /* 0x008fe200078c08ff */
[----:B------:R-:W-:Y:S01]  /*0770*/  @P2 IMAD.WIDE.U32 R30, R4, R30, R32 ;  /* 0x0000001e041e2225 */ /* 0x000fe200078e0020 */
[----:B------:R-:W-:Y:S02]  /*0780*/  @P3 MOV R33, R53 ;  /* 0x0000003500213202 */ /* 0x000fe40000000f00 */
[----:B------:R-:W-:Y:S01]  /*0790*/  @P1 LEA.HI.X R19, R20, R19, R21, 0x1, P6 ;  /* 0x0000001314131211 */ /* 0x000fe200030f0c15 */
[----:B-1----:R-:W-:Y:S01]  /*07a0*/  @P3 IMAD R32, R13, R28, RZ ;  /* 0x0000001c0d203224 */ /* 0x002fe200078e02ff */
[----:B------:R-:W-:Y:S01]  /*07b0*/  @P2 IADD3 R31, R31, R43, RZ ;  /* 0x0000002b1f1f2210 */ /* 0x000fe20007ffe0ff */
[----:B------:R-:W1:Y:S01]  /*07c0*/  @P4 LDC.64 R20, c[0x0][0x220] ;  /* 0x00008800ff144b82 */ /* 0x000e620000000a00 */
[----:B----4-:R-:W-:Y:S01]  /*07d0*/  @P2 LEA R22, P6, R30, R22, 0x1 ;  /* 0x000000161e162211 */ /* 0x010fe200078c08ff */
[----:B------:R-:W-:Y:S01]  /*07e0*/  @P3 IMAD R43, R6, R29, R32 ;  /* 0x0000001d062b3224 */ /* 0x000fe200078e0220 */
[----:B------:R-:W-:-:S02]  /*07f0*/  @P3 MOV R32, R50 ;  /* 0x0000003200203202 */ /* 0x000fc40000000f00 */
[----:B------:R-:W-:-:S03]  /*0800*/  @P2 LEA.HI.X R23, R30, R23, R31, 0x1, P6 ;  /* 0x000000171e172211 */ /* 0x000fc600030f0c1f */
[----:B------:R-:W-:Y:S01]  /*0810*/  @P3 IMAD.WIDE.U32 R32, R6, R28, R32 ;  /* 0x0000001c06203225 */ /* 0x000fe200078e0020 */
[----:B------:R-:W3:Y:S04]  /*0820*/  @P5 LDC.64 R30, c[0x0][0x220] ;  /* 0x00008800ff1e5b82 */ /* 0x000ee80000000a00 */
[----:B------:R-:W-:Y:S01]  /*0830*/  @P3 IADD3 R33, R33, R43, RZ ;  /* 0x0000002b21213210 */ /* 0x000fe20007ffe0ff */
[----:B------:R-:W-:Y:S01]  /*0840*/  @P4 IMAD R43, R7, R27, R40 ;  /* 0x0000001b072b4224 */ /* 0x000fe200078e0228 */
[----:B-----5:R-:W-:Y:S01]  /*0850*/  @P3 LEA R16, P6, R32, R16, 0x1 ;  /* 0x0000001020103211 */ /* 0x020fe200078c08ff */
[----:B--2---:R-:W-:Y:S01]  /*0860*/  @P5 IMAD R41, R41, R24, RZ ;  /* 0x0000001829295224 */ /* 0x004fe200078e02ff */
[----:B------:R-:W2:Y:S01]  /*0870*/  @P0 LDC.64 R28, c[0x0][0x270] ;  /* 0x00009c00ff1c0b82 */ /* 0x000ea20000000a00 */
[----:B------:R-:W-:-:S02]  /*0880*/  @P5 MOV R40, R50 ;  /* 0x0000003200285202 */ /* 0x000fc40000000f00 */
[----:B------:R-:W-:Y:S01]  /*0890*/  @P3 LEA.HI.X R17, R32, R17, R33, 0x1, P6 ;  /* 0x0000001120113211 */ /* 0x000fe200030f0c21 */
[C---:B------:R-:W-:Y:S01]  /*08a0*/  @P5 IMAD R45, R38.reuse, R25, R41 ;  /* 0x00000019262d5224 */ /* 0x040fe200078e0229 */
[----:B------:R-:W-:Y:S02]  /*08b0*/  @P4 MOV R32, R50 ;  /* 0x0000003200204202 */ /* 0x000fe40000000f00 */
[-C--:B------:R-:W-:Y:S02]  /*08c0*/  @P4 MOV R33, R53.reuse ;  /* 0x0000003500214202 */ /* 0x080fe40000000f00 */
[----:B------:R-:W-:Y:S01]  /*08d0*/  @P5 MOV R41, R53 ;  /* 0x0000003500295202 */ /* 0x000fe20000000f00 */
[----:B------:R-:W-:Y:S02]  /*08e0*/  @P4 IMAD.WIDE.U32 R32, R7, R26, R32 ;  /* 0x0000001a07204225 */ /* 0x000fe400078e0020 */
[----:B------:R-:W4:Y:S02]  /*08f0*/  @P0 LDC.64 R26, c[0x0][0x220] ;  /* 0x00008800ff1a0b82 */ /* 0x000f240000000a00 */
[----:B------:R-:W-:Y:S01]  /*0900*/  @P5 IMAD.WIDE.U32 R24, R38, R24, R40 ;  /* 0x0000001826185225 */ /* 0x000fe200078e0028 */
[----:B------:R-:W-:-:S02]  /*0910*/  @P4 IADD3 R33, R33, R43, RZ ;  /* 0x0000002b21214210 */ /* 0x000fc40007ffe0ff */
[C---:B-1----:R-:W-:Y:S02]  /*0920*/  @P4 LEA R20, P6, R32.reuse, R20, 0x1 ;  /* 0x0000001420144211 */ /* 0x042fe400078c08ff */
[----:B------:R-:W-:Y:S02]  /*0930*/  @P5 IADD3 R25, R25, R45, RZ ;  /* 0x0000002d19195210 */ /* 0x000fe40007ffe0ff */
[----:B------:R-:W-:Y:S01]  /*0940*/  @P4 LEA.HI.X R21, R32, R21, R33, 0x1, P6 ;  /* 0x0000001520154211 */ /* 0x000fe200030f0c21 */
[----:B--2---:R-:W-:Y:S01]  /*0950*/  @P0 IMAD R35, R35, R28, RZ ;  /* 0x0000001c23230224 */ /* 0x004fe200078e02ff */
[----:B---3--:R-:W-:Y:S02]  /*0960*/  @P5 LEA R30, P6, R24, R30, 0x1 ;  /* 0x0000001e181e5211 */ /* 0x008fe400078c08ff */
[----:B------:R-:W-:Y:S01]  /*0970*/  MOV R38, RZ ;  /* 0x000000ff00267202 */ /* 0x000fe20000000f00 */
[----:B------:R-:W-:Y:S01]  /*0980*/  @P0 IMAD R33, R34, R29, R35 ;  /* 0x0000001d22210224 */ /* 0x000fe200078e0223 */
[----:B------:R-:W-:-:S02]  /*0990*/  @P5 LEA.HI.X R31, R24, R31, R25, 0x1, P6 ;  /* 0x0000001f181f5211 */ /* 0x000fc400030f0c19 */
[----:B------:R-:W-:Y:S02]  /*09a0*/  @P0 MOV R24, R50 ;  /* 0x0000003200180202 */ /* 0x000fe40000000f00 */
[----:B------:R-:W-:Y:S01]  /*09b0*/  @P0 MOV R25, R53 ;  /* 0x0000003500190202 */ /* 0x000fe20000000f00 */
[----:B------:R1:W2:Y:S02]  /*09c0*/  @P5 LDG.E R38, desc[UR8][R30.64] ;  /* 0x000000081e265981 */ /* 0x0002a4000c1e1900 */
[----:B------:R-:W-:Y:S01]  /*09d0*/  @P0 IMAD.WIDE.U32 R28, R34, R28, R24 ;  /* 0x0000001c221c0225 */ /* 0x000fe200078e0018 */
[----:B------:R-:W-:Y:S02]  /*09e0*/  ISETP.GE.U32.AND P6, PT, R47, UR14, PT ;  /* 0x0000000e2f007c0c */ /* 0x000fe4000bfc6070 */
[----:B------:R-:W-:Y:S02]  /*09f0*/  SHF.R.S32.HI R35, RZ, 0x1f, R47 ;  /* 0x0000001fff237819 */ /* 0x000fe4000001142f */
[----:B------:R-:W-:-:S02]  /*0a00*/  @P0 IADD3 R25, R29, R33, RZ ;  /* 0x000000211d190210 */ /* 0x000fc40007ffe0ff */
[C---:B----4-:R-:W-:Y:S02]  /*0a10*/  @P0 LEA R24, P5, R28.reuse, R26, 0x1 ;  /* 0x0000001a1c180211 */ /* 0x050fe400078a08ff */
[----:B------:R-:W-:Y:S02]  /*0a20*/  ISETP.GE.AND.EX P6, PT, R35, UR15, PT, P6 ;  /* 0x0000000f23007c0c */ /* 0x000fe4000bfc6360 */
[----:B------:R-:W-:Y:S02]  /*0a30*/  @P0 LEA.HI.X R25, R28, R27, R25, 0x1, P5 ;  /* 0x0000001b1c190211 */ /* 0x000fe400028f0c19 */
[----:B------:R-:W-:Y:S02]  /*0a40*/  SHF.R.S32.HI R41, RZ, 0x1f, R36 ;  /* 0x0000001fff297819 */ /* 0x000fe40000011424 */
[----:B------:R-:W-:Y:S02]  /*0a50*/  ISETP.GE.U32.AND P5, PT, R36, UR14, PT ;  /* 0x0000000e24007c0c */ /* 0x000fe4000bfa6070 */
[----:B------:R-:W-:-:S02]  /*0a60*/  ISETP.LT.U32.AND P6, PT, R2, 0x1c0, !P6 ;  /* 0x000001c00200780c */ /* 0x000fc400077c1070 */
[----:B------:R-:W-:-:S04]  /*0a70*/  ISETP.GE.AND.EX P5, PT, R41, UR15, PT, P5 ;  /* 0x0000000f29007c0c */ /* 0x000fc8000bfa6350 */
[----:B------:R-:W-:Y:S02]  /*0a80*/  ISETP.GT.U32.OR P5, PT, R2, 0x1bf, P5 ;  /* 0x000001bf0200780c */ /* 0x000fe40002fa4470 */
[----:B------:R-:W-:Y:S02]  /*0a90*/  MOV R40, RZ ;  /* 0x000000ff00287202 */ /* 0x000fe40000000f00 */
[----:B------:R-:W-:-:S03]  /*0aa0*/  CS2R R42, SRZ ;  /* 0x00000000002a7805 */ /* 0x000fc6000001ff00 */
[----:B------:R-:W3:Y:S01]  /*0ab0*/  @P6 LDC.64 R26, c[0x0][0x270] ;  /* 0x00009c00ff1a6b82 */ /* 0x000ee20000000a00 */
[----:B------:R-:W4:Y:S04]  /*0ac0*/  @P2 LDG.E R40, desc[UR8][R22.64] ;  /* 0x0000000816282981 */ /* 0x000f28000c1e1900 */
[----:B------:R-:W5:Y:S03]  /*0ad0*/  @P1 LDG.E R42, desc[UR8][R18.64] ;  /* 0x00000008122a1981 */ /* 0x000f66000c1e1900 */
[----:B------:R-:W0:Y:S01]  /*0ae0*/  @!P5 LDC.64 R28, c[0x0][0x270] ;  /* 0x00009c00ff1cdb82 */ /* 0x000e220000000a00 */
[----:B------:R3:W2:Y:S07]  /*0af0*/  @P3 LDG.E R43, desc[UR8][R16.64] ;  /* 0x00000008102b3981 */ /* 0x0006ae000c1e1900 */
[----:B------:R-:W0:Y:S01]  /*0b00*/  @P6 LDC.64 R32, c[0x0][0x220] ;  /* 0x00008800ff206b82 */ /* 0x000e220000000a00 */
[----:B------:R-:W-:-:S07]  /*0b10*/  CS2R R44, SRZ ;  /* 0x00000000002c7805 */ /* 0x000fce000001ff00 */
[----:B-1----:R-:W1:Y:S01]  /*0b20*/  @!P5 LDC.64 R30, c[0x0][0x220] ;  /* 0x00008800ff1edb82 */ /* 0x002e620000000a00 */
[----:B------:R5:W2:Y:S01]  /*0b30*/  @P4 LDG.E R44, desc[UR8][R20.64] ;  /* 0x00000008142c4981 */ /* 0x000aa2000c1e1900 */
[----:B---3--:R-:W-:Y:S01]  /*0b40*/  @P6 IMAD R34, R35, R26, RZ ;  /* 0x0000001a23226224 */ /* 0x008fe200078e02ff */
[----:B------:R-:W-:Y:S02]  /*0b50*/  @P6 MOV R16, R50 ;  /* 0x0000003200106202 */ /* 0x000fe40000000f00 */
[----:B------:R-:W-:Y:S01]  /*0b60*/  @P6 MOV R17, R53 ;  /* 0x0000003500116202 */ /* 0x000fe20000000f00 */
[----:B------:R-:W-:Y:S01]  /*0b70*/  @P6 IMAD R23, R47, R27, R34 ;  /* 0x0000001b2f176224 */ /* 0x000fe200078e0222 */
[----:B------:R3:W3:Y:S01]  /*0b80*/  @P0 LDG.E R45, desc[UR8][R24.64] ;  /* 0x00000008182d0981 */ /* 0x0006e2000c1e1900 */
[----:B0-----:R-:W-:Y:S02]  /*0b90*/  @!P5 IMAD R18, R41, R28, RZ ;  /* 0x0000001c2912d224 */ /* 0x001fe400078e02ff */
[----:B------:R-:W-:Y:S01]  /*0ba0*/  @P6 IMAD.WIDE.U32 R26, R47, R26, R16 ;  /* 0x0000001a2f1a6225 */ /* 0x000fe200078e0010 */
[----:B------:R-:W-:-:S02]  /*0bb0*/  @!P5 MOV R16, R50 ;  /* 0x000000320010d202 */ /* 0x000fc40000000f00 */
[----:B------:R-:W-:Y:S01]  /*0bc0*/  @!P5 MOV R17, R53 ;  /* 0x000000350011d202 */ /* 0x000fe20000000f00 */
[----:B------:R-:W-:Y:S01]  /*0bd0*/  @!P5 IMAD R19, R36, R29, R18 ;  /* 0x0000001d2413d224 */ /* 0x000fe200078e0212 */
[----:B------:R-:W-:Y:S02]  /*0be0*/  @P6 IADD3 R18, R27, R23, RZ ;  /* 0x000000171b126210 */ /* 0x000fe40007ffe0ff */
[----:B------:R-:W-:Y:S01]  /*0bf0*/  @P6 LEA R32, P0, R26, R32, 0x1 ;  /* 0x000000201a206211 */ /* 0x000fe200078008ff */
[----:B------:R-:W-:Y:S01]  /*0c00*/  @!P5 IMAD.WIDE.U32 R28, R36, R28, R16 ;  /* 0x0000001c241cd225 */ /* 0x000fe200078e0010 */
[----:B------:R-:W-:Y:S02]  /*0c10*/  CS2R R46, SRZ ;  /* 0x00000000002e7805 */ /* 0x000fe4000001ff00 */
[----:B------:R-:W-:Y:S02]  /*0c20*/  @P6 LEA.HI.X R33, R26, R33, R18, 0x1, P0 ;  /* 0x000000211a216211 */ /* 0x000fe400000f0c12 */
[----:B------:R-:W-:-:S02]  /*0c30*/  @!P5 IADD3 R16, R29, R19, RZ ;  /* 0x000000131d10d210 */ /* 0x000fc40007ffe0ff */
[C---:B-1----:R-:W-:Y:S01]  /*0c40*/  @!P5 LEA R30, P0, R28.reuse, R30, 0x1 ;  /* 0x0000001e1c1ed211 */ /* 0x042fe200078008ff */
[----:B------:R-:W3:Y:S03]  /*0c50*/  @P6 LDG.E R46, desc[UR8][R32.64] ;  /* 0x00000008202e6981 */ /* 0x000ee6000c1e1900 */
[----:B------:R-:W-:-:S05]  /*0c60*/  @!P5 LEA.HI.X R31, R28, R31, R16, 0x1, P0 ;  /* 0x0000001f1c1fd211 */ /* 0x000fca00000f0c10 */
[----:B------:R-:W3:Y:S01]  /*0c70*/  @!P5 LDG.E R47, desc[UR8][R30.64] ;  /* 0x000000081e2fd981 */ /* 0x000ee2000c1e1900 */
[C---:B------:R-:W-:Y:S02]  /*0c80*/  ISETP.GT.AND P0, PT, R3.reuse, 0x1e, PT ;  /* 0x0000001e0300780c */ /* 0x040fe40003f04270 */
[----:B------:R-:W-:Y:S01]  /*0c90*/  ISETP.GT.AND P5, PT, R3, 0xf, PT ;  /* 0x0000000f0300780c */ /* 0x000fe20003fa4270 */
[----:B------:R-:W0:Y:S01]  /*0ca0*/  LDC R48, c[0x0][0xc] ;  /* 0x00000300ff307b82 */ /* 0x000e220000000800 */
[----:B------:R-:W-:Y:S01]  /*0cb0*/  BSSY B0, `(.L_x_3574) ;  /* 0x0000084000007945 */ /* 0x000fe20003800000 */
[----:B----4-:R-:W-:-:S04]  /*0cc0*/  PRMT R16, R40, 0x7632, R16 ;  /* 0x0000763228107816 */ /* 0x010fc80000000010 */
[----:B------:R-:W-:Y:S02]  /*0cd0*/  SHF.L.U32 R19, R16, 0x10, RZ ;  /* 0x0000001010137819 */ /* 0x000fe400000006ff */
[----:B-----5:R-:W-:Y:S02]  /*0ce0*/  PRMT R16, R42, 0x7632, R16 ;  /* 0x000076322a107816 */ /* 0x020fe40000000010 */
[----:B------:R-:W-:Y:S02]  /*0cf0*/  SHF.L.U32 R18, R40, 0x10, RZ ;  /* 0x0000001028127819 */ /* 0x000fe400000006ff */
[----:B------:R-:W-:Y:S01]  /*0d00*/  SHF.L.U32 R17, R16, 0x10, RZ ;  /* 0x0000001010117819 */ /* 0x000fe200000006ff */
[----:B------:R-:W-:Y:S01]  /*0d10*/  FMUL.FTZ R21, R19, R19 ;  /* 0x0000001313157220 */ /* 0x000fe20000410000 */
[----:B------:R-:W-:Y:S01]  /*0d20*/  SHF.L.U32 R16, R42, 0x10, RZ ;  /* 0x000000102a107819 */ /* 0x000fe200000006ff */
[C---:B------:R-:W-:Y:S01]  /*0d30*/  FADD.FTZ R20, R18.reuse, R19 ;  /* 0x0000001312147221 */ /* 0x040fe20000010000 */
[----:B--2---:R-:W-:Y:S01]  /*0d40*/  PRMT R22, R43, 0x7632, R22 ;  /* 0x000076322b167816 */ /* 0x004fe20000000016 */
[----:B------:R-:W-:Y:S01]  /*0d50*/  FMUL.FTZ R19, R17, R17 ;  /* 0x0000001111137220 */ /* 0x000fe20000410000 */
[----:B------:R-:W-:Y:S01]  /*0d60*/  FFMA.FTZ R18, R18, R18, R21 ;  /* 0x0000001212127223 */ /* 0x000fe20000010015 */
[----:B------:R-:W-:Y:S01]  /*0d70*/  FADD.FTZ R17, R16, R17 ;  /* 0x0000001110117221 */ /* 0x000fe20000010000 */
[----:B------:R-:W-:Y:S01]  /*0d80*/  SHF.L.U32 R22, R22, 0x10, RZ ;  /* 0x0000001016167819 */ /* 0x000fe200000006ff */
[----:B------:R-:W-:Y:S01]  /*0d90*/  FFMA.FTZ R19, R16, R16, R19 ;  /* 0x0000001010137223 */ /* 0x000fe20000010013 */
[----:B------:R-:W-:Y:S01]  /*0da0*/  SHF.L.U32 R21, R43, 0x10, RZ ;  /* 0x000000102b157819 */ /* 0x000fe200000006ff */
[----:B------:R-:W-:-:S02]  /*0db0*/  FADD.FTZ R17, RZ, R17 ;  /* 0x00000011ff117221 */ /* 0x000fc40000010000 */
[----:B------:R-:W-:Y:S01]  /*0dc0*/  FADD.FTZ R19, RZ, R19 ;  /* 0x00000013ff137221 */ /* 0x000fe20000010000 */
[----:B------:R-:W-:Y:S01]  /*0dd0*/  PRMT R23, R44, 0x7632, R23 ;  /* 0x000076322c177816 */ /* 0x000fe20000000017 */
[----:B------:R-:W-:Y:S01]  /*0de0*/  FMUL.FTZ R16, R22, R22 ;  /* 0x0000001616107220 */ /* 0x000fe20000410000 */
[----:B------:R-:W-:Y:S01]  /*0df0*/  FADD.FTZ R22, R21, R22 ;  /* 0x0000001615167221 */ /* 0x000fe20000010000 */
[----:B------:R-:W-:Y:S01]  /*0e00*/  FADD.FTZ R18, R19, R18 ;  /* 0x0000001213127221 */ /* 0x000fe20000010000 */
[----:B------:R-:W-:Y:S01]  /*0e10*/  SHF.L.U32 R23, R23, 0x10, RZ ;  /* 0x0000001017177819 */ /* 0x000fe200000006ff */
[----:B------:R-:W-:Y:S01]  /*0e20*/  FFMA.FTZ R21, R21, R21, R16 ;  /* 0x0000001515157223 */ /* 0x000fe20000010010 */
[----:B------:R-:W-:Y:S01]  /*0e30*/  PRMT R19, R38, 0x7632, R19 ;  /* 0x0000763226137816 */ /* 0x000fe20000000013 */
[----:B------:R-:W-:Y:S01]  /*0e40*/  FADD.FTZ R17, R17, R20 ;  /* 0x0000001411117221 */ /* 0x000fe20000010000 */
[----:B------:R-:W-:Y:S01]  /*0e50*/  SHF.L.U32 R16, R44, 0x10, RZ ;  /* 0x000000102c107819 */ /* 0x000fe200000006ff */
[----:B---3--:R-:W-:Y:S01]  /*0e60*/  FMUL.FTZ R25, R23, R23 ;  /* 0x0000001717197220 */ /* 0x008fe20000410000 */
[----:B------:R-:W-:Y:S01]  /*0e70*/  SHF.L.U32 R19, R19, 0x10, RZ ;  /* 0x0000001013137819 */ /* 0x000fe200000006ff */
[--C-:B------:R-:W-:Y:S01]  /*0e80*/  FADD.FTZ R17, R17, R22.reuse ;  /* 0x0000001611117221 */ /* 0x100fe20000010000 */
[----:B------:R-:W-:Y:S01]  /*0e90*/  PRMT R22, R45, 0x7632, R22 ;  /* 0x000076322d167816 */ /* 0x000fe20000000016 */
[C---:B------:R-:W-:Y:S01]  /*0ea0*/  FADD.FTZ R20, R16.reuse, R23 ;  /* 0x0000001710147221 */ /* 0x040fe20000010000 */
[----:B------:R-:W-:Y:S01]  /*0eb0*/  FFMA.FTZ R25, R16, R16, R25 ;  /* 0x0000001010197223 */ /* 0x000fe20000010019 */
[----:B------:R-:W-:Y:S01]  /*0ec0*/  FADD.FTZ R18, R18, R21 ;  /* 0x0000001512127221 */ /* 0x000fe20000010000 */
[----:B------:R-:W-:Y:S01]  /*0ed0*/  SHF.L.U32 R16, R38, 0x10, RZ ;  /* 0x0000001026107819 */ /* 0x000fe200000006ff */
[----:B------:R-:W-:Y:S01]  /*0ee0*/  FMUL.FTZ R21, R19, R19 ;  /* 0x0000001313157220 */ /* 0x000fe20000410000 */
[----:B------:R-:W-:Y:S01]  /*0ef0*/  SHF.L.U32 R23, R22, 0x10, RZ ;  /* 0x0000001016177819 */ /* 0x000fe200000006ff */
[----:B------:R-:W-:Y:S01]  /*0f00*/  FADD.FTZ R17, R17, R20 ;  /* 0x0000001411117221 */ /* 0x000fe20000010000 */
[----:B------:R-:W-:Y:S01]  /*0f10*/  FADD.FTZ R18, R18, R25 ;  /* 0x0000001912127221 */ /* 0x000fe20000010000 */
[C---:B------:R-:W-:Y:S01]  /*0f20*/  FADD.FTZ R20, R16.reuse, R19 ;  /* 0x0000001310147221 */ /* 0x040fe20000010000 */
[----:B------:R-:W-:Y:S01]  /*0f30*/  FFMA.FTZ R21, R16, R16, R21 ;  /* 0x0000001010157223 */ /* 0x000fe20000010015 */
[----:B------:R-:W-:Y:S01]  /*0f40*/  SHF.L.U32 R16, R45, 0x10, RZ ;  /* 0x000000102d107819 */ /* 0x000fe200000006ff */
[----:B------:R-:W-:Y:S01]  /*0f50*/  FMUL.FTZ R19, R23, R23 ;  /* 0x0000001717137220 */ /* 0x000fe20000410000 */
[----:B------:R-:W-:Y:S01]  /*0f60*/  PRMT R22, R46, 0x7632, R22 ;  /* 0x000076322e167816 */ /* 0x000fe20000000016 */
[----:B------:R-:W-:Y:S01]  /*0f70*/  FADD.FTZ R18, R18, R21 ;  /* 0x0000001512127221 */ /* 0x000fe20000010000 */
[----:B------:R-:W-:Y:S01]  /*0f80*/  FADD.FTZ R17, R17, R20 ;  /* 0x0000001411117221 */ /* 0x000fe20000010000 */
[----:B------:R-:W-:Y:S01]  /*0f90*/  FFMA.FTZ R19, R16, R16, R19 ;  /* 0x0000001010137223 */ /* 0x000fe20000010013 */
[----:B------:R-:W-:Y:S01]  /*0fa0*/  SHF.L.U32 R21, R22, 0x10, RZ ;  /* 0x0000001016157819 */ /* 0x000fe200000006ff */
[----:B------:R-:W-:Y:S01]  /*0fb0*/  FADD.FTZ R20, R16, R23 ;  /* 0x0000001710147221 */ /* 0x000fe20000010000 */
[----:B------:R-:W-:-:S02]  /*0fc0*/  SHF.L.U32 R16, R46, 0x10, RZ ;  /* 0x000000102e107819 */ /* 0x000fc400000006ff */
[----:B------:R-:W-:Y:S01]  /*0fd0*/  PRMT R22, R47, 0x7632, R22 ;  /* 0x000076322f167816 */ /* 0x000fe20000000016 */
[----:B------:R-:W-:Y:S01]  /*0fe0*/  FMUL.FTZ R23, R21, R21 ;  /* 0x0000001515177220 */ /* 0x000fe20000410000 */
[----:B------:R-:W-:Y:S02]  /*0ff0*/  FADD.FTZ R18, R18, R19 ;  /* 0x0000001312127221 */ /* 0x000fe40000010000 */
[----:B------:R-:W-:Y:S01]  /*1000*/  SHF.L.U32 R19, R22, 0x10, RZ ;  /* 0x0000001016137819 */ /* 0x000fe200000006ff */
[----:B------:R-:W-:Y:S01]  /*1010*/  FADD.FTZ R17, R17, R20 ;  /* 0x0000001411117221 */ /* 0x000fe20000010000 */
[C---:B------:R-:W-:Y:S01]  /*1020*/  FADD.FTZ R20, R16.reuse, R21 ;  /* 0x0000001510147221 */ /* 0x040fe20000010000 */
[----:B------:R-:W-:Y:S01]  /*1030*/  FFMA.FTZ R23, R16, R16, R23 ;  /* 0x0000001010177223 */ /* 0x000fe20000010017 */
[----:B------:R-:W-:Y:S01]  /*1040*/  SHF.L.U32 R16, R47, 0x10, RZ ;  /* 0x000000102f107819 */ /* 0x000fe200000006ff */
[----:B------:R-:W-:Y:S01]  /*1050*/  FMUL.FTZ R21, R19, R19 ;  /* 0x0000001313157220 */ /* 0x000fe20000410000 */
[----:B------:R-:W-:Y:S01]  /*1060*/  FADD.FTZ R17, R17, R20 ;  /* 0x0000001411117221 */ /* 0x000fe20000010000 */
[----:B------:R-:W-:-:S02]  /*1070*/  FADD.FTZ R18, R18, R23 ;  /* 0x0000001712127221 */ /* 0x000fc40000010000 */
[C---:B------:R-:W-:Y:S01]  /*1080*/  FADD.FTZ R20, R16.reuse, R19 ;  /* 0x0000001310147221 */ /* 0x040fe20000010000 */
[----:B------:R-:W-:-:S03]  /*1090*/  FFMA.FTZ R21, R16, R16, R21 ;  /* 0x0000001010157223 */ /* 0x000fc60000010015 */
[----:B------:R-:W-:Y:S01]  /*10a0*/  FADD.FTZ R17, R17, R20 ;  /* 0x0000001411117221 */ /* 0x000fe20000010000 */
[----:B------:R-:W-:-:S04]  /*10b0*/  FADD.FTZ R18, R18, R21 ;  /* 0x0000001512127221 */ /* 0x000fc80000010000 */
[----:B------:R-:W1:Y:S04]  /*10c0*/  SHFL.DOWN PT, R16, R17, 0x1, 0x1f ;  /* 0x08201f0011107f89 */ /* 0x000e6800000e0000 */
[----:B------:R-:W2:Y:S01]  /*10d0*/  SHFL.DOWN PT, R19, R18, 0x1, 0x1f ;  /* 0x08201f0012137f89 */ /* 0x000ea200000e0000 */
        /* <DEDUP_REMOVED lines=19> */
[----:B------:R-:W-:Y:S02]  /*1210*/  ISETP.NE.AND P0, PT, R3, RZ, PT ;  /* 0x000000ff0300720c */ /* 0x000fe40003f05270 */
[----:B0-----:R-:W-:Y:S01]  /*1220*/  ISETP.GE.U32.AND P6, PT, R48, 0x2, PT ;  /* 0x000000023000780c */ /* 0x001fe20003fc6070 */
[----:B-1----:R-:W-:Y:S01]  /*1230*/  @!P5 FADD.FTZ R17, R17, R16 ;  /* 0x000000101111d221 */ /* 0x002fe20000010000 */
[----:B--2---:R-:W-:Y:S01]  /*1240*/  @!P5 FADD.FTZ R18, R18, R19 ;  /* 0x000000131212d221 */ /* 0x004fe20000010000 */
[----:B------:R-:W-:-:S03]  /*1250*/  ISETP.NE.AND P5, PT, R2, RZ, PT ;  /* 0x000000ff0200720c */ /* 0x000fc60003fa5270 */
[----:B------:R-:W-:Y:S02]  /*1260*/  MOV R34, R17 ;  /* 0x0000001100227202 */ /* 0x000fe40000000f00 */
[----:B------:R-:W-:-:S05]  /*1270*/  MOV R35, R18 ;  /* 0x0000001200237202 */ /* 0x000fca0000000f00 */
[----:B------:R0:W-:Y:S01]  /*1280*/  @!P0 STS.64 [R14+0x10], R34 ;  /* 0x000010220e008388 */ /* 0x0001e20000000a00 */
[----:B------:R-:W-:Y:S06]  /*1290*/  BAR.SYNC.DEFER_BLOCKING 0x0 ;  /* 0x0000000000007b1d */ /* 0x000fec0000010000 */
[----:B------:R-:W-:Y:S05]  /*12a0*/  @P5 BRA `(.L_x_3575) ;  /* 0x0000000000905947 */ /* 0x000fea0003800000 */
[----:B------:R-:W1:Y:S01]  /*12b0*/  S2UR UR6, SR_CgaCtaId ;  /* 0x00000000000679c3 */ /* 0x000e620000008800 */
[----:B------:R-:W-:Y:S02]  /*12c0*/  UMOV UR5, 0x400 ;  /* 0x0000040000057882 */ /* 0x000fe40000000000 */
[----:B-1----:R-:W-:-:S09]  /*12d0*/  ULEA UR5, UR6, UR5, 0x18 ;  /* 0x0000000506057291 */ /* 0x002fd2000f8ec03f */
[----:B------:R-:W1:Y:S04]  /*12e0*/  LDS.64 R24, [UR5+0x18] ;  /* 0x00001805ff187984 */ /* 0x000e680008000a00 */
[----:B------:R-:W2:Y:S04]  /*12f0*/  LDS.128 R28, [UR5+0x20] ;  /* 0x00002005ff1c7984 */ /* 0x000ea80008000c00 */
[----:B------:R-:W3:Y:S04]  /*1300*/  LDS.128 R16, [UR5+0x30] ;  /* 0x00003005ff107984 */ /* 0x000ee80008000c00 */
[----:B------:R-:W4:Y:S01]  /*1310*/  LDS.128 R20, [UR5+0x40] ;  /* 0x00004005ff147984 */ /* 0x000f220008000c00 */
[----:B-1----:R-:W-:Y:S01]  /*1320*/  FADD.FTZ R27, R34, R24 ;  /* 0x00000018221b7221 */ /* 0x002fe20000010000 */
[----:B------:R-:W-:-:S03]  /*1330*/  FADD.FTZ R24, R35, R25 ;  /* 0x0000001923187221 */ /* 0x000fc60000010000 */
[----:B--2---:R-:W-:Y:S01]  /*1340*/  FADD.FTZ R33, R27, R28 ;  /* 0x0000001c1b217221 */ /* 0x004fe20000010000 */
[----:B------:R-:W-:Y:S02]  /*1350*/  FADD.FTZ R28, R24, R29 ;  /* 0x0000001d181c7221 */ /* 0x000fe40000010000 */
[----:B------:R-:W1:Y:S01]  /*1360*/  LDS.128 R24, [UR5+0x50] ;  /* 0x00005005ff187984 */ /* 0x000e620008000c00 */
[----:B------:R-:W-:Y:S01]  /*1370*/  FADD.FTZ R33, R33, R30 ;  /* 0x0000001e21217221 */ /* 0x000fe20000010000 */
[----:B------:R-:W-:Y:S02]  /*1380*/  FADD.FTZ R32, R28, R31 ;  /* 0x0000001f1c207221 */ /* 0x000fe40000010000 */
[----:B------:R-:W2:Y:S01]  /*1390*/  LDS.128 R28, [UR5+0x60] ;  /* 0x00006005ff1c7984 */ /* 0x000ea20008000c00 */
[----:B---3--:R-:W-:Y:S01]  /*13a0*/  FADD.FTZ R33, R33, R16 ;  /* 0x0000001021217221 */ /* 0x008fe20000010000 */
[----:B------:R-:W-:-:S03]  /*13b0*/  FADD.FTZ R16, R32, R17 ;  /* 0x0000001120107221 */ /* 0x000fc60000010000 */
[----:B------:R-:W-:Y:S01]  /*13c0*/  FADD.FTZ R17, R33, R18 ;  /* 0x0000001221117221 */ /* 0x000fe20000010000 */
[----:B------:R-:W-:Y:S01]  /*13d0*/  FADD.FTZ R16, R16, R19 ;  /* 0x0000001310107221 */ /* 0x000fe20000010000 */
[----:B0-----:R-:W0:Y:S02]  /*13e0*/  LDS.128 R32, [UR5+0x70] ;  /* 0x00007005ff207984 */ /* 0x001e240008000c00 */
        /* <DEDUP_REMOVED lines=12> */
[----:B0-----:R-:W-:Y:S01]  /*14b0*/  FADD.FTZ R17, R17, R32 ;  /* 0x0000002011117221 */ /* 0x001fe20000010000 */
[----:B------:R-:W-:-:S03]  /*14c0*/  FADD.FTZ R16, R16, R33 ;  /* 0x0000002110107221 */ /* 0x000fc60000010000 */
[----:B------:R-:W-:Y:S01]  /*14d0*/  FADD.FTZ R34, R17, R34 ;  /* 0x0000002211227221 */ /* 0x000fe20000010000 */
[----:B------:R-:W-:-:S07]  /*14e0*/  FADD.FTZ R35, R16, R35 ;  /* 0x0000002310237221 */ /* 0x000fce0000010000 */
.L_x_3575:
[----:B------:R-:W-:Y:S05]  /*14f0*/  BSYNC B0 ;  /* 0x0000000000007941 */ /* 0x000fea0003800000 */
.L_x_3574:
[----:B------:R-:W-:Y:S02]  /*1500*/  PRMT R30, R40, 0x7632, R30 ;  /* 0x00007632281e7816 */ /* 0x000fe4000000001e */
[----:B------:R-:W-:Y:S02]  /*1510*/  PRMT R25, R43, 0x7632, R25 ;  /* 0x000076322b197816 */ /* 0x000fe40000000019 */
[----:B------:R-:W-:Y:S02]  /*1520*/  PRMT R24, R44, 0x7632, R24 ;  /* 0x000076322c187816 */ /* 0x000fe40000000018 */
[----:B------:R-:W-:Y:S02]  /*1530*/  PRMT R31, R42, 0x7632, R31 ;  /* 0x000076322a1f7816 */ /* 0x000fe4000000001f */
[----:B------:R-:W-:Y:S02]  /*1540*/  PRMT R16, R38, 0x7632, R16 ;  /* 0x0000763226107816 */ /* 0x000fe40000000010 */
[----:B------:R-:W-:-:S02]  /*1550*/  PRMT R17, R45, 0x7632, R17 ;  /* 0x000076322d117816 */ /* 0x000fc40000000011 */
[----:B------:R-:W-:Y:S02]  /*1560*/  PRMT R18, R46, 0x7632, R18 ;  /* 0x000076322e127816 */ /* 0x000fe40000000012 */
[----:B------:R-:W-:Y:S01]  /*1570*/  PRMT R19, R47, 0x7632, R19 ;  /* 0x000076322f137816 */ /* 0x000fe20000000013 */
[----:B------:R-:W-:Y:S06]  /*1580*/  @!P6 BRA `(.L_x_3576) ;  /* 0x000000100070e947 */ /* 0x000fec0003800000 */
[----:B------:R-:W1:Y:S01]  /*1590*/  LDC.64 R20, c[0x0][0x240] ;  /* 0x00009000ff147b82 */ /* 0x000e620000000a00 */
[----:B------:R-:W-:-:S05]  /*15a0*/  LOP3.LUT R22, R8, 0x1, RZ, 0xc0, !PT ;  /* 0x0000000108167812 */ /* 0x000fca00078ec0ff */
[----:B------:R-:W-:Y:S02]  /*15b0*/  IMAD R23, R22, R5, RZ ;  /* 0x0000000516177224 */ /* 0x000fe400078e02ff */
[----:B------:R-:W2:Y:S02]  /*15c0*/  LDC.64 R28, c[0x0][0x248] ;  /* 0x00009200ff1c7b82 */ /* 0x000ea40000000a00 */
[C---:B------:R-:W-:Y:S01]  /*15d0*/  IMAD R22, R23.reuse, R48, RZ ;  /* 0x0000003017167224 */ /* 0x040fe200078e02ff */
[----:B------:R-:W-:-:S04]  /*15e0*/  IADD3 R23, R23, R0, RZ ;  /* 0x0000000017177210 */ /* 0x000fc80007ffe0ff */
[----:B------:R-:W-:Y:S01]  /*15f0*/  SHF.L.U32 R27, R22, 0x1, RZ ;  /* 0x00000001161b7819 */ /* 0x000fe200000006ff */
[----:B-1----:R-:W-:-:S04]  /*1600*/  IMAD.WIDE.U32 R20, R23, 0x4, R20 ;  /* 0x0000000417147825 */ /* 0x002fc800078e0014 */
[----:B--2---:R-:W-:Y:S01]  /*1610*/  IMAD.WIDE R28, R27, 0x4, R28 ;  /* 0x000000041b1c7825 */ /* 0x004fe200078e021c */
[----:B------:R-:W-:Y:S06]  /*1620*/  @P5 BRA `(.L_x_3577) ;  /* 0x0000000000505947 */ /* 0x000fec0003800000 */
[----:B------:R-:W1:Y:S01]  /*1630*/  S2UR UR5, SR_CTAID.Y ;  /* 0x00000000000579c3 */ /* 0x000e620000002600 */
[----:B------:R-:W-:Y:S02]  /*1640*/  LOP3.LUT P0, RZ, R8, 0x2, RZ, 0xc0, !PT ;  /* 0x0000000208ff7812 */ /* 0x000fe4000780c0ff */
[----:B------:R-:W-:Y:S02]  /*1650*/  MOV R27, 0xffffffff ;  /* 0xffffffff001b7802 */ /* 0x000fe40000000f00 */
[----:B------:R-:W-:Y:S02]  /*1660*/  SEL R33, R48, RZ, !P0 ;  /* 0x000000ff30217207 */ /* 0x000fe40004000000 */
[----:B------:R-:W-:Y:S02]  /*1670*/  SEL R27, R27, 0x1, P0 ;  /* 0x000000011b1b7807 */ /* 0x000fe40000000000 */
[----:B------:R-:W-:Y:S02]  /*1680*/  ISETP.NE.AND P0, PT, R33, -0x1, PT ;  /* 0xffffffff2100780c */ /* 0x000fe40003f05270 */
[----:B-1----:R-:W-:-:S05]  /*1690*/  MOV R0, UR5 ;  /* 0x0000000500007c02 */ /* 0x002fca0008000f00 */
[----:B------:R-:W-:-:S04]  /*16a0*/  IMAD R23, R5, UR7, R0 ;  /* 0x0000000705177c24 */ /* 0x000fc8000f8e0200 */
[----:B------:R-:W-:-:S05]  /*16b0*/  IMAD.WIDE.U32 R22, R23, 0x8, R28 ;  /* 0x0000000817167825 */ /* 0x000fca00078e001c */
[----:B------:R1:W-:Y:S01]  /*16c0*/  STG.E.64 desc[UR8][R22.64], R34 ;  /* 0x0000002216007986 */ /* 0x0003e2000c101b08 */
[----:B------:R-:W-:Y:S06]  /*16d0*/  MEMBAR.ALL.GPU ;  /* 0x0000000000007992 */ /* 0x000fec000000a000 */
[----:B------:R-:W-:-:S00]  /*16e0*/  ERRBAR ;  /* 0x00000000000079ab */ /* 0x000fc00000000000 */
[----:B------:R-:W-:Y:S06]  /*16f0*/  CGAERRBAR ;  /* 0x00000000000075ab */ /* 0x000fec0000000000 */
[----:B------:R1:W-:Y:S01]  /*1700*/  REDG.E.ADD.S32.STRONG.GPU desc[UR8][R20.64], R27 ;  /* 0x0000001b1400798e */ /* 0x0003e2000c10e388 */
[----:B------:R-:W-:Y:S05]  /*1710*/  @!P0 BRA `(.L_x_3577) ;  /* 0x0000000000148947 */ /* 0x000fea0003800000 */
.L_x_3578:
[----:B-1----:R-:W2:Y:S04]  /*1720*/  LDG.E.STRONG.GPU R22, desc[UR8][R20.64] ;  /* 0x0000000814167981 */ /* 0x002ea8000c1ef900 */
[----:B--2---:R-:W-:Y:S01]  /*1730*/  CCTL.IVALL ;  /* 0x00000000ff00798f */ /* 0x004fe20002000000 */
[----:B------:R-:W-:Y:S05]  /*1740*/  YIELD ;  /* 0x0000000000007946 */ /* 0x000fea0003800000 */
[----:B------:R-:W-:-:S13]  /*1750*/  ISETP.NE.AND P0, PT, R22, R33, PT ;  /* 0x000000211600720c */ /* 0x000fda0003f05270 */
[----:B------:R-:W-:Y:S05]  /*1760*/  @P0 BRA `(.L_x_3578) ;  /* 0xfffffffc00ec0947 */ /* 0x000fea000383ffff */
.L_x_3577:
[----:B------:R-:W-:Y:S01]  /*1770*/  ISETP.NE.AND P0, PT, R48, RZ, PT ;  /* 0x000000ff3000720c */ /* 0x000fe20003f05270 */
[----:B------:R-:W-:Y:S05]  /*1780*/  WARPSYNC.ALL ;  /* 0x0000000000007948 */ /* 0x000fea0003800000 */
[----:B------:R-:W-:Y:S07]  /*1790*/  BAR.SYNC.DEFER_BLOCKING 0x0 ;  /* 0x0000000000007b1d */ /* 0x000fee0000010000 */
[----:B------:R-:W-:Y:S05]  /*17a0*/  @!P0 BRA `(.L_x_3576) ;  /* 0x0000000c00e88947 */ /* 0x000fea0003800000 */
[----:B-1----:R-:W-:Y:S01]  /*17b0*/  IADD3 R20, R48, -0x1, RZ ;  /* 0xffffffff30147810 */ /* 0x002fe20007ffe0ff */
        /* <DEDUP_REMOVED lines=12> */
.L_x_3582:
[----:B------:R-:W-:-:S13]  /*1880*/  ISETP.EQ.OR P6, PT, R27, UR7, P5 ;  /* 0x000000071b007c0c */ /* 0x000fda000afc2670 */
[----:B------:R-:W-:-:S04]  /*1890*/  @!P6 IMAD R23, R5, R27, R0 ;  /* 0x0000001b0517e224 */ /* 0x000fc800078e0200 */
[----:B------:R-:W-:-:S05]  /*18a0*/  @!P6 IMAD.WIDE.U32 R22, R23, 0x8, R28 ;  /* 0x000000081716e825 */ /* 0x000fca00078e001c */
[----:B------:R-:W0:Y:S01]  /*18b0*/  @!P6 LDG.E.64 R20, desc[UR8][R22.64] ;  /* 0x000000081614e981 */ /* 0x000e22000c1e1b00 */
[----:B------:R-:W-:Y:S01]  /*18c0*/  IADD3 R33, R27, 0x1, RZ ;  /* 0x000000011b217810 */ /* 0x000fe20007ffe0ff */
[----:B0-----:R-:W-:Y:S01]  /*18d0*/  @!P6 FADD.FTZ R34, R34, R20 ;  /* 0x000000142222e221 */ /* 0x001fe20000010000 */
        /* <DEDUP_REMOVED lines=109> */
.L_x_3581:
[----:B------:R-:W-:-:S13]  /*1fb0*/  ISETP.GT.AND P6, PT, R26, 0x4, PT ;  /* 0x000000041a00780c */ /* 0x000fda0003fc4270 */
[----:B------:R-:W-:Y:S05]  /*1fc0*/  @!P6 BRA `(.L_x_3583) ;  /* 0x0000000000ece947 */ /* 0x000fea0003800000 */
[C---:B------:R-:W-:Y:S02]  /*1fd0*/  ISETP.EQ.OR P0, PT, R27.reuse, UR7, P5 ;  /* 0x000000071b007c0c */ /* 0x040fe4000af02670 */
[----:B------:R-:W-:-:S04]  /*1fe0*/  IADD3 R23, R27, 0x1, RZ ;  /* 0x000000011b177810 */ /* 0x000fc80007ffe0ff */
[----:B------:R-:W-:-:S07]  /*1ff0*/  ISETP.EQ.OR P6, PT, R23, UR7, P5 ;  /* 0x0000000717007c0c */ /* 0x000fce000afc2670 */
[----:B------:R-:W-:-:S04]  /*2000*/  @!P0 IMAD R21, R27, R5, R0 ;  /* 0x000000051b158224 */ /* 0x000fc800078e0200 */
[----:B------:R-:W-:-:S04]  /*2010*/  @!P0 IMAD.WIDE.U32 R20, R21, 0x8, R28 ;  /* 0x0000000815148825 */ /* 0x000fc800078e001c */
[----:B------:R-:W-:Y:S02]  /*2020*/  @!P6 IMAD R23, R5, R23, R0 ;  /* 0x000000170517e224 */ /* 0x000fe400078e0200 */
[----:B------:R-:W0:Y:S02]  /*2030*/  @!P0 LDG.E.64 R20, desc[UR8][R20.64] ;  /* 0x0000000814148981 */ /* 0x000e24000c1e1b00 */
[----:B------:R-:W-:-:S06]  /*2040*/  @!P6 IMAD.WIDE.U32 R22, R23, 0x8, R28 ;  /* 0x000000081716e825 */ /* 0x000fcc00078e001c */
[----:B------:R-:W2:Y:S01]  /*2050*/  @!P6 LDG.E.64 R22, desc[UR8][R22.64] ;  /* 0x000000081616e981 */ /* 0x000ea2000c1e1b00 */
[C---:B------:R-:W-:Y:S02]  /*2060*/  IADD3 R32, R27.reuse, 0x2, RZ ;  /* 0x000000021b207810 */ /* 0x040fe40007ffe0ff */
[----:B------:R-:W-:Y:S01]  /*2070*/  IADD3 R33, R27, 0x3, RZ ;  /* 0x000000031b217810 */ /* 0x000fe20007ffe0ff */
[----:B0-----:R-:W-:Y:S01]  /*2080*/  @!P0 FADD.FTZ R34, R34, R20 ;  /* 0x0000001422228221 */ /* 0x001fe20000010000 */
[----:B------:R-:W-:Y:S02]  /*2090*/  @!P0 FADD.FTZ R35, R35, R21 ;  /* 0x0000001523238221 */ /* 0x000fe40000010000 */
[----:B------:R-:W-:Y:S01]  /*20a0*/  ISETP.EQ.OR P0, PT, R33, UR7, P5 ;  /* 0x0000000721007c0c */ /* 0x000fe2000af02670 */
[----:B--2---:R-:W-:Y:S01]  /*20b0*/  @!P6 FADD.FTZ R34, R34, R22 ;  /* 0x000000162222e221 */ /* 0x004fe20000010000 */
[----:B------:R-:W-:Y:S01]  /*20c0*/  @!P6 FADD.FTZ R35, R35, R23 ;  /* 0x000000172323e221 */ /* 0x000fe20000010000 */
[----:B------:R-:W-:-:S10]  /*20d0*/  ISETP.EQ.OR P6, PT, R32, UR7, P5 ;  /* 0x0000000720007c0c */ /* 0x000fd4000afc2670 */
[----:B------:R-:W-:-:S03]  /*20e0*/  @!P0 IMAD R23, R5, R33, R0 ;  /* 0x0000002105178224 */ /* 0x000fc600078e0200 */
[----:B------:R-:W-:-:S04]  /*20f0*/  @!P6 IMAD R21, R5, R32, R0 ;  /* 0x000000200515e224 */ /* 0x000fc800078e0200 */
[----:B------:R-:W-:-:S04]  /*2100*/  @!P6 IMAD.WIDE.U32 R20, R21, 0x8, R28 ;  /* 0x000000081514e825 */ /* 0x000fc800078e001c */
[----:B------:R-:W-:Y:S02]  /*2110*/  @!P0 IMAD.WIDE.U32 R22, R23, 0x8, R28 ;  /* 0x0000000817168825 */ /* 0x000fe400078e001c */
[----:B------:R-:W2:Y:S04]  /*2120*/  @!P6 LDG.E.64 R20, desc[UR8][R20.64] ;  /* 0x000000081414e981 */ /* 0x000ea8000c1e1b00 */
[----:B------:R-:W3:Y:S01]  /*2130*/  @!P0 LDG.E.64 R22, desc[UR8][R22.64] ;  /* 0x0000000816168981 */ /* 0x000ee2000c1e1b00 */
[----:B------:R-:W-:-:S04]  /*2140*/  IADD3 R27, R27, 0x4, RZ ;  /* 0x000000041b1b7810 */ /* 0x000fc80007ffe0ff */
[----:B------:R-:W-:Y:S01]  /*2150*/  IADD3 R32, R27, 0x1, RZ ;  /* 0x000000011b207810 */ /* 0x000fe20007ffe0ff */
[----:B--2---:R-:W-:Y:S01]  /*2160*/  @!P6 FADD.FTZ R34, R34, R20 ;  /* 0x000000142222e221 */ /* 0x004fe20000010000 */
[----:B------:R-:W-:Y:S01]  /*2170*/  @!P6 FADD.FTZ R35, R35, R21 ;  /* 0x000000152323e221 */ /* 0x000fe20000010000 */
[----:B------:R-:W-:Y:S02]  /*2180*/  ISETP.EQ.OR P6, PT, R27, UR7, P5 ;  /* 0x000000071b007c0c */ /* 0x000fe4000afc2670 */
[----:B---3--:R-:W-:Y:S01]  /*2190*/  @!P0 FADD.FTZ R34, R34, R22 ;  /* 0x0000001622228221 */ /* 0x008fe20000010000 */
[----:B------:R-:W-:Y:S01]  /*21a0*/  @!P0 FADD.FTZ R35, R35, R23 ;  /* 0x0000001723238221 */ /* 0x000fe20000010000 */
[----:B------:R-:W-:-:S09]  /*21b0*/  ISETP.EQ.OR P0, PT, R32, UR7, P5 ;  /* 0x0000000720007c0c */ /* 0x000fd2000af02670 */
[----:B------:R-:W-:-:S04]  /*21c0*/  @!P6 IMAD R21, R5, R27, R0 ;  /* 0x0000001b0515e224 */ /* 0x000fc800078e0200 */
[----:B------:R-:W-:-:S04]  /*21d0*/  @!P6 IMAD.WIDE.U32 R20, R21, 0x8, R28 ;  /* 0x000000081514e825 */ /* 0x000fc800078e001c */
[----:B------:R-:W-:Y:S02]  /*21e0*/  @!P0 IMAD R23, R5, R32, R0 ;  /* 0x0000002005178224 */ /* 0x000fe400078e0200 */
[----:B------:R-:W2:Y:S02]  /*21f0*/  @!P6 LDG.E.64 R20, desc[UR8][R20.64] ;  /* 0x000000081414e981 */ /* 0x000ea4000c1e1b00 */
[----:B------:R-:W-:-:S06]  /*2200*/  @!P0 IMAD.WIDE.U32 R22, R23, 0x8, R28 ;  /* 0x0000000817168825 */ /* 0x000fcc00078e001c */
[----:B------:R-:W3:Y:S01]  /*2210*/  @!P0 LDG.E.64 R22, desc[UR8][R22.64] ;  /* 0x0000000816168981 */ /* 0x000ee2000c1e1b00 */
[C---:B------:R-:W-:Y:S02]  /*2220*/  IADD3 R32, R27.reuse, 0x2, RZ ;  /* 0x000000021b207810 */ /* 0x040fe40007ffe0ff */
[----:B------:R-:W-:Y:S01]  /*2230*/  IADD3 R33, R27, 0x3, RZ ;  /* 0x000000031b217810 */ /* 0x000fe20007ffe0ff */
[----:B--2---:R-:W-:Y:S01]  /*2240*/  @!P6 FADD.FTZ R34, R34, R20 ;  /* 0x000000142222e221 */ /* 0x004fe20000010000 */
[----:B------:R-:W-:Y:S02]  /*2250*/  @!P6 FADD.FTZ R35, R35, R21 ;  /* 0x000000152323e221 */ /* 0x000fe40000010000 */
[----:B------:R-:W-:Y:S01]  /*2260*/  ISETP.EQ.OR P6, PT, R33, UR7, P5 ;  /* 0x0000000721007c0c */ /* 0x000fe2000afc2670 */
[----:B---3--:R-:W-:Y:S01]  /*2270*/  @!P0 FADD.FTZ R34, R34, R22 ;  /* 0x0000001622228221 */ /* 0x008fe20000010000 */
        /* <DEDUP_REMOVED lines=8> */
[----:B------:R-:W-:Y:S02]  /*2300*/  IADD3 R26, R26, -0x4, RZ ;  /* 0xfffffffc1a1a7810 */ /* 0x000fe40007ffe0ff */
[----:B------:R-:W-:Y:S02]  /*2310*/  IADD3 R27, R27, 0x4, RZ ;  /* 0x000000041b1b7810 */ /* 0x000fe40007ffe0ff */
[----:B------:R-:W-:Y:S01]  /*2320*/  IADD3 R26, R26, -0x4, RZ ;  /* 0xfffffffc1a1a7810 */ /* 0x000fe20007ffe0ff */
[----:B--2---:R-:W-:Y:S01]  /*2330*/  @!P0 FADD.FTZ R34, R34, R20 ;  /* 0x0000001422228221 */ /* 0x004fe20000010000 */
[----:B------:R-:W-:Y:S01]  /*2340*/  @!P0 FADD.FTZ R35, R35, R21 ;  /* 0x0000001523238221 */ /* 0x000fe20000010000 */
[----:B------:R-:W-:-:S02]  /*2350*/  PLOP3.LUT P0, PT, PT, PT, PT, 0x8, 0x0 ;  /* 0x000000000000781c */ /* 0x000fc40003f0e170 */
[----:B---3--:R-:W-:Y:S01]  /*2360*/  @!P6 FADD.FTZ R34, R34, R22 ;  /* 0x000000162222e221 */ /* 0x008fe20000010000 */
[----:B------:R-:W-:-:S10]  /*2370*/  @!P6 FADD.FTZ R35, R35, R23 ;  /* 0x000000172323e221 */ /* 0x000fd40000010000 */
.L_x_3583:
[----:B------:R-:W-:-:S13]  /*2380*/  ISETP.NE.OR P0, PT, R26, RZ, P0 ;  /* 0x000000ff1a00720c */ /* 0x000fda0000705670 */
[----:B------:R-:W-:Y:S05]  /*2390*/  @!P0 BRA `(.L_x_3579) ;  /* 0x00000000007c8947 */ /* 0x000fea0003800000 */
.L_x_3580:
        /* <DEDUP_REMOVED lines=12> */
[----:B------:R-:W-:Y:S01]  /*2460*/  @!P0 FADD.FTZ R35, R35, R21 ;  /* 0x0000001523238221 */ /* 0x000fe20000010000 */
[----:B------:R-:W-:Y:S02]  /*2470*/  ISETP.EQ.OR P0, PT, R32, UR7, P5 ;  /* 0x0000000720007c0c */ /* 0x000fe4000af02670 */
[----:B--2---:R-:W-:Y:S01]  /*2480*/  @!P6 FADD.FTZ R34, R34, R22 ;  /* 0x000000162222e221 */ /* 0x004fe20000010000 */
        /* <DEDUP_REMOVED lines=8> */
[----:B------:R-:W-:Y:S02]  /*2510*/  IADD3 R26, R26, -0x4, RZ ;  /* 0xfffffffc1a1a7810 */ /* 0x000fe40007ffe0ff */
[----:B------:R-:W-:Y:S01]  /*2520*/  IADD3 R27, R27, 0x4, RZ ;  /* 0x000000041b1b7810 */ /* 0x000fe20007ffe0ff */
[----:B--2---:R-:W-:Y:S01]  /*2530*/  @!P0 FADD.FTZ R34, R34, R20 ;  /* 0x0000001422228221 */ /* 0x004fe20000010000 */
[----:B------:R-:W-:Y:S01]  /*2540*/  @!P0 FADD.FTZ R35, R35, R21 ;  /* 0x0000001523238221 */ /* 0x000fe20000010000 */
[----:B------:R-:W-:Y:S02]  /*2550*/  ISETP.NE.AND P0, PT, R26, RZ, PT ;  /* 0x000000ff1a00720c */ /* 0x000fe40003f05270 */
[----:B---3--:R-:W-:Y:S01]  /*2560*/  @!P6 FADD.FTZ R34, R34, R22 ;  /* 0x000000162222e221 */ /* 0x008fe20000010000 */
[----:B------:R-:W-:-:S10]  /*2570*/  @!P6 FADD.FTZ R35, R35, R23 ;  /* 0x000000172323e221 */ /* 0x000fd40000010000 */
[----:B------:R-:W-:Y:S05]  /*2580*/  @P0 BRA `(.L_x_3580) ;  /* 0xfffffffc00840947 */ /* 0x000fea000383ffff */
.L_x_3579:
        /* <DEDUP_REMOVED lines=8> */
[----:B------:R-:W0:Y:S02]  /*2610*/  LDG.E.64 R20, desc[UR8][R20.64] ;  /* 0x0000000814147981 */ /* 0x000e24000c1e1b00 */
[----:B0-----:R-:W-:Y:S01]  /*2620*/  FADD.FTZ R34, R34, R20 ;  /* 0x0000001422227221 */ /* 0x001fe20000010000 */
[----:B------:R-:W-:-:S07]  /*2630*/  FADD.FTZ R35, R35, R21 ;  /* 0x0000001523237221 */ /* 0x000fce0000010000 */
.L_x_3585:
[----:B------:R-:W-:Y:S05]  /*2640*/  BSYNC B0 ;  /* 0x0000000000007941 */ /* 0x000fea0003800000 */
.L_x_3584:
        /* <DEDUP_REMOVED lines=10> */
[----:B------:R-:W0:Y:S04]  /*26f0*/  @!P6 LDG.E.64 R20, desc[UR8][R20.64] ;  /* 0x000000081414e981 */ /* 0x000e28000c1e1b00 */
[----:B------:R-:W2:Y:S01]  /*2700*/  @!P0 LDG.E.64 R22, desc[UR8][R22.64] ;  /* 0x0000000816168981 */ /* 0x000ea2000c1e1b00 */
[----:B0-----:R-:W-:Y:S01]  /*2710*/  @!P6 FADD.FTZ R34, R34, R20 ;  /* 0x000000142222e221 */ /* 0x001fe20000010000 */
[----:B------:R-:W-:-:S03]  /*2720*/  @!P6 FADD.FTZ R35, R35, R21 ;  /* 0x000000152323e221 */ /* 0x000fc60000010000 */
[----:B--2---:R-:W-:Y:S01]  /*2730*/  @!P0 FADD.FTZ R34, R34, R22 ;  /* 0x0000001622228221 */ /* 0x004fe20000010000 */
[----:B------:R-:W-:-:S07]  /*2740*/  @!P0 FADD.FTZ R35, R35, R23 ;  /* 0x0000001723238221 */ /* 0x000fce0000010000 */
.L_x_3576:
[----:B------:R-:W-:Y:S01]  /*2750*/  ULDC.64 UR12, c[0x0][0x218] ;  /* 0x00008600000c7ab9 */ /* 0x000fe20000000a00 */
[----:B------:R-:W-:Y:S01]  /*2760*/  LOP3.LUT P0, RZ, R2, UR7, RZ, 0xfc, !PT ;  /* 0x0000000702ff7c12 */ /* 0x000fe2000f80fcff */
[----:B------:R-:W2:Y:S01]  /*2770*/  S2UR UR6, SR_CgaCtaId ;  /* 0x00000000000679c3 */ /* 0x000ea20000008800 */
[----:B------:R-:W-:Y:S01]  /*2780*/  ISETP.EQ.U32.AND P6, PT, RZ, UR12, PT ;  /* 0x0000000cff007c0c */ /* 0x000fe2000bfc2070 */
[----:B------:R-:W-:Y:S01]  /*2790*/  UMOV UR5, 0x400 ;  /* 0x0000040000057882 */ /* 0x000fe20000000000 */
[----:B------:R-:W-:Y:S02]  /*27a0*/  IADD3 R39, R12, R39, RZ ;  /* 0x000000270c277210 */ /* 0x000fe40007ffe0ff */
[----:B------:R-:W-:-:S03]  /*27b0*/  ISETP.EQ.OR.EX P0, PT, RZ, UR13, P0, P6 ;  /* 0x0000000dff007c0c */ /* 0x000fc60008702760 */
[----:B-1----:R-:W1:Y:S08]  /*27c0*/  LDC.64 R22, c[0x0][0x228] ;  /* 0x00008a00ff167b82 */ /* 0x002e700000000a00 */
[----:B------:R-:W3:Y:S08]  /*27d0*/  LDC.64 R20, c[0x0][0x230] ;  /* 0x00008c00ff147b82 */ /* 0x000ef00000000a00 */
[----:B------:R-:W4:Y:S01]  /*27e0*/  @!P0 LDC.64 R32, c[0x0][0x218] ;  /* 0x00008600ff208b82 */ /* 0x000f220000000a00 */
[----:B--2---:R-:W-:-:S03]  /*27f0*/  ULEA UR5, UR6, UR5, 0x18 ;  /* 0x0000000506057291 */ /* 0x004fc6000f8ec03f */
[----:B------:R-:W-:Y:S02]  /*2800*/  ULDC UR6, c[0x0][0x2a4] ;  /* 0x0000a90000067ab9 */ /* 0x000fe40000000800 */
[----:B------:R-:W-:Y:S01]  /*2810*/  @!P0 FMUL.FTZ R29, R35, UR6 ;  /* 0x00000006231d8c20 */ /* 0x000fe20008410000 */
[----:B------:R-:W-:Y:S01]  /*2820*/  @!P0 FMUL.FTZ R28, R34, UR6 ;  /* 0x00000006221c8c20 */ /* 0x000fe20008410000 */
[C---:B-1----:R-:W-:Y:S02]  /*2830*/  IMAD.WIDE R48, R39.reuse, 0x4, R22 ;  /* 0x0000000427307825 */ /* 0x042fe400078e0216 */
[----:B------:R-:W-:Y:S02]  /*2840*/  @!P5 STS.64 [UR5+0x88], R34 ;  /* 0x00008822ff00d988 */ /* 0x000fe40008000a05 */
[----:B---3--:R-:W-:-:S04]  /*2850*/  IMAD.WIDE R22, R39, 0x4, R20 ;  /* 0x0000000427167825 */ /* 0x008fc800078e0214 */
[----:B----4-:R-:W-:-:S05]  /*2860*/  @!P0 IMAD.WIDE R32, R10, 0x8, R32 ;  /* 0x000000080a208825 */ /* 0x010fca00078e0220 */
[----:B------:R1:W-:Y:S01]  /*2870*/  @!P0 STG.E.64 desc[UR8][R32.64], R28 ;  /* 0x0000001c20008986 */ /* 0x0003e2000c101b08 */
[----:B------:R-:W-:Y:S01]  /*2880*/  BAR.SYNC.DEFER_BLOCKING 0x0 ;  /* 0x0000000000007b1d */ /* 0x000fe20000010000 */
[----:B------:R-:W-:Y:S02]  /*2890*/  ISETP.NE.AND P6, PT, RZ, UR10, PT ;  /* 0x0000000aff007c0c */ /* 0x000fe4000bfc5270 */
[----:B------:R-:W-:-:S05]  /*28a0*/  SHF.L.U32 R42, R42, 0x10, RZ ;  /* 0x000000102a2a7819 */ /* 0x000fca00000006ff */
[----:B-1----:R-:W1:Y:S01]  /*28b0*/  LDC R33, c[0x0][0x294] ;  /* 0x0000a500ff217b82 */ /* 0x002e620000000800 */
[----:B------:R2:W3:Y:S04]  /*28c0*/  LDG.E.64 R20, desc[UR8][R48.64] ;  /* 0x0000000830147981 */ /* 0x0004e8000c1e1b00 */
[----:B------:R-:W3:Y:S01]  /*28d0*/  LDG.E.64 R22, desc[UR8][R22.64] ;  /* 0x0000000816167981 */ /* 0x000ee2000c1e1b00 */
[----:B------:R-:W-:Y:S01]  /*28e0*/  HFMA2.MMA R32, -RZ, RZ, 1.875, 0 ;  /* 0x3f800000ff207435 */ /* 0x000fe200000001ff */
[----:B------:R-:W-:Y:S02]  /*28f0*/  SHF.L.U32 R28, R31, 0x10, RZ ;  /* 0x000000101f1c7819 */ /* 0x000fe400000006ff */
[----:B------:R-:W4:Y:S01]  /*2900*/  LDS.64 R26, [UR5+0x88] ;  /* 0x00008805ff1a7984 */ /* 0x000f220008000a00 */
[----:B------:R-:W-:-:S02]  /*2910*/  SHF.L.U32 R30, R30, 0x10, RZ ;  /* 0x000000101e1e7819 */ /* 0x000fc400000006ff */
[----:B------:R-:W-:Y:S01]  /*2920*/  SHF.L.U32 R40, R40, 0x10, RZ ;  /* 0x0000001028287819 */ /* 0x000fe200000006ff */
[----:B----4-:R-:W-:-:S04]  /*2930*/  FMUL.FTZ R39, R26, UR6 ;  /* 0x000000061a277c20 */ /* 0x010fc80008410000 */
[C---:B------:R-:W-:Y:S01]  /*2940*/  FMUL.FTZ R26, R39.reuse, R39 ;  /* 0x00000027271a7220 */ /* 0x040fe20000410000 */
[C---:B------:R-:W-:Y:S01]  /*2950*/  FADD.FTZ R29, -R39.reuse, R28 ;  /* 0x0000001c271d7221 */ /* 0x040fe20000010100 */
[----:B--2---:R-:W-:Y:S01]  /*2960*/  FADD.FTZ R49, -R39, R30 ;  /* 0x0000001e27317221 */ /* 0x004fe20000010100 */
[----:B0-----:R-:W-:Y:S01]  /*2970*/  FADD.FTZ R35, R40, -R39 ;  /* 0x8000002728237221 */ /* 0x001fe20000010000 */
[----:B------:R-:W-:-:S05]  /*2980*/  FFMA.FTZ R26, R27, UR6, -R26 ;  /* 0x000000061b1a7c23 */ /* 0x000fca000801081a */
[----:B------:R-:W-:-:S13]  /*2990*/  FSETP.GTU.FTZ.AND P0, PT, R26, RZ, PT ;  /* 0x000000ff1a00720b */ /* 0x000fda0003f1c000 */
[----:B------:R-:W0:Y:S02]  /*29a0*/  @P0 LDC R27, c[0x0][0x238] ;  /* 0x00008e00ff1b0b82 */ /* 0x000e240000000800 */
[----:B0-----:R-:W-:Y:S01]  /*29b0*/  @P0 FADD.FTZ R26, R26, R27 ;  /* 0x0000001b1a1a0221 */ /* 0x001fe20000010000 */
[----:B------:R-:W-:-:S03]  /*29c0*/  FADD.FTZ R27, R42, -R39 ;  /* 0x800000272a1b7221 */ /* 0x000fc60000010000 */
[----:B------:R-:W0:Y:S02]  /*29d0*/  @P0 MUFU.RSQ R32, R26 ;  /* 0x0000001a00200308 */ /* 0x000e240000001400 */
[-C--:B0-----:R-:W-:Y:S01]  /*29e0*/  FMUL.FTZ R27, R27, R32.reuse ;  /* 0x000000201b1b7220 */ /* 0x081fe20000410000 */
[----:B------:R-:W-:-:S03]  /*29f0*/  FMUL.FTZ R28, R29, R32 ;  /* 0x000000201d1c7220 */ /* 0x000fc60000410000 */
[----:B---3--:R-:W-:Y:S01]  /*2a00*/  FFMA.FTZ R30, R20, R27, R22 ;  /* 0x0000001b141e7223 */ /* 0x008fe20000010016 */
[----:B------:R-:W-:Y:S01]  /*2a10*/  FFMA.FTZ R31, R21, R28, R23 ;  /* 0x0000001c151f7223 */ /* 0x000fe20000010017 */
[----:B-1----:R-:W-:Y:S06]  /*2a20*/  @!P6 BRA `(.L_x_3586) ;  /* 0x000000000028e947 */ /* 0x002fec0003800000 */
        /* <DEDUP_REMOVED lines=9> */
[----:B-1----:R-:W-:-:S07]  /*2ac0*/  FMUL.FTZ R31, R31, R34 ;  /* 0x000000221f1f7220 */ /* 0x002fce0000410000 */
.L_x_3586:
[----:B------:R-:W-:Y:S04]  /*2ad0*/  BSSY B0, `(.L_x_3587) ;  /* 0x000000e000007945 */ /* 0x000fe80003800000 */
[----:B------:R-:W-:Y:S05]  /*2ae0*/  @!P1 BRA `(.L_x_3588) ;  /* 0x0000000000309947 */ /* 0x000fea0003800000 */
[----:B------:R-:W-:Y:S01]  /*2af0*/  ULDC.64 UR12, c[0x0][0x270] ;  /* 0x00009c00000c7ab9 */ /* 0x000fe20000000a00 */
[----:B------:R-:W-:Y:S01]  /*2b00*/  MOV R26, R50 ;  /* 0x00000032001a7202 */ /* 0x000fe20000000f00 */
[----:B------:R-:W-:Y:S01]  /*2b10*/  IMAD R28, R9, UR12, RZ ;  /* 0x0000000c091c7c24 */ /* 0x000fe2000f8e02ff */
[----:B------:R-:W-:Y:S02]  /*2b20*/  MOV R27, R53 ;  /* 0x00000035001b7202 */ /* 0x000fe40000000f00 */
[----:B------:R-:W-:Y:S01]  /*2b30*/  F2FP.BF16.F32.PACK_AB R31, R31, R30 ;  /* 0x0000001e1f1f723e */ /* 0x000fe200000010ff */
[----:B------:R-:W-:-:S04]  /*2b40*/  IMAD.WIDE.U32 R26, R37, UR12, R26 ;  /* 0x0000000c251a7c25 */ /* 0x000fc8000f8e001a */
[----:B------:R-:W-:Y:S01]  /*2b50*/  IMAD R37, R37, UR13, R28 ;  /* 0x0000000d25257c24 */ /* 0x000fe2000f8e021c */
[----:B------:R-:W-:Y:S02]  /*2b60*/  ULDC.64 UR12, c[0x0][0x210] ;  /* 0x00008400000c7ab9 */ /* 0x000fe40000000a00 */
[----:B------:R-:W-:Y:S02]  /*2b70*/  LEA R28, P0, R26, UR12, 0x1 ;  /* 0x0000000c1a1c7c11 */ /* 0x000fe4000f8008ff */
[----:B------:R-:W-:-:S04]  /*2b80*/  IADD3 R37, R27, R37, RZ ;  /* 0x000000251b257210 */ /* 0x000fc80007ffe0ff */
[----:B------:R-:W-:-:S05]  /*2b90*/  LEA.HI.X R29, R26, UR13, R37, 0x1, P0 ;  /* 0x0000000d1a1d7c11 */ /* 0x000fca00080f0c25 */
[----:B------:R0:W-:Y:S02]  /*2ba0*/  STG.E desc[UR8][R28.64], R31 ;  /* 0x0000001f1c007986 */ /* 0x0001e4000c101908 */
.L_x_3588:
[----:B------:R-:W-:Y:S05]  /*2bb0*/  BSYNC B0 ;  /* 0x0000000000007941 */ /* 0x000fea0003800000 */
.L_x_3587:
[-C--:B------:R-:W-:Y:S01]  /*2bc0*/  FMUL.FTZ R35, R35, R32.reuse ;  /* 0x0000002023237220 */ /* 0x080fe20000410000 */
[----:B------:R-:W-:Y:S01]  /*2bd0*/  FMUL.FTZ R26, R49, R32 ;  /* 0x00000020311a7220 */ /* 0x000fe20000410000 */
[----:B------:R-:W-:Y:S02]  /*2be0*/  SHF.L.U32 R40, R43, 0x10, RZ ;  /* 0x000000102b287819 */ /* 0x000fe400000006ff */
[----:B------:R-:W-:Y:S01]  /*2bf0*/  SHF.L.U32 R34, R25, 0x10, RZ ;  /* 0x0000001019227819 */ /* 0x000fe200000006ff */
[----:B------:R-:W-:Y:S01]  /*2c00*/  FFMA.FTZ R35, R20, R35, R22 ;  /* 0x0000002314237223 */ /* 0x000fe20000010016 */
[----:B0-----:R-:W-:Y:S01]  /*2c10*/  SHF.R.U32.HI R31, RZ, 0x3, R2 ;  /* 0x00000003ff1f7819 */ /* 0x001fe20000011602 */
[----:B------:R-:W-:Y:S01]  /*2c20*/  FFMA.FTZ R30, R21, R26, R23 ;  /* 0x0000001a151e7223 */ /* 0x000fe20000010017 */
[----:B------:R-:W-:Y:S06]  /*2c30*/  @!P6 BRA `(.L_x_3589) ;  /* 0x000000000028e947 */ /* 0x000fec0003800000 */
        /* <DEDUP_REMOVED lines=10> */
.L_x_3589:
[----:B------:R-:W-:Y:S04]  /*2ce0*/  BSSY B0, `(.L_x_3590) ;  /* 0x000000e000007945 */ /* 0x000fe80003800000 */
[----:B------:R-:W-:Y:S05]  /*2cf0*/  @!P2 BRA `(.L_x_3591) ;  /* 0x000000000030a947 */ /* 0x000fea0003800000 */
[----:B------:R-:W-:Y:S01]  /*2d00*/  ULDC.64 UR12, c[0x0][0x270] ;  /* 0x00009c00000c7ab9 */ /* 0x000fe20000000a00 */
[----:B------:R-:W-:Y:S01]  /*2d10*/  MOV R26, R50 ;  /* 0x00000032001a7202 */ /* 0x000fe20000000f00 */
[----:B------:R-:W-:Y:S01]  /*2d20*/  IMAD R25, R11, UR12, RZ ;  /* 0x0000000c0b197c24 */ /* 0x000fe2000f8e02ff */
[----:B------:R-:W-:Y:S02]  /*2d30*/  MOV R27, R53 ;  /* 0x00000035001b7202 */ /* 0x000fe40000000f00 */
[----:B------:R-:W-:Y:S01]  /*2d40*/  F2FP.BF16.F32.PACK_AB R35, R30, R35 ;  /* 0x000000231e23723e */ /* 0x000fe200000010ff */
[C---:B------:R-:W-:Y:S02]  /*2d50*/  IMAD R25, R4.reuse, UR13, R25 ;  /* 0x0000000d04197c24 */ /* 0x040fe4000f8e0219 */
[----:B------:R-:W-:Y:S01]  /*2d60*/  IMAD.WIDE.U32 R26, R4, UR12, R26 ;  /* 0x0000000c041a7c25 */ /* 0x000fe2000f8e001a */
[----:B------:R-:W-:Y:S02]  /*2d70*/  ULDC.64 UR12, c[0x0][0x210] ;  /* 0x00008400000c7ab9 */ /* 0x000fe40000000a00 */
[----:B------:R-:W-:-:S02]  /*2d80*/  LEA R28, P0, R26, UR12, 0x1 ;  /* 0x0000000c1a1c7c11 */ /* 0x000fc4000f8008ff */
[----:B------:R-:W-:-:S04]  /*2d90*/  IADD3 R25, R27, R25, RZ ;  /* 0x000000191b197210 */ /* 0x000fc80007ffe0ff */
[----:B------:R-:W-:-:S05]  /*2da0*/  LEA.HI.X R29, R26, UR13, R25, 0x1, P0 ;  /* 0x0000000d1a1d7c11 */ /* 0x000fca00080f0c19 */
[----:B------:R0:W-:Y:S02]  /*2db0*/  STG.E desc[UR8][R28.64], R35 ;  /* 0x000000231c007986 */ /* 0x0001e4000c101908 */
.L_x_3591:
[----:B------:R-:W-:Y:S05]  /*2dc0*/  BSYNC B0 ;  /* 0x0000000000007941 */ /* 0x000fea0003800000 */
.L_x_3590:
[----:B------:R-:W-:-:S04]  /*2dd0*/  IMAD.WIDE.U32 R26, R31, 0x24924925, RZ ;  /* 0x249249251f1a7825 */ /* 0x000fc800078e00ff */
[----:B0-----:R-:W-:Y:S01]  /*2de0*/  FADD.FTZ R29, R40, -R39 ;  /* 0x80000027281d7221 */ /* 0x001fe20000010000 */
[----:B------:R-:W-:Y:S01]  /*2df0*/  FADD.FTZ R31, -R39, R34 ;  /* 0x00000022271f7221 */ /* 0x000fe20000010100 */
[----:B------:R-:W-:Y:S01]  /*2e00*/  SHF.L.U32 R44, R44, 0x10, RZ ;  /* 0x000000102c2c7819 */ /* 0x000fe200000006ff */
[----:B------:R-:W-:Y:S01]  /*2e10*/  IMAD R25, R33, UR7, R27 ;  /* 0x0000000721197c24 */ /* 0x000fe2000f8e021b */
[----:B------:R-:W-:Y:S01]  /*2e20*/  SHF.L.U32 R26, R24, 0x10, RZ ;  /* 0x00000010181a7819 */ /* 0x000fe200000006ff */
[-C--:B------:R-:W-:Y:S01]  /*2e30*/  FMUL.FTZ R29, R29, R32.reuse ;  /* 0x000000201d1d7220 */ /* 0x080fe20000410000 */
[----:B------:R-:W-:Y:S01]  /*2e40*/  FMUL.FTZ R24, R31, R32 ;  /* 0x000000201f187220 */ /* 0x000fe20000410000 */
[----:B------:R-:W-:Y:S02]  /*2e50*/  FADD.FTZ R33, R44, -R39 ;  /* 0x800000272c217221 */ /* 0x000fe40000010000 */
[----:B------:R-:W-:Y:S01]  /*2e60*/  FADD.FTZ R35, -R39, R26 ;  /* 0x0000001a27237221 */ /* 0x000fe20000010100 */
[----:B------:R-:W-:Y:S01]  /*2e70*/  FFMA.FTZ R30, R20, R29, R22 ;  /* 0x0000001d141e7223 */ /* 0x000fe20000010016 */
        /* <DEDUP_REMOVED lines=12> */
.L_x_3592:
        /* <DEDUP_REMOVED lines=14> */
.L_x_3594:
[----:B------:R-:W-:Y:S05]  /*3020*/  BSYNC B0 ;  /* 0x0000000000007941 */ /* 0x000fea0003800000 */
.L_x_3593:
[-C--:B------:R-:W-:Y:S01]  /*3030*/  FMUL.FTZ R33, R33, R32.reuse ;  /* 0x0000002021217220 */ /* 0x080fe20000410000 */
[----:B------:R-:W-:Y:S01]  /*3040*/  FMUL.FTZ R26, R35, R32 ;  /* 0x00000020231a7220 */ /* 0x000fe20000410000 */
[----:B------:R-:W-:Y:S02]  /*3050*/  SHF.L.U32 R38, R38, 0x10, RZ ;  /* 0x0000001026267819 */ /* 0x000fe400000006ff */
[----:B------:R-:W-:Y:S01]  /*3060*/  IADD3 R24, R25, 0x20, RZ ;  /* 0x0000002019187810 */ /* 0x000fe20007ffe0ff */
[----:B------:R-:W-:Y:S01]  /*3070*/  FFMA.FTZ R33, R20, R33, R22 ;  /* 0x0000002114217223 */ /* 0x000fe20000010016 */
[----:B------:R-:W-:Y:S01]  /*3080*/  FFMA.FTZ R30, R21, R26, R23 ;  /* 0x0000001a151e7223 */ /* 0x000fe20000010017 */
[----:B------:R-:W-:Y:S06]  /*3090*/  @!P6 BRA `(.L_x_3595) ;  /* 0x000000000028e947 */ /* 0x000fec0003800000 */
        /* <DEDUP_REMOVED lines=10> */
.L_x_3595:
[----:B------:R-:W-:Y:S04]  /*3140*/  BSSY B0, `(.L_x_3596) ;  /* 0x000000e000007945 */ /* 0x000fe80003800000 */
[----:B------:R-:W-:Y:S05]  /*3150*/  @!P4 BRA `(.L_x_3597) ;  /* 0x000000000030c947 */ /* 0x000fea0003800000 */
[----:B------:R-:W-:Y:S01]  /*3160*/  ULDC.64 UR12, c[0x0][0x270] ;  /* 0x00009c00000c7ab9 */ /* 0x000fe20000000a00 */
[----:B------:R-:W-:Y:S01]  /*3170*/  MOV R26, R50 ;  /* 0x00000032001a7202 */ /* 0x000fe20000000f00 */
[----:B0-----:R-:W-:Y:S01]  /*3180*/  IMAD R28, R15, UR12, RZ ;  /* 0x0000000c0f1c7c24 */ /* 0x001fe2000f8e02ff */
        /* <DEDUP_REMOVED lines=9> */
.L_x_3597:
[----:B------:R-:W-:Y:S05]  /*3220*/  BSYNC B0 ;  /* 0x0000000000007941 */ /* 0x000fea0003800000 */
.L_x_3596:
[----:B------:R-:W-:Y:S01]  /*3230*/  SHF.L.U32 R16, R16, 0x10, RZ ;  /* 0x0000001010107819 */ /* 0x000fe200000006ff */
[----:B------:R-:W-:Y:S01]  /*3240*/  ULDC.64 UR12, c[0x0][0x278] ;  /* 0x00009e00000c7ab9 */ /* 0x000fe20000000a00 */
[----:B01----:R-:W-:Y:S02]  /*3250*/  IADD3 R28, R25, 0x28, RZ ;  /* 0x00000028191c7810 */ /* 0x003fe40007ffe0ff */
[----:B------:R-:W-:Y:S01]  /*3260*/  SHF.L.U32 R26, R17, 0x10, RZ ;  /* 0x00000010111a7819 */ /* 0x000fe200000006ff */
[----:B------:R-:W-:Y:S01]  /*3270*/  FADD.FTZ R17, R38, -R39 ;  /* 0x8000002726117221 */ /* 0x000fe20000010000 */
[----:B------:R-:W-:Y:S01]  /*3280*/  ISETP.GE.U32.AND P5, PT, R24, UR12, PT ;  /* 0x0000000c18007c0c */ /* 0x000fe2000bfa6070 */
[----:B------:R-:W-:Y:S01]  /*3290*/  FADD.FTZ R27, -R39, R16 ;  /* 0x00000010271b7221 */ /* 0x000fe20000010100 */
[----:B------:R-:W-:Y:S01]  /*32a0*/  SHF.R.S32.HI R37, RZ, 0x1f, R24 ;  /* 0x0000001fff257819 */ /* 0x000fe20000011418 */
[-C--:B------:R-:W-:Y:S01]  /*32b0*/  FMUL.FTZ R17, R17, R32.reuse ;  /* 0x0000002011117220 */ /* 0x080fe20000410000 */
[----:B------:R-:W-:Y:S01]  /*32c0*/  ISETP.GE.U32.AND P0, PT, R28, UR12, PT ;  /* 0x0000000c1c007c0c */ /* 0x000fe2000bf06070 */
[----:B------:R-:W-:Y:S01]  /*32d0*/  FMUL.FTZ R16, R27, R32 ;  /* 0x000000201b107220 */ /* 0x000fe20000410000 */
[----:B------:R-:W-:Y:S01]  /*32e0*/  SHF.R.S32.HI R29, RZ, 0x1f, R28 ;  /* 0x0000001fff1d7819 */ /* 0x000fe2000001141c */
[----:B------:R-:W-:Y:S01]  /*32f0*/  FADD.FTZ R35, -R39, R26 ;  /* 0x0000001a27237221 */ /* 0x000fe20000010100 */
[----:B------:R-:W-:Y:S01]  /*3300*/  SHF.L.U32 R30, R45, 0x10, RZ ;  /* 0x000000102d1e7819 */ /* 0x000fe200000006ff */
[----:B------:R-:W-:Y:S01]  /*3310*/  FFMA.FTZ R31, R21, R16, R23 ;  /* 0x00000010151f7223 */ /* 0x000fe20000010017 */
[----:B------:R-:W-:-:S02]  /*3320*/  ISETP.GE.AND.EX P5, PT, R37, UR13, PT, P5 ;  /* 0x0000000d25007c0c */ /* 0x000fc4000bfa6350 */
[----:B------:R-:W-:Y:S01]  /*3330*/  ISETP.GE.AND.EX P0, PT, R29, UR13, PT, P0 ;  /* 0x0000000d1d007c0c */ /* 0x000fe2000bf06300 */
[----:B------:R-:W-:Y:S01]  /*3340*/  FADD.FTZ R33, R30, -R39 ;  /* 0x800000271e217221 */ /* 0x000fe20000010000 */
[----:B------:R-:W-:Y:S01]  /*3350*/  ISETP.LT.U32.AND P5, PT, R2, 0x1c0, !P5 ;  /* 0x000001c00200780c */ /* 0x000fe20006fa1070 */
[----:B------:R-:W-:Y:S01]  /*3360*/  FFMA.FTZ R30, R20, R17, R22 ;  /* 0x00000011141e7223 */ /* 0x000fe20000010016 */
[----:B------:R-:W-:Y:S01]  /*3370*/  ISETP.LT.U32.AND P0, PT, R2, 0x1c0, !P0 ;  /* 0x000001c00200780c */ /* 0x000fe20004701070 */
[----:B------:R-:W-:-:S12]  /*3380*/  @!P6 BRA `(.L_x_3598) ;  /* 0x000000000028e947 */ /* 0x000fd80003800000 */
        /* <DEDUP_REMOVED lines=10> */
.L_x_3598:
        /* <DEDUP_REMOVED lines=14> */
.L_x_3600:
[----:B------:R-:W-:Y:S05]  /*3510*/  BSYNC B0 ;  /* 0x0000000000007941 */ /* 0x000fea0003800000 */
.L_x_3599:
[-C--:B------:R-:W-:Y:S01]  /*3520*/  FMUL.FTZ R33, R33, R32.reuse ;  /* 0x0000002021217220 */ /* 0x080fe20000410000 */
[----:B------:R-:W-:Y:S01]  /*3530*/  FMUL.FTZ R24, R35, R32 ;  /* 0x0000002023187220 */ /* 0x000fe20000410000 */
[----:B------:R-:W-:Y:S02]  /*3540*/  SHF.L.U32 R46, R46, 0x10, RZ ;  /* 0x000000102e2e7819 */ /* 0x000fe400000006ff */
[----:B------:R-:W-:Y:S01]  /*3550*/  IADD3 R16, R25, 0x30, RZ ;  /* 0x0000003019107810 */ /* 0x000fe20007ffe0ff */
[----:B------:R-:W-:Y:S01]  /*3560*/  FFMA.FTZ R33, R20, R33, R22 ;  /* 0x0000002114217223 */ /* 0x000fe20000010016 */
[----:B------:R-:W-:Y:S01]  /*3570*/  FFMA.FTZ R24, R21, R24, R23 ;  /* 0x0000001815187223 */ /* 0x000fe20000010017 */
[----:B------:R-:W-:Y:S06]  /*3580*/  @!P6 BRA `(.L_x_3601) ;  /* 0x000000000028e947 */ /* 0x000fec0003800000 */
        /* <DEDUP_REMOVED lines=10> */
.L_x_3601:
[----:B------:R-:W-:Y:S04]  /*3630*/  BSSY B0, `(.L_x_3602) ;  /* 0x000000e000007945 */ /* 0x000fe80003800000 */
[----:B------:R-:W-:Y:S05]  /*3640*/  @!P0 BRA `(.L_x_3603) ;  /* 0x0000000000308947 */ /* 0x000fea0003800000 */
[----:B------:R-:W-:Y:S01]  /*3650*/  ULDC.64 UR14, c[0x0][0x270] ;  /* 0x00009c00000e7ab9 */ /* 0x000fe20000000a00 */
[----:B0-----:R-:W-:Y:S01]  /*3660*/  MOV R26, R50 ;  /* 0x00000032001a7202 */ /* 0x001fe20000000f00 */
        /* <DEDUP_REMOVED lines=10> */
.L_x_3603:
[----:B------:R-:W-:Y:S05]  /*3710*/  BSYNC B0 ;  /* 0x0000000000007941 */ /* 0x000fea0003800000 */
.L_x_3602:
[----:B------:R-:W-:Y:S01]  /*3720*/  SHF.L.U32 R18, R18, 0x10, RZ ;  /* 0x0000001012127819 */ /* 0x000fe200000006ff */
[--C-:B------:R-:W-:Y:S01]  /*3730*/  FADD.FTZ R17, R46, -R39.reuse ;  /* 0x800000272e117221 */ /* 0x100fe20000010000 */
[----:B0-----:R-:W-:Y:S02]  /*3740*/  SHF.L.U32 R26, R47, 0x10, RZ ;  /* 0x000000102f1a7819 */ /* 0x001fe400000006ff */
[----:B------:R-:W-:Y:S01]  /*3750*/  SHF.L.U32 R24, R19, 0x10, RZ ;  /* 0x0000001013187819 */ /* 0x000fe200000006ff */
[C---:B------:R-:W-:Y:S01]  /*3760*/  FADD.FTZ R19, -R39.reuse, R18 ;  /* 0x0000001227137221 */ /* 0x040fe20000010100 */
[----:B------:R-:W-:Y:S01]  /*3770*/  ISETP.GE.U32.AND P5, PT, R36, UR12, PT ;  /* 0x0000000c24007c0c */ /* 0x000fe2000bfa6070 */
[----:B------:R-:W-:Y:S01]  /*3780*/  FADD.FTZ R27, R26, -R39 ;  /* 0x800000271a1b7221 */ /* 0x000fe20000010000 */
[----:B------:R-:W-:Y:S01]  /*3790*/  ISETP.GE.U32.AND P0, PT, R16, UR12, PT ;  /* 0x0000000c10007c0c */ /* 0x000fe2000bf06070 */
[----:B------:R-:W-:Y:S01]  /*37a0*/  FADD.FTZ R39, -R39, R24 ;  /* 0x0000001827277221 */ /* 0x000fe20000010100 */
[----:B-1----:R-:W-:Y:S01]  /*37b0*/  SHF.R.S32.HI R28, RZ, 0x1f, R16 ;  /* 0x0000001fff1c7819 */ /* 0x002fe20000011410 */
[-C--:B------:R-:W-:Y:S01]  /*37c0*/  FMUL.FTZ R17, R17, R32.reuse ;  /* 0x0000002011117220 */ /* 0x080fe20000410000 */
[-C--:B------:R-:W-:Y:S01]  /*37d0*/  FMUL.FTZ R27, R27, R32.reuse ;  /* 0x000000201b1b7220 */ /* 0x080fe20000410000 */
[-C--:B------:R-:W-:Y:S01]  /*37e0*/  FMUL.FTZ R18, R39, R32.reuse ;  /* 0x0000002027127220 */ /* 0x080fe20000410000 */
[----:B------:R-:W-:Y:S01]  /*37f0*/  ISETP.GE.AND.EX P5, PT, R41, UR13, PT, P5 ;  /* 0x0000000d29007c0c */ /* 0x000fe2000bfa6350 */
[----:B------:R-:W-:Y:S01]  /*3800*/  FMUL.FTZ R32, R19, R32 ;  /* 0x0000002013207220 */ /* 0x000fe20000410000 */
[----:B------:R-:W-:Y:S01]  /*3810*/  ISETP.GE.AND.EX P0, PT, R28, UR13, PT, P0 ;  /* 0x0000000d1c007c0c */ /* 0x000fe2000bf06300 */
[C-C-:B------:R-:W-:Y:S01]  /*3820*/  FFMA.FTZ R26, R21.reuse, R18, R23.reuse ;  /* 0x00000012151a7223 */ /* 0x140fe20000010017 */
[----:B------:R-:W-:Y:S01]  /*3830*/  ISETP.GT.U32.OR P5, PT, R2, 0x1bf, P5 ;  /* 0x000001bf0200780c */ /* 0x000fe20002fa4470 */
[--C-:B------:R-:W-:Y:S01]  /*3840*/  FFMA.FTZ R24, R20, R17, R22.reuse ;  /* 0x0000001114187223 */ /* 0x100fe20000010016 */
[----:B------:R-:W-:Y:S01]  /*3850*/  ISETP.LT.U32.AND P0, PT, R2, 0x1c0, !P0 ;  /* 0x000001c00200780c */ /* 0x000fe20004701070 */
[----:B------:R-:W-:Y:S01]  /*3860*/  FFMA.FTZ R27, R20, R27, R22 ;  /* 0x0000001b141b7223 */ /* 0x000fe20000010016 */
[----:B------:R-:W-:Y:S01]  /*3870*/  FFMA.FTZ R21, R21, R32, R23 ;  /* 0x0000002015157223 */ /* 0x000fe20000010017 */
[----:B------:R-:W-:Y:S10]  /*3880*/  @!P6 BRA `(.L_x_3604) ;  /* 0x000000000028e947 */ /* 0x000ff40003800000 */
        /* <DEDUP_REMOVED lines=10> */
.L_x_3604:
        /* <DEDUP_REMOVED lines=14> */
.L_x_3606:
[----:B------:R-:W-:Y:S05]  /*3a10*/  BSYNC B0 ;  /* 0x0000000000007941 */ /* 0x000fea0003800000 */
.L_x_3605:
[----:B------:R-:W-:Y:S05]  /*3a20*/  @!P6 BRA `(.L_x_3607) ;  /* 0x000000000028e947 */ /* 0x000fea0003800000 */
        /* <DEDUP_REMOVED lines=10> */
.L_x_3607:
[----:B------:R-:W-:Y:S04]  /*3ad0*/  BSSY B0, `(.L_x_3608) ;  /* 0x000000d000007945 */ /* 0x000fe80003800000 */
[----:B------:R-:W-:Y:S05]  /*3ae0*/  @P5 BRA `(.L_x_3609) ;  /* 0x00000000002c5947 */ /* 0x000fea0003800000 */
[----:B------:R-:W-:Y:S01]  /*3af0*/  ULDC.64 UR12, c[0x0][0x270] ;  /* 0x00009c00000c7ab9 */ /* 0x000fe20000000a00 */
[----:B------:R-:W-:Y:S01]  /*3b00*/  MOV R51, R53 ;  /* 0x0000003500337202 */ /* 0x000fe20000000f00 */
[----:B------:R-:W-:Y:S01]  /*3b10*/  IMAD R41, R41, UR12, RZ ;  /* 0x0000000c29297c24 */ /* 0x000fe2000f8e02ff */
[----:B------:R-:W-:Y:S01]  /*3b20*/  F2FP.BF16.F32.PACK_AB R27, R26, R27 ;  /* 0x0000001b1a1b723e */ /* 0x000fe200000010ff */
[----:B------:R-:W-:-:S04]  /*3b30*/  IMAD.WIDE.U32 R50, R36, UR12, R50 ;  /* 0x0000000c24327c25 */ /* 0x000fc8000f8e0032 */
[----:B------:R-:W-:Y:S01]  /*3b40*/  IMAD R41, R36, UR13, R41 ;  /* 0x0000000d24297c24 */ /* 0x000fe2000f8e0229 */
[----:B------:R-:W-:Y:S02]  /*3b50*/  ULDC.64 UR12, c[0x0][0x210] ;  /* 0x00008400000c7ab9 */ /* 0x000fe40000000a00 */
[----:B0-----:R-:W-:Y:S02]  /*3b60*/  LEA R16, P0, R50, UR12, 0x1 ;  /* 0x0000000c32107c11 */ /* 0x001fe4000f8008ff */
[----:B------:R-:W-:-:S04]  /*3b70*/  IADD3 R41, R51, R41, RZ ;  /* 0x0000002933297210 */ /* 0x000fc80007ffe0ff */
[----:B------:R-:W-:-:S05]  /*3b80*/  LEA.HI.X R17, R50, UR13, R41, 0x1, P0 ;  /* 0x0000000d32117c11 */ /* 0x000fca00080f0c29 */
[----:B------:R1:W-:Y:S02]  /*3b90*/  STG.E desc[UR8][R16.64], R27 ;  /* 0x0000001b10007986 */ /* 0x0003e4000c101908 */
.L_x_3609:
[----:B------:R-:W-:Y:S05]  /*3ba0*/  BSYNC B0 ;  /* 0x0000000000007941 */ /* 0x000fea0003800000 */
.L_x_3608:
[----:B------:R-:W-:Y:S02]  /*3bb0*/  IADD3 R10, R5, R10, RZ ;  /* 0x0000000a050a7210 */ /* 0x000fe40007ffe0ff */
[----:B------:R-:W-:Y:S02]  /*3bc0*/  IADD3 R8, R8, 0x1, RZ ;  /* 0x0000000108087810 */ /* 0x000fe40007ffe0ff */
[----:B------:R-:W-:-:S13]  /*3bd0*/  ISETP.GE.AND P0, PT, R10, UR4, PT ;  /* 0x000000040a007c0c */ /* 0x000fda000bf06270 */
[----:B------:R-:W-:Y:S05]  /*3be0*/  @!P0 BRA `(.L_x_3610) ;  /* 0xffffffc400c08947 */ /* 0x000fea000383ffff */
[----:B------:R-:W-:Y:S05]  /*3bf0*/  EXIT ;  /* 0x000000000000794d */ /* 0x000fea0003800000 */
.L_x_3611:
        /* <DEDUP_REMOVED lines=16> */
.L_x_5630:


//--------------------- .text._Z35group_norm_nhwc_fwd_one_pass_kernelI11Bf16IOFp32WLi128ELi112ELi448EEv26Group_norm_nhwc_fwd_params --------------------------
	.section	.text._Z35group_norm_nhwc_fwd_one_pass_kernelI11Bf16IOFp32WLi128ELi112ELi448EEv26Group_norm_nhwc_fwd_params,"ax",@progbits
	.align	128
        .global         _Z35group_norm_nhwc_fwd_one_pass_kernelI11Bf16IOFp32WLi128ELi112ELi448EEv26Group_norm_nhwc_fwd_params
        .type           _Z35group_norm_nhwc_fwd_one_pass_kernelI11Bf16IOFp32WLi128ELi112ELi448EEv26Group_norm_nhwc_fwd_params,@function
        .size           _Z35group_norm_nhwc_fwd_one_pass_kernelI11Bf16IOFp32WLi128ELi112ELi448EEv26Group_norm_nhwc_fwd_params,(.L_x_5631 - _Z35group_norm_nhwc_fwd_one_pass_kernelI11Bf16IOFp32WLi128ELi112ELi448EEv26Group_norm_nhwc_fwd_params)
        .other          _Z35group_norm_nhwc_fwd_one_pass_kernelI11Bf16IOFp32WLi128ELi112ELi448EEv26Group_norm_nhwc_fwd_params,@"STO_CUDA_ENTRY STV_DEFAULT"
_Z35group_norm_nhwc_fwd_one_pass_kernelI11Bf16IOFp32WLi128ELi112ELi448EEv26Group_norm_nhwc_fwd_params:
.text._Z35group_norm_nhwc_fwd_one_pass_kernelI11Bf16IOFp32WLi128ELi112ELi448EEv26Group_norm_nhwc_fwd_params:
[----:B------:R-:W-:Y:S01]  /*0000*/  LDC R1, c[0x0][0x28] ;  /* 0x00000a00ff017b82 */ /* 0x000fe20000000800 */
[----:B------:R-:W0:Y:S01]  /*0010*/  S2R R12, SR_CTAID.Y ;  /* 0x00000000000c7919 */ /* 0x000e220000002600 */
[----:B------:R-:W-:Y:S01]  /*0020*/  ULDC UR4, c[0x0][0x288] ;  /* 0x0000a20000047ab9 */ /* 0x000fe20000000800 */
[----:B------:R-:W-:Y:S02]  /*0030*/  ULDC UR5, c[0x0][0x258] ;  /* 0x0000960000057ab9 */ /* 0x000fe40000000800 */
[----:B------:R-:W-:-:S06]  /*0040*/  UIMAD UR4, UR4, UR5, URZ ;  /* 0x00000005040472a4 */ /* 0x000fcc000f8e023f */
[----:B0-----:R-:W-:-:S13]  /*0050*/  ISETP.GE.AND P0, PT, R12, UR4, PT ;  /* 0x000000040c007c0c */ /* 0x001fda000bf06270 */
[----:B------:R-:W-:Y:S05]  /*0060*/  @P0 EXIT ;  /* 0x000000000000094d */ /* 0x000fea0003800000 */
[----:B------:R-:W0:Y:S01]  /*0070*/  S2R R0, SR_TID.X ;  /* 0x0000000000007919 */ /* 0x000e220000002100 */
[----:B------:R-:W-:Y:S01]  /*0080*/  S2UR UR7, SR_CTAID.X ;  /* 0x00000000000779c3 */ /* 0x000fe20000002500 */
[----:B------:R-:W-:Y:S01]  /*0090*/  UMOV UR5, 0x400 ;  /* 0x0000040000057882 */ /* 0x000fe20000000000 */
[----:B------:R-:W-:Y:S01]  /*00a0*/  ULDC.64 UR8, c[0x0][0x278] ;  /* 0x00009e0000087ab9 */ /* 0x000fe20000000a00 */
[----:B------:R-:W-:-:S05]  /*00b0*/  ULDC.U8 UR10, c[0x0][0x28c] ;  /* 0x0000a300000a7ab9 */ /* 0x000fca0000000000 */
[----:B------:R-:W1:Y:S08]  /*00c0*/  LDC R5, c[0x0][0x294] ;  /* 0x0000a500ff057b82 */ /* 0x000e700000000800 */
[----:B------:R-:W2:Y:S01]  /*00d0*/  S2UR UR6, SR_CgaCtaId ;  /* 0x00000000000679c3 */ /* 0x000ea20000008800 */
[----:B0-----:R-:W-:Y:S02]  /*00e0*/  SHF.R.U32.HI R2, RZ, 0x3, R0 ;  /* 0x00000003ff027819 */ /* 0x001fe40000011600 */
[----:B------:R-:W-:-:S03]  /*00f0*/  ISETP.GE.U32.AND P4, PT, R0, 0x1c0, PT ;  /* 0x000001c00000780c */ /* 0x000fc60003f86070 */
[----:B------:R-:W-:-:S04]  /*0100*/  IMAD.WIDE.U32 R2, R2, 0x24924925, RZ ;  /* 0x2492492502027825 */ /* 0x000fc800078e00ff */
[--C-:B------:R-:W-:Y:S01]  /*0110*/  IMAD R14, R3, -0x38, R0.reuse ;  /* 0xffffffc8030e7824 */ /* 0x100fe200078e0200 */
[----:B--2---:R-:W-:Y:S01]  /*0120*/  ULEA UR5, UR6, UR5, 0x18 ;  /* 0x0000000506057291 */ /* 0x004fe2000f8ec03f */
[----:B-1----:R-:W-:Y:S01]  /*0130*/  IMAD R2, R5, UR7, R3 ;  /* 0x0000000705027c24 */ /* 0x002fe2000f8e0203 */
[----:B------:R-:W-:Y:S01]  /*0140*/  SHF.R.S32.HI R5, RZ, 0x1f, R0 ;  /* 0x0000001fff057819 */ /* 0x000fe20000011400 */
[----:B------:R-:W0:Y:S01]  /*0150*/  S2R R3, SR_LANEID ;  /* 0x0000000000037919 */ /* 0x000e220000000000 */
[----:B------:R-:W-:Y:S02]  /*0160*/  SHF.L.U32 R14, R14, 0x1, RZ ;  /* 0x000000010e0e7819 */ /* 0x000fe400000006ff */
[----:B------:R-:W-:Y:S02]  /*0170*/  LEA.HI R10, R5, R0, RZ, 0x5 ;  /* 0x00000000050a7211 */ /* 0x000fe400078f28ff */
[C---:B------:R-:W-:Y:S02]  /*0180*/  IADD3 R4, R2.reuse, 0x8, RZ ;  /* 0x0000000802047810 */ /* 0x040fe40007ffe0ff */
[----:B------:R-:W-:-:S02]  /*0190*/  IADD3 R6, R2, 0x10, RZ ;  /* 0x0000001002067810 */ /* 0x000fc40007ffe0ff */
[C---:B------:R-:W-:Y:S02]  /*01a0*/  IADD3 R7, R2.reuse, 0x18, RZ ;  /* 0x0000001802077810 */ /* 0x040fe40007ffe0ff */
[C---:B------:R-:W-:Y:S02]  /*01b0*/  IADD3 R8, R2.reuse, 0x20, RZ ;  /* 0x0000002002087810 */ /* 0x040fe40007ffe0ff */
[----:B------:R-:W-:Y:S02]  /*01c0*/  SHF.R.S32.HI R16, RZ, 0x5, R10 ;  /* 0x00000005ff107819 */ /* 0x000fe4000001140a */
[----:B------:R-:W-:Y:S02]  /*01d0*/  ISETP.LT.U32.AND P0, PT, R2, UR8, PT ;  /* 0x0000000802007c0c */ /* 0x000fe4000bf01070 */
[----:B------:R-:W-:Y:S02]  /*01e0*/  SHF.R.S32.HI R5, RZ, 0x1f, R2 ;  /* 0x0000001fff057819 */ /* 0x000fe40000011402 */
[----:B------:R-:W-:-:S02]  /*01f0*/  ISETP.LT.U32.AND P1, PT, R4, UR8, PT ;  /* 0x0000000804007c0c */ /* 0x000fc4000bf21070 */
[----:B------:R-:W-:Y:S02]  /*0200*/  ISETP.LT.U32.AND P2, PT, R6, UR8, PT ;  /* 0x0000000806007c0c */ /* 0x000fe4000bf41070 */
[----:B------:R-:W-:Y:S02]  /*0210*/  ISETP.LT.U32.AND P3, PT, R7, UR8, PT ;  /* 0x0000000807007c0c */ /* 0x000fe4000bf61070 */
[----:B------:R-:W-:Y:S02]  /*0220*/  SHF.R.S32.HI R9, RZ, 0x1f, R4 ;  /* 0x0000001fff097819 */ /* 0x000fe40000011404 */
[----:B------:R-:W-:Y:S02]  /*0230*/  SHF.R.S32.HI R11, RZ, 0x1f, R6 ;  /* 0x0000001fff0b7819 */ /* 0x000fe40000011406 */
[----:B------:R-:W-:Y:S02]  /*0240*/  SHF.R.S32.HI R13, RZ, 0x1f, R7 ;  /* 0x0000001fff0d7819 */ /* 0x000fe40000011407 */
[----:B------:R-:W-:Y:S01]  /*0250*/  MOV R10, R12 ;  /* 0x0000000c000a7202 */ /* 0x000fe20000000f00 */
[----:B------:R-:W-:Y:S01]  /*0260*/  HFMA2.MMA R12, -RZ, RZ, 0, 0 ;  /* 0x00000000ff0c7435 */ /* 0x000fe200000001ff */
[----:B------:R-:W-:-:S02]  /*0270*/  ISETP.LT.U32.AND P5, PT, R8, UR8, PT ;  /* 0x0000000808007c0c */ /* 0x000fc4000bfa1070 */
[----:B------:R-:W-:Y:S02]  /*0280*/  SHF.R.S32.HI R15, RZ, 0x1f, R8 ;  /* 0x0000001fff0f7819 */ /* 0x000fe40000011408 */
[----:B------:R-:W-:Y:S02]  /*0290*/  LEA R16, R16, UR5, 0x3 ;  /* 0x0000000510107c11 */ /* 0x000fe4000f8e18ff */
[C---:B------:R-:W-:Y:S02]  /*02a0*/  IADD3 R17, R2.reuse, 0x28, RZ ;  /* 0x0000002802117810 */ /* 0x040fe40007ffe0ff */
[C---:B------:R-:W-:Y:S02]  /*02b0*/  IADD3 R18, R2.reuse, 0x30, RZ ;  /* 0x0000003002127810 */ /* 0x040fe40007ffe0ff */
[C---:B------:R-:W-:Y:S02]  /*02c0*/  IADD3 R19, R2.reuse, 0x38, RZ ;  /* 0x0000003802137810 */ /* 0x040fe40007ffe0ff */
[----:B------:R-:W-:-:S02]  /*02d0*/  IADD3 R20, R2, 0x40, RZ ;  /* 0x0000004002147810 */ /* 0x000fc40007ffe0ff */
[C---:B------:R-:W-:Y:S02]  /*02e0*/  IADD3 R21, R2.reuse, 0x48, RZ ;  /* 0x0000004802157810 */ /* 0x040fe40007ffe0ff */
[C---:B------:R-:W-:Y:S02]  /*02f0*/  IADD3 R22, R2.reuse, 0x50, RZ ;  /* 0x0000005002167810 */ /* 0x040fe40007ffe0ff */
[C---:B------:R-:W-:Y:S02]  /*0300*/  IADD3 R23, R2.reuse, 0x58, RZ ;  /* 0x0000005802177810 */ /* 0x040fe40007ffe0ff */
[C---:B------:R-:W-:Y:S02]  /*0310*/  IADD3 R24, R2.reuse, 0x60, RZ ;  /* 0x0000006002187810 */ /* 0x040fe40007ffe0ff */
[C---:B------:R-:W-:Y:S02]  /*0320*/  IADD3 R25, R2.reuse, 0x68, RZ ;  /* 0x0000006802197810 */ /* 0x040fe40007ffe0ff */
[----:B------:R-:W-:-:S02]  /*0330*/  IADD3 R26, R2, 0x70, RZ ;  /* 0x00000070021a7810 */ /* 0x000fc40007ffe0ff */
[----:B------:R-:W-:Y:S02]  /*0340*/  IADD3 R27, R2, 0x78, RZ ;  /* 0x00000078021b7810 */ /* 0x000fe40007ffe0ff */
[----:B------:R-:W-:Y:S02]  /*0350*/  ISETP.LT.AND.EX P0, PT, R5, UR9, !P4, P0 ;  /* 0x0000000905007c0c */ /* 0x000fe4000e701300 */
[----:B------:R-:W-:Y:S02]  /*0360*/  ISETP.LT.AND.EX P1, PT, R9, UR9, !P4, P1 ;  /* 0x0000000909007c0c */ /* 0x000fe4000e721310 */
[----:B------:R-:W-:Y:S02]  /*0370*/  ISETP.LT.AND.EX P2, PT, R11, UR9, !P4, P2 ;  /* 0x000000090b007c0c */ /* 0x000fe4000e741320 */
[----:B------:R-:W-:Y:S02]  /*0380*/  ISETP.LT.AND.EX P3, PT, R13, UR9, !P4, P3 ;  /* 0x000000090d007c0c */ /* 0x000fe4000e761330 */
[----:B------:R-:W-:Y:S01]  /*0390*/  ISETP.LT.AND.EX P4, PT, R15, UR9, !P4, P5 ;  /* 0x000000090f007c0c */ /* 0x000fe2000e781350 */
[----:B0-----:R-:W-:-:S12]  /*03a0*/  ULDC.64 UR8, c[0x0][0x208] ;  /* 0x0000820000087ab9 */ /* 0x001fd80000000a00 */
.L_x_3669:
[----:B------:R-:W0:Y:S01]  /*03b0*/  LDC R35, c[0x0][0x288] ;  /* 0x0000a200ff237b82 */ /* 0x000e220000000800 */
[----:B------:R-:W-:Y:S01]  /*03c0*/  ULDC.64 UR12, c[0x0][0x280] ;  /* 0x0000a000000c7ab9 */ /* 0x000fe20000000a00 */
[----:B------:R-:W-:Y:S02]  /*03d0*/  SHF.R.S32.HI R49, RZ, 0x1f, R17 ;  /* 0x0000001fff317819 */ /* 0x000fe40000011411 */
[----:B------:R-:W-:-:S04]  /*03e0*/  MOV R48, RZ ;  /* 0x000000ff00307202 */ /* 0x000fc80000000f00 */
[----:B------:R-:W1:Y:S08]  /*03f0*/  @P1 LDC.64 R36, c[0x0][0x270] ;  /* 0x00009c00ff241b82 */ /* 0x000e700000000a00 */
[----:B------:R-:W2:Y:S01]  /*0400*/  @P0 LDC.64 R38, c[0x0][0x220] ;  /* 0x00008800ff260b82 */ /* 0x000ea20000000a00 */
[----:B0-----:R-:W-:-:S07]  /*0410*/  IABS R31, R35 ;  /* 0x00000023001f7213 */ /* 0x001fce0000000000 */
[----:B------:R-:W0:Y:S01]  /*0420*/  @P1 LDC.64 R40, c[0x0][0x220] ;  /* 0x00008800ff281b82 */ /* 0x000e220000000a00 */
[----:B------:R-:W3:Y:S07]  /*0430*/  I2F.RP R30, R31 ;  /* 0x0000001f001e7306 */ /* 0x000eee0000209400 */
[----:B------:R-:W4:Y:S08]  /*0440*/  @P2 LDC.64 R42, c[0x0][0x270] ;  /* 0x00009c00ff2a2b82 */ /* 0x000f300000000a00 */
[----:B------:R-:W5:Y:S01]  /*0450*/  @P3 LDC.64 R46, c[0x0][0x270] ;  /* 0x00009c00ff2e3b82 */ /* 0x000f620000000a00 */
[----:B---3--:R-:W3:Y:S07]  /*0460*/  MUFU.RCP R30, R30 ;  /* 0x0000001e001e7308 */ /* 0x008eee0000001000 */
[----:B------:R-:W5:Y:S08]  /*0470*/  @P2 LDC.64 R44, c[0x0][0x220] ;  /* 0x00008800ff2c2b82 */ /* 0x000f700000000a00 */
[----:B------:R-:W5:Y:S01]  /*0480*/  @P3 LDC.64 R50, c[0x0][0x220] ;  /* 0x00008800ff323b82 */ /* 0x000f620000000a00 */
[----:B---3--:R-:W-:-:S04]  /*0490*/  IADD3 R28, R30, 0xffffffe, RZ ;  /* 0x0ffffffe1e1c7810 */ /* 0x008fc80007ffe0ff */
[----:B------:R3:W1:Y:S03]  /*04a0*/  F2I.FTZ.U32.TRUNC.NTZ R29, R28 ;  /* 0x0000001c001d7305 */ /* 0x000666000021f000 */
[----:B------:R-:W5:Y:S01]  /*04b0*/  @P4 LDC.64 R52, c[0x0][0x220] ;  /* 0x00008800ff344b82 */ /* 0x000f620000000a00 */
        /* <DEDUP_REMOVED lines=8> */
[C---:B------:R-:W-:Y:S02]  /*0540*/  IMAD R30, R31.reuse, R30, R32 ;  /* 0x0000001e1f1e7224 */ /* 0x040fe400078e0220 */
[----:B------:R-:W1:Y:S03]  /*0550*/  @P0 LDC.64 R32, c[0x0][0x270] ;  /* 0x00009c00ff200b82 */ /* 0x000e660000000a00 */
[----:B------:R-:W-:-:S13]  /*0560*/  ISETP.GT.U32.AND P5, PT, R31, R30, PT ;  /* 0x0000001e1f00720c */ /* 0x000fda0003fa4070 */
[-C--:B------:R-:W-:Y:S02]  /*0570*/  @!P5 IADD3 R30, R30, -R31.reuse, RZ ;  /* 0x8000001f1e1ed210 */ /* 0x080fe40007ffe0ff */
[----:B------:R-:W-:Y:S02]  /*0580*/  @!P5 IADD3 R29, R29, 0x1, RZ ;  /* 0x000000011d1dd810 */ /* 0x000fe40007ffe0ff */
[----:B------:R-:W-:Y:S02]  /*0590*/  ISETP.GE.U32.AND P6, PT, R30, R31, PT ;  /* 0x0000001f1e00720c */ /* 0x000fe40003fc6070 */
[----:B------:R-:W-:Y:S02]  /*05a0*/  ISETP.GE.AND P5, PT, R28, RZ, PT ;  /* 0x000000ff1c00720c */ /* 0x000fe40003fa6270 */
[----:B------:R-:W-:-:S09]  /*05b0*/  SHF.R.S32.HI R30, RZ, 0x1f, R14 ;  /* 0x0000001fff1e7819 */ /* 0x000fd2000001140e */
[----:B------:R-:W-:Y:S02]  /*05c0*/  @P6 IADD3 R29, R29, 0x1, RZ ;  /* 0x000000011d1d6810 */ /* 0x000fe40007ffe0ff */
[----:B------:R-:W-:Y:S02]  /*05d0*/  ISETP.NE.AND P6, PT, R35, RZ, PT ;  /* 0x000000ff2300720c */ /* 0x000fe40003fc5270 */
[----:B------:R-:W-:-:S11]  /*05e0*/  @!P5 IADD3 R29, -R29, RZ, RZ ;  /* 0x000000ff1d1dd210 */ /* 0x000fd60007ffe1ff */
[----:B------:R-:W-:-:S04]  /*05f0*/  @!P6 LOP3.LUT R29, RZ, R35, RZ, 0x33, !PT ;  /* 0x00000023ff1de212 */ /* 0x000fc800078e33ff */
[----:B------:R-:W-:Y:S02]  /*0600*/  IADD3 R91, -R29, RZ, RZ ;  /* 0x000000ff1d5b7210 */ /* 0x000fe40007ffe1ff */
[----:B------:R-:W-:-:S03]  /*0610*/  SHF.R.S32.HI R28, RZ, 0x1f, R29 ;  /* 0x0000001fff1c7819 */ /* 0x000fc6000001141d */
[----:B------:R-:W-:Y:S02]  /*0620*/  IMAD R91, R35, R91, R10 ;  /* 0x0000005b235b7224 */ /* 0x000fe400078e020a */
[----:B------:R-:W-:Y:S01]  /*0630*/  IMAD R28, R28, UR12, RZ ;  /* 0x0000000c1c1c7c24 */ /* 0x000fe2000f8e02ff */
[----:B------:R-:W3:Y:S01]  /*0640*/  @P4 LDC.64 R34, c[0x0][0x270] ;  /* 0x00009c00ff224b82 */ /* 0x000ee20000000a00 */
[----:B------:R-:W-:Y:S02]  /*0650*/  IMAD R91, R91, 0x70, RZ ;  /* 0x000000705b5b7824 */ /* 0x000fe400078e02ff */
[----:B------:R-:W-:Y:S02]  /*0660*/  IMAD R71, R29, UR13, R28 ;  /* 0x0000000d1d477c24 */ /* 0x000fe4000f8e021c */
[----:B-1----:R-:W-:Y:S01]  /*0670*/  @P0 IMAD R28, R5, R32, RZ ;  /* 0x00000020051c0224 */ /* 0x002fe200078e02ff */
[----:B------:R-:W-:-:S04]  /*0680*/  IADD3 R72, P5, R14, R91, RZ ;  /* 0x0000005b0e487210 */ /* 0x000fc80007fbe0ff */
[----:B------:R-:W-:-:S03]  /*0690*/  LEA.HI.X.SX32 R73, R91, R30, 0x1, P5 ;  /* 0x0000001e5b497211 */ /* 0x000fc600028f0eff */
[----:B------:R-:W-:Y:S01]  /*06a0*/  IMAD.WIDE.U32 R72, R29, UR12, R72 ;  /* 0x0000000c1d487c25 */ /* 0x000fe2000f8e0048 */
[----:B------:R-:W-:Y:S02]  /*06b0*/  ULDC.64 UR12, c[0x0][0x278] ;  /* 0x00009e00000c7ab9 */ /* 0x000fe40000000a00 */
[----:B------:R-:W-:Y:S01]  /*06c0*/  ISETP.GE.U32.AND P6, PT, R17, UR12, PT ;  /* 0x0000000c11007c0c */ /* 0x000fe2000bfc6070 */
[----:B------:R-:W-:Y:S01]  /*06d0*/  IMAD.IADD R71, R73, 0x1, R71 ;  /* 0x0000000149477824 */ /* 0x000fe200078e0247 */
[----:B------:R-:W-:Y:S01]  /*06e0*/  @P0 MOV R70, R72 ;  /* 0x0000004800460202 */ /* 0x000fe20000000f00 */
[C---:B------:R-:W-:Y:S01]  /*06f0*/  @P0 IMAD R29, R2.reuse, R33, R28 ;  /* 0x00000021021d0224 */ /* 0x040fe200078e021c */
[----:B------:R-:W-:Y:S01]  /*0700*/  ISETP.GE.AND.EX P6, PT, R49, UR13, PT, P6 ;  /* 0x0000000d31007c0c */ /* 0x000fe2000bfc6360 */
[----:B------:R-:W-:Y:S01]  /*0710*/  @P1 IMAD R28, R9, R36, RZ ;  /* 0x00000024091c1224 */ /* 0x000fe200078e02ff */
[----:B------:R-:W-:Y:S01]  /*0720*/  @P1 MOV R33, R71 ;  /* 0x0000004700211202 */ /* 0x000fe20000000f00 */
[----:B------:R-:W-:Y:S01]  /*0730*/  @P0 IMAD.WIDE.U32 R30, R2, R32, R70 ;  /* 0x00000020021e0225 */ /* 0x000fe200078e0046 */
[----:B------:R-:W-:-:S02]  /*0740*/  ISETP.GT.U32.OR P6, PT, R0, 0x1bf, P6 ;  /* 0x000001bf0000780c */ /* 0x000fc400037c4470 */
[----:B------:R-:W-:Y:S01]  /*0750*/  @P1 MOV R32, R72 ;  /* 0x0000004800201202 */ /* 0x000fe20000000f00 */
[----:B------:R-:W-:Y:S01]  /*0760*/  @P1 IMAD R37, R4, R37, R28 ;  /* 0x0000002504251224 */ /* 0x000fe200078e021c */
[----:B------:R-:W-:Y:S01]  /*0770*/  @P0 IADD3 R29, R31, R29, RZ ;  /* 0x0000001d1f1d0210 */ /* 0x000fe20007ffe0ff */
[----:B----4-:R-:W-:Y:S01]  /*0780*/  @P2 IMAD R31, R11, R42, RZ ;  /* 0x0000002a0b1f2224 */ /* 0x010fe200078e02ff */
[----:B--2---:R-:W-:Y:S01]  /*0790*/  @P0 LEA R28, P5, R30, R38, 0x1 ;  /* 0x000000261e1c0211 */ /* 0x004fe200078a08ff */
[----:B------:R-:W-:-:S03]  /*07a0*/  @P1 IMAD.WIDE.U32 R32, R4, R36, R32 ;  /* 0x0000002404201225 */ /* 0x000fc600078e0020 */
[----:B------:R-:W-:Y:S02]  /*07b0*/  @P0 LEA.HI.X R29, R30, R39, R29, 0x1, P5 ;  /* 0x000000271e1d0211 */ /* 0x000fe400028f0c1d */
[----:B------:R-:W-:Y:S01]  /*07c0*/  @P1 IADD3 R30, R33, R37, RZ ;  /* 0x00000025211e1210 */ /* 0x000fe20007ffe0ff */
[----:B------:R-:W1:Y:S01]  /*07d0*/  @!P6 LDC.64 R38, c[0x0][0x270] ;  /* 0x00009c00ff26eb82 */ /* 0x000e620000000a00 */
[----:B0-----:R-:W-:Y:S01]  /*07e0*/  @P1 LEA R36, P5, R32, R40, 0x1 ;  /* 0x0000002820241211 */ /* 0x001fe200078a08ff */
[----:B------:R-:W-:Y:S01]  /*07f0*/  @P2 IMAD R33, R6, R43, R31 ;  /* 0x0000002b06212224 */ /* 0x000fe200078e021f */
[----:B------:R-:W-:Y:S02]  /*0800*/  @P2 MOV R31, R71 ;  /* 0x00000047001f2202 */ /* 0x000fe40000000f00 */
[----:B------:R-:W-:Y:S01]  /*0810*/  @P1 LEA.HI.X R37, R32, R41, R30, 0x1, P5 ;  /* 0x0000002920251211 */ /* 0x000fe200028f0c1e */
[----:B-----5:R-:W-:Y:S01]  /*0820*/  @P3 IMAD R32, R13, R46, RZ ;  /* 0x0000002e0d203224 */ /* 0x020fe200078e02ff */
[----:B------:R-:W-:-:S02]  /*0830*/  @P2 MOV R30, R72 ;  /* 0x00000048001e2202 */ /* 0x000fc40000000f00 */
[----:B------:R-:W-:Y:S01]  /*0840*/  @P3 MOV R40, R72 ;  /* 0x0000004800283202 */ /* 0x000fe20000000f00 */
[----:B------:R-:W-:Y:S01]  /*0850*/  @P3 IMAD R43, R7, R47, R32 ;  /* 0x0000002f072b3224 */ /* 0x000fe200078e0220 */
[----:B------:R-:W-:Y:S01]  /*0860*/  @P3 MOV R41, R71 ;  /* 0x0000004700293202 */ /* 0x000fe20000000f00 */
[----:B------:R-:W-:-:S04]  /*0870*/  @P2 IMAD.WIDE.U32 R30, R6, R42, R30 ;  /* 0x0000002a061e2225 */ /* 0x000fc800078e001e */
[----:B------:R-:W-:Y:S01]  /*0880*/  @P3 IMAD.WIDE.U32 R40, R7, R46, R40 ;  /* 0x0000002e07283225 */ /* 0x000fe200078e0028 */
[----:B------:R-:W-:Y:S01]  /*0890*/  @P2 IADD3 R31, R31, R33, RZ ;  /* 0x000000211f1f2210 */ /* 0x000fe20007ffe0ff */
[----:B------:R-:W0:Y:S01]  /*08a0*/  @!P6 LDC.64 R46, c[0x0][0x220] ;  /* 0x00008800ff2eeb82 */ /* 0x000e220000000a00 */
[----:B------:R-:W-:Y:S01]  /*08b0*/  @P2 LEA R32, P5, R30, R44, 0x1 ;  /* 0x0000002c1e202211 */ /* 0x000fe200078a08ff */
[----:B---3--:R-:W-:-:S03]  /*08c0*/  @P4 IMAD R42, R15, R34, RZ ;  /* 0x000000220f2a4224 */ /* 0x008fc600078e02ff */
[----:B------:R-:W-:Y:S01]  /*08d0*/  @P2 LEA.HI.X R33, R30, R45, R31, 0x1, P5 ;  /* 0x0000002d1e212211 */ /* 0x000fe200028f0c1f */
[----:B------:R-:W-:Y:S01]  /*08e0*/  @P4 IMAD R45, R8, R35, R42 ;  /* 0x00000023082d4224 */ /* 0x000fe200078e022a */
[----:B------:R-:W-:Y:S01]  /*08f0*/  @P3 IADD3 R31, R41, R43, RZ ;  /* 0x0000002b291f3210 */ /* 0x000fe20007ffe0ff */
[----:B-1----:R-:W-:Y:S01]  /*0900*/  @!P6 IMAD R44, R49, R38, RZ ;  /* 0x00000026312ce224 */ /* 0x002fe200078e02ff */
[----:B------:R-:W-:Y:S02]  /*0910*/  @P4 MOV R42, R72 ;  /* 0x00000048002a4202 */ /* 0x000fe40000000f00 */
[----:B------:R-:W-:Y:S01]  /*0920*/  @P4 MOV R43, R71 ;  /* 0x00000047002b4202 */ /* 0x000fe20000000f00 */
[----:B------:R-:W-:Y:S01]  /*0930*/  @!P6 IMAD R41, R17, R39, R44 ;  /* 0x000000271129e224 */ /* 0x000fe200078e022c */
[----:B------:R-:W-:Y:S02]  /*0940*/  @!P6 MOV R35, R71 ;  /* 0x000000470023e202 */ /* 0x000fe40000000f00 */
[----:B------:R-:W-:Y:S01]  /*0950*/  @P3 LEA R30, P5, R40, R50, 0x1 ;  /* 0x00000032281e3211 */ /* 0x000fe200078a08ff */
[----:B------:R-:W-:Y:S01]  /*0960*/  @P4 IMAD.WIDE.U32 R42, R8, R34, R42 ;  /* 0x00000022082a4225 */ /* 0x000fe200078e002a */
[----:B------:R-:W-:-:S02]  /*0970*/  @!P6 MOV R34, R72 ;  /* 0x000000480022e202 */ /* 0x000fc40000000f00 */
[----:B------:R-:W-:Y:S02]  /*0980*/  @P3 LEA.HI.X R31, R40, R51, R31, 0x1, P5 ;  /* 0x00000033281f3211 */ /* 0x000fe400028f0c1f */
[----:B------:R-:W-:Y:S01]  /*0990*/  SHF.R.S32.HI R51, RZ, 0x1f, R18 ;  /* 0x0000001fff337819 */ /* 0x000fe20000011412 */
[----:B------:R-:W-:Y:S01]  /*09a0*/  @!P6 IMAD.WIDE.U32 R38, R17, R38, R34 ;  /* 0x000000261126e225 */ /* 0x000fe200078e0022 */
[----:B------:R-:W-:Y:S02]  /*09b0*/  @P4 IADD3 R35, R43, R45, RZ ;  /* 0x0000002d2b234210 */ /* 0x000fe40007ffe0ff */
[C---:B------:R-:W-:Y:S02]  /*09c0*/  @P4 LEA R34, P5, R42.reuse, R52, 0x1 ;  /* 0x000000342a224211 */ /* 0x040fe400078a08ff */
[----:B------:R-:W-:Y:S02]  /*09d0*/  @!P6 IADD3 R39, R39, R41, RZ ;  /* 0x000000292727e210 */ /* 0x000fe40007ffe0ff */
[----:B------:R-:W-:-:S02]  /*09e0*/  @P4 LEA.HI.X R35, R42, R53, R35, 0x1, P5 ;  /* 0x000000352a234211 */ /* 0x000fc400028f0c23 */
[----:B0-----:R-:W-:-:S04]  /*09f0*/  @!P6 LEA R40, P5, R38, R46, 0x1 ;  /* 0x0000002e2628e211 */ /* 0x001fc800078a08ff */
[----:B------:R-:W-:Y:S02]  /*0a00*/  @!P6 LEA.HI.X R41, R38, R47, R39, 0x1, P5 ;  /* 0x0000002f2629e211 */ /* 0x000fe400028f0c27 */
[----:B------:R-:W-:-:S03]  /*0a10*/  ISETP.GE.U32.AND P5, PT, R18, UR12, PT ;  /* 0x0000000c12007c0c */ /* 0x000fc6000bfa6070 */
[----:B------:R0:W2:Y:S01]  /*0a20*/  @!P6 LDG.E R48, desc[UR8][R40.64] ;  /* 0x000000082830e981 */ /* 0x0000a2000c1e1900 */
[----:B------:R-:W-:-:S04]  /*0a30*/  ISETP.GE.AND.EX P5, PT, R51, UR13, PT, P5 ;  /* 0x0000000d33007c0c */ /* 0x000fc8000bfa6350 */
[----:B------:R-:W-:-:S13]  /*0a40*/  ISETP.GT.U32.OR P5, PT, R0, 0x1bf, P5 ;  /* 0x000001bf0000780c */ /* 0x000fda0002fa4470 */
[----:B------:R-:W1:Y:S01]  /*0a50*/  @!P5 LDC.64 R42, c[0x0][0x270] ;  /* 0x00009c00ff2adb82 */ /* 0x000e620000000a00 */
[----:B------:R-:W-:-:S07]  /*0a60*/  @!P5 MOV R39, R71 ;  /* 0x000000470027d202 */ /* 0x000fce0000000f00 */
[----:B------:R-:W3:Y:S01]  /*0a70*/  @!P5 LDC.64 R44, c[0x0][0x220] ;  /* 0x00008800ff2cdb82 */ /* 0x000ee20000000a00 */
[----:B-1----:R-:W-:-:S04]  /*0a80*/  @!P5 IMAD R38, R51, R42, RZ ;  /* 0x0000002a3326d224 */ /* 0x002fc800078e02ff */
[----:B------:R-:W-:Y:S01]  /*0a90*/  @!P5 IMAD R43, R18, R43, R38 ;  /* 0x0000002b122bd224 */ /* 0x000fe200078e0226 */
[----:B------:R-:W-:-:S05]  /*0aa0*/  @!P5 MOV R38, R72 ;  /* 0x000000480026d202 */ /* 0x000fca0000000f00 */
[----:B------:R-:W-:-:S05]  /*0ab0*/  @!P5 IMAD.WIDE.U32 R38, R18, R42, R38 ;  /* 0x0000002a1226d225 */ /* 0x000fca00078e0026 */
[----:B------:R-:W-:Y:S02]  /*0ac0*/  @!P5 IADD3 R39, R39, R43, RZ ;  /* 0x0000002b2727d210 */ /* 0x000fe40007ffe0ff */
[C---:B---3--:R-:W-:Y:S02]  /*0ad0*/  @!P5 LEA R42, P6, R38.reuse, R44, 0x1 ;  /* 0x0000002c262ad211 */ /* 0x048fe400078c08ff */
[----:B------:R-:W-:Y:S02]  /*0ae0*/  SHF.R.S32.HI R53, RZ, 0x1f, R19 ;  /* 0x0000001fff357819 */ /* 0x000fe40000011413 */
[----:B------:R-:W-:Y:S02]  /*0af0*/  @!P5 LEA.HI.X R43, R38, R45, R39, 0x1, P6 ;  /* 0x0000002d262bd211 */ /* 0x000fe400030f0c27 */
[----:B------:R-:W-:-:S04]  /*0b00*/  ISETP.GE.U32.AND P6, PT, R19, UR12, PT ;  /* 0x0000000c13007c0c */ /* 0x000fc8000bfc6070 */
[----:B------:R-:W-:-:S04]  /*0b10*/  ISETP.GE.AND.EX P6, PT, R53, UR13, PT, P6 ;  /* 0x0000000d35007c0c */ /* 0x000fc8000bfc6360 */
[----:B------:R-:W-:-:S13]  /*0b20*/  ISETP.GT.U32.OR P6, PT, R0, 0x1bf, P6 ;  /* 0x000001bf0000780c */ /* 0x000fda00037c4470 */
[----:B------:R-:W1:Y:S08]  /*0b30*/  @!P6 LDC.64 R44, c[0x0][0x270] ;  /* 0x00009c00ff2ceb82 */ /* 0x000e700000000a00 */
[----:B------:R-:W3:Y:S01]  /*0b40*/  @!P6 LDC.64 R46, c[0x0][0x220] ;  /* 0x00008800ff2eeb82 */ /* 0x000ee20000000a00 */
[----:B------:R-:W-:Y:S01]  /*0b50*/  @!P6 IMAD.MOV.U32 R39, RZ, RZ, R71 ;  /* 0x000000ffff27e224 */ /* 0x000fe200078e0047 */
[----:B------:R-:W-:-:S06]  /*0b60*/  MOV R50, RZ ;  /* 0x000000ff00327202 */ /* 0x000fcc0000000f00 */
[----:B------:R4:W5:Y:S01]  /*0b70*/  @!P5 LDG.E R50, desc[UR8][R42.64] ;  /* 0x000000082a32d981 */ /* 0x000962000c1e1900 */
[----:B-1----:R-:W-:-:S04]  /*0b80*/  @!P6 IMAD R38, R53, R44, RZ ;  /* 0x0000002c3526e224 */ /* 0x002fc800078e02ff */
[----:B0-----:R-:W-:Y:S01]  /*0b90*/  @!P6 IMAD R41, R19, R45, R38 ;  /* 0x0000002d1329e224 */ /* 0x001fe200078e0226 */
        /* <DEDUP_REMOVED lines=9> */
[----:B------:R-:W0:Y:S08]  /*0c30*/  @!P5 LDC.64 R44, c[0x0][0x270] ;  /* 0x00009c00ff2cdb82 */ /* 0x000e300000000a00 */
[----:B------:R-:W1:Y:S01]  /*0c40*/  @!P5 LDC.64 R46, c[0x0][0x220] ;  /* 0x00008800ff2edb82 */ /* 0x000e620000000a00 */
[----:B------:R-:W-:Y:S02]  /*0c50*/  @!P5 MOV R39, R71 ;  /* 0x000000470027d202 */ /* 0x000fe40000000f00 */
[----:B------:R-:W-:-:S06]  /*0c60*/  MOV R52, RZ ;  /* 0x000000ff00347202 */ /* 0x000fcc0000000f00 */
[----:B------:R3:W5:Y:S01]  /*0c70*/  @!P6 LDG.E R52, desc[UR8][R40.64] ;  /* 0x000000082834e981 */ /* 0x000762000c1e1900 */
[----:B0-----:R-:W-:-:S04]  /*0c80*/  @!P5 IMAD R38, R55, R44, RZ ;  /* 0x0000002c3726d224 */ /* 0x001fc800078e02ff */
[----:B----4-:R-:W-:Y:S01]  /*0c90*/  @!P5 IMAD R43, R20, R45, R38 ;  /* 0x0000002d142bd224 */ /* 0x010fe200078e0226 */
[----:B------:R-:W-:-:S05]  /*0ca0*/  @!P5 MOV R38, R72 ;  /* 0x000000480026d202 */ /* 0x000fca0000000f00 */
[----:B------:R-:W-:-:S05]  /*0cb0*/  @!P5 IMAD.WIDE.U32 R38, R20, R44, R38 ;  /* 0x0000002c1426d225 */ /* 0x000fca00078e0026 */
[----:B------:R-:W-:Y:S02]  /*0cc0*/  @!P5 IADD3 R39, R39, R43, RZ ;  /* 0x0000002b2727d210 */ /* 0x000fe40007ffe0ff */
[C---:B-1----:R-:W-:Y:S02]  /*0cd0*/  @!P5 LEA R42, P6, R38.reuse, R46, 0x1 ;  /* 0x0000002e262ad211 */ /* 0x042fe400078c08ff */
        /* <DEDUP_REMOVED lines=11> */
[----:B---3--:R-:W-:Y:S01]  /*0d90*/  @!P6 IMAD R41, R21, R45, R38 ;  /* 0x0000002d1529e224 */ /* 0x008fe200078e0226 */
        /* <DEDUP_REMOVED lines=59> */
[----:B---3--:R-:W-:Y:S01]  /*1150*/  @!P6 MOV R40, R72 ;  /* 0x000000480028e202 */ /* 0x008fe20000000f00 */
[----:B------:R-:W-:Y:S01]  /*1160*/  @!P6 IMAD.MOV.U32 R41, RZ, RZ, R71 ;  /* 0x000000ffff29e224 */ /* 0x000fe200078e0047 */
[----:B------:R-:W-:-:S06]  /*1170*/  MOV R62, RZ ;  /* 0x000000ff003e7202 */ /* 0x000fcc0000000f00 */
[----:B------:R3:W4:Y:S01]  /*1180*/  @!P5 LDG.E R62, desc[UR8][R42.64] ;  /* 0x000000082a3ed981 */ /* 0x000722000c1e1900 */
[-C--:B0-----:R-:W-:Y:S02]  /*1190*/  @!P6 IMAD R38, R65, R44.reuse, RZ ;  /* 0x0000002c4126e224 */ /* 0x081fe400078e02ff */
[----:B------:R-:W-:-:S04]  /*11a0*/  @!P6 IMAD.WIDE.U32 R40, R25, R44, R40 ;  /* 0x0000002c1928e225 */ /* 0x000fc800078e0028 */
[----:B------:R-:W-:Y:S01]  /*11b0*/  @!P6 IMAD R39, R25, R45, R38 ;  /* 0x0000002d1927e224 */ /* 0x000fe200078e0226 */
[----:B-1----:R-:W-:-:S04]  /*11c0*/  @!P6 LEA R38, P5, R40, R46, 0x1 ;  /* 0x0000002e2826e211 */ /* 0x002fc800078a08ff */
[----:B------:R-:W-:Y:S02]  /*11d0*/  @!P6 IADD3 R39, R41, R39, RZ ;  /* 0x000000272927e210 */ /* 0x000fe40007ffe0ff */
[----:B------:R-:W-:Y:S02]  /*11e0*/  SHF.R.S32.HI R67, RZ, 0x1f, R26 ;  /* 0x0000001fff437819 */ /* 0x000fe4000001141a */
[----:B------:R-:W-:Y:S02]  /*11f0*/  @!P6 LEA.HI.X R39, R40, R47, R39, 0x1, P5 ;  /* 0x0000002f2827e211 */ /* 0x000fe400028f0c27 */
[----:B------:R-:W-:-:S04]  /*1200*/  ISETP.GE.U32.AND P5, PT, R26, UR12, PT ;  /* 0x0000000c1a007c0c */ /* 0x000fc8000bfa6070 */
[----:B------:R-:W-:-:S04]  /*1210*/  ISETP.GE.AND.EX P5, PT, R67, UR13, PT, P5 ;  /* 0x0000000d43007c0c */ /* 0x000fc8000bfa6350 */
[----:B------:R-:W-:Y:S02]  /*1220*/  ISETP.GT.U32.OR P5, PT, R0, 0x1bf, P5 ;  /* 0x000001bf0000780c */ /* 0x000fe40002fa4470 */
[----:B------:R-:W-:Y:S02]  /*1230*/  MOV R88, RZ ;  /* 0x000000ff00587202 */ /* 0x000fe40000000f00 */
[----:B------:R-:W-:-:S04]  /*1240*/  CS2R R84, SRZ ;  /* 0x0000000000547805 */ /* 0x000fc8000001ff00 */
[----:B------:R0:W2:Y:S04]  /*1250*/  @P0 LDG.E R88, desc[UR8][R28.64] ;  /* 0x000000081c580981 */ /* 0x0000a8000c1e1900 */
[----:B------:R1:W5:Y:S01]  /*1260*/  @P1 LDG.E R84, desc[UR8][R36.64] ;  /* 0x0000000824541981 */ /* 0x000362000c1e1900 */
[----:B---3--:R-:W1:Y:S03]  /*1270*/  @!P5 LDC.64 R42, c[0x0][0x270] ;  /* 0x00009c00ff2adb82 */ /* 0x008e660000000a00 */
[----:B------:R-:W3:Y:S05]  /*1280*/  @P2 LDG.E R85, desc[UR8][R32.64] ;  /* 0x0000000820552981 */ /* 0x000eea000c1e1900 */
[----:B------:R-:W1:Y:S01]  /*1290*/  @!P5 LDC.64 R40, c[0x0][0x220] ;  /* 0x00008800ff28db82 */ /* 0x000e620000000a00 */
[----:B------:R-:W-:-:S02]  /*12a0*/  MOV R64, RZ ;  /* 0x000000ff00407202 */ /* 0x000fc40000000f00 */
[----:B0-----:R-:W-:Y:S02]  /*12b0*/  @!P5 MOV R28, R72 ;  /* 0x00000048001cd202 */ /* 0x001fe40000000f00 */
[----:B------:R-:W-:Y:S02]  /*12c0*/  @!P5 MOV R29, R71 ;  /* 0x00000047001dd202 */ /* 0x000fe40000000f00 */
[----:B------:R-:W-:Y:S01]  /*12d0*/  MOV R66, RZ ;  /* 0x000000ff00427202 */ /* 0x000fe20000000f00 */
[----:B------:R-:W4:Y:S01]  /*12e0*/  @P3 LDG.E R64, desc[UR8][R30.64] ;  /* 0x000000081e403981 */ /* 0x000f22000c1e1900 */
[----:B------:R-:W-:-:S04]  /*12f0*/  MOV R68, RZ ;  /* 0x000000ff00447202 */ /* 0x000fc80000000f00 */
[----:B------:R0:W4:Y:S01]  /*1300*/  @P4 LDG.E R66, desc[UR8][R34.64] ;  /* 0x0000000822424981 */ /* 0x000122000c1e1900 */
[----:B-1----:R-:W-:-:S03]  /*1310*/  @!P5 IMAD R36, R67, R42, RZ ;  /* 0x0000002a4324d224 */ /* 0x002fc600078e02ff */
[----:B------:R-:W4:Y:S01]  /*1320*/  @!P6 LDG.E R68, desc[UR8][R38.64] ;  /* 0x000000082644e981 */ /* 0x000f22000c1e1900 */
[C---:B------:R-:W-:Y:S02]  /*1330*/  @!P5 IMAD R37, R26.reuse, R43, R36 ;  /* 0x0000002b1a25d224 */ /* 0x040fe400078e0224 */
[----:B------:R-:W-:-:S05]  /*1340*/  @!P5 IMAD.WIDE.U32 R42, R26, R42, R28 ;  /* 0x0000002a1a2ad225 */ /* 0x000fca00078e001c */
[----:B------:R-:W-:Y:S02]  /*1350*/  @!P5 IADD3 R29, R43, R37, RZ ;  /* 0x000000252b1dd210 */ /* 0x000fe40007ffe0ff */
[C---:B------:R-:W-:Y:S02]  /*1360*/  @!P5 LEA R28, P6, R42.reuse, R40, 0x1 ;  /* 0x000000282a1cd211 */ /* 0x040fe400078c08ff */
[----:B------:R-:W-:Y:S02]  /*1370*/  SHF.R.S32.HI R69, RZ, 0x1f, R27 ;  /* 0x0000001fff457819 */ /* 0x000fe4000001141b */
[----:B------:R-:W-:Y:S02]  /*1380*/  @!P5 LEA.HI.X R29, R42, R41, R29, 0x1, P6 ;  /* 0x000000292a1dd211 */ /* 0x000fe400030f0c1d */
[----:B------:R-:W-:-:S04]  /*1390*/  ISETP.GE.U32.AND P6, PT, R27, UR12, PT ;  /* 0x0000000c1b007c0c */ /* 0x000fc8000bfc6070 */
[----:B------:R-:W-:-:S04]  /*13a0*/  ISETP.GE.AND.EX P6, PT, R69, UR13, PT, P6 ;  /* 0x0000000d45007c0c */ /* 0x000fc8000bfc6360 */
[----:B------:R-:W-:-:S13]  /*13b0*/  ISETP.GT.U32.OR P6, PT, R0, 0x1bf, P6 ;  /* 0x000001bf0000780c */ /* 0x000fda00037c4470 */
[----:B0-----:R-:W0:Y:S08]  /*13c0*/  @!P6 LDC.64 R34, c[0x0][0x270] ;  /* 0x00009c00ff22eb82 */ /* 0x001e300000000a00 */
[----:B------:R-:W1:Y:S01]  /*13d0*/  @!P6 LDC.64 R30, c[0x0][0x220] ;  /* 0x00008800ff1eeb82 */ /* 0x000e620000000a00 */
[----:B------:R-:W-:Y:S02]  /*13e0*/  @!P6 MOV R33, R71 ;  /* 0x000000470021e202 */ /* 0x000fe40000000f00 */
[----:B------:R-:W-:-:S06]  /*13f0*/  CS2R R74, SRZ ;  /* 0x00000000004a7805 */ /* 0x000fcc000001ff00 */
[----:B------:R2:W4:Y:S01]  /*1400*/  @!P5 LDG.E R74, desc[UR8][R28.64] ;  /* 0x000000081c4ad981 */ /* 0x000522000c1e1900 */
[----:B0-----:R-:W-:-:S04]  /*1410*/  @!P6 IMAD R32, R69, R34, RZ ;  /* 0x000000224520e224 */ /* 0x001fc800078e02ff */
[----:B------:R-:W-:Y:S01]  /*1420*/  @!P6 IMAD R35, R27, R35, R32 ;  /* 0x000000231b23e224 */ /* 0x000fe200078e0220 */
[----:B------:R-:W-:-:S05]  /*1430*/  @!P6 MOV R32, R72 ;  /* 0x000000480020e202 */ /* 0x000fca0000000f00 */
[----:B------:R-:W-:-:S05]  /*1440*/  @!P6 IMAD.WIDE.U32 R32, R27, R34, R32 ;  /* 0x000000221b20e225 */ /* 0x000fca00078e0020 */
[----:B------:R-:W-:Y:S02]  /*1450*/  @!P6 IADD3 R33, R33, R35, RZ ;  /* 0x000000232121e210 */ /* 0x000fe40007ffe0ff */
[----:B-1----:R-:W-:-:S04]  /*1460*/  @!P6 LEA R30, P5, R32, R30, 0x1 ;  /* 0x0000001e201ee211 */ /* 0x002fc800078a08ff */
[----:B------:R-:W-:-:S05]  /*1470*/  @!P6 LEA.HI.X R31, R32, R31, R33, 0x1, P5 ;  /* 0x0000001f201fe211 */ /* 0x000fca00028f0c21 */
[----:B------:R0:W4:Y:S01]  /*1480*/  @!P6 LDG.E R75, desc[UR8][R30.64] ;  /* 0x000000081e4be981 */ /* 0x000122000c1e1900 */
[----:B------:R-:W-:Y:S02]  /*1490*/  ISETP.GT.AND P5, PT, R3, 0x1e, PT ;  /* 0x0000001e0300780c */ /* 0x000fe40003fa4270 */
[C---:B--2---:R-:W-:Y:S02]  /*14a0*/  PRMT R28, R88.reuse, 0x7632, R28 ;  /* 0x00007632581c7816 */ /* 0x044fe4000000001c */
[----:B------:R-:W-:Y:S02]  /*14b0*/  SHF.L.U32 R29, R88, 0x10, RZ ;  /* 0x00000010581d7819 */ /* 0x000fe400000006ff */
[----:B-----5:R-:W-:Y:S02]  /*14c0*/  PRMT R32, R84, 0x7632, R32 ;  /* 0x0000763254207816 */ /* 0x020fe40000000020 */
[----:B------:R-:W-:Y:S02]  /*14d0*/  SHF.L.U32 R28, R28, 0x10, RZ ;  /* 0x000000101c1c7819 */ /* 0x000fe400000006ff */
[----:B---3--:R-:W-:-:S02]  /*14e0*/  PRMT R35, R85, 0x7632, R35 ;  /* 0x0000763255237816 */ /* 0x008fc40000000023 */
[----:B------:R-:W-:Y:S02]  /*14f0*/  SHF.L.U32 R33, R84, 0x10, RZ ;  /* 0x0000001054217819 */ /* 0x000fe400000006ff */
[----:B------:R-:W-:Y:S02]  /*1500*/  SHF.L.U32 R32, R32, 0x10, RZ ;  /* 0x0000001020207819 */ /* 0x000fe400000006ff */
[----:B------:R-:W-:Y:S01]  /*1510*/  SHF.L.U32 R35, R35, 0x10, RZ ;  /* 0x0000001023237819 */ /* 0x000fe200000006ff */
[----:B0-----:R-:W-:Y:S01]  /*1520*/  FADD.FTZ R30, R29, R28 ;  /* 0x0000001c1d1e7221 */ /* 0x001fe20000010000 */
[----:B------:R-:W-:Y:S01]  /*1530*/  FMUL.FTZ R28, R28, R28 ;  /* 0x0000001c1c1c7220 */ /* 0x000fe20000410000 */
[----:B------:R-:W-:Y:S01]  /*1540*/  SHF.L.U32 R36, R85, 0x10, RZ ;  /* 0x0000001055247819 */ /* 0x000fe200000006ff */
[----:B------:R-:W-:Y:S01]  /*1550*/  FMUL.FTZ R34, R32, R32 ;  /* 0x0000002020227220 */ /* 0x000fe20000410000 */
[--C-:B------:R-:W-:Y:S01]  /*1560*/  FADD.FTZ R31, R33, R32.reuse ;  /* 0x00000020211f7221 */ /* 0x100fe20000010000 */
[----:B------:R-:W-:Y:S01]  /*1570*/  FMUL.FTZ R37, R35, R35 ;  /* 0x0000002323257220 */ /* 0x000fe20000410000 */
[----:B----4-:R-:W-:Y:S01]  /*1580*/  PRMT R32, R64, 0x7632, R32 ;  /* 0x0000763240207816 */ /* 0x010fe20000000020 */
[----:B------:R-:W-:Y:S01]  /*1590*/  FFMA.FTZ R28, R29, R29, R28 ;  /* 0x0000001d1d1c7223 */ /* 0x000fe2000001001c */
[C---:B------:R-:W-:Y:S01]  /*15a0*/  FADD.FTZ R35, R36.reuse, R35 ;  /* 0x0000002324237221 */ /* 0x040fe20000010000 */
[----:B------:R-:W-:Y:S01]  /*15b0*/  FFMA.FTZ R37, R36, R36, R37 ;  /* 0x0000002424257223 */ /* 0x000fe20000010025 */
[----:B------:R-:W-:Y:S01]  /*15c0*/  SHF.L.U32 R32, R32, 0x10, RZ ;  /* 0x0000001020207819 */ /* 0x000fe200000006ff */
[----:B------:R-:W-:Y:S01]  /*15d0*/  FFMA.FTZ R33, R33, R33, R34 ;  /* 0x0000002121217223 */ /* 0x000fe20000010022 */
[----:B------:R-:W-:Y:S01]  /*15e0*/  PRMT R36, R66, 0x7632, R36 ;  /* 0x0000763242247816 */ /* 0x000fe20000000024 */
[----:B------:R-:W-:Y:S01]  /*15f0*/  FADD.FTZ R30, RZ, R30 ;  /* 0x0000001eff1e7221 */ /* 0x000fe20000010000 */
[----:B------:R-:W-:Y:S01]  /*1600*/  FADD.FTZ R28, RZ, R28 ;  /* 0x0000001cff1c7221 */ /* 0x000fe20000010000 */
[----:B------:R-:W-:Y:S01]  /*1610*/  SHF.L.U32 R29, R64, 0x10, RZ ;  /* 0x00000010401d7819 */ /* 0x000fe200000006ff */
[----:B------:R-:W-:Y:S01]  /*1620*/  FMUL.FTZ R34, R32, R32 ;  /* 0x0000002020227220 */ /* 0x000fe20000410000 */
[----:B------:R-:W-:Y:S01]  /*1630*/  SHF.L.U32 R39, R36, 0x10, RZ ;  /* 0x0000001024277819 */ /* 0x000fe200000006ff */
[----:B------:R-:W-:Y:S01]  /*1640*/  FADD.FTZ R30, R30, R31 ;  /* 0x0000001f1e1e7221 */ /* 0x000fe20000010000 */
[----:B------:R-:W-:Y:S01]  /*1650*/  FADD.FTZ R28, R28, R33 ;  /* 0x000000211c1c7221 */ /* 0x000fe20000010000 */
[C---:B------:R-:W-:Y:S01]  /*1660*/  FADD.FTZ R31, R29.reuse, R32 ;  /* 0x000000201d1f7221 */ /* 0x040fe20000010000 */
[----:B------:R-:W-:Y:S01]  /*1670*/  SHF.L.U32 R32, R66, 0x10, RZ ;  /* 0x0000001042207819 */ /* 0x000fe200000006ff */
[--C-:B------:R-:W-:Y:S01]  /*1680*/  FFMA.FTZ R29, R29, R29, R34.reuse ;  /* 0x0000001d1d1d7223 */ /* 0x100fe20000010022 */
[----:B------:R-:W-:Y:S01]  /*1690*/  FADD.FTZ R30, R30, R35 ;  /* 0x000000231e1e7221 */ /* 0x000fe20000010000 */
[----:B------:R-:W-:Y:S01]  /*16a0*/  FMUL.FTZ R33, R39, R39 ;  /* 0x0000002727217220 */ /* 0x000fe20000410000 */
[----:B------:R-:W-:Y:S01]  /*16b0*/  FADD.FTZ R28, R28, R37 ;  /* 0x000000251c1c7221 */ /* 0x000fe20000010000 */
[----:B------:R-:W-:Y:S01]  /*16c0*/  PRMT R34, R48, 0x7632, R34 ;  /* 0x0000763230227816 */ /* 0x000fe20000000022 */
[----:B------:R-:W-:Y:S01]  /*16d0*/  FADD.FTZ R30, R30, R31 ;  /* 0x0000001f1e1e7221 */ /* 0x000fe20000010000 */
[----:B------:R-:W-:Y:S01]  /*16e0*/  FFMA.FTZ R33, R32, R32, R33 ;  /* 0x0000002020217223 */ /* 0x000fe20000010021 */
[----:B------:R-:W-:Y:S01]  /*16f0*/  FADD.FTZ R28, R28, R29 ;  /* 0x0000001d1c1c7221 */ /* 0x000fe20000010000 */
[----:B------:R-:W-:Y:S01]  /*1700*/  SHF.L.U32 R34, R34, 0x10, RZ ;  /* 0x0000001022227819 */ /* 0x000fe200000006ff */
[----:B------:R-:W-:Y:S01]  /*1710*/  FADD.FTZ R39, R32, R39 ;  /* 0x0000002720277221 */ /* 0x000fe20000010000 */
[----:B------:R-:W-:-:S02]  /*1720*/  SHF.L.U32 R29, R48, 0x10, RZ ;  /* 0x00000010301d7819 */ /* 0x000fc400000006ff */
[----:B------:R-:W-:Y:S01]  /*1730*/  PRMT R31, R50, 0x7632, R31 ;  /* 0x00007632321f7816 */ /* 0x000fe2000000001f */
[----:B------:R-:W-:Y:S01]  /*1740*/  FADD.FTZ R28, R28, R33 ;  /* 0x000000211c1c7221 */ /* 0x000fe20000010000 */
[----:B------:R-:W-:Y:S01]  /*1750*/  FADD.FTZ R30, R30, R39 ;  /* 0x000000271e1e7221 */ /* 0x000fe20000010000 */
[----:B------:R-:W-:Y:S01]  /*1760*/  FMUL.FTZ R32, R34, R34 ;  /* 0x0000002222207220 */ /* 0x000fe20000410000 */
[----:B------:R-:W-:Y:S01]  /*1770*/  SHF.L.U32 R33, R31, 0x10, RZ ;  /* 0x000000101f217819 */ /* 0x000fe200000006ff */
[C-C-:B------:R-:W-:Y:S01]  /*1780*/  FADD.FTZ R31, R29.reuse, R34.reuse ;  /* 0x000000221d1f7221 */ /* 0x140fe20000010000 */
[----:B------:R-:W-:Y:S01]  /*1790*/  PRMT R34, R52, 0x7632, R34 ;  /* 0x0000763234227816 */ /* 0x000fe20000000022 */
[----:B------:R-:W-:Y:S01]  /*17a0*/  FFMA.FTZ R29, R29, R29, R32 ;  /* 0x0000001d1d1d7223 */ /* 0x000fe20000010020 */
[----:B------:R-:W-:Y:S02]  /*17b0*/  IMAD.U32 R32, R50, 0x10000, RZ ;  /* 0x0001000032207824 */ /* 0x000fe400078e00ff */
[----:B------:R-:W-:Y:S01]  /*17c0*/  FADD.FTZ R30, R30, R31 ;  /* 0x0000001f1e1e7221 */ /* 0x000fe20000010000 */
[----:B------:R-:W-:Y:S01]  /*17d0*/  FMUL.FTZ R31, R33, R33 ;  /* 0x00000021211f7220 */ /* 0x000fe20000410000 */
[----:B------:R-:W-:Y:S01]  /*17e0*/  FADD.FTZ R28, R28, R29 ;  /* 0x0000001d1c1c7221 */ /* 0x000fe20000010000 */
[----:B------:R-:W-:Y:S01]  /*17f0*/  SHF.L.U32 R34, R34, 0x10, RZ ;  /* 0x0000001022227819 */ /* 0x000fe200000006ff */
[C---:B------:R-:W-:Y:S01]  /*1800*/  FADD.FTZ R33, R32.reuse, R33 ;  /* 0x0000002120217221 */ /* 0x040fe20000010000 */
[----:B------:R-:W-:Y:S01]  /*1810*/  FFMA.FTZ R31, R32, R32, R31 ;  /* 0x00000020201f7223 */ /* 0x000fe2000001001f */
[----:B------:R-:W-:-:S02]  /*1820*/  SHF.L.U32 R29, R52, 0x10, RZ ;  /* 0x00000010341d7819 */ /* 0x000fc400000006ff */
[----:B------:R-:W-:Y:S01]  /*1830*/  PRMT R35, R54, 0x7632, R35 ;  /* 0x0000763236237816 */ /* 0x000fe20000000023 */
[----:B------:R-:W-:Y:S01]  /*1840*/  FMUL.FTZ R32, R34, R34 ;  /* 0x0000002222207220 */ /* 0x000fe20000410000 */
[----:B------:R-:W-:Y:S01]  /*1850*/  FADD.FTZ R28, R28, R31 ;  /* 0x0000001f1c1c7221 */ /* 0x000fe20000010000 */
[--C-:B------:R-:W-:Y:S01]  /*1860*/  FADD.FTZ R30, R30, R33.reuse ;  /* 0x000000211e1e7221 */ /* 0x100fe20000010000 */
[----:B------:R-:W-:Y:S01]  /*1870*/  SHF.L.U32 R35, R35, 0x10, RZ ;  /* 0x0000001023237819 */ /* 0x000fe200000006ff */
[C---:B------:R-:W-:Y:S01]  /*1880*/  FADD.FTZ R31, R29.reuse, R34 ;  /* 0x000000221d1f7221 */ /* 0x040fe20000010000 */
[----:B------:R-:W-:Y:S01]  /*1890*/  FFMA.FTZ R29, R29, R29, R32 ;  /* 0x0000001d1d1d7223 */ /* 0x000fe20000010020 */
[----:B------:R-:W-:Y:S02]  /*18a0*/  SHF.L.U32 R32, R54, 0x10, RZ ;  /* 0x0000001036207819 */ /* 0x000fe400000006ff */
[----:B------:R-:W-:Y:S01]  /*18b0*/  PRMT R33, R56, 0x7632, R33 ;  /* 0x0000763238217816 */ /* 0x000fe20000000021 */
        /* <DEDUP_REMOVED lines=10> */
[----:B------:R-:W-:Y:S01]  /*1960*/  FADD.FTZ R30, R30, R35 ;  /* 0x000000231e1e7221 */ /* 0x000fe20000010000 */
        /* <DEDUP_REMOVED lines=33> */
[--C-:B------:R-:W-:Y:S01]  /*1b80*/  FADD.FTZ R31, R29, R34.reuse ;  /* 0x000000221d1f7221 */ /* 0x100fe20000010000 */
[----:B------:R-:W-:Y:S01]  /*1b90*/  PRMT R34, R75, 0x7632, R34 ;  /* 0x000076324b227816 */ /* 0x000fe20000000022 */
[----:B------:R-:W-:Y:S01]  /*1ba0*/  FFMA.FTZ R29, R29, R29, R32 ;  /* 0x0000001d1d1d7223 */ /* 0x000fe20000010020 */
[----:B------:R-:W-:Y:S01]  /*1bb0*/  SHF.L.U32 R32, R74, 0x10, RZ ;  /* 0x000000104a207819 */ /* 0x000fe200000006ff */
[----:B------:R-:W-:Y:S01]  /*1bc0*/  FADD.FTZ R30, R30, R31 ;  /* 0x0000001f1e1e7221 */ /* 0x000fe20000010000 */
[----:B------:R-:W-:Y:S01]  /*1bd0*/  FMUL.FTZ R31, R33, R33 ;  /* 0x00000021211f7220 */ /* 0x000fe20000410000 */
[----:B------:R-:W-:Y:S01]  /*1be0*/  SHF.L.U32 R34, R34, 0x10, RZ ;  /* 0x0000001022227819 */ /* 0x000fe200000006ff */
[----:B------:R-:W-:Y:S01]  /*1bf0*/  FADD.FTZ R28, R28, R29 ;  /* 0x0000001d1c1c7221 */ /* 0x000fe20000010000 */
[----:B------:R-:W-:Y:S01]  /*1c00*/  SHF.L.U32 R29, R75, 0x10, RZ ;  /* 0x000000104b1d7819 */ /* 0x000fe200000006ff */
[C---:B------:R-:W-:Y:S01]  /*1c10*/  FFMA.FTZ R31, R32.reuse, R32, R31 ;  /* 0x00000020201f7223 */ /* 0x040fe2000001001f */
[----:B------:R-:W-:Y:S01]  /*1c20*/  FADD.FTZ R33, R32, R33 ;  /* 0x0000002120217221 */ /* 0x000fe20000010000 */
[----:B------:R-:W-:-:S02]  /*1c30*/  FMUL.FTZ R32, R34, R34 ;  /* 0x0000002222207220 */ /* 0x000fc40000410000 */
[----:B------:R-:W-:Y:S01]  /*1c40*/  FADD.FTZ R28, R28, R31 ;  /* 0x0000001f1c1c7221 */ /* 0x000fe20000010000 */
[C---:B------:R-:W-:Y:S01]  /*1c50*/  FADD.FTZ R31, R29.reuse, R34 ;  /* 0x000000221d1f7221 */ /* 0x040fe20000010000 */
[----:B------:R-:W-:Y:S01]  /*1c60*/  FADD.FTZ R30, R30, R33 ;  /* 0x000000211e1e7221 */ /* 0x000fe20000010000 */
[----:B------:R-:W-:-:S03]  /*1c70*/  FFMA.FTZ R29, R29, R29, R32 ;  /* 0x0000001d1d1d7223 */ /* 0x000fc60000010020 */
[----:B------:R-:W-:Y:S01]  /*1c80*/  FADD.FTZ R30, R30, R31 ;  /* 0x0000001f1e1e7221 */ /* 0x000fe20000010000 */
[----:B------:R-:W-:-:S04]  /*1c90*/  FADD.FTZ R28, R28, R29 ;  /* 0x0000001d1c1c7221 */ /* 0x000fc80000010000 */
[----:B------:R-:W0:Y:S04]  /*1ca0*/  SHFL.DOWN PT, R29, R30, 0x1, 0x1f ;  /* 0x08201f001e1d7f89 */ /* 0x000e2800000e0000 */
[----:B------:R-:W1:Y:S01]  /*1cb0*/  SHFL.DOWN PT, R31, R28, 0x1, 0x1f ;  /* 0x08201f001c1f7f89 */ /* 0x000e6200000e0000 */
        /* <DEDUP_REMOVED lines=19> */
[C---:B------:R-:W-:Y:S01]  /*1df0*/  ISETP.GT.AND P5, PT, R3.reuse, 0xf, PT ;  /* 0x0000000f0300780c */ /* 0x040fe20003fa4270 */
[----:B------:R-:W2:Y:S01]  /*1e00*/  LDC R90, c[0x0][0xc] ;  /* 0x00000300ff5a7b82 */ /* 0x000ea20000000800 */
[----:B------:R-:W-:Y:S01]  /*1e10*/  ISETP.NE.AND P6, PT, R3, RZ, PT ;  /* 0x000000ff0300720c */ /* 0x000fe20003fc5270 */
[----:B------:R-:W-:Y:S10]  /*1e20*/  BSSY B0, `(.L_x_3612) ;  /* 0x0000039000007945 */ /* 0x000ff40003800000 */
[----:B0-----:R-:W-:Y:S01]  /*1e30*/  @!P5 FADD.FTZ R30, R30, R29 ;  /* 0x0000001d1e1ed221 */ /* 0x001fe20000010000 */
[----:B-1----:R-:W-:Y:S01]  /*1e40*/  @!P5 FADD.FTZ R28, R28, R31 ;  /* 0x0000001f1c1cd221 */ /* 0x002fe20000010000 */
[----:B------:R-:W-:-:S03]  /*1e50*/  ISETP.NE.AND P5, PT, R0, RZ, PT ;  /* 0x000000ff0000720c */ /* 0x000fc60003fa5270 */
[----:B------:R-:W-:Y:S02]  /*1e60*/  MOV R46, R30 ;  /* 0x0000001e002e7202 */ /* 0x000fe40000000f00 */
[----:B------:R-:W-:-:S05]  /*1e70*/  MOV R47, R28 ;  /* 0x0000001c002f7202 */ /* 0x000fca0000000f00 */
[----:B------:R0:W-:Y:S01]  /*1e80*/  @!P6 STS.64 [R16+0x10], R46 ;  /* 0x0000102e1000e388 */ /* 0x0001e20000000a00 */
[----:B--2---:R-:W-:Y:S02]  /*1e90*/  ISETP.GE.U32.AND P6, PT, R90, 0x2, PT ;  /* 0x000000025a00780c */ /* 0x004fe40003fc6070 */
        /* <DEDUP_REMOVED lines=10> */
[----:B------:R-:W-:Y:S01]  /*1f40*/  PRMT R83, R58, 0x7632, R83 ;  /* 0x000076323a537816 */ /* 0x000fe20000000053 */
[----:B------:R-:W-:Y:S06]  /*1f50*/  BAR.SYNC.DEFER_BLOCKING 0x0 ;  /* 0x0000000000007b1d */ /* 0x000fec0000010000 */
[----:B0-----:R-:W-:Y:S05]  /*1f60*/  @P5 BRA `(.L_x_3613) ;  /* 0x0000000000905947 */ /* 0x001fea0003800000 */
[----:B------:R-:W0:Y:S01]  /*1f70*/  S2UR UR6, SR_CgaCtaId ;  /* 0x00000000000679c3 */ /* 0x000e220000008800 */
[----:B------:R-:W-:Y:S02]  /*1f80*/  UMOV UR5, 0x400 ;  /* 0x0000040000057882 */ /* 0x000fe40000000000 */
[----:B0-----:R-:W-:-:S09]  /*1f90*/  ULEA UR5, UR6, UR5, 0x18 ;  /* 0x0000000506057291 */ /* 0x001fd2000f8ec03f */
[----:B------:R-:W0:Y:S04]  /*1fa0*/  LDS.64 R32, [UR5+0x18] ;  /* 0x00001805ff207984 */ /* 0x000e280008000a00 */
[----:B------:R-:W1:Y:S04]  /*1fb0*/  LDS.128 R36, [UR5+0x20] ;  /* 0x00002005ff247984 */ /* 0x000e680008000c00 */
[----:B------:R-:W2:Y:S01]  /*1fc0*/  LDS.128 R28, [UR5+0x30] ;  /* 0x00003005ff1c7984 */ /* 0x000ea20008000c00 */
[----:B0-----:R-:W-:Y:S01]  /*1fd0*/  FADD.FTZ R41, R46, R32 ;  /* 0x000000202e297221 */ /* 0x001fe20000010000 */
[----:B------:R-:W-:-:S02]  /*1fe0*/  FADD.FTZ R40, R47, R33 ;  /* 0x000000212f287221 */ /* 0x000fc40000010000 */
[----:B------:R-:W0:Y:S01]  /*1ff0*/  LDS.128 R32, [UR5+0x40] ;  /* 0x00004005ff207984 */ /* 0x000e220008000c00 */
[----:B-1----:R-:W-:Y:S01]  /*2000*/  FADD.FTZ R41, R41, R36 ;  /* 0x0000002429297221 */ /* 0x002fe20000010000 */
[----:B------:R-:W-:-:S03]  /*2010*/  FADD.FTZ R40, R40, R37 ;  /* 0x0000002528287221 */ /* 0x000fc60000010000 */
[----:B------:R-:W-:Y:S01]  /*2020*/  FADD.FTZ R41, R41, R38 ;  /* 0x0000002629297221 */ /* 0x000fe20000010000 */
[----:B------:R-:W-:Y:S02]  /*2030*/  FADD.FTZ R40, R40, R39 ;  /* 0x0000002728287221 */ /* 0x000fe40000010000 */
[----:B------:R-:W1:Y:S01]  /*2040*/  LDS.128 R36, [UR5+0x50] ;  /* 0x00005005ff247984 */ /* 0x000e620008000c00 */
[----:B--2---:R-:W-:Y:S01]  /*2050*/  FADD.FTZ R45, R41, R28 ;  /* 0x0000001c292d7221 */ /* 0x004fe20000010000 */
[----:B------:R-:W-:Y:S02]  /*2060*/  FADD.FTZ R28, R40, R29 ;  /* 0x0000001d281c7221 */ /* 0x000fe40000010000 */
[----:B------:R-:W2:Y:S01]  /*2070*/  LDS.128 R40, [UR5+0x60] ;  /* 0x00006005ff287984 */ /* 0x000ea20008000c00 */
[----:B------:R-:W-:Y:S01]  /*2080*/  FADD.FTZ R29, R45, R30 ;  /* 0x0000001e2d1d7221 */ /* 0x000fe20000010000 */
[----:B------:R-:W-:Y:S02]  /*2090*/  FADD.FTZ R28, R28, R31 ;  /* 0x0000001f1c1c7221 */ /* 0x000fe40000010000 */
[----:B------:R-:W3:Y:S01]  /*20a0*/  LDS.128 R44, [UR5+0x70] ;  /* 0x00007005ff2c7984 */ /* 0x000ee20008000c00 */
        /* <DEDUP_REMOVED lines=15> */
[----:B------:R-:W-:-:S07]  /*21a0*/  FADD.FTZ R47, R28, R47 ;  /* 0x0000002f1c2f7221 */ /* 0x000fce0000010000 */
.L_x_3613:
[----:B------:R-:W-:Y:S05]  /*21b0*/  BSYNC B0 ;  /* 0x0000000000007941 */ /* 0x000fea0003800000 */
.L_x_3612:
[----:B------:R-:W-:Y:S02]  /*21c0*/  PRMT R38, R60, 0x7632, R38 ;  /* 0x000076323c267816 */ /* 0x000fe40000000026 */
[----:B------:R-:W-:Y:S02]  /*21d0*/  PRMT R39, R62, 0x7632, R39 ;  /* 0x000076323e277816 */ /* 0x000fe40000000027 */
[----:B------:R-:W-:Y:S02]  /*21e0*/  PRMT R40, R68, 0x7632, R40 ;  /* 0x0000763244287816 */ /* 0x000fe40000000028 */
[----:B------:R-:W-:Y:S02]  /*21f0*/  PRMT R41, R74, 0x7632, R41 ;  /* 0x000076324a297816 */ /* 0x000fe40000000029 */
[----:B------:R-:W-:Y:S01]  /*2200*/  PRMT R42, R75, 0x7632, R42 ;  /* 0x000076324b2a7816 */ /* 0x000fe2000000002a */
[----:B------:R-:W-:Y:S06]  /*2210*/  @!P6 BRA `(.L_x_3614) ;  /* 0x000000080080e947 */ /* 0x000fec0003800000 */
[----:B------:R-:W-:Y:S05]  /*2220*/  @P5 BRA `(.L_x_3615) ;  /* 0x0000000000745947 */ /* 0x000fea0003800000 */
[----:B------:R-:W0:Y:S01]  /*2230*/  LDC R37, c[0x0][0x10] ;  /* 0x00000400ff257b82 */ /* 0x000e220000000800 */
[----:B------:R-:W1:Y:S01]  /*2240*/  S2R R34, SR_CTAID.Y ;  /* 0x0000000000227919 */ /* 0x000e620000002600 */
[C---:B------:R-:W-:Y:S02]  /*2250*/  LOP3.LUT R32, R12.reuse, 0x1, RZ, 0xc0, !PT ;  /* 0x000000010c207812 */ /* 0x040fe400078ec0ff */
[----:B------:R-:W-:-:S04]  /*2260*/  LOP3.LUT P6, RZ, R12, 0x2, RZ, 0xc0, !PT ;  /* 0x000000020cff7812 */ /* 0x000fc800078cc0ff */
[----:B------:R-:W2:Y:S08]  /*2270*/  LDC.64 R30, c[0x0][0x248] ;  /* 0x00009200ff1e7b82 */ /* 0x000eb00000000a00 */
[----:B------:R-:W3:Y:S01]  /*2280*/  LDC.64 R28, c[0x0][0x240] ;  /* 0x00009000ff1c7b82 */ /* 0x000ee20000000a00 */
[----:B0-----:R-:W-:-:S04]  /*2290*/  IMAD R33, R32, R37, RZ ;  /* 0x0000002520217224 */ /* 0x001fc800078e02ff */
[----:B------:R-:W-:-:S05]  /*22a0*/  IMAD R32, R33, R90, RZ ;  /* 0x0000005a21207224 */ /* 0x000fca00078e02ff */
[----:B------:R-:W-:Y:S02]  /*22b0*/  SHF.L.U32 R35, R32, 0x1, RZ ;  /* 0x0000000120237819 */ /* 0x000fe400000006ff */
[----:B-1----:R-:W-:Y:S02]  /*22c0*/  IADD3 R33, R33, R34, RZ ;  /* 0x0000002221217210 */ /* 0x002fe40007ffe0ff */
[----:B------:R-:W-:Y:S01]  /*22d0*/  MOV R32, 0xffffffff ;  /* 0xffffffff00207802 */ /* 0x000fe20000000f00 */
[----:B--2---:R-:W-:-:S04]  /*22e0*/  IMAD.WIDE R30, R35, 0x4, R30 ;  /* 0x00000004231e7825 */ /* 0x004fc800078e021e */
[----:B------:R-:W-:Y:S02]  /*22f0*/  IMAD R35, R37, UR7, R34 ;  /* 0x0000000725237c24 */ /* 0x000fe4000f8e0222 */
[----:B---3--:R-:W-:Y:S01]  /*2300*/  IMAD.WIDE.U32 R28, R33, 0x4, R28 ;  /* 0x00000004211c7825 */ /* 0x008fe200078e001c */
[----:B------:R-:W-:-:S03]  /*2310*/  SEL R33, R90, RZ, !P6 ;  /* 0x000000ff5a217207 */ /* 0x000fc60007000000 */
[----:B------:R-:W-:Y:S01]  /*2320*/  IMAD.WIDE.U32 R30, R35, 0x8, R30 ;  /* 0x00000008231e7825 */ /* 0x000fe200078e001e */
[----:B------:R-:W-:Y:S02]  /*2330*/  SEL R35, R32, 0x1, P6 ;  /* 0x0000000120237807 */ /* 0x000fe40003000000 */
[----:B------:R-:W-:Y:S02]  /*2340*/  ISETP.NE.AND P6, PT, R33, -0x1, PT ;  /* 0xffffffff2100780c */ /* 0x000fe40003fc5270 */
[----:B------:R0:W-:Y:S01]  /*2350*/  STG.E.64 desc[UR8][R30.64], R46 ;  /* 0x0000002e1e007986 */ /* 0x0001e2000c101b08 */
[----:B------:R-:W-:Y:S06]  /*2360*/  MEMBAR.ALL.GPU ;  /* 0x0000000000007992 */ /* 0x000fec000000a000 */
[----:B------:R-:W-:-:S00]  /*2370*/  ERRBAR ;  /* 0x00000000000079ab */ /* 0x000fc00000000000 */
[----:B------:R-:W-:Y:S06]  /*2380*/  CGAERRBAR ;  /* 0x00000000000075ab */ /* 0x000fec0000000000 */
[----:B------:R0:W-:Y:S01]  /*2390*/  REDG.E.ADD.S32.STRONG.GPU desc[UR8][R28.64], R35 ;  /* 0x000000231c00798e */ /* 0x0001e2000c10e388 */
[----:B------:R-:W-:Y:S05]  /*23a0*/  @!P6 BRA `(.L_x_3615) ;  /* 0x000000000014e947 */ /* 0x000fea0003800000 */
.L_x_3616:
[----:B0-----:R-:W2:Y:S04]  /*23b0*/  LDG.E.STRONG.GPU R30, desc[UR8][R28.64] ;  /* 0x000000081c1e7981 */ /* 0x001ea8000c1ef900 */
[----:B--2---:R-:W-:Y:S01]  /*23c0*/  CCTL.IVALL ;  /* 0x00000000ff00798f */ /* 0x004fe20002000000 */
[----:B------:R-:W-:Y:S05]  /*23d0*/  YIELD ;  /* 0x0000000000007946 */ /* 0x000fea0003800000 */
[----:B------:R-:W-:-:S13]  /*23e0*/  ISETP.NE.AND P6, PT, R30, R33, PT ;  /* 0x000000211e00720c */ /* 0x000fda0003fc5270 */
[----:B------:R-:W-:Y:S05]  /*23f0*/  @P6 BRA `(.L_x_3616) ;  /* 0xfffffffc00ec6947 */ /* 0x000fea000383ffff */
.L_x_3615:
[----:B------:R-:W-:Y:S01]  /*2400*/  ISETP.NE.AND P6, PT, R90, RZ, PT ;  /* 0x000000ff5a00720c */ /* 0x000fe20003fc5270 */
[----:B------:R-:W-:Y:S05]  /*2410*/  WARPSYNC.ALL ;  /* 0x0000000000007948 */ /* 0x000fea0003800000 */
[----:B------:R-:W-:Y:S07]  /*2420*/  BAR.SYNC.DEFER_BLOCKING 0x0 ;  /* 0x0000000000007b1d */ /* 0x000fee0000010000 */
[----:B------:R-:W-:Y:S05]  /*2430*/  @!P6 BRA `(.L_x_3614) ;  /* 0x0000000400f8e947 */ /* 0x000fea0003800000 */
[----:B0-----:R-:W-:Y:S01]  /*2440*/  IADD3 R28, R90, -0x1, RZ ;  /* 0xffffffff5a1c7810 */ /* 0x001fe20007ffe0ff */
[----:B------:R-:W-:-:S03]  /*2450*/  IMAD.MOV.U32 R32, RZ, RZ, RZ ;  /* 0x000000ffff207224 */ /* 0x000fc600078e00ff */
[----:B------:R-:W-:-:S13]  /*2460*/  ISETP.GE.U32.AND P6, PT, R28, 0x3, PT ;  /* 0x000000031c00780c */ /* 0x000fda0003fc6070 */
[----:B------:R-:W-:Y:S05]  /*2470*/  @!P6 BRA `(.L_x_3617) ;  /* 0x000000040008e947 */ /* 0x000fea0003800000 */
[----:B------:R-:W-:Y:S01]  /*2480*/  LOP3.LUT R33, R90, 0x3, RZ, 0xc0, !PT ;  /* 0x000000035a217812 */ /* 0x000fe200078ec0ff */
[----:B------:R-:W-:-:S03]  /*2490*/  HFMA2.MMA R32, -RZ, RZ, 0, 0 ;  /* 0x00000000ff207435 */ /* 0x000fc600000001ff */
[----:B------:R-:W-:-:S08]  /*24a0*/  IADD3 R33, -R33, R90, RZ ;  /* 0x0000005a21217210 */ /* 0x000fd00007ffe1ff */
.L_x_3618:
[----:B------:R-:W-:-:S13]  /*24b0*/  ISETP.EQ.OR P6, PT, R32, UR7, P5 ;  /* 0x0000000720007c0c */ /* 0x000fda000afc2670 */
[----:B------:R-:W0:Y:S01]  /*24c0*/  @!P6 LDC R35, c[0x0][0x10] ;  /* 0x00000400ff23eb82 */ /* 0x000e220000000800 */
[----:B------:R-:W1:Y:S01]  /*24d0*/  @!P6 S2R R34, SR_CTAID.Y ;  /* 0x000000000022e919 */ /* 0x000e620000002600 */
[----:B------:R-:W-:-:S06]  /*24e0*/  @!P6 LOP3.LUT R30, R12, 0x1, RZ, 0xc0, !PT ;  /* 0x000000010c1ee812 */ /* 0x000fcc00078ec0ff */
[----:B------:R-:W2:Y:S01]  /*24f0*/  @!P6 LDC.64 R28, c[0x0][0x248] ;  /* 0x00009200ff1ceb82 */ /* 0x000ea20000000a00 */
[----:B0-----:R-:W-:-:S04]  /*2500*/  @!P6 IMAD R31, R30, R35, RZ ;  /* 0x000000231e1fe224 */ /* 0x001fc800078e02ff */
[----:B------:R-:W-:-:S05]  /*2510*/  @!P6 IMAD R31, R31, R90, RZ ;  /* 0x0000005a1f1fe224 */ /* 0x000fca00078e02ff */
[----:B------:R-:W-:-:S05]  /*2520*/  @!P6 SHF.L.U32 R31, R31, 0x1, RZ ;  /* 0x000000011f1fe819 */ /* 0x000fca00000006ff */
[----:B--2---:R-:W-:-:S04]  /*2530*/  @!P6 IMAD.WIDE R28, R31, 0x4, R28 ;  /* 0x000000041f1ce825 */ /* 0x004fc800078e021c */
[----:B-1----:R-:W-:-:S04]  /*2540*/  @!P6 IMAD R31, R35, R32, R34 ;  /* 0x00000020231fe224 */ /* 0x002fc800078e0222 */
[----:B------:R-:W-:-:S05]  /*2550*/  @!P6 IMAD.WIDE.U32 R30, R31, 0x8, R28 ;  /* 0x000000081f1ee825 */ /* 0x000fca00078e001c */
[----:B------:R-:W2:Y:S01]  /*2560*/  @!P6 LDG.E.64 R28, desc[UR8][R30.64] ;  /* 0x000000081e1ce981 */ /* 0x000ea2000c1e1b00 */
[----:B------:R-:W-:Y:S01]  /*2570*/  IADD3 R37, R32, 0x1, RZ ;  /* 0x0000000120257810 */ /* 0x000fe20007ffe0ff */
[----:B--2---:R-:W-:Y:S01]  /*2580*/  @!P6 FADD.FTZ R46, R46, R28 ;  /* 0x0000001c2e2ee221 */ /* 0x004fe20000010000 */
[----:B------:R-:W-:Y:S02]  /*2590*/  @!P6 FADD.FTZ R47, R47, R29 ;  /* 0x0000001d2f2fe221 */ /* 0x000fe40000010000 */
[----:B------:R-:W-:-:S13]  /*25a0*/  ISETP.EQ.OR P6, PT, R37, UR7, P5 ;  /* 0x0000000725007c0c */ /* 0x000fda000afc2670 */
[----:B------:R-:W0:Y:S01]  /*25b0*/  @!P6 LDC R34, c[0x0][0x10] ;  /* 0x00000400ff22eb82 */ /* 0x000e220000000800 */
[----:B------:R-:W1:Y:S01]  /*25c0*/  @!P6 S2R R36, SR_CTAID.Y ;  /* 0x000000000024e919 */ /* 0x000e620000002600 */
[----:B------:R-:W-:-:S06]  /*25d0*/  @!P6 LOP3.LUT R35, R12, 0x1, RZ, 0xc0, !PT ;  /* 0x000000010c23e812 */ /* 0x000fcc00078ec0ff */
[----:B------:R-:W2:Y:S01]  /*25e0*/  @!P6 LDC.64 R28, c[0x0][0x248] ;  /* 0x00009200ff1ceb82 */ /* 0x000ea20000000a00 */
[----:B0-----:R-:W-:-:S04]  /*25f0*/  @!P6 IMAD R35, R35, R34, RZ ;  /* 0x000000222323e224 */ /* 0x001fc800078e02ff */
[----:B------:R-:W-:-:S05]  /*2600*/  @!P6 IMAD R35, R35, R90, RZ ;  /* 0x0000005a2323e224 */ /* 0x000fca00078e02ff */
[----:B------:R-:W-:Y:S01]  /*2610*/  @!P6 SHF.L.U32 R35, R35, 0x1, RZ ;  /* 0x000000012323e819 */ /* 0x000fe200000006ff */
[----:B-1----:R-:W-:-:S04]  /*2620*/  @!P6 IMAD R31, R37, R34, R36 ;  /* 0x00000022251fe224 */ /* 0x002fc800078e0224 */
[----:B--2---:R-:W-:-:S04]  /*2630*/  @!P6 IMAD.WIDE R28, R35, 0x4, R28 ;  /* 0x00000004231ce825 */ /* 0x004fc800078e021c */
        /* <DEDUP_REMOVED lines=38> */
.L_x_3617:
[----:B------:R-:W-:-:S13]  /*28a0*/  LOP3.LUT P6, R36, R90, 0x3, RZ, 0xc0, !PT ;  /* 0x000000035a247812 */ /* 0x000fda00078cc0ff */
[----:B------:R-:W-:Y:S05]  /*28b0*/  @!P6 BRA `(.L_x_3614) ;  /* 0x0000000000d8e947 */ /* 0x000fea0003800000 */
[----:B------:R-:W-:Y:S01]  /*28c0*/  ISETP.EQ.OR P6, PT, R32, UR7, P5 ;  /* 0x0000000720007c0c */ /* 0x000fe2000afc2670 */
[----:B------:R-:W-:Y:S01]  /*28d0*/  BSSY B0, `(.L_x_3619) ;  /* 0x0000013000007945 */ /* 0x000fe20003800000 */
[----:B------:R-:W-:Y:S02]  /*28e0*/  P2R R28, PR, RZ, 0x1 ;  /* 0x00000001ff1c7803 */ /* 0x000fe40000000000 */
[----:B------:R-:W-:-:S04]  /*28f0*/  ISETP.NE.AND P0, PT, R36, 0x1, PT ;  /* 0x000000012400780c */ /* 0x000fc80003f05270 */
[----:B------:R-:W-:Y:S02]  /*2900*/  P2R R29, PR, RZ, 0x1 ;  /* 0x00000001ff1d7803 */ /* 0x000fe40000000000 */
[----:B------:R-:W-:-:S03]  /*2910*/  ISETP.NE.AND P0, PT, R28, RZ, PT ;  /* 0x000000ff1c00720c */ /* 0x000fc60003f05270 */
[----:B------:R-:W-:Y:S10]  /*2920*/  @P6 BRA `(.L_x_3620) ;  /* 0x0000000000346947 */ /* 0x000ff40003800000 */
[----:B------:R-:W0:Y:S01]  /*2930*/  S2R R33, SR_CTAID.Y ;  /* 0x0000000000217919 */ /* 0x000e220000002600 */
[----:B------:R-:W1:Y:S01]  /*2940*/  LDC.64 R28, c[0x0][0x248] ;  /* 0x00009200ff1c7b82 */ /* 0x000e620000000a00 */
[----:B------:R-:W-:Y:S01]  /*2950*/  LOP3.LUT R31, R12, 0x1, RZ, 0xc0, !PT ;  /* 0x000000010c1f7812 */ /* 0x000fe200078ec0ff */
[----:B------:R-:W-:-:S04]  /*2960*/  ULDC UR5, c[0x0][0x10] ;  /* 0x0000040000057ab9 */ /* 0x000fc80000000800 */
[----:B------:R-:W-:-:S04]  /*2970*/  IMAD R31, R31, UR5, RZ ;  /* 0x000000051f1f7c24 */ /* 0x000fc8000f8e02ff */
[----:B------:R-:W-:-:S05]  /*2980*/  IMAD R31, R31, R90, RZ ;  /* 0x0000005a1f1f7224 */ /* 0x000fca00078e02ff */
[----:B------:R-:W-:-:S05]  /*2990*/  SHF.L.U32 R31, R31, 0x1, RZ ;  /* 0x000000011f1f7819 */ /* 0x000fca00000006ff */
[----:B-1----:R-:W-:-:S04]  /*29a0*/  IMAD.WIDE R28, R31, 0x4, R28 ;  /* 0x000000041f1c7825 */ /* 0x002fc800078e021c */
[----:B0-----:R-:W-:-:S04]  /*29b0*/  IMAD R31, R32, UR5, R33 ;  /* 0x00000005201f7c24 */ /* 0x001fc8000f8e0221 */
[----:B------:R-:W-:-:S06]  /*29c0*/  IMAD.WIDE.U32 R28, R31, 0x8, R28 ;  /* 0x000000081f1c7825 */ /* 0x000fcc00078e001c */
[----:B------:R-:W2:Y:S02]  /*29d0*/  LDG.E.64 R28, desc[UR8][R28.64] ;  /* 0x000000081c1c7981 */ /* 0x000ea4000c1e1b00 */
[----:B--2---:R-:W-:Y:S01]  /*29e0*/  FADD.FTZ R46, R46, R28 ;  /* 0x0000001c2e2e7221 */ /* 0x004fe20000010000 */
[----:B------:R-:W-:-:S07]  /*29f0*/  FADD.FTZ R47, R47, R29 ;  /* 0x0000001d2f2f7221 */ /* 0x000fce0000010000 */
.L_x_3620:
[----:B------:R-:W-:Y:S05]  /*2a00*/  BSYNC B0 ;  /* 0x0000000000007941 */ /* 0x000fea0003800000 */
.L_x_3619:
[----:B------:R-:W-:-:S13]  /*2a10*/  ISETP.NE.AND P6, PT, R36, 0x1, PT ;  /* 0x000000012400780c */ /* 0x000fda0003fc5270 */
[----:B------:R-:W-:Y:S05]  /*2a20*/  @!P6 BRA `(.L_x_3614) ;  /* 0x00000000007ce947 */ /* 0x000fea0003800000 */
[----:B------:R-:W-:-:S04]  /*2a30*/  IADD3 R33, R32, 0x1, RZ ;  /* 0x0000000120217810 */ /* 0x000fc80007ffe0ff */
        /* <DEDUP_REMOVED lines=10> */
[----:B------:R-:W-:-:S06]  /*2ae0*/  @!P6 IMAD.WIDE.U32 R28, R31, 0x8, R28 ;  /* 0x000000081f1ce825 */ /* 0x000fcc00078e001c */
[----:B------:R-:W2:Y:S01]  /*2af0*/  @!P6 LDG.E.64 R28, desc[UR8][R28.64] ;  /* 0x000000081c1ce981 */ /* 0x000ea2000c1e1b00 */
[----:B------:R-:W-:Y:S01]  /*2b00*/  IADD3 R35, R32, 0x2, RZ ;  /* 0x0000000220237810 */ /* 0x000fe20007ffe0ff */
[----:B--2---:R-:W-:Y:S01]  /*2b10*/  @!P6 FADD.FTZ R46, R46, R28 ;  /* 0x0000001c2e2ee221 */ /* 0x004fe20000010000 */
[----:B------:R-:W-:Y:S02]  /*2b20*/  @!P6 FADD.FTZ R47, R47, R29 ;  /* 0x0000001d2f2fe221 */ /* 0x000fe40000010000 */
[----:B------:R-:W-:-:S04]  /*2b30*/  ISETP.EQ.OR P6, PT, R35, UR7, P5 ;  /* 0x0000000723007c0c */ /* 0x000fc8000afc2670 */
[----:B------:R-:W-:-:S13]  /*2b40*/  ISETP.EQ.OR P6, PT, R36, 0x2, P6 ;  /* 0x000000022400780c */ /* 0x000fda00037c2670 */
        /* <DEDUP_REMOVED lines=10> */
[----:B------:R-:W2:Y:S02]  /*2bf0*/  @!P6 LDG.E.64 R28, desc[UR8][R28.64] ;  /* 0x000000081c1ce981 */ /* 0x000ea4000c1e1b00 */
[----:B--2---:R-:W-:Y:S01]  /*2c00*/  @!P6 FADD.FTZ R46, R46, R28 ;  /* 0x0000001c2e2ee221 */ /* 0x004fe20000010000 */
[----:B------:R-:W-:-:S07]  /*2c10*/  @!P6 FADD.FTZ R47, R47, R29 ;  /* 0x0000001d2f2fe221 */ /* 0x000fce0000010000 */
.L_x_3614:
[----:B------:R-:W-:Y:S01]  /*2c20*/  ULDC.64 UR12, c[0x0][0x218] ;  /* 0x00008600000c7ab9 */ /* 0x000fe20000000a00 */
[----:B0-----:R-:W-:Y:S01]  /*2c30*/  P2R R28, PR, RZ, 0x1 ;  /* 0x00000001ff1c7803 */ /* 0x001fe20000000000 */
[----:B------:R-:W0:Y:S01]  /*2c40*/  S2UR UR6, SR_CgaCtaId ;  /* 0x00000000000679c3 */ /* 0x000e220000008800 */
[----:B------:R-:W-:Y:S01]  /*2c50*/  LOP3.LUT P0, RZ, R0, UR7, RZ, 0xfc, !PT ;  /* 0x0000000700ff7c12 */ /* 0x000fe2000f80fcff */
[----:B------:R-:W-:Y:S01]  /*2c60*/  UMOV UR5, 0x400 ;  /* 0x0000040000057882 */ /* 0x000fe20000000000 */
[----:B------:R-:W-:Y:S02]  /*2c70*/  ISETP.EQ.U32.AND P6, PT, RZ, UR12, PT ;  /* 0x0000000cff007c0c */ /* 0x000fe4000bfc2070 */
[----:B------:R-:W-:Y:S02]  /*2c80*/  IADD3 R91, R14, R91, RZ ;  /* 0x0000005b0e5b7210 */ /* 0x000fe40007ffe0ff */
[----:B------:R-:W-:Y:S01]  /*2c90*/  ISETP.EQ.OR.EX P6, PT, RZ, UR13, P0, P6 ;  /* 0x0000000dff007c0c */ /* 0x000fe200087c2760 */
[----:B------:R-:W1:Y:S01]  /*2ca0*/  LDC.64 R32, c[0x0][0x228] ;  /* 0x00008a00ff207b82 */ /* 0x000e620000000a00 */
[----:B------:R-:W-:-:S07]  /*2cb0*/  ISETP.NE.AND P0, PT, R28, RZ, PT ;  /* 0x000000ff1c00720c */ /* 0x000fce0003f05270 */
[----:B------:R-:W2:Y:S08]  /*2cc0*/  LDC.64 R34, c[0x0][0x230] ;  /* 0x00008c00ff227b82 */ /* 0x000eb00000000a00 */
[----:B------:R-:W3:Y:S01]  /*2cd0*/  @!P6 LDC.64 R28, c[0x0][0x218] ;  /* 0x00008600ff1ceb82 */ /* 0x000ee20000000a00 */
[----:B0-----:R-:W-:-:S03]  /*2ce0*/  ULEA UR5, UR6, UR5, 0x18 ;  /* 0x0000000506057291 */ /* 0x001fc6000f8ec03f */
[----:B------:R-:W-:Y:S02]  /*2cf0*/  ULDC UR6, c[0x0][0x2a4] ;  /* 0x0000a90000067ab9 */ /* 0x000fe40000000800 */
[----:B------:R-:W-:Y:S01]  /*2d00*/  @!P6 FMUL.FTZ R31, R47, UR6 ;  /* 0x000000062f1fec20 */ /* 0x000fe20008410000 */
[----:B------:R-:W-:Y:S01]  /*2d10*/  @!P6 FMUL.FTZ R30, R46, UR6 ;  /* 0x000000062e1eec20 */ /* 0x000fe20008410000 */
[C---:B-1----:R-:W-:Y:S02]  /*2d20*/  IMAD.WIDE R32, R91.reuse, 0x4, R32 ;  /* 0x000000045b207825 */ /* 0x042fe400078e0220 */
[----:B------:R-:W-:Y:S02]  /*2d30*/  @!P5 STS.64 [UR5+0x88], R46 ;  /* 0x0000882eff00d988 */ /* 0x000fe40008000a05 */
[----:B--2---:R-:W-:-:S04]  /*2d40*/  IMAD.WIDE R34, R91, 0x4, R34 ;  /* 0x000000045b227825 */ /* 0x004fc800078e0222 */
[----:B---3--:R-:W-:-:S05]  /*2d50*/  @!P6 IMAD.WIDE R28, R10, 0x8, R28 ;  /* 0x000000080a1ce825 */ /* 0x008fca00078e021c */
[----:B------:R0:W-:Y:S01]  /*2d60*/  @!P6 STG.E.64 desc[UR8][R28.64], R30 ;  /* 0x0000001e1c00e986 */ /* 0x0001e2000c101b08 */
[----:B------:R-:W-:Y:S06]  /*2d70*/  BAR.SYNC.DEFER_BLOCKING 0x0 ;  /* 0x0000000000007b1d */ /* 0x000fec0000010000 */
[----:B------:R-:W2:Y:S04]  /*2d80*/  LDG.E.64 R32, desc[UR8][R32.64] ;  /* 0x0000000820207981 */ /* 0x000ea8000c1e1b00 */
[----:B------:R-:W2:Y:S01]  /*2d90*/  LDG.E.64 R34, desc[UR8][R34.64] ;  /* 0x0000000822227981 */ /* 0x000ea2000c1e1b00 */
[----:B------:R-:W-:-:S02]  /*2da0*/  ISETP.NE.AND P6, PT, RZ, UR10, PT ;  /* 0x0000000aff007c0c */ /* 0x000fc4000bfc5270 */
[----:B0-----:R-:W-:Y:S01]  /*2db0*/  SHF.L.U32 R31, R88, 0x10, RZ ;  /* 0x00000010581f7819 */ /* 0x001fe200000006ff */
[----:B------:R-:W0:Y:S01]  /*2dc0*/  LDS.64 R36, [UR5+0x88] ;  /* 0x00008805ff247984 */ /* 0x000e220008000a00 */
[----:B------:R-:W-:Y:S02]  /*2dd0*/  SHF.L.U32 R29, R86, 0x10, RZ ;  /* 0x00000010561d7819 */ /* 0x000fe400000006ff */
[----:B------:R-:W-:Y:S02]  /*2de0*/  SHF.L.U32 R45, R84, 0x10, RZ ;  /* 0x00000010542d7819 */ /* 0x000fe400000006ff */
[----:B------:R-:W-:Y:S02]  /*2df0*/  SHF.L.U32 R87, R87, 0x10, RZ ;  /* 0x0000001057577819 */ /* 0x000fe400000006ff */
[----:B------:R-:W-:Y:S02]  /*2e00*/  SHF.L.U32 R85, R85, 0x10, RZ ;  /* 0x0000001055557819 */ /* 0x000fe400000006ff */
[----:B------:R-:W-:Y:S01]  /*2e10*/  SHF.L.U32 R89, R89, 0x10, RZ ;  /* 0x0000001059597819 */ /* 0x000fe200000006ff */
[----:B0-----:R-:W-:-:S04]  /*2e20*/  FMUL.FTZ R36, R36, UR6 ;  /* 0x0000000624247c20 */ /* 0x001fc80008410000 */
[C---:B------:R-:W-:Y:S01]  /*2e30*/  FMUL.FTZ R44, R36.reuse, R36 ;  /* 0x00000024242c7220 */ /* 0x040fe20000410000 */
[--C-:B------:R-:W-:Y:S01]  /*2e40*/  FADD.FTZ R28, R31, -R36.reuse ;  /* 0x800000241f1c7221 */ /* 0x100fe20000010000 */
[C---:B------:R-:W-:Y:S01]  /*2e50*/  FADD.FTZ R30, -R36.reuse, R29 ;  /* 0x0000001d241e7221 */ /* 0x040fe20000010100 */
[----:B------:R-:W-:Y:S01]  /*2e60*/  FADD.FTZ R46, R45, -R36 ;  /* 0x800000242d2e7221 */ /* 0x000fe20000010000 */
[----:B------:R-:W-:Y:S01]  /*2e70*/  FFMA.FTZ R37, R37, UR6, -R44 ;  /* 0x0000000625257c23 */ /* 0x000fe2000801082c */
[----:B------:R-:W-:-:S04]  /*2e80*/  FADD.FTZ R84, -R36, R87 ;  /* 0x0000005724547221 */ /* 0x000fc80000010100 */
[----:B------:R-:W-:-:S13]  /*2e90*/  FSETP.GTU.FTZ.AND P5, PT, R37, RZ, PT ;  /* 0x000000ff2500720b */ /* 0x000fda0003fbc000 */
[----:B------:R-:W0:Y:S02]  /*2ea0*/  @P5 LDC R44, c[0x0][0x238] ;  /* 0x00008e00ff2c5b82 */ /* 0x000e240000000800 */
[----:B0-----:R-:W-:Y:S01]  /*2eb0*/  @P5 FADD.FTZ R43, R37, R44 ;  /* 0x0000002c252b5221 */ /* 0x001fe20000010000 */
[----:B------:R-:W-:-:S06]  /*2ec0*/  MOV R37, 0x3f800000 ;  /* 0x3f80000000257802 */ /* 0x000fcc0000000f00 */
[----:B------:R-:W0:Y:S02]  /*2ed0*/  @P5 MUFU.RSQ R37, R43 ;  /* 0x0000002b00255308 */ /* 0x000e240000001400 */
[-C--:B0-----:R-:W-:Y:S01]  /*2ee0*/  FMUL.FTZ R29, R28, R37.reuse ;  /* 0x000000251c1d7220 */ /* 0x081fe20000410000 */
[----:B------:R-:W-:-:S03]  /*2ef0*/  FMUL.FTZ R30, R30, R37 ;  /* 0x000000251e1e7220 */ /* 0x000fc60000410000 */
[----:B--2---:R-:W-:Y:S01]  /*2f00*/  FFMA.FTZ R43, R32, R29, R34 ;  /* 0x0000001d202b7223 */ /* 0x004fe20000010022 */
        /* <DEDUP_REMOVED lines=12> */
.L_x_3621:
[----:B------:R-:W-:Y:S04]  /*2fd0*/  BSSY B0, `(.L_x_3622) ;  /* 0x000000e000007945 */ /* 0x000fe80003800000 */
[----:B------:R-:W-:Y:S05]  /*2fe0*/  @!P0 BRA `(.L_x_3623) ;  /* 0x0000000000308947 */ /* 0x000fea0003800000 */
[----:B------:R-:W-:Y:S01]  /*2ff0*/  ULDC.64 UR12, c[0x0][0x270] ;  /* 0x00009c00000c7ab9 */ /* 0x000fe20000000a00 */
[----:B------:R-:W-:Y:S01]  /*3000*/  MOV R29, R71 ;  /* 0x00000047001d7202 */ /* 0x000fe20000000f00 */
[----:B------:R-:W-:Y:S01]  /*3010*/  IMAD R31, R5, UR12, RZ ;  /* 0x0000000c051f7c24 */ /* 0x000fe2000f8e02ff */
[----:B------:R-:W-:Y:S01]  /*3020*/  F2FP.BF16.F32.PACK_AB R43, R44, R43 ;  /* 0x0000002b2c2b723e */ /* 0x000fe200000010ff */
[----:B------:R-:W-:Y:S02]  /*3030*/  IMAD.MOV.U32 R28, RZ, RZ, R72 ;  /* 0x000000ffff1c7224 */ /* 0x000fe400078e0048 */
[C---:B------:R-:W-:Y:S02]  /*3040*/  IMAD R31, R2.reuse, UR13, R31 ;  /* 0x0000000d021f7c24 */ /* 0x040fe4000f8e021f */
[----:B------:R-:W-:Y:S01]  /*3050*/  IMAD.WIDE.U32 R28, R2, UR12, R28 ;  /* 0x0000000c021c7c25 */ /* 0x000fe2000f8e001c */
[----:B------:R-:W-:Y:S02]  /*3060*/  ULDC.64 UR12, c[0x0][0x210] ;  /* 0x00008400000c7ab9 */ /* 0x000fe40000000a00 */
[----:B------:R-:W-:-:S02]  /*3070*/  LEA R30, P5, R28, UR12, 0x1 ;  /* 0x0000000c1c1e7c11 */ /* 0x000fc4000f8a08ff */
[----:B------:R-:W-:-:S04]  /*3080*/  IADD3 R31, R29, R31, RZ ;  /* 0x0000001f1d1f7210 */ /* 0x000fc80007ffe0ff */
[----:B------:R-:W-:-:S05]  /*3090*/  LEA.HI.X R31, R28, UR13, R31, 0x1, P5 ;  /* 0x0000000d1c1f7c11 */ /* 0x000fca000a8f0c1f */
[----:B------:R0:W-:Y:S02]  /*30a0*/  STG.E desc[UR8][R30.64], R43 ;  /* 0x0000002b1e007986 */ /* 0x0001e4000c101908 */
.L_x_3623:
[----:B------:R-:W-:Y:S05]  /*30b0*/  BSYNC B0 ;  /* 0x0000000000007941 */ /* 0x000fea0003800000 */
.L_x_3622:
[-C--:B------:R-:W-:Y:S01]  /*30c0*/  FMUL.FTZ R29, R46, R37.reuse ;  /* 0x000000252e1d7220 */ /* 0x080fe20000410000 */
[----:B------:R-:W-:Y:S01]  /*30d0*/  FMUL.FTZ R84, R84, R37 ;  /* 0x0000002554547220 */ /* 0x000fe20000410000 */
[----:B------:R-:W-:Y:S01]  /*30e0*/  FADD.FTZ R46, R85, -R36 ;  /* 0x80000024552e7221 */ /* 0x000fe20000010000 */
[----:B------:R-:W-:Y:S01]  /*30f0*/  FADD.FTZ R86, -R36, R89 ;  /* 0x0000005924567221 */ /* 0x000fe20000010100 */
[----:B0-----:R-:W-:Y:S01]  /*3100*/  FFMA.FTZ R43, R32, R29, R34 ;  /* 0x0000001d202b7223 */ /* 0x001fe20000010022 */
        /* <DEDUP_REMOVED lines=12> */
.L_x_3624:
        /* <DEDUP_REMOVED lines=14> */
.L_x_3626:
[----:B------:R-:W-:Y:S05]  /*32b0*/  BSYNC B0 ;  /* 0x0000000000007941 */ /* 0x000fea0003800000 */
.L_x_3625:
[-C--:B------:R-:W-:Y:S01]  /*32c0*/  FMUL.FTZ R29, R46, R37.reuse ;  /* 0x000000252e1d7220 */ /* 0x080fe20000410000 */
[----:B------:R-:W-:Y:S01]  /*32d0*/  FMUL.FTZ R86, R86, R37 ;  /* 0x0000002556567220 */ /* 0x000fe20000410000 */
[----:B------:R-:W-:Y:S02]  /*32e0*/  SHF.L.U32 R85, R64, 0x10, RZ ;  /* 0x0000001040557819 */ /* 0x000fe400000006ff */
[----:B------:R-:W-:Y:S01]  /*32f0*/  SHF.L.U32 R47, R76, 0x10, RZ ;  /* 0x000000104c2f7819 */ /* 0x000fe200000006ff */
[----:B0-----:R-:W-:Y:S01]  /*3300*/  FFMA.FTZ R43, R32, R29, R34 ;  /* 0x0000001d202b7223 */ /* 0x001fe20000010022 */
[----:B------:R-:W-:Y:S01]  /*3310*/  SHF.L.U32 R87, R66, 0x10, RZ ;  /* 0x0000001042577819 */ /* 0x000fe200000006ff */
[----:B------:R-:W-:Y:S01]  /*3320*/  FFMA.FTZ R86, R33, R86, R35 ;  /* 0x0000005621567223 */ /* 0x000fe20000010023 */
[----:B------:R-:W-:Y:S01]  /*3330*/  SHF.L.U32 R77, R77, 0x10, RZ ;  /* 0x000000104d4d7819 */ /* 0x000fe200000006ff */
        /* <DEDUP_REMOVED lines=11> */
.L_x_3627:
        /* <DEDUP_REMOVED lines=14> */
.L_x_3629:
[----:B------:R-:W-:Y:S05]  /*34d0*/  BSYNC B0 ;  /* 0x0000000000007941 */ /* 0x000fea0003800000 */
.L_x_3628:
[--C-:B------:R-:W-:Y:S01]  /*34e0*/  FADD.FTZ R28, R85, -R36.reuse ;  /* 0x80000024551c7221 */ /* 0x100fe20000010000 */
[C---:B0-----:R-:W-:Y:S01]  /*34f0*/  FADD.FTZ R30, -R36.reuse, R47 ;  /* 0x0000002f241e7221 */ /* 0x041fe20000010100 */
[----:B------:R-:W-:Y:S01]  /*3500*/  FADD.FTZ R44, R87, -R36 ;  /* 0x80000024572c7221 */ /* 0x000fe20000010000 */
[----:B------:R-:W-:Y:S01]  /*3510*/  FADD.FTZ R46, -R36, R77 ;  /* 0x0000004d242e7221 */ /* 0x000fe20000010100 */
[-C--:B------:R-:W-:Y:S01]  /*3520*/  FMUL.FTZ R29, R28, R37.reuse ;  /* 0x000000251c1d7220 */ /* 0x080fe20000410000 */
[-C--:B------:R-:W-:Y:S01]  /*3530*/  FMUL.FTZ R30, R30, R37.reuse ;  /* 0x000000251e1e7220 */ /* 0x080fe20000410000 */
[-C--:B------:R-:W-:Y:S01]  /*3540*/  FMUL.FTZ R47, R44, R37.reuse ;  /* 0x000000252c2f7220 */ /* 0x080fe20000410000 */
[----:B------:R-:W-:Y:S01]  /*3550*/  FMUL.FTZ R46, R46, R37 ;  /* 0x000000252e2e7220 */ /* 0x000fe20000410000 */
        /* <DEDUP_REMOVED lines=13> */
.L_x_3630:
        /* <DEDUP_REMOVED lines=14> */
.L_x_3632:
[----:B------:R-:W-:Y:S05]  /*3710*/  BSYNC B0 ;  /* 0x0000000000007941 */ /* 0x000fea0003800000 */
.L_x_3631:
[----:B------:R-:W-:Y:S01]  /*3720*/  ULDC.64 UR14, c[0x0][0x278] ;  /* 0x00009e00000e7ab9 */ /* 0x000fe20000000a00 */
        /* <DEDUP_REMOVED lines=13> */
.L_x_3633:
        /* <DEDUP_REMOVED lines=14> */
.L_x_3635:
[----:B------:R-:W-:Y:S05]  /*38e0*/  BSYNC B0 ;  /* 0x0000000000007941 */ /* 0x000fea0003800000 */
.L_x_3634:
[----:B01----:R-:W-:Y:S02]  /*38f0*/  SHF.L.U32 R31, R48, 0x10, RZ ;  /* 0x00000010301f7819 */ /* 0x003fe400000006ff */
[----:B------:R-:W-:Y:S02]  /*3900*/  SHF.L.U32 R29, R78, 0x10, RZ ;  /* 0x000000104e1d7819 */ /* 0x000fe400000006ff */
[----:B------:R-:W-:Y:S01]  /*3910*/  ISETP.GE.U32.AND P5, PT, R17, UR14, PT ;  /* 0x0000000e11007c0c */ /* 0x000fe2000bfa6070 */
[----:B------:R-:W-:Y:S02]  /*3920*/  FADD.FTZ R28, R31, -R36 ;  /* 0x800000241f1c7221 */ /* 0x000fe40000010000 */
[----:B------:R-:W-:Y:S01]  /*3930*/  FADD.FTZ R30, -R36, R29 ;  /* 0x0000001d241e7221 */ /* 0x000fe20000010100 */
[----:B------:R-:W-:Y:S01]  /*3940*/  ISETP.GE.AND.EX P5, PT, R49, UR15, PT, P5 ;  /* 0x0000000f31007c0c */ /* 0x000fe2000bfa6350 */
[-C--:B------:R-:W-:Y:S02]  /*3950*/  FMUL.FTZ R29, R28, R37.reuse ;  /* 0x000000251c1d7220 */ /* 0x080fe40000410000 */
[----:B------:R-:W-:Y:S01]  /*3960*/  FMUL.FTZ R30, R30, R37 ;  /* 0x000000251e1e7220 */ /* 0x000fe20000410000 */
[----:B------:R-:W-:Y:S01]  /*3970*/  ISETP.GT.U32.OR P5, PT, R0, 0x1bf, P5 ;  /* 0x000001bf0000780c */ /* 0x000fe20002fa4470 */
[----:B------:R-:W-:-:S02]  /*3980*/  FFMA.FTZ R43, R32, R29, R34 ;  /* 0x0000001d202b7223 */ /* 0x000fc40000010022 */
[----:B------:R-:W-:Y:S01]  /*3990*/  FFMA.FTZ R44, R33, R30, R35 ;  /* 0x0000001e212c7223 */ /* 0x000fe20000010023 */
[----:B------:R-:W-:Y:S09]  /*39a0*/  @!P6 BRA `(.L_x_3636) ;  /* 0x000000000028e947 */ /* 0x000ff20003800000 */
        /* <DEDUP_REMOVED lines=10> */
.L_x_3636:
[----:B------:R-:W-:Y:S04]  /*3a50*/  BSSY B0, `(.L_x_3637) ;  /* 0x000000e000007945 */ /* 0x000fe80003800000 */
[----:B------:R-:W-:Y:S05]  /*3a60*/  @P5 BRA `(.L_x_3638) ;  /* 0x0000000000305947 */ /* 0x000fea0003800000 */
        /* <DEDUP_REMOVED lines=12> */
.L_x_3638:
[----:B------:R-:W-:Y:S05]  /*3b30*/  BSYNC B0 ;  /* 0x0000000000007941 */ /* 0x000fea0003800000 */
.L_x_3637:
[----:B------:R-:W-:Y:S01]  /*3b40*/  SHF.L.U32 R29, R50, 0x10, RZ ;  /* 0x00000010321d7819 */ /* 0x000fe200000006ff */
[----:B------:R-:W-:Y:S01]  /*3b50*/  IMAD.U32 R79, R79, 0x10000, RZ ;  /* 0x000100004f4f7824 */ /* 0x000fe200078e00ff */
[----:B------:R-:W-:-:S03]  /*3b60*/  ISETP.GE.U32.AND P5, PT, R18, UR14, PT ;  /* 0x0000000e12007c0c */ /* 0x000fc6000bfa6070 */
[----:B------:R-:W-:Y:S01]  /*3b70*/  FADD.FTZ R28, R29, -R36 ;  /* 0x800000241d1c7221 */ /* 0x000fe20000010000 */
[----:B0-----:R-:W-:Y:S01]  /*3b80*/  FADD.FTZ R30, -R36, R79 ;  /* 0x0000004f241e7221 */ /* 0x001fe20000010100 */
[----:B------:R-:W-:Y:S02]  /*3b90*/  ISETP.GE.AND.EX P5, PT, R51, UR15, PT, P5 ;  /* 0x0000000f33007c0c */ /* 0x000fe4000bfa6350 */
[-C--:B------:R-:W-:Y:S01]  /*3ba0*/  FMUL.FTZ R29, R28, R37.reuse ;  /* 0x000000251c1d7220 */ /* 0x080fe20000410000 */
[----:B------:R-:W-:Y:S01]  /*3bb0*/  FMUL.FTZ R30, R30, R37 ;  /* 0x000000251e1e7220 */ /* 0x000fe20000410000 */
[----:B------:R-:W-:Y:S02]  /*3bc0*/  ISETP.GT.U32.OR P5, PT, R0, 0x1bf, P5 ;  /* 0x000001bf0000780c */ /* 0x000fe40002fa4470 */
[----:B------:R-:W-:Y:S01]  /*3bd0*/  FFMA.FTZ R43, R32, R29, R34 ;  /* 0x0000001d202b7223 */ /* 0x000fe20000010022 */
        /* <DEDUP_REMOVED lines=12> */
.L_x_3639:
        /* <DEDUP_REMOVED lines=14> */
.L_x_3641:
[----:B------:R-:W-:Y:S05]  /*3d80*/  BSYNC B0 ;  /* 0x0000000000007941 */ /* 0x000fea0003800000 */
.L_x_3640:
[----:B0-----:R-:W-:Y:S02]  /*3d90*/  SHF.L.U32 R31, R52, 0x10, RZ ;  /* 0x00000010341f7819 */ /* 0x001fe400000006ff */
        /* <DEDUP_REMOVED lines=21> */
.L_x_3642:
        /* <DEDUP_REMOVED lines=14> */
.L_x_3644:
[----:B------:R-:W-:Y:S05]  /*3fd0*/  BSYNC B0 ;  /* 0x0000000000007941 */ /* 0x000fea0003800000 */
.L_x_3643:
[----:B------:R-:W-:Y:S02]  /*3fe0*/  SHF.L.U32 R29, R54, 0x10, RZ ;  /* 0x00000010361d7819 */ /* 0x000fe400000006ff */
[----:B------:R-:W-:Y:S02]  /*3ff0*/  SHF.L.U32 R81, R81, 0x10, RZ ;  /* 0x0000001051517819 */ /* 0x000fe400000006ff */
[----:B------:R-:W-:Y:S01]  /*4000*/  ISETP.GE.U32.AND P5, PT, R20, UR14, PT ;  /* 0x0000000e14007c0c */ /* 0x000fe2000bfa6070 */
[----:B------:R-:W-:Y:S02]  /*4010*/  FADD.FTZ R28, R29, -R36 ;  /* 0x800000241d1c7221 */ /* 0x000fe40000010000 */
[----:B0-----:R-:W-:Y:S01]  /*4020*/  FADD.FTZ R30, -R36, R81 ;  /* 0x00000051241e7221 */ /* 0x001fe20000010100 */
        /* <DEDUP_REMOVED lines=17> */
.L_x_3645:
        /* <DEDUP_REMOVED lines=14> */
.L_x_3647:
[----:B------:R-:W-:Y:S05]  /*4220*/  BSYNC B0 ;  /* 0x0000000000007941 */ /* 0x000fea0003800000 */
.L_x_3646:
[----:B------:R-:W-:Y:S02]  /*4230*/  SHF.L.U32 R31, R56, 0x10, RZ ;  /* 0x00000010381f7819 */ /* 0x000fe400000006ff */
[----:B0-----:R-:W-:Y:S02]  /*4240*/  SHF.L.U32 R29, R82, 0x10, RZ ;  /* 0x00000010521d7819 */ /* 0x001fe400000006ff */
        /* <DEDUP_REMOVED lines=20> */
.L_x_3648:
[----:B------:R-:W-:Y:S04]  /*4390*/  BSSY B0, `(.L_x_3649) ;  /* 0x000000e000007945 */ /* 0x000fe80003800000 */
[----:B------:R-:W-:Y:S05]  /*43a0*/  @P5 BRA `(.L_x_3650) ;  /* 0x0000000000305947 */ /* 0x000fea0003800000 */
        /* <DEDUP_REMOVED lines=12> */
.L_x_3650:
[----:B------:R-:W-:Y:S05]  /*4470*/  BSYNC B0 ;  /* 0x0000000000007941 */ /* 0x000fea0003800000 */
.L_x_3649:
        /* <DEDUP_REMOVED lines=22> */
.L_x_3651:
        /* <DEDUP_REMOVED lines=14> */
.L_x_3653:
[----:B------:R-:W-:Y:S05]  /*46c0*/  BSYNC B0 ;  /* 0x0000000000007941 */ /* 0x000fea0003800000 */
.L_x_3652:
[----:B------:R-:W-:Y:S01]  /*46d0*/  SHF.L.U32 R31, R60, 0x10, RZ ;  /* 0x000000103c1f7819 */ /* 0x000fe200000006ff */
[----:B0-----:R-:W-:Y:S01]  /*46e0*/  IMAD.U32 R29, R38, 0x10000, RZ ;  /* 0x00010000261d7824 */ /* 0x001fe200078e00ff */
[----:B------:R-:W-:-:S03]  /*46f0*/  ISETP.GE.U32.AND P5, PT, R23, UR14, PT ;  /* 0x0000000e17007c0c */ /* 0x000fc6000bfa6070 */
[----:B------:R-:W-:Y:S01]  /*4700*/  FADD.FTZ R28, R31, -R36 ;  /* 0x800000241f1c7221 */ /* 0x000fe20000010000 */
[----:B------:R-:W-:Y:S01]  /*4710*/  FADD.FTZ R30, -R36, R29 ;  /* 0x0000001d241e7221 */ /* 0x000fe20000010100 */
        /* <DEDUP_REMOVED lines=17> */
.L_x_3654:
        /* <DEDUP_REMOVED lines=14> */
.L_x_3656:
[----:B------:R-:W-:Y:S05]  /*4910*/  BSYNC B0 ;  /* 0x0000000000007941 */ /* 0x000fea0003800000 */
.L_x_3655:
        /* <DEDUP_REMOVED lines=22> */
.L_x_3657:
        /* <DEDUP_REMOVED lines=14> */
.L_x_3659:
[----:B------:R-:W-:Y:S05]  /*4b60*/  BSYNC B0 ;  /* 0x0000000000007941 */ /* 0x000fea0003800000 */
.L_x_3658:
        /* <DEDUP_REMOVED lines=22> */
.L_x_3660:
        /* <DEDUP_REMOVED lines=14> */
.L_x_3662:
[----:B------:R-:W-:Y:S05]  /*4db0*/  BSYNC B0 ;  /* 0x0000000000007941 */ /* 0x000fea0003800000 */
.L_x_3661:
        /* <DEDUP_REMOVED lines=22> */
.L_x_3663:
        /* <DEDUP_REMOVED lines=14> */
.L_x_3665:
[----:B------:R-:W-:Y:S05]  /*5000*/  BSYNC B0 ;  /* 0x0000000000007941 */ /* 0x000fea0003800000 */
.L_x_3664:
        /* <DEDUP_REMOVED lines=22> */
.L_x_3666:
[----:B------:R-:W-:Y:S04]  /*5170*/  BSSY B0, `(.L_x_3667) ;  /* 0x000000d000007945 */ /* 0x000fe80003800000 */
[----:B------:R-:W-:Y:S05]  /*5180*/  @P5 BRA `(.L_x_3668) ;  /* 0x00000000002c5947 */ /* 0x000fea0003800000 */
[----:B------:R-:W-:Y:S01]  /*5190*/  ULDC.64 UR12, c[0x0][0x270] ;  /* 0x00009c00000c7ab9 */ /* 0x000fe20000000a00 */
[----:B------:R-:W-:Y:S01]  /*51a0*/  MOV R70, R72 ;  /* 0x0000004800467202 */ /* 0x000fe20000000f00 */
[----:B------:R-:W-:Y:S01]  /*51b0*/  IMAD R28, R69, UR12, RZ ;  /* 0x0000000c451c7c24 */ /* 0x000fe2000f8e02ff */
[----:B------:R-:W-:-:S03]  /*51c0*/  F2FP.BF16.F32.PACK_AB R33, R33, R32 ;  /* 0x000000202121723e */ /* 0x000fc600000010ff */
[----:B------:R-:W-:-:S04]  /*51d0*/  IMAD.WIDE.U32 R70, R27, UR12, R70 ;  /* 0x0000000c1b467c25 */ /* 0x000fc8000f8e0046 */
[----:B------:R-:W-:Y:S01]  /*51e0*/  IMAD R29, R27, UR13, R28 ;  /* 0x0000000d1b1d7c24 */ /* 0x000fe2000f8e021c */
[----:B------:R-:W-:Y:S02]  /*51f0*/  ULDC.64 UR12, c[0x0][0x210] ;  /* 0x00008400000c7ab9 */ /* 0x000fe40000000a00 */
[----:B------:R-:W-:Y:S02]  /*5200*/  LEA R28, P5, R70, UR12, 0x1 ;  /* 0x0000000c461c7c11 */ /* 0x000fe4000f8a08ff */
[----:B------:R-:W-:-:S04]  /*5210*/  IADD3 R29, R71, R29, RZ ;  /* 0x0000001d471d7210 */ /* 0x000fc80007ffe0ff */
[----:B------:R-:W-:-:S05]  /*5220*/  LEA.HI.X R29, R70, UR13, R29, 0x1, P5 ;  /* 0x0000000d461d7c11 */ /* 0x000fca000a8f0c1d */
[----:B------:R0:W-:Y:S02]  /*5230*/  STG.E desc[UR8][R28.64], R33 ;  /* 0x000000211c007986 */ /* 0x0001e4000c101908 */
.L_x_3668:
[----:B------:R-:W-:Y:S05]  /*5240*/  BSYNC B0 ;  /* 0x0000000000007941 */ /* 0x000fea0003800000 */
.L_x_3667:
[----:B0-----:R-:W0:Y:S01]  /*5250*/  LDC R29, c[0x0][0x10] ;  /* 0x00000400ff1d7b82 */ /* 0x001e220000000800 */
[----:B------:R-:W-:Y:S02]  /*5260*/  IADD3 R12, R12, 0x1, RZ ;  /* 0x000000010c0c7810 */ /* 0x000fe40007ffe0ff */
[----:B0-----:R-:W-:-:S04]  /*5270*/  IADD3 R10, R29, R10, RZ ;  /* 0x0000000a1d0a7210 */ /* 0x001fc80007ffe0ff */
[----:B------:R-:W-:-:S13]  /*5280*/  ISETP.GE.AND P5, PT, R10, UR4, PT ;  /* 0x000000040a007c0c */ /* 0x000fda000bfa6270 */
[----:B------:R-:W-:Y:S05]  /*5290*/  @!P5 BRA `(.L_x_3669) ;  /* 0xffffffb00044d947 */ /* 0x000fea000383ffff */
[----:B------:R-:W-:Y:S05]  /*52a0*/  EXIT ;  /* 0x000000000000794d */ /* 0x000fea0003800000 */
.L_x_3670:
        /* <DEDUP_REMOVED lines=13> */
.L_x_5631:


//--------------------- .text._Z35group_norm_nhwc_fwd_one_pass_kernelI11Bf16IOFp32WLi256ELi112ELi448EEv26Group_norm_nhwc_fwd_params --------------------------
	.section	.text._Z35group_norm_nhwc_fwd_one_pass_kernelI11Bf16IOFp32WLi256ELi112ELi448EEv26Group_norm_nhwc_fwd_params,"ax",@progbits
	.align	128
        .global         _Z35group_norm_nhwc_fwd_one_pass_kernelI11Bf16IOFp32WLi256ELi112ELi448EEv26Group_norm_nhwc_fwd_params
        .type           _Z35group_norm_nhwc_fwd_one_pass_kernelI11Bf16IOFp32WLi256ELi112ELi448EEv26Group_norm_nhwc_fwd_params,@function
        .size           _Z35group_norm_nhwc_fwd_one_pass_kernelI11Bf16IOFp32WLi256ELi112ELi448EEv26Group_norm_nhwc_fwd_params,(.L_x_5632 - _Z35group_norm_nhwc_fwd_one_pass_kernelI11Bf16IOFp32WLi256ELi112ELi448EEv26Group_norm_nhwc_fwd_params)
        .other          _Z35group_norm_nhwc_fwd_one_pass_kernelI11Bf16IOFp32WLi256ELi112ELi448EEv26Group_norm_nhwc_fwd_params,@"STO_CUDA_ENTRY STV_DEFAULT"
_Z35group_norm_nhwc_fwd_one_pass_kernelI11Bf16IOFp32WLi256ELi112ELi448EEv26Group_norm_nhwc_fwd_params:
.text._Z35group_norm_nhwc_fwd_one_pass_kernelI11Bf16IOFp32WLi256ELi112ELi448EEv26Group_norm_nhwc_fwd_params:
        /* <DEDUP_REMOVED lines=8> */
[----:B------:R-:W1:Y:S01]  /*0080*/  S2UR UR7, SR_CTAID.X ;  /* 0x00000000000779c3 */ /* 0x000e620000002500 */
[----:B------:R-:W-:Y:S01]  /*0090*/  ULDC.64 UR8, c[0x0][0x278] ;  /* 0x00009e0000087ab9 */ /* 0x000fe20000000a00 */
[----:B------:R-:W-:Y:S01]  /*00a0*/  LOP3.LUT R5, R5, 0xfffffff7, RZ, 0xc0, !PT ;  /* 0xfffffff705057812 */ /* 0x000fe200078ec0ff */
[----:B------:R-:W-:-:S05]  /*00b0*/  ULDC.U8 UR10, c[0x0][0x28c] ;  /* 0x0000a300000a7ab9 */ /* 0x000fca0000000000 */
[----:B------:R-:W1:Y:S01]  /*00c0*/  LDC R9, c[0x0][0x294] ;  /* 0x0000a500ff097b82 */ /* 0x000e620000000800 */
[----:B0-----:R-:W-:Y:S02]  /*00d0*/  SHF.R.U32.HI R2, RZ, 0x3, R106 ;  /* 0x00000003ff027819 */ /* 0x001fe4000001166a */
[----:B------:R-:W-:-:S03]  /*00e0*/  ISETP.GE.U32.AND P6, PT, R106, 0x1c0, PT ;  /* 0x000001c06a00780c */ /* 0x000fc60003fc6070 */
[----:B------:R-:W-:-:S04]  /*00f0*/  IMAD.WIDE.U32 R2, R2, 0x24924925, RZ ;  /* 0x2492492502027825 */ /* 0x000fc800078e00ff */
[----:B-1----:R-:W-:-:S04]  /*0100*/  IMAD R0, R9, UR7, R3 ;  /* 0x0000000709007c24 */ /* 0x002fc8000f8e0203 */
[C---:B------:R-:W-:Y:S01]  /*0110*/  VIADD R102, R0.reuse, 0x20 ;  /* 0x0000002000667836 */ /* 0x040fe20000000000 */
[C---:B------:R-:W-:Y:S01]  /*0120*/  IADD3 R2, R0.reuse, 0xb8, RZ ;  /* 0x000000b800027810 */ /* 0x040fe20007ffe0ff */
[C---:B------:R-:W-:Y:S01]  /*0130*/  VIADD R96, R0.reuse, 0x40 ;  /* 0x0000004000607836 */ /* 0x040fe20000000000 */
[C---:B------:R-:W-:Y:S01]  /*0140*/  IADD3 R4, R0.reuse, 0xc0, RZ ;  /* 0x000000c000047810 */ /* 0x040fe20007ffe0ff */
[----:B------:R-:W-:Y:S01]  /*0150*/  VIADD R91, R0, 0x60 ;  /* 0x00000060005b7836 */ /* 0x000fe20000000000 */
[----:B------:R-:W-:Y:S01]  /*0160*/  ISETP.LT.U32.AND P0, PT, R2, UR8, PT ;  /* 0x0000000802007c0c */ /* 0x000fe2000bf01070 */
[C---:B------:R-:W-:Y:S01]  /*0170*/  VIADD R86, R0.reuse, 0x80 ;  /* 0x0000008000567836 */ /* 0x040fe20000000000 */
[----:B------:R-:W-:Y:S01]  /*0180*/  SHF.R.S32.HI R2, RZ, 0x1f, R2 ;  /* 0x0000001fff027819 */ /* 0x000fe20000011402 */
[----:B------:R-:W-:Y:S01]  /*0190*/  VIADD R82, R0, 0xa0 ;  /* 0x000000a000527836 */ /* 0x000fe20000000000 */
[----:B------:R-:W-:Y:S02]  /*01a0*/  ISETP.LT.U32.AND P1, PT, R4, UR8, PT ;  /* 0x0000000804007c0c */ /* 0x000fe4000bf21070 */
[----:B------:R-:W-:Y:S01]  /*01b0*/  ISETP.LT.AND.EX P0, PT, R2, UR9, !P6, P0 ;  /* 0x0000000902007c0c */ /* 0x000fe2000f701300 */
[----:B------:R-:W-:Y:S01]  /*01c0*/  VIADD R2, R0, 0xd0 ;  /* 0x000000d000027836 */ /* 0x000fe20000000000 */
[----:B------:R-:W-:-:S02]  /*01d0*/  SHF.R.S32.HI R4, RZ, 0x1f, R4 ;  /* 0x0000001fff047819 */ /* 0x000fc40000011404 */
[----:B------:R-:W-:Y:S02]  /*01e0*/  IADD3 R6, R0, 0xc8, RZ ;  /* 0x000000c800067810 */ /* 0x000fe40007ffe0ff */
[----:B------:R-:W-:Y:S02]  /*01f0*/  ISETP.LT.AND.EX P1, PT, R4, UR9, !P6, P1 ;  /* 0x0000000904007c0c */ /* 0x000fe4000f721310 */
[----:B------:R-:W-:Y:S02]  /*0200*/  ISETP.LT.U32.AND P2, PT, R6, UR8, PT ;  /* 0x0000000806007c0c */ /* 0x000fe4000bf41070 */
[----:B------:R-:W-:Y:S02]  /*0210*/  SHF.R.S32.HI R6, RZ, 0x1f, R6 ;  /* 0x0000001fff067819 */ /* 0x000fe40000011406 */
[----:B------:R-:W-:Y:S02]  /*0220*/  SHF.R.S32.HI R8, RZ, 0x1f, R0 ;  /* 0x0000001fff087819 */ /* 0x000fe40000011400 */
[----:B------:R-:W-:-:S02]  /*0230*/  @P0 LOP3.LUT R5, R5, 0x8, RZ, 0xfc, !PT ;  /* 0x0000000805050812 */ /* 0x000fc400078efcff */
[----:B------:R-:W-:Y:S02]  /*0240*/  ISETP.LT.AND.EX P0, PT, R6, UR9, !P6, P2 ;  /* 0x0000000906007c0c */ /* 0x000fe4000f701320 */
[----:B------:R-:W-:Y:S02]  /*0250*/  LOP3.LUT R5, R5, 0xfffffffb, RZ, 0xc0, !PT ;  /* 0xfffffffb05057812 */ /* 0x000fe400078ec0ff */
[----:B------:R-:W-:Y:S02]  /*0260*/  ISETP.LT.U32.AND P5, PT, R0, UR8, PT ;  /* 0x0000000800007c0c */ /* 0x000fe4000bfa1070 */
[----:B------:R-:W-:Y:S02]  /*0270*/  @P1 LOP3.LUT R5, R5, 0x4, RZ, 0xfc, !PT ;  /* 0x0000000405051812 */ /* 0x000fe400078efcff */
[----:B------:R-:W-:Y:S02]  /*0280*/  ISETP.LT.AND.EX P5, PT, R8, UR9, !P6, P5 ;  /* 0x0000000908007c0c */ /* 0x000fe4000f7a1350 */
[----:B------:R-:W-:-:S02]  /*0290*/  LOP3.LUT R5, R5, 0xfffffffe, RZ, 0xc0, !PT ;  /* 0xfffffffe05057812 */ /* 0x000fc400078ec0ff */
[C---:B------:R-:W-:Y:S02]  /*02a0*/  IADD3 R105, R0.reuse, 0x8, RZ ;  /* 0x0000000800697810 */ /* 0x040fe40007ffe0ff */
[----:B------:R-:W-:Y:S02]  /*02b0*/  @P0 LOP3.LUT R5, R5, 0x1, RZ, 0xfc, !PT ;  /* 0x0000000105050812 */ /* 0x000fe400078efcff */
[----:B------:R-:W-:Y:S02]  /*02c0*/  SHF.R.S32.HI R20, RZ, 0x1f, R105 ;  /* 0x0000001fff147819 */ /* 0x000fe40000011469 */
[----:B------:R-:W-:Y:S02]  /*02d0*/  LOP3.LUT R5, R5, 0xfbffffff, RZ, 0xc0, !PT ;  /* 0xfbffffff05057812 */ /* 0x000fe400078ec0ff */
[----:B------:R-:W-:Y:S02]  /*02e0*/  IADD3 R104, R0, 0x10, RZ ;  /* 0x0000001000687810 */ /* 0x000fe40007ffe0ff */
[----:B------:R-:W-:-:S02]  /*02f0*/  @P5 LOP3.LUT R5, R5, 0x4000000, RZ, 0xfc, !PT ;  /* 0x0400000005055812 */ /* 0x000fc400078efcff */
[----:B------:R-:W-:Y:S02]  /*0300*/  ISETP.LT.U32.AND P5, PT, R105, UR8, PT ;  /* 0x0000000869007c0c */ /* 0x000fe4000bfa1070 */
[----:B------:R-:W-:Y:S02]  /*0310*/  LOP3.LUT R5, R5, 0xfdffffff, RZ, 0xc0, !PT ;  /* 0xfdffffff05057812 */ /* 0x000fe400078ec0ff */
[----:B------:R-:W-:Y:S02]  /*0320*/  ISETP.LT.AND.EX P5, PT, R20, UR9, !P6, P5 ;  /* 0x0000000914007c0c */ /* 0x000fe4000f7a1350 */
[----:B------:R-:W-:Y:S02]  /*0330*/  SHF.R.S32.HI R19, RZ, 0x1f, R104 ;  /* 0x0000001fff137819 */ /* 0x000fe40000011468 */
        /* <DEDUP_REMOVED lines=9> */
[----:B------:R-:W-:Y:S02]  /*03d0*/  SHF.R.S32.HI R16, RZ, 0x1f, R101 ;  /* 0x0000001fff107819 */ /* 0x000fe40000011465 */
[----:B------:R-:W-:Y:S02]  /*03e0*/  SHF.R.S32.HI R15, RZ, 0x1f, R99 ;  /* 0x0000001fff0f7819 */ /* 0x000fe40000011463 */
[----:B------:R-:W-:Y:S02]  /*03f0*/  IADD3 R98, R0, 0x38, RZ ;  /* 0x0000003800627810 */ /* 0x000fe40007ffe0ff */
[----:B------:R-:W-:Y:S02]  /*0400*/  SHF.R.S32.HI R13, RZ, 0x1f, R96 ;  /* 0x0000001fff0d7819 */ /* 0x000fe40000011460 */
[----:B------:R-:W-:-:S02]  /*0410*/  SHF.R.S32.HI R14, RZ, 0x1f, R98 ;  /* 0x0000001fff0e7819 */ /* 0x000fc40000011462 */
[----:B------:R-:W-:Y:S02]  /*0420*/  IADD3 R95, R0, 0x48, RZ ;  /* 0x00000048005f7810 */ /* 0x000fe40007ffe0ff */
[----:B------:R-:W-:Y:S02]  /*0430*/  @P5 LOP3.LUT R5, R5, 0x1000000, RZ, 0xfc, !PT ;  /* 0x0100000005055812 */ /* 0x000fe400078efcff */
[----:B------:R-:W-:Y:S02]  /*0440*/  ISETP.LT.U32.AND P5, PT, R103, UR8, PT ;  /* 0x0000000867007c0c */ /* 0x000fe4000bfa1070 */
[----:B------:R-:W-:Y:S02]  /*0450*/  LOP3.LUT R5, R5, 0xff7fffff, RZ, 0xc0, !PT ;  /* 0xff7fffff05057812 */ /* 0x000fe400078ec0ff */
[----:B------:R-:W-:Y:S02]  /*0460*/  ISETP.LT.AND.EX P5, PT, R18, UR9, !P6, P5 ;  /* 0x0000000912007c0c */ /* 0x000fe4000f7a1350 */
[----:B------:R-:W-:-:S02]  /*0470*/  SHF.R.S32.HI R12, RZ, 0x1f, R95 ;  /* 0x0000001fff0c7819 */ /* 0x000fc4000001145f */
[C---:B------:R-:W-:Y:S02]  /*0480*/  IADD3 R94, R0.reuse, 0x50, RZ ;  /* 0x00000050005e7810 */ /* 0x040fe40007ffe0ff */
[----:B------:R-:W-:Y:S02]  /*0490*/  IADD3 R93, R0, 0x58, RZ ;  /* 0x00000058005d7810 */ /* 0x000fe40007ffe0ff */
[----:B------:R-:W-:Y:S02]  /*04a0*/  SHF.R.S32.HI R11, RZ, 0x1f, R94 ;  /* 0x0000001fff0b7819 */ /* 0x000fe4000001145e */
[----:B------:R-:W-:Y:S02]  /*04b0*/  SHF.R.S32.HI R10, RZ, 0x1f, R93 ;  /* 0x0000001fff0a7819 */ /* 0x000fe4000001145d */
[----:B------:R-:W-:Y:S02]  /*04c0*/  SHF.R.S32.HI R9, RZ, 0x1f, R91 ;  /* 0x0000001fff097819 */ /* 0x000fe4000001145b */
[----:B------:R-:W-:-:S02]  /*04d0*/  @P5 LOP3.LUT R5, R5, 0x800000, RZ, 0xfc, !PT ;  /* 0x0080000005055812 */ /* 0x000fc400078efcff */
[----:B------:R-:W-:Y:S02]  /*04e0*/  ISETP.LT.U32.AND P5, PT, R102, UR8, PT ;  /* 0x0000000866007c0c */ /* 0x000fe4000bfa1070 */
[----:B------:R-:W-:Y:S02]  /*04f0*/  LOP3.LUT R5, R5, 0xffbfffff, RZ, 0xc0, !PT ;  /* 0xffbfffff05057812 */ /* 0x000fe400078ec0ff */
[----:B------:R-:W-:Y:S02]  /*0500*/  ISETP.LT.AND.EX P5, PT, R17, UR9, !P6, P5 ;  /* 0x0000000911007c0c */ /* 0x000fe4000f7a1350 */
[C---:B------:R-:W-:Y:S02]  /*0510*/  IADD3 R90, R0.reuse, 0x68, RZ ;  /* 0x00000068005a7810 */ /* 0x040fe40007ffe0ff */
[----:B------:R-:W-:Y:S02]  /*0520*/  IADD3 R6, R0, 0xe0, RZ ;  /* 0x000000e000067810 */ /* 0x000fe40007ffe0ff */
[----:B------:R-:W-:-:S02]  /*0530*/  SHF.R.S32.HI R8, RZ, 0x1f, R90 ;  /* 0x0000001fff087819 */ /* 0x000fc4000001145a */
[----:B------:R-:W-:Y:S02]  /*0540*/  ISETP.LT.U32.AND P0, PT, R2, UR8, PT ;  /* 0x0000000802007c0c */ /* 0x000fe4000bf01070 */
[----:B------:R-:W-:Y:S02]  /*0550*/  SHF.R.S32.HI R2, RZ, 0x1f, R2 ;  /* 0x0000001fff027819 */ /* 0x000fe40000011402 */
[----:B------:R-:W-:Y:S02]  /*0560*/  ISETP.LT.U32.AND P2, PT, R6, UR8, PT ;  /* 0x0000000806007c0c */ /* 0x000fe4000bf41070 */
[----:B------:R-:W-:Y:S02]  /*0570*/  @P5 LOP3.LUT R5, R5, 0x400000, RZ, 0xfc, !PT ;  /* 0x0040000005055812 */ /* 0x000fe400078efcff */
[----:B------:R-:W-:Y:S02]  /*0580*/  ISETP.LT.U32.AND P5, PT, R101, UR8, PT ;  /* 0x0000000865007c0c */ /* 0x000fe4000bfa1070 */
[----:B------:R-:W-:-:S02]  /*0590*/  LOP3.LUT R5, R5, 0xffdfffff, RZ, 0xc0, !PT ;  /* 0xffdfffff05057812 */ /* 0x000fc400078ec0ff */
[----:B------:R-:W-:Y:S02]  /*05a0*/  ISETP.LT.AND.EX P5, PT, R16, UR9, !P6, P5 ;  /* 0x0000000910007c0c */ /* 0x000fe4000f7a1350 */
[----:B------:R-:W-:Y:S02]  /*05b0*/  SHF.R.S32.HI R6, RZ, 0x1f, R6 ;  /* 0x0000001fff067819 */ /* 0x000fe40000011406 */
[----:B------:R-:W-:Y:S02]  /*05c0*/  ISETP.LT.AND.EX P0, PT, R2, UR9, !P6, P0 ;  /* 0x0000000902007c0c */ /* 0x000fe4000f701300 */
[----:B------:R-:W-:Y:S02]  /*05d0*/  IADD3 R2, R0, 0xe8, RZ ;  /* 0x000000e800027810 */ /* 0x000fe40007ffe0ff */
[----:B------:R-:W-:Y:S02]  /*05e0*/  ISETP.LT.AND.EX P2, PT, R6, UR9, !P6, P2 ;  /* 0x0000000906007c0c */ /* 0x000fe4000f741320 */
[----:B------:R-:W-:-:S02]  /*05f0*/  SHF.R.S32.HI R6, RZ, 0x1f, R2 ;  /* 0x0000001fff067819 */ /* 0x000fc40000011402 */
[----:B------:R-:W-:Y:S02]  /*0600*/  ISETP.LT.U32.AND P3, PT, R2, UR8, PT ;  /* 0x0000000802007c0c */ /* 0x000fe4000bf61070 */
[----:B------:R-:W-:Y:S02]  /*0610*/  @P5 LOP3.LUT R5, R5, 0x200000, RZ, 0xfc, !PT ;  /* 0x0020000005055812 */ /* 0x000fe400078efcff */
[----:B------:R-:W-:Y:S02]  /*0620*/  ISETP.LT.U32.AND P5, PT, R99, UR8, PT ;  /* 0x0000000863007c0c */ /* 0x000fe4000bfa1070 */
[----:B------:R-:W-:Y:S02]  /*0630*/  LOP3.LUT R5, R5, 0xffefffff, RZ, 0xc0, !PT ;  /* 0xffefffff05057812 */ /* 0x000fe400078ec0ff */
[----:B------:R-:W-:Y:S02]  /*0640*/  ISETP.LT.AND.EX P5, PT, R15, UR9, !P6, P5 ;  /* 0x000000090f007c0c */ /* 0x000fe4000f7a1350 */
[----:B------:R-:W-:-:S02]  /*0650*/  IADD3 R89, R0, 0x70, RZ ;  /* 0x0000007000597810 */ /* 0x000fc40007ffe0ff */
[----:B------:R-:W-:Y:S02]  /*0660*/  ISETP.LT.AND.EX P3, PT, R6, UR9, !P6, P3 ;  /* 0x0000000906007c0c */ /* 0x000fe4000f761330 */
[----:B------:R-:W-:Y:S02]  /*0670*/  SHF.R.S32.HI R6, RZ, 0x1f, R89 ;  /* 0x0000001fff067819 */ /* 0x000fe40000011459 */
[C---:B------:R-:W-:Y:S02]  /*0680*/  IADD3 R4, R0.reuse, 0xd8, RZ ;  /* 0x000000d800047810 */ /* 0x040fe40007ffe0ff */
[----:B------:R-:W-:Y:S02]  /*0690*/  IADD3 R88, R0, 0x78, RZ ;  /* 0x0000007800587810 */ /* 0x000fe40007ffe0ff */
[----:B------:R-:W-:Y:S02]  /*06a0*/  ISETP.LT.U32.AND P1, PT, R4, UR8, PT ;  /* 0x0000000804007c0c */ /* 0x000fe4000bf21070 */
[----:B------:R-:W-:-:S02]  /*06b0*/  @P5 LOP3.LUT R5, R5, 0x100000, RZ, 0xfc, !PT ;  /* 0x0010000005055812 */ /* 0x000fc400078efcff */
[----:B------:R-:W-:Y:S02]  /*06c0*/  ISETP.LT.U32.AND P5, PT, R98, UR8, PT ;  /* 0x0000000862007c0c */ /* 0x000fe4000bfa1070 */
[----:B------:R-:W-:Y:S02]  /*06d0*/  LOP3.LUT R5, R5, 0xfff7ffff, RZ, 0xc0, !PT ;  /* 0xfff7ffff05057812 */ /* 0x000fe400078ec0ff */
[----:B------:R-:W-:Y:S02]  /*06e0*/  ISETP.LT.AND.EX P5, PT, R14, UR9, !P6, P5 ;  /* 0x000000090e007c0c */ /* 0x000fe4000f7a1350 */
[----:B------:R-:W-:Y:S02]  /*06f0*/  SHF.R.S32.HI R4, RZ, 0x1f, R4 ;  /* 0x0000001fff047819 */ /* 0x000fe40000011404 */
[----:B------:R-:W-:Y:S02]  /*0700*/  SHF.R.S32.HI R125, RZ, 0x1f, R86 ;  /* 0x0000001fff7d7819 */ /* 0x000fe40000011456 */
[----:B------:R-:W-:Y:S01]  /*0710*/  ISETP.LT.AND.EX P1, PT, R4, UR9, !P6, P1 ;  /* 0x0000000904007c0c */ /* 0x000fe2000f721310 */
[C---:B------:R-:W-:Y:S01]  /*0720*/  VIADD R4, R0.reuse, 0xf0 ;  /* 0x000000f000047836 */ /* 0x040fe20000000000 */
[----:B------:R-:W-:-:S02]  /*0730*/  IADD3 R85, R0, 0x88, RZ ;  /* 0x0000008800557810 */ /* 0x000fc40007ffe0ff */
[----:B------:R-:W-:Y:S02]  /*0740*/  IADD3 R84, R0, 0x90, RZ ;  /* 0x0000009000547810 */ /* 0x000fe40007ffe0ff */
[----:B------:R-:W-:Y:S02]  /*0750*/  SHF.R.S32.HI R2, RZ, 0x1f, R4 ;  /* 0x0000001fff027819 */ /* 0x000fe40000011404 */
[----:B------:R-:W-:Y:S02]  /*0760*/  @P5 LOP3.LUT R5, R5, 0x80000, RZ, 0xfc, !PT ;  /* 0x0008000005055812 */ /* 0x000fe400078efcff */
[----:B------:R-:W-:Y:S02]  /*0770*/  ISETP.LT.U32.AND P5, PT, R96, UR8, PT ;  /* 0x0000000860007c0c */ /* 0x000fe4000bfa1070 */
[----:B------:R-:W-:Y:S02]  /*0780*/  LOP3.LUT R5, R5, 0xfffbffff, RZ, 0xc0, !PT ;  /* 0xfffbffff05057812 */ /* 0x000fe400078ec0ff */
[----:B------:R-:W-:-:S02]  /*0790*/  ISETP.LT.AND.EX P5, PT, R13, UR9, !P6, P5 ;  /* 0x000000090d007c0c */ /* 0x000fc4000f7a1350 */
[----:B------:R-:W-:Y:S02]  /*07a0*/  ISETP.LT.U32.AND P4, PT, R4, UR8, PT ;  /* 0x0000000804007c0c */ /* 0x000fe4000bf81070 */
[----:B------:R-:W-:Y:S02]  /*07b0*/  SHF.R.S32.HI R4, RZ, 0x1f, R88 ;  /* 0x0000001fff047819 */ /* 0x000fe40000011458 */
[----:B------:R-:W-:Y:S02]  /*07c0*/  SHF.R.S32.HI R124, RZ, 0x1f, R85 ;  /* 0x0000001fff7c7819 */ /* 0x000fe40000011455 */
[----:B------:R-:W-:Y:S02]  /*07d0*/  SHF.R.S32.HI R123, RZ, 0x1f, R84 ;  /* 0x0000001fff7b7819 */ /* 0x000fe40000011454 */
[----:B------:R-:W-:Y:S02]  /*07e0*/  IADD3 R83, R0, 0x98, RZ ;  /* 0x0000009800537810 */ /* 0x000fe40007ffe0ff */
[----:B------:R-:W-:-:S02]  /*07f0*/  SHF.R.S32.HI R121, RZ, 0x1f, R82 ;  /* 0x0000001fff797819 */ /* 0x000fc40000011452 */
[----:B------:R-:W-:Y:S02]  /*0800*/  @P5 LOP3.LUT R5, R5, 0x40000, RZ, 0xfc, !PT ;  /* 0x0004000005055812 */ /* 0x000fe400078efcff */
[----:B------:R-:W-:Y:S02]  /*0810*/  ISETP.LT.U32.AND P5, PT, R95, UR8, PT ;  /* 0x000000085f007c0c */ /* 0x000fe4000bfa1070 */
[----:B------:R-:W-:Y:S02]  /*0820*/  LOP3.LUT R5, R5, 0xfffdffff, RZ, 0xc0, !PT ;  /* 0xfffdffff05057812 */ /* 0x000fe400078ec0ff */
[----:B------:R-:W-:Y:S02]  /*0830*/  ISETP.LT.AND.EX P5, PT, R12, UR9, !P6, P5 ;  /* 0x000000090c007c0c */ /* 0x000fe4000f7a1350 */
[----:B------:R-:W-:Y:S02]  /*0840*/  SHF.R.S32.HI R122, RZ, 0x1f, R83 ;  /* 0x0000001fff7a7819 */ /* 0x000fe40000011453 */
[----:B------:R-:W-:-:S02]  /*0850*/  IADD3 R81, R0, 0xa8, RZ ;  /* 0x000000a800517810 */ /* 0x000fc40007ffe0ff */
[----:B------:R-:W-:Y:S02]  /*0860*/  IADD3 R80, R0, 0xb0, RZ ;  /* 0x000000b000507810 */ /* 0x000fe40007ffe0ff */
[----:B------:R-:W-:Y:S02]  /*0870*/  SHF.R.S32.HI R120, RZ, 0x1f, R81 ;  /* 0x0000001fff787819 */ /* 0x000fe40000011451 */
[----:B------:R-:W-:Y:S02]  /*0880*/  SHF.R.S32.HI R107, RZ, 0x1f, R80 ;  /* 0x0000001fff6b7819 */ /* 0x000fe40000011450 */
[----:B------:R-:W-:Y:S02]  /*0890*/  ISETP.LT.AND.EX P4, PT, R2, UR9, !P6, P4 ;  /* 0x0000000902007c0c */ /* 0x000fe4000f781340 */
[----:B------:R-:W-:Y:S02]  /*08a0*/  @P5 LOP3.LUT R5, R5, 0x20000, RZ, 0xfc, !PT ;  /* 0x0002000005055812 */ /* 0x000fe400078efcff */
[----:B------:R-:W-:-:S02]  /*08b0*/  ISETP.LT.U32.AND P5, PT, R94, UR8, PT ;  /* 0x000000085e007c0c */ /* 0x000fc4000bfa1070 */
[----:B------:R-:W-:Y:S02]  /*08c0*/  LOP3.LUT R5, R5, 0xfffeffff, RZ, 0xc0, !PT ;  /* 0xfffeffff05057812 */ /* 0x000fe400078ec0ff */
[----:B------:R-:W-:Y:S02]  /*08d0*/  ISETP.LT.AND.EX P5, PT, R11, UR9, !P6, P5 ;  /* 0x000000090b007c0c */ /* 0x000fe4000f7a1350 */
[----:B------:R-:W-:-:S11]  /*08e0*/  MOV R2, R7 ;  /* 0x0000000700027202 */ /* 0x000fd60000000f00 */
[----:B------:R-:W-:Y:S02]  /*08f0*/  @P5 LOP3.LUT R5, R5, 0x10000, RZ, 0xfc, !PT ;  /* 0x0001000005055812 */ /* 0x000fe400078efcff */
[----:B------:R-:W-:Y:S02]  /*0900*/  ISETP.LT.U32.AND P5, PT, R93, UR8, PT ;  /* 0x000000085d007c0c */ /* 0x000fe4000bfa1070 */
[----:B------:R-:W-:Y:S02]  /*0910*/  LOP3.LUT R5, R5, 0xffff7fff, RZ, 0xc0, !PT ;  /* 0xffff7fff05057812 */ /* 0x000fe400078ec0ff */
[----:B------:R-:W-:-:S13]  /*0920*/  ISETP.LT.AND.EX P5, PT, R10, UR9, !P6, P5 ;  /* 0x000000090a007c0c */ /* 0x000fda000f7a1350 */
        /* <DEDUP_REMOVED lines=15> */
[----:B------:R-:W-:Y:S01]  /*0a20*/  ISETP.LT.AND.EX P5, PT, R4, UR9, !P6, P5 ;  /* 0x0000000904007c0c */ /* 0x000fe2000f7a1350 */
[----:B------:R-:W-:Y:S02]  /*0a30*/  IMAD R4, R3, -0x38, R106 ;  /* 0xffffffc803047824 */ /* 0x000fe400078e026a */
[----:B------:R-:W-:-:S03]  /*0a40*/  IMAD.MOV.U32 R3, RZ, RZ, RZ ;  /* 0x000000ffff037224 */ /* 0x000fc600078e00ff */
[----:B------:R-:W-:-:S07]  /*0a50*/  SHF.L.U32 R4, R4, 0x1, RZ ;  /* 0x0000000104047819 */ /* 0x000fce00000006ff */
        /* <DEDUP_REMOVED lines=28> */
[----:B------:R-:W-:-:S12]  /*0c20*/  ULDC.64 UR8, c[0x0][0x208] ;  /* 0x0000820000087ab9 */ /* 0x000fd80000000a00 */
[----:B------:R-:W-:-:S07]  /*0c30*/  @P5 LOP3.LUT R5, R5, 0x10, RZ, 0xfc, !PT ;  /* 0x0000001005055812 */ /* 0x000fce00078efcff */
.L_x_3776:
[----:B---3--:R-:W0:Y:S01]  /*0c40*/  LDC R15, c[0x0][0x288] ;  /* 0x0000a200ff0f7b82 */ /* 0x008e220000000800 */
[----:B------:R-:W-:Y:S01]  /*0c50*/  P2R R7, PR, RZ, 0x10 ;  /* 0x00000010ff077803 */ /* 0x000fe20000000000 */
[----:B------:R-:W-:Y:S01]  /*0c60*/  ULDC.64 UR12, c[0x0][0x280] ;  /* 0x0000a000000c7ab9 */ /* 0x000fe20000000a00 */
[C---:B------:R-:W-:Y:S02]  /*0c70*/  LOP3.LUT P4, RZ, R5.reuse, 0x4000000, RZ, 0xc0, !PT ;  /* 0x0400000005ff7812 */ /* 0x040fe4000788c0ff */
[----:B------:R-:W-:Y:S02]  /*0c80*/  LOP3.LUT P6, RZ, R5, 0x2000000, RZ, 0xc0, !PT ;  /* 0x0200000005ff7812 */ /* 0x000fe400078cc0ff */
[----:B------:R-:W-:Y:S01]  /*0c90*/  SHF.R.S32.HI R12, RZ, 0x1f, R0 ;  /* 0x0000001fff0c7819 */ /* 0x000fe20000011400 */
[----:B-1----:R-:W1:Y:S01]  /*0ca0*/  @P0 LDC.64 R36, c[0x0][0x220] ;  /* 0x00008800ff240b82 */ /* 0x002e620000000a00 */
[----:B------:R-:W-:Y:S02]  /*0cb0*/  SHF.R.S32.HI R14, RZ, 0x1f, R105 ;  /* 0x0000001fff0e7819 */ /* 0x000fe40000011469 */
[----:B------:R-:W-:-:S02]  /*0cc0*/  P2R R30, PR, RZ, 0x8 ;  /* 0x00000008ff1e7803 */ /* 0x000fc40000000000 */
[----:B------:R-:W-:Y:S02]  /*0cd0*/  LOP3.LUT P3, RZ, R5, 0x1000000, RZ, 0xc0, !PT ;  /* 0x0100000005ff7812 */ /* 0x000fe4000786c0ff */
[----:B------:R-:W-:Y:S01]  /*0ce0*/  SHF.R.S32.HI R16, RZ, 0x1f, R102 ;  /* 0x0000001fff107819 */ /* 0x000fe20000011466 */
[----:B--2-4-:R-:W2:Y:S01]  /*0cf0*/  @P4 LDC.64 R58, c[0x0][0x220] ;  /* 0x00008800ff3a4b82 */ /* 0x014ea20000000a00 */
[----:B------:R-:W-:Y:S02]  /*0d00*/  SHF.R.S32.HI R18, RZ, 0x1f, R99 ;  /* 0x0000001fff127819 */ /* 0x000fe40000011463 */
[----:B------:R-:W-:Y:S02]  /*0d10*/  SHF.R.S32.HI R20, RZ, 0x1f, R98 ;  /* 0x0000001fff147819 */ /* 0x000fe40000011462 */
[----:B------:R-:W-:Y:S02]  /*0d20*/  SHF.R.S32.HI R22, RZ, 0x1f, R96 ;  /* 0x0000001fff167819 */ /* 0x000fe40000011460 */
[----:B------:R-:W-:Y:S01]  /*0d30*/  SHF.R.S32.HI R24, RZ, 0x1f, R94 ;  /* 0x0000001fff187819 */ /* 0x000fe2000001145e */
[----:B------:R-:W3:Y:S01]  /*0d40*/  @P1 LDC.64 R34, c[0x0][0x220] ;  /* 0x00008800ff221b82 */ /* 0x000ee20000000a00 */
[----:B0-----:R-:W-:-:S02]  /*0d50*/  IABS R11, R15 ;  /* 0x0000000f000b7213 */ /* 0x001fc40000000000 */
[----:B------:R-:W-:Y:S02]  /*0d60*/  SHF.R.S32.HI R26, RZ, 0x1f, R91 ;  /* 0x0000001fff1a7819 */ /* 0x000fe4000001145b */
[----:B------:R-:W0:Y:S01]  /*0d70*/  I2F.RP R6, R11 ;  /* 0x0000000b00067306 */ /* 0x000e220000209400 */
[----:B------:R-:W-:Y:S02]  /*0d80*/  SHF.R.S32.HI R28, RZ, 0x1f, R88 ;  /* 0x0000001fff1c7819 */ /* 0x000fe40000011458 */
[----:B------:R-:W4:Y:S01]  /*0d90*/  @P3 LDC.64 R74, c[0x0][0x220] ;  /* 0x00008800ff4a3b82 */ /* 0x000f220000000a00 */
[C---:B------:R-:W-:Y:S02]  /*0da0*/  IADD3 R31, R0.reuse, 0xb8, RZ ;  /* 0x000000b8001f7810 */ /* 0x040fe40007ffe0ff */
[C---:B------:R-:W-:Y:S02]  /*0db0*/  IADD3 R77, R0.reuse, 0xe8, RZ ;  /* 0x000000e8004d7810 */ /* 0x040fe40007ffe0ff */
[----:B------:R-:W-:-:S03]  /*0dc0*/  IADD3 R78, R0, 0xf8, RZ ;  /* 0x000000f8004e7810 */ /* 0x000fc60007ffe0ff */
[----:B------:R-:W5:Y:S01]  /*0dd0*/  @P2 LDC.64 R32, c[0x0][0x220] ;  /* 0x00008800ff202b82 */ /* 0x000f620000000a00 */
[----:B0-----:R-:W0:Y:S02]  /*0de0*/  MUFU.RCP R6, R6 ;  /* 0x0000000600067308 */ /* 0x001e240000001000 */
[----:B0-----:R-:W-:-:S06]  /*0df0*/  IADD3 R8, R6, 0xffffffe, RZ ;  /* 0x0ffffffe06087810 */ /* 0x001fcc0007ffe0ff */
[----:B------:R0:W1:Y:S02]  /*0e00*/  F2I.FTZ.U32.TRUNC.NTZ R9, R8 ;  /* 0x0000000800097305 */ /* 0x000064000021f000 */
[----:B0-----:R-:W-:Y:S01]  /*0e10*/  IMAD.MOV.U32 R8, RZ, RZ, RZ ;  /* 0x000000ffff087224 */ /* 0x001fe200078e00ff */
        /* <DEDUP_REMOVED lines=10> */
[----:B------:R-:W-:Y:S02]  /*0ec0*/  ISETP.GE.U32.AND P5, PT, R6, R11, PT ;  /* 0x0000000b0600720c */ /* 0x000fe40003fa6070 */
[----:B------:R-:W-:-:S11]  /*0ed0*/  LOP3.LUT R6, R2, R15, RZ, 0x3c, !PT ;  /* 0x0000000f02067212 */ /* 0x000fd600078e3cff */
[----:B------:R-:W-:Y:S01]  /*0ee0*/  @P5 VIADD R9, R9, 0x1 ;  /* 0x0000000109095836 */ /* 0x000fe20000000000 */
[----:B------:R-:W-:-:S04]  /*0ef0*/  ISETP.GE.AND P5, PT, R6, RZ, PT ;  /* 0x000000ff0600720c */ /* 0x000fc80003fa6270 */
[----:B------:R-:W-:-:S09]  /*0f00*/  MOV R11, R9 ;  /* 0x00000009000b7202 */ /* 0x000fd20000000f00 */
[----:B------:R-:W-:Y:S02]  /*0f10*/  @!P5 IADD3 R11, -R11, RZ, RZ ;  /* 0x000000ff0b0bd210 */ /* 0x000fe40007ffe1ff */
[----:B------:R-:W-:-:S13]  /*0f20*/  ISETP.NE.AND P5, PT, R15, RZ, PT ;  /* 0x000000ff0f00720c */ /* 0x000fda0003fa5270 */
[----:B------:R-:W-:-:S04]  /*0f30*/  @!P5 LOP3.LUT R11, RZ, R15, RZ, 0x33, !PT ;  /* 0x0000000fff0bd212 */ /* 0x000fc800078e33ff */
[----:B------:R-:W-:Y:S02]  /*0f40*/  IADD3 R9, -R11, RZ, RZ ;  /* 0x000000ff0b097210 */ /* 0x000fe40007ffe1ff */
[----:B------:R-:W-:-:S03]  /*0f50*/  SHF.R.S32.HI R10, RZ, 0x1f, R11 ;  /* 0x0000001fff0a7819 */ /* 0x000fc6000001140b */
[----:B------:R-:W-:Y:S01]  /*0f60*/  IMAD R6, R15, R9, R2 ;  /* 0x000000090f067224 */ /* 0x000fe200078e0202 */
[----:B------:R-:W-:Y:S01]  /*0f70*/  SHF.R.S32.HI R9, RZ, 0x1f, R4 ;  /* 0x0000001fff097819 */ /* 0x000fe20000011404 */
[----:B------:R-:W-:Y:S02]  /*0f80*/  IMAD R10, R10, UR12, RZ ;  /* 0x0000000c0a0a7c24 */ /* 0x000fe4000f8e02ff */
[----:B------:R-:W-:Y:S02]  /*0f90*/  IMAD R6, R6, 0x70, RZ ;  /* 0x0000007006067824 */ /* 0x000fe400078e02ff */
[----:B------:R-:W-:-:S03]  /*0fa0*/  IMAD R71, R11, UR13, R10 ;  /* 0x0000000d0b477c24 */ /* 0x000fc6000f8e020a */
[----:B------:R-:W-:-:S04]  /*0fb0*/  IADD3 R72, P5, R4, R6, RZ ;  /* 0x0000000604487210 */ /* 0x000fc80007fbe0ff */
[----:B------:R-:W-:Y:S02]  /*0fc0*/  LEA.HI.X.SX32 R73, R6, R9, 0x1, P5 ;  /* 0x0000000906497211 */ /* 0x000fe400028f0eff */
[----:B------:R-:W0:Y:S01]  /*0fd0*/  @P4 LDC.64 R8, c[0x0][0x270] ;  /* 0x00009c00ff084b82 */ /* 0x000e220000000a00 */
[----:B------:R-:W-:Y:S01]  /*0fe0*/  IMAD.WIDE.U32 R72, R11, UR12, R72 ;  /* 0x0000000c0b487c25 */ /* 0x000fe2000f8e0048 */
[----:B------:R-:W-:-:S03]  /*0ff0*/  ULDC.64 UR12, c[0x0][0x278] ;  /* 0x00009e00000c7ab9 */ /* 0x000fc60000000a00 */
[----:B------:R-:W-:Y:S01]  /*1000*/  IMAD.IADD R71, R73, 0x1, R71 ;  /* 0x0000000149477824 */ /* 0x000fe200078e0247 */
[----:B------:R-:W-:Y:S01]  /*1010*/  @P4 MOV R70, R72 ;  /* 0x0000004800464202 */ /* 0x000fe20000000f00 */
[-C--:B0-----:R-:W-:Y:S02]  /*1020*/  @P4 IMAD R10, R12, R8.reuse, RZ ;  /* 0x000000080c0a4224 */ /* 0x081fe400078e02ff */
[----:B------:R-:W0:Y:S02]  /*1030*/  @P6 LDC.64 R12, c[0x0][0x270] ;  /* 0x00009c00ff0c6b82 */ /* 0x000e240000000a00 */
[C---:B------:R-:W-:Y:S02]  /*1040*/  @P4 IMAD R11, R0.reuse, R9, R10 ;  /* 0x00000009000b4224 */ /* 0x040fe400078e020a */
[----:B------:R-:W-:-:S05]  /*1050*/  @P4 IMAD.WIDE.U32 R8, R0, R8, R70 ;  /* 0x0000000800084225 */ /* 0x000fca00078e0046 */
[----:B------:R-:W-:Y:S02]  /*1060*/  @P4 IADD3 R9, R9, R11, RZ ;  /* 0x0000000b09094210 */ /* 0x000fe40007ffe0ff */
[----:B------:R-:W1:Y:S01]  /*1070*/  @P6 LDC.64 R10, c[0x0][0x220] ;  /* 0x00008800ff0a6b82 */ /* 0x000e620000000a00 */
[----:B--2---:R-:W-:-:S04]  /*1080*/  @P4 LEA R58, P5, R8, R58, 0x1 ;  /* 0x0000003a083a4211 */ /* 0x004fc800078a08ff */
[----:B------:R-:W-:Y:S01]  /*1090*/  @P4 LEA.HI.X R59, R8, R59, R9, 0x1, P5 ;  /* 0x0000003b083b4211 */ /* 0x000fe200028f0c09 */
[----:B------:R-:W-:Y:S01]  /*10a0*/  @P6 IMAD.MOV.U32 R9, RZ, RZ, R71 ;  /* 0x000000ffff096224 */ /* 0x000fe200078e0047 */
[----:B------:R-:W-:Y:S01]  /*10b0*/  LOP3.LUT P4, RZ, R5, 0x800000, RZ, 0xc0, !PT ;  /* 0x0080000005ff7812 */ /* 0x000fe2000788c0ff */
[----:B0-----:R-:W-:Y:S01]  /*10c0*/  @P6 IMAD R8, R14, R12, RZ ;  /* 0x0000000c0e086224 */ /* 0x001fe200078e02ff */
[----:B------:R-:W-:-:S03]  /*10d0*/  SHF.R.S32.HI R14, RZ, 0x1f, R104 ;  /* 0x0000001fff0e7819 */ /* 0x000fc60000011468 */
[----:B------:R-:W-:Y:S01]  /*10e0*/  @P6 IMAD R13, R105, R13, R8 ;  /* 0x0000000d690d6224 */ /* 0x000fe200078e0208 */
[----:B------:R-:W-:-:S05]  /*10f0*/  @P6 MOV R8, R72 ;  /* 0x0000004800086202 */ /* 0x000fca0000000f00 */
[----:B------:R-:W-:-:S05]  /*1100*/  @P6 IMAD.WIDE.U32 R8, R105, R12, R8 ;  /* 0x0000000c69086225 */ /* 0x000fca00078e0008 */
[----:B------:R-:W-:Y:S02]  /*1110*/  @P6 IADD3 R9, R9, R13, RZ ;  /* 0x0000000d09096210 */ /* 0x000fe40007ffe0ff */
[C---:B-1----:R-:W-:Y:S02]  /*1120*/  @P6 LEA R10, P5, R8.reuse, R10, 0x1 ;  /* 0x0000000a080a6211 */ /* 0x042fe400078a08ff */
[----:B------:R-:W-:Y:S02]  /*1130*/  @P3 MOV R13, R71 ;  /* 0x00000047000d3202 */ /* 0x000fe40000000f00 */
[----:B------:R-:W-:Y:S02]  /*1140*/  @P6 LEA.HI.X R11, R8, R11, R9, 0x1, P5 ;  /* 0x0000000b080b6211 */ /* 0x000fe400028f0c09 */
[----:B------:R-:W0:Y:S01]  /*1150*/  @P3 LDC.64 R8, c[0x0][0x270] ;  /* 0x00009c00ff083b82 */ /* 0x000e220000000a00 */
[----:B------:R-:W-:-:S13]  /*1160*/  LOP3.LUT P6, RZ, R5, 0x400000, RZ, 0xc0, !PT ;  /* 0x0040000005ff7812 */ /* 0x000fda00078cc0ff */
[----:B------:R-:W1:Y:S01]  /*1170*/  @P6 LDC.64 R68, c[0x0][0x220] ;  /* 0x00008800ff446b82 */ /* 0x000e620000000a00 */
[----:B0-----:R-:W-:Y:S01]  /*1180*/  @P3 IMAD R12, R14, R8, RZ ;  /* 0x000000080e0c3224 */ /* 0x001fe200078e02ff */
[----:B------:R-:W-:-:S03]  /*1190*/  SHF.R.S32.HI R14, RZ, 0x1f, R103 ;  /* 0x0000001fff0e7819 */ /* 0x000fc60000011467 */
[----:B------:R-:W-:Y:S01]  /*11a0*/  @P3 IMAD R15, R104, R9, R12 ;  /* 0x00000009680f3224 */ /* 0x000fe200078e020c */
[----:B------:R-:W-:-:S05]  /*11b0*/  @P3 MOV R12, R72 ;  /* 0x00000048000c3202 */ /* 0x000fca0000000f00 */
[----:B------:R-:W-:Y:S02]  /*11c0*/  @P3 IMAD.WIDE.U32 R8, R104, R8, R12 ;  /* 0x0000000868083225 */ /* 0x000fe400078e000c */
[----:B------:R-:W0:Y:S02]  /*11d0*/  @P4 LDC.64 R12, c[0x0][0x220] ;  /* 0x00008800ff0c4b82 */ /* 0x000e240000000a00 */
[----:B------:R-:W-:Y:S01]  /*11e0*/  @P3 IMAD.IADD R9, R9, 0x1, R15 ;  /* 0x0000000109093824 */ /* 0x000fe200078e020f */
[C---:B----4-:R-:W-:Y:S02]  /*11f0*/  @P3 LEA R74, P5, R8.reuse, R74, 0x1 ;  /* 0x0000004a084a3211 */ /* 0x050fe400078a08ff */
[----:B------:R-:W-:Y:S02]  /*1200*/  @P4 MOV R15, R71 ;  /* 0x00000047000f4202 */ /* 0x000fe40000000f00 */
[----:B------:R-:W-:Y:S02]  /*1210*/  @P3 LEA.HI.X R75, R8, R75, R9, 0x1, P5 ;  /* 0x0000004b084b3211 */ /* 0x000fe400028f0c09 */
[----:B------:R-:W2:Y:S01]  /*1220*/  @P4 LDC.64 R8, c[0x0][0x270] ;  /* 0x00009c00ff084b82 */ /* 0x000ea20000000a00 */
[----:B------:R-:W-:Y:S01]  /*1230*/  LOP3.LUT P3, RZ, R5, 0x200000, RZ, 0xc0, !PT ;  /* 0x0020000005ff7812 */ /* 0x000fe2000786c0ff */
[----:B--2---:R-:W-:-:S04]  /*1240*/  @P4 IMAD R14, R14, R8, RZ ;  /* 0x000000080e0e4224 */ /* 0x004fc800078e02ff */
[----:B------:R-:W-:Y:S01]  /*1250*/  @P4 IMAD R17, R103, R9, R14 ;  /* 0x0000000967114224 */ /* 0x000fe200078e020e */
[----:B------:R-:W-:-:S05]  /*1260*/  @P4 MOV R14, R72 ;  /* 0x00000048000e4202 */ /* 0x000fca0000000f00 */
[----:B------:R-:W-:Y:S01]  /*1270*/  @P4 IMAD.WIDE.U32 R8, R103, R8, R14 ;  /* 0x0000000867084225 */ /* 0x000fe200078e000e */
[----:B------:R-:W-:-:S04]  /*1280*/  @P6 MOV R15, R71 ;  /* 0x00000047000f6202 */ /* 0x000fc80000000f00 */
[----:B------:R-:W-:Y:S01]  /*1290*/  @P4 IADD3 R9, R9, R17, RZ ;  /* 0x0000001109094210 */ /* 0x000fe20007ffe0ff */
[----:B------:R-:W-:Y:S01]  /*12a0*/  @P3 IMAD.MOV.U32 R17, RZ, RZ, R71 ;  /* 0x000000ffff113224 */ /* 0x000fe200078e0047 */
[----:B0-----:R-:W-:-:S04]  /*12b0*/  @P4 LEA R12, P5, R8, R12, 0x1 ;  /* 0x0000000c080c4211 */ /* 0x001fc800078a08ff */
[----:B------:R-:W-:Y:S02]  /*12c0*/  @P4 LEA.HI.X R13, R8, R13, R9, 0x1, P5 ;  /* 0x0000000d080d4211 */ /* 0x000fe400028f0c09 */
[----:B------:R-:W0:Y:S01]  /*12d0*/  @P6 LDC.64 R8, c[0x0][0x270] ;  /* 0x00009c00ff086b82 */ /* 0x000e220000000a00 */
[----:B------:R-:W-:-:S13]  /*12e0*/  LOP3.LUT P4, RZ, R5, 0x100000, RZ, 0xc0, !PT ;  /* 0x0010000005ff7812 */ /* 0x000fda000788c0ff */
[----:B------:R-:W-:Y:S01]  /*12f0*/  @P4 MOV R19, R71 ;  /* 0x0000004700134202 */ /* 0x000fe20000000f00 */
[----:B0-----:R-:W-:Y:S01]  /*1300*/  @P6 IMAD R14, R16, R8, RZ ;  /* 0x00000008100e6224 */ /* 0x001fe200078e02ff */
[----:B------:R-:W-:-:S03]  /*1310*/  SHF.R.S32.HI R16, RZ, 0x1f, R101 ;  /* 0x0000001fff107819 */ /* 0x000fc60000011465 */
[----:B------:R-:W-:Y:S02]  /*1320*/  @P6 IMAD R9, R102, R9, R14 ;  /* 0x0000000966096224 */ /* 0x000fe400078e020e */
[----:B------:R-:W-:-:S04]  /*1330*/  @P6 IMAD.MOV.U32 R14, RZ, RZ, R72 ;  /* 0x000000ffff0e6224 */ /* 0x000fc800078e0048 */
[----:B------:R-:W-:-:S05]  /*1340*/  @P6 IMAD.WIDE.U32 R14, R102, R8, R14 ;  /* 0x00000008660e6225 */ /* 0x000fca00078e000e */
[----:B------:R-:W-:Y:S02]  /*1350*/  @P6 IADD3 R8, R15, R9, RZ ;  /* 0x000000090f086210 */ /* 0x000fe40007ffe0ff */
[----:B-1----:R-:W-:-:S04]  /*1360*/  @P6 LEA R68, P5, R14, R68, 0x1 ;  /* 0x000000440e446211 */ /* 0x002fc800078a08ff */
[----:B------:R-:W-:Y:S02]  /*1370*/  @P6 LEA.HI.X R69, R14, R69, R8, 0x1, P5 ;  /* 0x000000450e456211 */ /* 0x000fe400028f0c08 */
[----:B------:R-:W0:Y:S01]  /*1380*/  @P3 LDC.64 R8, c[0x0][0x270] ;  /* 0x00009c00ff083b82 */ /* 0x000e220000000a00 */
[----:B------:R-:W-:-:S07]  /*1390*/  LOP3.LUT P6, RZ, R5, 0x80000, RZ, 0xc0, !PT ;  /* 0x0008000005ff7812 */ /* 0x000fce00078cc0ff */
[----:B------:R-:W1:Y:S06]  /*13a0*/  @P3 LDC.64 R14, c[0x0][0x220] ;  /* 0x00008800ff0e3b82 */ /* 0x000e6c0000000a00 */
[----:B------:R-:W-:Y:S01]  /*13b0*/  @P6 MOV R21, R71 ;  /* 0x0000004700156202 */ /* 0x000fe20000000f00 */
[----:B0-----:R-:W-:-:S04]  /*13c0*/  @P3 IMAD R16, R16, R8, RZ ;  /* 0x0000000810103224 */ /* 0x001fc800078e02ff */
[----:B------:R-:W-:Y:S01]  /*13d0*/  @P3 IMAD R9, R101, R9, R16 ;  /* 0x0000000965093224 */ /* 0x000fe200078e0210 */
[----:B------:R-:W-:-:S05]  /*13e0*/  @P3 MOV R16, R72 ;  /* 0x0000004800103202 */ /* 0x000fca0000000f00 */
[----:B------:R-:W-:-:S05]  /*13f0*/  @P3 IMAD.WIDE.U32 R16, R101, R8, R16 ;  /* 0x0000000865103225 */ /* 0x000fca00078e0010 */
[----:B------:R-:W-:Y:S02]  /*1400*/  @P3 IADD3 R8, R17, R9, RZ ;  /* 0x0000000911083210 */ /* 0x000fe40007ffe0ff */
[----:B-1----:R-:W-:-:S04]  /*1410*/  @P3 LEA R14, P5, R16, R14, 0x1 ;  /* 0x0000000e100e3211 */ /* 0x002fc800078a08ff */
[----:B------:R-:W-:Y:S02]  /*1420*/  @P3 LEA.HI.X R15, R16, R15, R8, 0x1, P5 ;  /* 0x0000000f100f3211 */ /* 0x000fe400028f0c08 */
[----:B------:R-:W0:Y:S01]  /*1430*/  @P4 LDC.64 R8, c[0x0][0x270] ;  /* 0x00009c00ff084b82 */ /* 0x000e220000000a00 */
[----:B------:R-:W-:-:S07]  /*1440*/  LOP3.LUT P3, RZ, R5, 0x40000, RZ, 0xc0, !PT ;  /* 0x0004000005ff7812 */ /* 0x000fce000786c0ff */
[----:B------:R-:W1:Y:S08]  /*1450*/  @P4 LDC.64 R16, c[0x0][0x220] ;  /* 0x00008800ff104b82 */ /* 0x000e700000000a00 */
[----:B------:R-:W2:Y:S01]  /*1460*/  @P3 LDC.64 R66, c[0x0][0x220] ;  /* 0x00008800ff423b82 */ /* 0x000ea20000000a00 */
[----:B0-----:R-:W-:-:S04]  /*1470*/  @P4 IMAD R18, R18, R8, RZ ;  /* 0x0000000812124224 */ /* 0x001fc800078e02ff */
[----:B------:R-:W-:Y:S01]  /*1480*/  @P4 IMAD R9, R99, R9, R18 ;  /* 0x0000000963094224 */ /* 0x000fe200078e0212 */
[----:B------:R-:W-:-:S05]  /*1490*/  @P4 MOV R18, R72 ;  /* 0x0000004800124202 */ /* 0x000fca0000000f00 */
[----:B------:R-:W-:-:S04]  /*14a0*/  @P4 IMAD.WIDE.U32 R18, R99, R8, R18 ;  /* 0x0000000863124225 */ /* 0x000fc800078e0012 */
[----:B------:R-:W-:Y:S01]  /*14b0*/  @P4 IMAD.IADD R8, R19, 0x1, R9 ;  /* 0x0000000113084824 */ /* 0x000fe200078e0209 */
[----:B-1----:R-:W-:-:S04]  /*14c0*/  @P4 LEA R16, P5, R18, R16, 0x1 ;  /* 0x0000001012104211 */ /* 0x002fc800078a08ff */
[----:B------:R-:W-:Y:S02]  /*14d0*/  @P4 LEA.HI.X R17, R18, R17, R8, 0x1, P5 ;  /* 0x0000001112114211 */ /* 0x000fe400028f0c08 */
[----:B------:R-:W0:Y:S01]  /*14e0*/  @P6 LDC.64 R8, c[0x0][0x270] ;  /* 0x00009c00ff086b82 */ /* 0x000e220000000a00 */
[----:B------:R-:W-:-:S07]  /*14f0*/  LOP3.LUT P4, RZ, R5, 0x20000, RZ, 0xc0, !PT ;  /* 0x0002000005ff7812 */ /* 0x000fce000788c0ff */
[----:B------:R-:W1:Y:S06]  /*1500*/  @P6 LDC.64 R18, c[0x0][0x220] ;  /* 0x00008800ff126b82 */ /* 0x000e6c0000000a00 */
[----:B------:R-:W-:Y:S02]  /*1510*/  @P4 IMAD.MOV.U32 R23, RZ, RZ, R71 ;  /* 0x000000ffff174224 */ /* 0x000fe400078e0047 */
[----:B0-----:R-:W-:-:S04]  /*1520*/  @P6 IMAD R20, R20, R8, RZ ;  /* 0x0000000814146224 */ /* 0x001fc800078e02ff */
        /* <DEDUP_REMOVED lines=12> */
[----:B------:R-:W-:Y:S02]  /*15f0*/  @P3 IMAD R9, R96, R9, R20 ;  /* 0x0000000960093224 */ /* 0x000fe400078e0214 */
[----:B------:R-:W-:-:S04]  /*1600*/  @P3 IMAD.MOV.U32 R20, RZ, RZ, R72 ;  /* 0x000000ffff143224 */ /* 0x000fc800078e0048 */
[----:B------:R-:W-:-:S05]  /*1610*/  @P3 IMAD.WIDE.U32 R20, R96, R8, R20 ;  /* 0x0000000860143225 */ /* 0x000fca00078e0014 */
[----:B------:R-:W-:Y:S02]  /*1620*/  @P3 IADD3 R8, R21, R9, RZ ;  /* 0x0000000915083210 */ /* 0x000fe40007ffe0ff */
[----:B--2---:R-:W-:-:S04]  /*1630*/  @P3 LEA R66, P5, R20, R66, 0x1 ;  /* 0x0000004214423211 */ /* 0x004fc800078a08ff */
[----:B------:R-:W-:Y:S02]  /*1640*/  @P3 LEA.HI.X R67, R20, R67, R8, 0x1, P5 ;  /* 0x0000004314433211 */ /* 0x000fe400028f0c08 */
[----:B------:R-:W0:Y:S01]  /*1650*/  @P4 LDC.64 R8, c[0x0][0x270] ;  /* 0x00009c00ff084b82 */ /* 0x000e220000000a00 */
[----:B------:R-:W-:-:S07]  /*1660*/  LOP3.LUT P3, RZ, R5, 0x8000, RZ, 0xc0, !PT ;  /* 0x0000800005ff7812 */ /* 0x000fce000786c0ff */
[----:B------:R-:W2:Y:S06]  /*1670*/  @P4 LDC.64 R20, c[0x0][0x220] ;  /* 0x00008800ff144b82 */ /* 0x000eac0000000a00 */
[----:B------:R-:W-:Y:S01]  /*1680*/  @P3 MOV R25, R71 ;  /* 0x0000004700193202 */ /* 0x000fe20000000f00 */
[----:B0-----:R-:W-:-:S04]  /*1690*/  @P4 IMAD R22, R22, R8, RZ ;  /* 0x0000000816164224 */ /* 0x001fc800078e02ff */
[----:B------:R-:W-:Y:S01]  /*16a0*/  @P4 IMAD R9, R95, R9, R22 ;  /* 0x000000095f094224 */ /* 0x000fe200078e0216 */
[----:B------:R-:W-:-:S05]  /*16b0*/  @P4 MOV R22, R72 ;  /* 0x0000004800164202 */ /* 0x000fca0000000f00 */
[----:B------:R-:W-:-:S05]  /*16c0*/  @P4 IMAD.WIDE.U32 R22, R95, R8, R22 ;  /* 0x000000085f164225 */ /* 0x000fca00078e0016 */
[----:B------:R-:W-:Y:S02]  /*16d0*/  @P4 IADD3 R8, R23, R9, RZ ;  /* 0x0000000917084210 */ /* 0x000fe40007ffe0ff */
[C---:B--2---:R-:W-:Y:S02]  /*16e0*/  @P4 LEA R20, P5, R22.reuse, R20, 0x1 ;  /* 0x0000001416144211 */ /* 0x044fe400078a08ff */
[----:B------:R-:W-:Y:S02]  /*16f0*/  @P6 MOV R23, R71 ;  /* 0x0000004700176202 */ /* 0x000fe40000000f00 */
[----:B------:R-:W-:Y:S02]  /*1700*/  @P4 LEA.HI.X R21, R22, R21, R8, 0x1, P5 ;  /* 0x0000001516154211 */ /* 0x000fe400028f0c08 */
[----:B------:R-:W0:Y:S01]  /*1710*/  @P6 LDC.64 R8, c[0x0][0x270] ;  /* 0x00009c00ff086b82 */ /* 0x000e220000000a00 */
[----:B------:R-:W-:-:S13]  /*1720*/  LOP3.LUT P4, RZ, R5, 0x4000, RZ, 0xc0, !PT ;  /* 0x0000400005ff7812 */ /* 0x000fda000788c0ff */
[----:B------:R-:W2:Y:S01]  /*1730*/  @P4 LDC.64 R62, c[0x0][0x220] ;  /* 0x00008800ff3e4b82 */ /* 0x000ea20000000a00 */
[----:B0-----:R-:W-:Y:S01]  /*1740*/  @P6 IMAD R22, R24, R8, RZ ;  /* 0x0000000818166224 */ /* 0x001fe200078e02ff */
[----:B------:R-:W-:-:S03]  /*1750*/  SHF.R.S32.HI R24, RZ, 0x1f, R93 ;  /* 0x0000001fff187819 */ /* 0x000fc6000001145d */
        /* <DEDUP_REMOVED lines=8> */
[----:B------:R-:W1:Y:S08]  /*17e0*/  @P3 LDC.64 R22, c[0x0][0x220] ;  /* 0x00008800ff163b82 */ /* 0x000e700000000a00 */
[----:B------:R-:W4:Y:S01]  /*17f0*/  @P6 LDC.64 R60, c[0x0][0x220] ;  /* 0x00008800ff3c6b82 */ /* 0x000f220000000a00 */
        /* <DEDUP_REMOVED lines=16> */
[----:B------:R-:W-:Y:S01]  /*1900*/  @P4 IADD3 R8, R25, R9, RZ ;  /* 0x0000000919084210 */ /* 0x000fe20007ffe0ff */
[----:B------:R-:W-:Y:S01]  /*1910*/  @P6 IMAD.MOV.U32 R25, RZ, RZ, R71 ;  /* 0x000000ffff196224 */ /* 0x000fe200078e0047 */
[----:B--2---:R-:W-:-:S04]  /*1920*/  @P4 LEA R62, P5, R24, R62, 0x1 ;  /* 0x0000003e183e4211 */ /* 0x004fc800078a08ff */
        /* <DEDUP_REMOVED lines=8> */
[----:B------:R-:W-:-:S05]  /*19b0*/  @P6 IMAD.WIDE.U32 R24, R90, R8, R24 ;  /* 0x000000085a186225 */ /* 0x000fca00078e0018 */
[----:B------:R-:W-:Y:S02]  /*19c0*/  @P6 IADD3 R8, R25, R9, RZ ;  /* 0x0000000919086210 */ /* 0x000fe40007ffe0ff */
[----:B----4-:R-:W-:-:S04]  /*19d0*/  @P6 LEA R60, P5, R24, R60, 0x1 ;  /* 0x0000003c183c6211 */ /* 0x010fc800078a08ff */
        /* <DEDUP_REMOVED lines=8> */
[----:B------:R-:W-:-:S04]  /*1a60*/  @P3 IMAD.WIDE.U32 R26, R89, R8, R26 ;  /* 0x00000008591a3225 */ /* 0x000fc800078e001a */
[----:B------:R-:W-:Y:S01]  /*1a70*/  @P3 IMAD.IADD R8, R27, 0x1, R9 ;  /* 0x000000011b083824 */ /* 0x000fe200078e0209 */
[C---:B--2---:R-:W-:Y:S02]  /*1a80*/  @P3 LEA R24, P5, R26.reuse, R24, 0x1 ;  /* 0x000000181a183211 */ /* 0x044fe400078a08ff */
[----:B------:R-:W-:Y:S02]  /*1a90*/  @P4 MOV R27, R71 ;  /* 0x00000047001b4202 */ /* 0x000fe40000000f00 */
[----:B------:R-:W-:Y:S02]  /*1aa0*/  @P3 LEA.HI.X R25, R26, R25, R8, 0x1, P5 ;  /* 0x000000191a193211 */ /* 0x000fe400028f0c08 */
[----:B------:R-:W0:Y:S01]  /*1ab0*/  @P4 LDC.64 R8, c[0x0][0x270] ;  /* 0x00009c00ff084b82 */ /* 0x000e220000000a00 */
[----:B------:R-:W-:-:S13]  /*1ac0*/  LOP3.LUT P3, RZ, R5, 0x200, RZ, 0xc0, !PT ;  /* 0x0000020005ff7812 */ /* 0x000fda000786c0ff */
[----:B------:R-:W2:Y:S01]  /*1ad0*/  @P3 LDC.64 R54, c[0x0][0x220] ;  /* 0x00008800ff363b82 */ /* 0x000ea20000000a00 */
        /* <DEDUP_REMOVED lines=10> */
[----:B------:R-:W4:Y:S01]  /*1b80*/  @P4 LDC.64 R48, c[0x0][0x220] ;  /* 0x00008800ff304b82 */ /* 0x000f220000000a00 */
[----:B0-----:R-:W-:-:S04]  /*1b90*/  @P6 IMAD R28, R125, R8, RZ ;  /* 0x000000087d1c6224 */ /* 0x001fc800078e02ff */
[----:B------:R-:W-:Y:S02]  /*1ba0*/  @P6 IMAD R9, R86, R9, R28 ;  /* 0x0000000956096224 */ /* 0x000fe400078e021c */
[----:B------:R-:W-:-:S04]  /*1bb0*/  @P6 IMAD.MOV.U32 R28, RZ, RZ, R72 ;  /* 0x000000ffff1c6224 */ /* 0x000fc800078e0048 */
[----:B------:R-:W-:-:S05]  /*1bc0*/  @P6 IMAD.WIDE.U32 R28, R86, R8, R28 ;  /* 0x00000008561c6225 */ /* 0x000fca00078e001c */
[----:B------:R-:W-:Y:S01]  /*1bd0*/  @P6 IADD3 R8, R29, R9, RZ ;  /* 0x000000091d086210 */ /* 0x000fe20007ffe0ff */
[----:B------:R-:W-:Y:S01]  /*1be0*/  @P3 IMAD.MOV.U32 R29, RZ, RZ, R71 ;  /* 0x000000ffff1d3224 */ /* 0x000fe200078e0047 */
[----:B-1----:R-:W-:-:S04]  /*1bf0*/  @P6 LEA R26, P5, R28, R26, 0x1 ;  /* 0x0000001a1c1a6211 */ /* 0x002fc800078a08ff */
[----:B------:R-:W-:Y:S02]  /*1c00*/  @P6 LEA.HI.X R27, R28, R27, R8, 0x1, P5 ;  /* 0x0000001b1c1b6211 */ /* 0x000fe400028f0c08 */
[----:B------:R-:W0:Y:S01]  /*1c10*/  @P3 LDC.64 R8, c[0x0][0x270] ;  /* 0x00009c00ff083b82 */ /* 0x000e220000000a00 */
[----:B------:R-:W-:-:S13]  /*1c20*/  LOP3.LUT P6, RZ, R5, 0x80, RZ, 0xc0, !PT ;  /* 0x0000008005ff7812 */ /* 0x000fda00078cc0ff */
[----:B------:R-:W1:Y:S01]  /*1c30*/  @P6 LDC.64 R52, c[0x0][0x220] ;  /* 0x00008800ff346b82 */ /* 0x000e620000000a00 */
        /* <DEDUP_REMOVED lines=14> */
[----:B------:R-:W-:-:S04]  /*1d20*/  @P4 IMAD.WIDE.U32 R28, R84, R8, R28 ;  /* 0x00000008541c4225 */ /* 0x000fc800078e001c */
[----:B------:R-:W-:Y:S01]  /*1d30*/  @P4 IMAD.IADD R8, R29, 0x1, R9 ;  /* 0x000000011d084824 */ /* 0x000fe200078e0209 */
[C---:B----4-:R-:W-:Y:S02]  /*1d40*/  @P4 LEA R48, P5, R28.reuse, R48, 0x1 ;  /* 0x000000301c304211 */ /* 0x050fe400078a08ff */
[----:B------:R-:W-:Y:S02]  /*1d50*/  @P6 MOV R29, R71 ;  /* 0x00000047001d6202 */ /* 0x000fe40000000f00 */
[----:B------:R-:W-:Y:S02]  /*1d60*/  @P4 LEA.HI.X R49, R28, R49, R8, 0x1, P5 ;  /* 0x000000311c314211 */ /* 0x000fe400028f0c08 */
[----:B------:R-:W0:Y:S01]  /*1d70*/  @P6 LDC.64 R8, c[0x0][0x270] ;  /* 0x00009c00ff086b82 */ /* 0x000e220000000a00 */
[----:B------:R-:W-:-:S13]  /*1d80*/  LOP3.LUT P4, RZ, R5, 0x20, RZ, 0xc0, !PT ;  /* 0x0000002005ff7812 */ /* 0x000fda000788c0ff */
        /* <DEDUP_REMOVED lines=12> */
[----:B0-----:R-:W-:-:S04]  /*1e50*/  @P3 IMAD R28, R121, R8, RZ ;  /* 0x00000008791c3224 */ /* 0x001fc800078e02ff */
        /* <DEDUP_REMOVED lines=24> */
[----:B------:R-:W-:-:S04]  /*1fe0*/  @P6 IMAD.WIDE.U32 R28, R80, R8, R28 ;  /* 0x00000008501c6225 */ /* 0x000fc800078e001c */
[----:B------:R-:W-:Y:S01]  /*1ff0*/  @P6 IMAD.IADD R8, R29, 0x1, R9 ;  /* 0x000000011d086824 */ /* 0x000fe200078e0209 */
[C---:B-1----:R-:W-:Y:S02]  /*2000*/  @P6 LEA R44, P5, R28.reuse, R44, 0x1 ;  /* 0x0000002c1c2c6211 */ /* 0x042fe400078a08ff */
[----:B------:R-:W-:Y:S02]  /*2010*/  SHF.R.S32.HI R29, RZ, 0x1f, R31 ;  /* 0x0000001fff1d7819 */ /* 0x000fe4000001141f */
[----:B------:R-:W-:Y:S02]  /*2020*/  @P6 LEA.HI.X R45, R28, R45, R8, 0x1, P5 ;  /* 0x0000002d1c2d6211 */ /* 0x000fe400028f0c08 */
[----:B------:R-:W0:Y:S01]  /*2030*/  @P3 LDC.64 R8, c[0x0][0x270] ;  /* 0x00009c00ff083b82 */ /* 0x000e220000000a00 */
[C---:B------:R-:W-:Y:S02]  /*2040*/  LOP3.LUT P6, RZ, R5.reuse, 0x1, RZ, 0xc0, !PT ;  /* 0x0000000105ff7812 */ /* 0x040fe400078cc0ff */
[----:B------:R-:W-:-:S04]  /*2050*/  LOP3.LUT R5, R5, 0xf7ffffff, RZ, 0xc0, !PT ;  /* 0xf7ffffff05057812 */ /* 0x000fc800078ec0ff */
[----:B------:R-:W-:-:S07]  /*2060*/  @P0 LOP3.LUT R5, R5, 0x8000000, RZ, 0xfc, !PT ;  /* 0x0800000005050812 */ /* 0x000fce00078efcff */
[----:B------:R-:W1:Y:S01]  /*2070*/  @P6 LDC.64 R38, c[0x0][0x220] ;  /* 0x00008800ff266b82 */ /* 0x000e620000000a00 */
[----:B0-----:R-:W-:Y:S01]  /*2080*/  @P3 IMAD R28, R29, R8, RZ ;  /* 0x000000081d1c3224 */ /* 0x001fe200078e02ff */
[----:B------:R-:W-:-:S03]  /*2090*/  @P3 MOV R29, R71 ;  /* 0x00000047001d3202 */ /* 0x000fc60000000f00 */
[----:B------:R-:W-:Y:S01]  /*20a0*/  @P3 IMAD R9, R31, R9, R28 ;  /* 0x000000091f093224 */ /* 0x000fe200078e021c */
[----:B------:R-:W-:-:S05]  /*20b0*/  @P3 MOV R28, R72 ;  /* 0x00000048001c3202 */ /* 0x000fca0000000f00 */
[----:B------:R-:W-:Y:S01]  /*20c0*/  @P3 IMAD.WIDE.U32 R28, R31, R8, R28 ;  /* 0x000000081f1c3225 */ /* 0x000fe200078e001c */
[----:B------:R-:W-:-:S03]  /*20d0*/  IADD3 R31, R0, 0xc0, RZ ;  /* 0x000000c0001f7810 */ /* 0x000fc60007ffe0ff */
[----:B------:R-:W-:Y:S01]  /*20e0*/  @P3 IMAD.IADD R8, R29, 0x1, R9 ;  /* 0x000000011d083824 */ /* 0x000fe200078e0209 */
[C---:B--2---:R-:W-:Y:S02]  /*20f0*/  @P3 LEA R42, P5, R28.reuse, R42, 0x1 ;  /* 0x0000002a1c2a3211 */ /* 0x044fe400078a08ff */
[----:B------:R-:W-:Y:S02]  /*2100*/  SHF.R.S32.HI R29, RZ, 0x1f, R31 ;  /* 0x0000001fff1d7819 */ /* 0x000fe4000001141f */
[----:B------:R-:W-:Y:S02]  /*2110*/  @P3 LEA.HI.X R43, R28, R43, R8, 0x1, P5 ;  /* 0x0000002b1c2b3211 */ /* 0x000fe400028f0c08 */
[----:B------:R-:W0:Y:S01]  /*2120*/  @P4 LDC.64 R8, c[0x0][0x270] ;  /* 0x00009c00ff084b82 */ /* 0x000e220000000a00 */
[----:B------:R-:W-:Y:S01]  /*2130*/  ISETP.NE.AND P3, PT, R30, RZ, PT ;  /* 0x000000ff1e00720c */ /* 0x000fe20003f65270 */
[----:B0-----:R-:W-:Y:S01]  /*2140*/  @P4 IMAD R28, R29, R8, RZ ;  /* 0x000000081d1c4224 */ /* 0x001fe200078e02ff */
[----:B------:R-:W-:-:S03]  /*2150*/  @P4 MOV R29, R71 ;  /* 0x00000047001d4202 */ /* 0x000fc60000000f00 */
[----:B------:R-:W-:Y:S01]  /*2160*/  @P4 IMAD R9, R31, R9, R28 ;  /* 0x000000091f094224 */ /* 0x000fe200078e021c */
[----:B------:R-:W-:-:S05]  /*2170*/  @P4 MOV R28, R72 ;  /* 0x00000048001c4202 */ /* 0x000fca0000000f00 */
[----:B------:R-:W-:Y:S01]  /*2180*/  @P4 IMAD.WIDE.U32 R28, R31, R8, R28 ;  /* 0x000000081f1c4225 */ /* 0x000fe200078e001c */
[----:B------:R-:W-:-:S03]  /*2190*/  IADD3 R31, R0, 0xc8, RZ ;  /* 0x000000c8001f7810 */ /* 0x000fc60007ffe0ff */
[----:B------:R-:W-:Y:S01]  /*21a0*/  @P4 IMAD.IADD R8, R29, 0x1, R9 ;  /* 0x000000011d084824 */ /* 0x000fe200078e0209 */
[C---:B----4-:R-:W-:Y:S02]  /*21b0*/  @P4 LEA R40, P5, R28.reuse, R40, 0x1 ;  /* 0x000000281c284211 */ /* 0x050fe400078a08ff */
[----:B------:R-:W-:Y:S02]  /*21c0*/  @P6 MOV R29, R71 ;  /* 0x00000047001d6202 */ /* 0x000fe40000000f00 */
[----:B------:R-:W-:Y:S02]  /*21d0*/  @P4 LEA.HI.X R41, R28, R41, R8, 0x1, P5 ;  /* 0x000000291c294211 */ /* 0x000fe400028f0c08 */
[----:B------:R-:W0:Y:S01]  /*21e0*/  @P6 LDC.64 R8, c[0x0][0x270] ;  /* 0x00009c00ff086b82 */ /* 0x000e220000000a00 */
[----:B------:R-:W-:Y:S02]  /*21f0*/  ISETP.NE.AND P4, PT, R7, RZ, PT ;  /* 0x000000ff0700720c */ /* 0x000fe40003f85270 */
[----:B------:R-:W-:-:S05]  /*2200*/  SHF.R.S32.HI R7, RZ, 0x1f, R31 ;  /* 0x0000001fff077819 */ /* 0x000fca000001141f */
[----:B0-----:R-:W-:-:S04]  /*2210*/  @P6 IMAD R28, R7, R8, RZ ;  /* 0x00000008071c6224 */ /* 0x001fc800078e02ff */
[----:B------:R-:W-:Y:S01]  /*2220*/  @P6 IMAD R7, R31, R9, R28 ;  /* 0x000000091f076224 */ /* 0x000fe200078e021c */
[----:B------:R-:W-:-:S05]  /*2230*/  @P6 MOV R28, R72 ;  /* 0x00000048001c6202 */ /* 0x000fca0000000f00 */
[----:B------:R-:W-:Y:S01]  /*2240*/  @P6 IMAD.WIDE.U32 R28, R31, R8, R28 ;  /* 0x000000081f1c6225 */ /* 0x000fe200078e001c */
[----:B------:R-:W-:Y:S01]  /*2250*/  IADD3 R31, R0, 0xd0, RZ ;  /* 0x000000d0001f7810 */ /* 0x000fe20007ffe0ff */
[----:B------:R-:W0:Y:S02]  /*2260*/  @P0 LDC.64 R8, c[0x0][0x270] ;  /* 0x00009c00ff080b82 */ /* 0x000e240000000a00 */
[----:B------:R-:W-:Y:S01]  /*2270*/  @P6 IMAD.IADD R7, R29, 0x1, R7 ;  /* 0x000000011d076824 */ /* 0x000fe200078e0207 */
[C---:B-1----:R-:W-:Y:S02]  /*2280*/  @P6 LEA R38, P5, R28.reuse, R38, 0x1 ;  /* 0x000000261c266211 */ /* 0x042fe400078a08ff */
[----:B------:R-:W-:Y:S02]  /*2290*/  @P0 MOV R29, R71 ;  /* 0x00000047001d0202 */ /* 0x000fe40000000f00 */
[----:B------:R-:W-:Y:S02]  /*22a0*/  @P6 LEA.HI.X R39, R28, R39, R7, 0x1, P5 ;  /* 0x000000271c276211 */ /* 0x000fe400028f0c07 */
        /* <DEDUP_REMOVED lines=8> */
[C---:B------:R-:W-:Y:S02]  /*2330*/  @P0 LEA R36, P5, R28.reuse, R36, 0x1 ;  /* 0x000000241c240211 */ /* 0x040fe400078a08ff */
[----:B------:R-:W-:Y:S02]  /*2340*/  @P1 MOV R29, R71 ;  /* 0x00000047001d1202 */ /* 0x000fe40000000f00 */
[----:B------:R-:W-:Y:S02]  /*2350*/  @P0 LEA.HI.X R37, R28, R37, R7, 0x1, P5 ;  /* 0x000000251c250211 */ /* 0x000fe400028f0c07 */
[----:B------:R-:W-:-:S02]  /*2360*/  SHF.R.S32.HI R7, RZ, 0x1f, R31 ;  /* 0x0000001fff077819 */ /* 0x000fc4000001141f */
[C---:B------:R-:W-:Y:S02]  /*2370*/  LOP3.LUT P0, RZ, R5.reuse, 0x200000, RZ, 0xc0, !PT ;  /* 0x0020000005ff7812 */ /* 0x040fe4000780c0ff */
[----:B------:R-:W-:-:S04]  /*2380*/  LOP3.LUT R5, R5, 0xefffffff, RZ, 0xc0, !PT ;  /* 0xefffffff05057812 */ /* 0x000fc800078ec0ff */
[----:B------:R-:W-:Y:S01]  /*2390*/  @P1 LOP3.LUT R5, R5, 0x10000000, RZ, 0xfc, !PT ;  /* 0x1000000005051812 */ /* 0x000fe200078efcff */
[----:B0-----:R-:W-:-:S04]  /*23a0*/  @P1 IMAD R28, R7, R8, RZ ;  /* 0x00000008071c1224 */ /* 0x001fc800078e02ff */
[----:B------:R-:W-:Y:S01]  /*23b0*/  @P1 IMAD R7, R31, R9, R28 ;  /* 0x000000091f071224 */ /* 0x000fe200078e021c */
[----:B------:R-:W-:-:S05]  /*23c0*/  @P1 MOV R28, R72 ;  /* 0x00000048001c1202 */ /* 0x000fca0000000f00 */
[----:B------:R-:W-:Y:S01]  /*23d0*/  @P1 IMAD.WIDE.U32 R28, R31, R8, R28 ;  /* 0x000000081f1c1225 */ /* 0x000fe200078e001c */
[----:B------:R-:W-:Y:S01]  /*23e0*/  IADD3 R31, R0, 0xe0, RZ ;  /* 0x000000e0001f7810 */ /* 0x000fe20007ffe0ff */
[----:B------:R-:W0:Y:S02]  /*23f0*/  @P2 LDC.64 R8, c[0x0][0x270] ;  /* 0x00009c00ff082b82 */ /* 0x000e240000000a00 */
[----:B------:R-:W-:Y:S01]  /*2400*/  @P1 IMAD.IADD R7, R29, 0x1, R7 ;  /* 0x000000011d071824 */ /* 0x000fe200078e0207 */
[C---:B---3--:R-:W-:Y:S02]  /*2410*/  @P1 LEA R34, P5, R28.reuse, R34, 0x1 ;  /* 0x000000221c221211 */ /* 0x048fe400078a08ff */
        /* <DEDUP_REMOVED lines=9> */
[----:B------:R-:W-:Y:S02]  /*24b0*/  @P2 IMAD.WIDE.U32 R28, R31, R8, R28 ;  /* 0x000000081f1c2225 */ /* 0x000fe400078e001c */
[----:B------:R-:W0:Y:S02]  /*24c0*/  @P3 LDC.64 R8, c[0x0][0x270] ;  /* 0x00009c00ff083b82 */ /* 0x000e240000000a00 */
[----:B------:R-:W-:Y:S01]  /*24d0*/  @P2 IMAD.IADD R7, R29, 0x1, R7 ;  /* 0x000000011d072824 */ /* 0x000fe200078e0207 */
[C---:B-----5:R-:W-:Y:S02]  /*24e0*/  @P2 LEA R32, P5, R28.reuse, R32, 0x1 ;  /* 0x000000201c202211 */ /* 0x060fe400078a08ff */
[----:B------:R-:W-:Y:S02]  /*24f0*/  @P3 MOV R29, R71 ;  /* 0x00000047001d3202 */ /* 0x000fe40000000f00 */
[----:B------:R-:W-:Y:S01]  /*2500*/  @P2 LEA.HI.X R33, R28, R33, R7, 0x1, P5 ;  /* 0x000000211c212211 */ /* 0x000fe200028f0c07 */
[----:B------:R-:W1:Y:S01]  /*2510*/  @P3 LDC.64 R30, c[0x0][0x220] ;  /* 0x00008800ff1e3b82 */ /* 0x000e620000000a00 */
        /* <DEDUP_REMOVED lines=8> */
[----:B------:R-:W0:Y:S03]  /*25a0*/  @P4 LDC.64 R8, c[0x0][0x270] ;  /* 0x00009c00ff084b82 */ /* 0x000e260000000a00 */
[----:B------:R-:W-:Y:S02]  /*25b0*/  @P3 IADD3 R7, R29, R7, RZ ;  /* 0x000000071d073210 */ /* 0x000fe40007ffe0ff */
[----:B-1----:R-:W-:-:S04]  /*25c0*/  @P3 LEA R30, P5, R28, R30, 0x1 ;  /* 0x0000001e1c1e3211 */ /* 0x002fc800078a08ff */
[----:B------:R-:W-:Y:S01]  /*25d0*/  @P3 LEA.HI.X R31, R28, R31, R7, 0x1, P5 ;  /* 0x0000001f1c1f3211 */ /* 0x000fe200028f0c07 */
[----:B------:R-:W-:Y:S01]  /*25e0*/  VIADD R7, R0, 0xf0 ;  /* 0x000000f000077836 */ /* 0x000fe20000000000 */
[----:B------:R-:W1:Y:S01]  /*25f0*/  @P4 LDC.64 R28, c[0x0][0x220] ;  /* 0x00008800ff1c4b82 */ /* 0x000e620000000a00 */
[C---:B------:R-:W-:Y:S02]  /*2600*/  LOP3.LUT P3, RZ, R5.reuse, 0x100000, RZ, 0xc0, !PT ;  /* 0x0010000005ff7812 */ /* 0x040fe4000786c0ff */
[----:B------:R-:W-:Y:S02]  /*2610*/  LOP3.LUT R5, R5, 0x7fffffff, RZ, 0xc0, !PT ;  /* 0x7fffffff05057812 */ /* 0x000fe400078ec0ff */
[----:B------:R-:W-:Y:S02]  /*2620*/  SHF.R.S32.HI R77, RZ, 0x1f, R7 ;  /* 0x0000001fff4d7819 */ /* 0x000fe40000011407 */
[----:B------:R-:W-:-:S03]  /*2630*/  @P4 LOP3.LUT R5, R5, 0x80000000, RZ, 0xfc, !PT ;  /* 0x8000000005054812 */ /* 0x000fc600078efcff */
[----:B0-----:R-:W-:Y:S01]  /*2640*/  @P4 IMAD R76, R77, R8, RZ ;  /* 0x000000084d4c4224 */ /* 0x001fe200078e02ff */
[----:B------:R-:W-:-:S03]  /*2650*/  @P4 MOV R77, R71 ;  /* 0x00000047004d4202 */ /* 0x000fc60000000f00 */
[----:B------:R-:W-:Y:S01]  /*2660*/  @P4 IMAD R9, R7, R9, R76 ;  /* 0x0000000907094224 */ /* 0x000fe200078e024c */
[----:B------:R-:W-:-:S05]  /*2670*/  @P4 MOV R76, R72 ;  /* 0x00000048004c4202 */ /* 0x000fca0000000f00 */
[----:B------:R-:W-:-:S05]  /*2680*/  @P4 IMAD.WIDE.U32 R76, R7, R8, R76 ;  /* 0x00000008074c4225 */ /* 0x000fca00078e004c */
[----:B------:R-:W-:Y:S02]  /*2690*/  @P4 IADD3 R7, R77, R9, RZ ;  /* 0x000000094d074210 */ /* 0x000fe40007ffe0ff */
[----:B-1----:R-:W-:-:S04]  /*26a0*/  @P4 LEA R28, P5, R76, R28, 0x1 ;  /* 0x0000001c4c1c4211 */ /* 0x002fc800078a08ff */
[----:B------:R-:W-:Y:S02]  /*26b0*/  @P4 LEA.HI.X R29, R76, R29, R7, 0x1, P5 ;  /* 0x0000001d4c1d4211 */ /* 0x000fe400028f0c07 */
[----:B------:R-:W-:Y:S02]  /*26c0*/  SHF.R.S32.HI R7, RZ, 0x1f, R78 ;  /* 0x0000001fff077819 */ /* 0x000fe4000001144e */
[----:B------:R-:W-:Y:S02]  /*26d0*/  ISETP.GE.U32.AND P5, PT, R78, UR12, PT ;  /* 0x0000000c4e007c0c */ /* 0x000fe4000bfa6070 */
[----:B------:R-:W-:Y:S02]  /*26e0*/  LOP3.LUT P4, RZ, R5, 0x400000, RZ, 0xc0, !PT ;  /* 0x0040000005ff7812 */ /* 0x000fe4000788c0ff */
[----:B------:R-:W-:-:S04]  /*26f0*/  ISETP.GE.AND.EX P5, PT, R7, UR13, PT, P5 ;  /* 0x0000000d07007c0c */ /* 0x000fc8000bfa6350 */
[----:B------:R-:W-:-:S13]  /*2700*/  ISETP.GT.U32.OR P5, PT, R106, 0x1bf, P5 ;  /* 0x000001bf6a00780c */ /* 0x000fda0002fa4470 */
[----:B------:R-:W0:Y:S01]  /*2710*/  @!P5 LDC.64 R76, c[0x0][0x270] ;  /* 0x00009c00ff4cdb82 */ /* 0x000e220000000a00 */
[----:B------:R-:W-:Y:S01]  /*2720*/  @!P5 MOV R9, R71 ;  /* 0x000000470009d202 */ /* 0x000fe20000000f00 */
[----:B------:R-:W-:-:S04]  /*2730*/  @!P5 IMAD.MOV.U32 R8, RZ, RZ, R72 ;  /* 0x000000ffff08d224 */ /* 0x000fc800078e0048 */
[----:B0-----:R-:W-:-:S04]  /*2740*/  @!P5 IMAD.WIDE.U32 R8, R78, R76, R8 ;  /* 0x0000004c4e08d225 */ /* 0x001fc800078e0008 */
[----:B------:R-:W-:-:S04]  /*2750*/  @!P5 IMAD R76, R7, R76, RZ ;  /* 0x0000004c074cd224 */ /* 0x000fc800078e02ff */
[----:B------:R-:W-:Y:S02]  /*2760*/  @!P5 IMAD R79, R78, R77, R76 ;  /* 0x0000004d4e4fd224 */ /* 0x000fe400078e024c */
[----:B------:R-:W0:Y:S03]  /*2770*/  @!P5 LDC.64 R76, c[0x0][0x220] ;  /* 0x00008800ff4cdb82 */ /* 0x000e260000000a00 */
[----:B------:R-:W-:Y:S02]  /*2780*/  @!P5 IADD3 R9, R9, R79, RZ ;  /* 0x0000004f0909d210 */ /* 0x000fe40007ffe0ff */
[----:B0-----:R-:W-:-:S04]  /*2790*/  @!P5 LEA R76, P6, R8, R76, 0x1 ;  /* 0x0000004c084cd211 */ /* 0x001fc800078c08ff */
[----:B------:R-:W-:Y:S02]  /*27a0*/  @!P5 LEA.HI.X R77, R8, R77, R9, 0x1, P6 ;  /* 0x0000004d084dd211 */ /* 0x000fe400030f0c09 */
[----:B------:R-:W-:Y:S02]  /*27b0*/  CS2R R8, SRZ ;  /* 0x0000000000087805 */ /* 0x000fe4000001ff00 */
[----:B------:R-:W-:-:S04]  /*27c0*/  LOP3.LUT P6, RZ, R5, 0x1000000, RZ, 0xc0, !PT ;  /* 0x0100000005ff7812 */ /* 0x000fc800078cc0ff */
[----:B------:R-:W2:Y:S01]  /*27d0*/  @!P5 LDG.E R8, desc[UR8][R76.64] ;  /* 0x000000084c08d981 */ /* 0x000ea2000c1e1900 */
[----:B------:R-:W-:-:S13]  /*27e0*/  LOP3.LUT P5, RZ, R5, 0x2000000, RZ, 0xc0, !PT ;  /* 0x0200000005ff7812 */ /* 0x000fda00078ac0ff */
[----:B------:R0:W3:Y:S02]  /*27f0*/  @P5 LDG.E R9, desc[UR8][R10.64] ;  /* 0x000000080a095981 */ /* 0x0000e4000c1e1900 */
[----:B0-----:R-:W-:-:S06]  /*2800*/  CS2R R10, SRZ ;  /* 0x00000000000a7805 */ /* 0x001fcc000001ff00 */
[----:B------:R0:W4:Y:S04]  /*2810*/  @P1 LDG.E R11, desc[UR8][R12.64] ;  /* 0x000000080c0b1981 */ /* 0x000128000c1e1900 */
[----:B------:R-:W5:Y:S01]  /*2820*/  @P6 LDG.E R10, desc[UR8][R74.64] ;  /* 0x000000084a0a6981 */ /* 0x000f62000c1e1900 */
[----:B0-----:R-:W-:-:S06]  /*2830*/  CS2R R12, SRZ ;  /* 0x00000000000c7805 */ /* 0x001fcc000001ff00 */
[----:B------:R0:W2:Y:S01]  /*2840*/  @P4 LDG.E R12, desc[UR8][R68.64] ;  /* 0x00000008440c4981 */ /* 0x0000a2000c1e1900 */
[----:B------:R-:W-:-:S03]  /*2850*/  LOP3.LUT P4, RZ, R5, 0x80, RZ, 0xc0, !PT ;  /* 0x0000008005ff7812 */ /* 0x000fc6000788c0ff */
[----:B------:R1:W2:Y:S01]  /*2860*/  @P0 LDG.E R13, desc[UR8][R14.64] ;  /* 0x000000080e0d0981 */ /* 0x0002a2000c1e1900 */
[----:B0-----:R-:W-:Y:S02]  /*2870*/  P2R R68, PR, RZ, 0x10 ;  /* 0x00000010ff447803 */ /* 0x001fe40000000000 */
[----:B------:R-:W-:-:S04]  /*2880*/  LOP3.LUT P4, RZ, R5, 0x100, RZ, 0xc0, !PT ;  /* 0x0000010005ff7812 */ /* 0x000fc8000788c0ff */
[----:B------:R-:W-:Y:S02]  /*2890*/  P2R R69, PR, RZ, 0x10 ;  /* 0x00000010ff457803 */ /* 0x000fe40000000000 */
        /* <DEDUP_REMOVED lines=12> */
[C---:B------:R-:W-:Y:S02]  /*2960*/  LOP3.LUT P4, RZ, R5.reuse, 0x4000, RZ, 0xc0, !PT ;  /* 0x0000400005ff7812 */ /* 0x040fe4000788c0ff */
[----:B-1----:R-:W-:Y:S02]  /*2970*/  CS2R R14, SRZ ;  /* 0x00000000000e7805 */ /* 0x002fe4000001ff00 */
[----:B------:R-:W-:Y:S02]  /*2980*/  P2R R87, PR, RZ, 0x10 ;  /* 0x00000010ff577803 */ /* 0x000fe40000000000 */
[C---:B------:R-:W-:Y:S02]  /*2990*/  LOP3.LUT P4, RZ, R5.reuse, 0x8000, RZ, 0xc0, !PT ;  /* 0x0000800005ff7812 */ /* 0x040fe4000788c0ff */
[----:B------:R0:W2:Y:S01]  /*29a0*/  @P2 LDG.E R15, desc[UR8][R18.64] ;  /* 0x00000008120f2981 */ /* 0x0000a2000c1e1900 */
[----:B------:R-:W-:-:S03]  /*29b0*/  LOP3.LUT P0, RZ, R5, 0x20000, RZ, 0xc0, !PT ;  /* 0x0002000005ff7812 */ /* 0x000fc6000780c0ff */
[----:B------:R1:W2:Y:S01]  /*29c0*/  @P3 LDG.E R14, desc[UR8][R16.64] ;  /* 0x00000008100e3981 */ /* 0x0002a2000c1e1900 */
[----:B0-----:R-:W-:Y:S02]  /*29d0*/  CS2R R18, SRZ ;  /* 0x0000000000127805 */ /* 0x001fe4000001ff00 */
[----:B-1----:R-:W-:-:S04]  /*29e0*/  CS2R R16, SRZ ;  /* 0x0000000000107805 */ /* 0x002fc8000001ff00 */
[----:B------:R-:W2:Y:S01]  /*29f0*/  @P4 LDG.E R19, desc[UR8][R22.64] ;  /* 0x0000000816134981 */ /* 0x000ea2000c1e1900 */
[----:B------:R-:W-:-:S03]  /*2a00*/  ISETP.NE.AND P4, PT, R87, RZ, PT ;  /* 0x000000ff5700720c */ /* 0x000fc60003f85270 */
[----:B------:R0:W2:Y:S02]  /*2a10*/  @P0 LDG.E R17, desc[UR8][R20.64] ;  /* 0x0000000814110981 */ /* 0x0000a4000c1e1900 */
[----:B0-----:R-:W-:-:S08]  /*2a20*/  CS2R R20, SRZ ;  /* 0x0000000000147805 */ /* 0x001fd0000001ff00 */
[----:B------:R-:W2:Y:S01]  /*2a30*/  @P4 LDG.E R20, desc[UR8][R62.64] ;  /* 0x000000083e144981 */ /* 0x000ea2000c1e1900 */
[----:B------:R-:W-:Y:S02]  /*2a40*/  ISETP.NE.AND P4, PT, R79, RZ, PT ;  /* 0x000000ff4f00720c */ /* 0x000fe40003f85270 */
[----:B------:R-:W-:-:S11]  /*2a50*/  CS2R R22, SRZ ;  /* 0x0000000000167805 */ /* 0x000fd6000001ff00 */
[----:B------:R-:W2:Y:S01]  /*2a60*/  @P4 LDG.E R21, desc[UR8][R60.64] ;  /* 0x000000083c154981 */ /* 0x000ea2000c1e1900 */
[----:B------:R-:W-:Y:S02]  /*2a70*/  ISETP.NE.AND P4, PT, R77, RZ, PT ;  /* 0x000000ff4d00720c */ /* 0x000fe40003f85270 */
[----:B------:R-:W-:-:S11]  /*2a80*/  LOP3.LUT P1, RZ, R5, 0x40000, RZ, 0xc0, !PT ;  /* 0x0004000005ff7812 */ /* 0x000fd6000782c0ff */
[----:B------:R-:W2:Y:S01]  /*2a90*/  @P4 LDG.E R22, desc[UR8][R58.64] ;  /* 0x000000083a164981 */ /* 0x000ea2000c1e1900 */
[----:B------:R-:W-:Y:S02]  /*2aa0*/  ISETP.NE.AND P4, PT, R78, RZ, PT ;  /* 0x000000ff4e00720c */ /* 0x000fe40003f85270 */
[----:B------:R-:W-:Y:S01]  /*2ab0*/  LOP3.LUT P6, RZ, R5, 0x10000, RZ, 0xc0, !PT ;  /* 0x0001000005ff7812 */ /* 0x000fe200078cc0ff */
[----:B------:R-:W2:Y:S10]  /*2ac0*/  @P1 LDG.E R16, desc[UR8][R66.64] ;  /* 0x0000000842101981 */ /* 0x000eb4000c1e1900 */
[----:B------:R0:W2:Y:S01]  /*2ad0*/  @P4 LDG.E R23, desc[UR8][R24.64] ;  /* 0x0000000818174981 */ /* 0x0000a2000c1e1900 */
[----:B------:R-:W-:-:S03]  /*2ae0*/  ISETP.NE.AND P4, PT, R76, RZ, PT ;  /* 0x000000ff4c00720c */ /* 0x000fc60003f85270 */
[----:B------:R-:W2:Y:S01]  /*2af0*/  @P6 LDG.E R18, desc[UR8][R64.64] ;  /* 0x0000000840126981 */ /* 0x000ea2000c1e1900 */
[----:B0-----:R-:W-:-:S09]  /*2b00*/  CS2R R24, SRZ ;  /* 0x0000000000187805 */ /* 0x001fd2000001ff00 */
[----:B------:R-:W2:Y:S01]  /*2b10*/  @P4 LDG.E R24, desc[UR8][R56.64] ;  /* 0x0000000838184981 */ /* 0x000ea2000c1e1900 */
[----:B------:R-:W-:-:S13]  /*2b20*/  ISETP.NE.AND P4, PT, R75, RZ, PT ;  /* 0x000000ff4b00720c */ /* 0x000fda0003f85270 */
[----:B------:R0:W2:Y:S01]  /*2b30*/  @P4 LDG.E R25, desc[UR8][R26.64] ;  /* 0x000000081a194981 */ /* 0x0000a2000c1e1900 */
[----:B------:R-:W-:Y:S02]  /*2b40*/  ISETP.NE.AND P4, PT, R74, RZ, PT ;  /* 0x000000ff4a00720c */ /* 0x000fe40003f85270 */
[----:B0-----:R-:W-:-:S11]  /*2b50*/  CS2R R26, SRZ ;  /* 0x00000000001a7805 */ /* 0x001fd6000001ff00 */
[----:B------:R-:W2:Y:S01]  /*2b60*/  @P4 LDG.E R26, desc[UR8][R54.64] ;  /* 0x00000008361a4981 */ /* 0x000ea2000c1e1900 */
[----:B------:R-:W-:Y:S02]  /*2b70*/  ISETP.NE.AND P4, PT, R69, RZ, PT ;  /* 0x000000ff4500720c */ /* 0x000fe40003f85270 */
[----:B------:R-:W-:-:S11]  /*2b80*/  LOP3.LUT P3, RZ, R5, 0x40, RZ, 0xc0, !PT ;  /* 0x0000004005ff7812 */ /* 0x000fd6000786c0ff */
[----:B------:R0:W2:Y:S01]  /*2b90*/  @P4 LDG.E R27, desc[UR8][R48.64] ;  /* 0x00000008301b4981 */ /* 0x0000a2000c1e1900 */
[----:B------:R-:W-:Y:S02]  /*2ba0*/  ISETP.NE.AND P4, PT, R68, RZ, PT ;  /* 0x000000ff4400720c */ /* 0x000fe40003f85270 */
[----:B------:R-:W-:Y:S02]  /*2bb0*/  LOP3.LUT P2, RZ, R5, 0x20, RZ, 0xc0, !PT ;  /* 0x0000002005ff7812 */ /* 0x000fe4000784c0ff */
[----:B0-----:R-:W-:-:S09]  /*2bc0*/  CS2R R48, SRZ ;  /* 0x0000000000307805 */ /* 0x001fd2000001ff00 */
[----:B------:R-:W2:Y:S04]  /*2bd0*/  @P4 LDG.E R48, desc[UR8][R52.64] ;  /* 0x0000000834304981 */ /* 0x000ea8000c1e1900 */
[----:B------:R0:W2:Y:S01]  /*2be0*/  @P3 LDG.E R49, desc[UR8][R50.64] ;  /* 0x0000000832313981 */ /* 0x0000a2000c1e1900 */
[C---:B------:R-:W-:Y:S02]  /*2bf0*/  LOP3.LUT P1, RZ, R5.reuse, 0x10, RZ, 0xc0, !PT ;  /* 0x0000001005ff7812 */ /* 0x040fe4000782c0ff */
[----:B0-----:R-:W-:Y:S02]  /*2c00*/  CS2R R50, SRZ ;  /* 0x0000000000327805 */ /* 0x001fe4000001ff00 */
[----:B------:R-:W-:-:S04]  /*2c10*/  LOP3.LUT P0, RZ, R5, 0x8, RZ, 0xc0, !PT ;  /* 0x0000000805ff7812 */ /* 0x000fc8000780c0ff */
[----:B------:R-:W2:Y:S01]  /*2c20*/  @P2 LDG.E R50, desc[UR8][R46.64] ;  /* 0x000000082e322981 */ /* 0x000ea2000c1e1900 */
[----:B------:R-:W-:Y:S02]  /*2c30*/  CS2R R52, SRZ ;  /* 0x0000000000347805 */ /* 0x000fe4000001ff00 */
[C---:B------:R-:W-:Y:S02]  /*2c40*/  LOP3.LUT P5, RZ, R5.reuse, 0x4, RZ, 0xc0, !PT ;  /* 0x0000000405ff7812 */ /* 0x040fe400078ac0ff */
[----:B------:R-:W2:Y:S04]  /*2c50*/  @P1 LDG.E R51, desc[UR8][R44.64] ;  /* 0x000000082c331981 */ /* 0x000ea8000c1e1900 */
[----:B------:R-:W2:Y:S01]  /*2c60*/  @P0 LDG.E R52, desc[UR8][R42.64] ;  /* 0x000000082a340981 */ /* 0x000ea2000c1e1900 */
[----:B------:R-:W-:-:S02]  /*2c70*/  LOP3.LUT P6, RZ, R5, 0x1, RZ, 0xc0, !PT ;  /* 0x0000000105ff7812 */ /* 0x000fc400078cc0ff */
[----:B------:R-:W-:-:S04]  /*2c80*/  CS2R R54, SRZ ;  /* 0x0000000000367805 */ /* 0x000fc8000001ff00 */
[----:B------:R-:W2:Y:S01]  /*2c90*/  @P5 LDG.E R53, desc[UR8][R40.64] ;  /* 0x0000000828355981 */ /* 0x000ea2000c1e1900 */
[----:B------:R-:W-:-:S06]  /*2ca0*/  LOP3.LUT P1, RZ, R5, 0x10000000, RZ, 0xc0, !PT ;  /* 0x1000000005ff7812 */ /* 0x000fcc000782c0ff */
[----:B------:R3:W2:Y:S01]  /*2cb0*/  @P6 LDG.E R54, desc[UR8][R38.64] ;  /* 0x0000000826366981 */ /* 0x0006a2000c1e1900 */
[C---:B------:R-:W-:Y:S02]  /*2cc0*/  LOP3.LUT P2, RZ, R5.reuse, 0x20000000, RZ, 0xc0, !PT ;  /* 0x2000000005ff7812 */ /* 0x040fe4000784c0ff */
[----:B------:R-:W-:Y:S02]  /*2cd0*/  CS2R R56, SRZ ;  /* 0x0000000000387805 */ /* 0x000fe4000001ff00 */
[C---:B------:R-:W-:Y:S02]  /*2ce0*/  LOP3.LUT P0, RZ, R5.reuse, 0x8000000, RZ, 0xc0, !PT ;  /* 0x0800000005ff7812 */ /* 0x040fe4000780c0ff */
[C---:B------:R-:W-:Y:S02]  /*2cf0*/  LOP3.LUT P3, RZ, R5.reuse, 0x40000000, RZ, 0xc0, !PT ;  /* 0x4000000005ff7812 */ /* 0x040fe4000786c0ff */
[----:B------:R-:W2:Y:S01]  /*2d00*/  @P1 LDG.E R56, desc[UR8][R34.64] ;  /* 0x0000000822381981 */ /* 0x000ea2000c1e1900 */
[----:B------:R-:W-:-:S02]  /*2d10*/  LOP3.LUT P4, RZ, R5, 0x80000000, RZ, 0xc0, !PT ;  /* 0x8000000005ff7812 */ /* 0x000fc4000788c0ff */
[----:B------:R-:W-:Y:S02]  /*2d20*/  CS2R R58, SRZ ;  /* 0x00000000003a7805 */ /* 0x000fe4000001ff00 */
[----:B------:R4:W2:Y:S04]  /*2d30*/  @P2 LDG.E R57, desc[UR8][R32.64] ;  /* 0x0000000820392981 */ /* 0x0008a8000c1e1900 */
[----:B------:R-:W2:Y:S04]  /*2d40*/  @P0 LDG.E R55, desc[UR8][R36.64] ;  /* 0x0000000824370981 */ /* 0x000ea8000c1e1900 */
[----:B------:R-:W2:Y:S04]  /*2d50*/  @P3 LDG.E R58, desc[UR8][R30.64] ;  /* 0x000000081e3a3981 */ /* 0x000ea8000c1e1900 */
[----:B------:R0:W2:Y:S01]  /*2d60*/  @P4 LDG.E R59, desc[UR8][R28.64] ;  /* 0x000000081c3b4981 */ /* 0x0000a2000c1e1900 */
[----:B---3--:R-:W-:-:S02]  /*2d70*/  PRMT R38, R9, 0x7632, R38 ;  /* 0x0000763209267816 */ /* 0x008fc40000000026 */
[----:B-----5:R-:W-:Y:S02]  /*2d80*/  PRMT R40, R10, 0x7632, R40 ;  /* 0x000076320a287816 */ /* 0x020fe40000000028 */
[----:B----4-:R-:W-:Y:S02]  /*2d90*/  PRMT R32, R11, 0x7632, R32 ;  /* 0x000076320b207816 */ /* 0x010fe40000000020 */
[----:B------:R-:W-:Y:S01]  /*2da0*/  SHF.L.U32 R38, R38, 0x10, RZ ;  /* 0x0000001026267819 */ /* 0x000fe200000006ff */
[----:B------:R-:W-:Y:S01]  /*2db0*/  IMAD.U32 R35, R40, 0x10000, RZ ;  /* 0x0001000028237824 */ /* 0x000fe200078e00ff */
[----:B------:R-:W-:Y:S02]  /*2dc0*/  SHF.L.U32 R39, R9, 0x10, RZ ;  /* 0x0000001009277819 */ /* 0x000fe400000006ff */
[----:B------:R-:W-:Y:S01]  /*2dd0*/  SHF.L.U32 R40, R10, 0x10, RZ ;  /* 0x000000100a287819 */ /* 0x000fe200000006ff */
[----:B0-----:R-:W-:Y:S01]  /*2de0*/  FMUL.FTZ R29, R35, R35 ;  /* 0x00000023231d7220 */ /* 0x001fe20000410000 */
[----:B------:R-:W-:Y:S01]  /*2df0*/  SHF.L.U32 R41, R32, 0x10, RZ ;  /* 0x0000001020297819 */ /* 0x000fe200000006ff */
[----:B------:R-:W-:Y:S01]  /*2e00*/  FMUL.FTZ R34, R38, R38 ;  /* 0x0000002626227220 */ /* 0x000fe20000410000 */
[----:B------:R-:W-:Y:S01]  /*2e10*/  FADD.FTZ R36, R39, R38 ;  /* 0x0000002627247221 */ /* 0x000fe20000010000 */
[C---:B------:R-:W-:Y:S01]  /*2e20*/  FADD.FTZ R38, R40.reuse, R35 ;  /* 0x0000002328267221 */ /* 0x040fe20000010000 */
[----:B------:R-:W-:Y:S01]  /*2e30*/  SHF.L.U32 R62, R11, 0x10, RZ ;  /* 0x000000100b3e7819 */ /* 0x000fe200000006ff */
[----:B------:R-:W-:Y:S01]  /*2e40*/  FFMA.FTZ R40, R40, R40, R29 ;  /* 0x0000002828287223 */ /* 0x000fe2000001001d */
[----:B--2---:R-:W-:Y:S01]  /*2e50*/  PRMT R28, R12, 0x7632, R28 ;  /* 0x000076320c1c7816 */ /* 0x004fe2000000001c */
[----:B------:R-:W-:Y:S01]  /*2e60*/  FMUL.FTZ R29, R41, R41 ;  /* 0x00000029291d7220 */ /* 0x000fe20000410000 */
[----:B------:R-:W-:Y:S01]  /*2e70*/  PRMT R31, R13, 0x7632, R31 ;  /* 0x000076320d1f7816 */ /* 0x000fe2000000001f */
[----:B------:R-:W-:Y:S01]  /*2e80*/  FADD.FTZ R41, R62, R41 ;  /* 0x000000293e297221 */ /* 0x000fe20000010000 */
[----:B------:R-:W-:Y:S01]  /*2e90*/  SHF.L.U32 R28, R28, 0x10, RZ ;  /* 0x000000101c1c7819 */ /* 0x000fe200000006ff */
[----:B------:R-:W-:-:S02]  /*2ea0*/  IMAD.U32 R65, R12, 0x10000, RZ ;  /* 0x000100000c417824 */ /* 0x000fc400078e00ff */
[----:B------:R-:W-:Y:S01]  /*2eb0*/  FFMA.FTZ R62, R62, R62, R29 ;  /* 0x0000003e3e3e7223 */ /* 0x000fe2000001001d */
[----:B------:R-:W-:Y:S01]  /*2ec0*/  SHF.L.U32 R31, R31, 0x10, RZ ;  /* 0x000000101f1f7819 */ /* 0x000fe200000006ff */
[----:B------:R-:W-:Y:S01]  /*2ed0*/  FMUL.FTZ R30, R28, R28 ;  /* 0x0000001c1c1e7220 */ /* 0x000fe20000410000 */
[----:B------:R-:W-:Y:S01]  /*2ee0*/  FADD.FTZ R66, R65, R28 ;  /* 0x0000001c41427221 */ /* 0x000fe20000010000 */
[----:B------:R-:W-:-:S05]  /*2ef0*/  SHF.L.U32 R64, R13, 0x10, RZ ;  /* 0x000000100d407819 */ /* 0x000fca00000006ff */
[----:B------:R-:W-:Y:S01]  /*2f00*/  FADD.FTZ R63, R64, R31 ;  /* 0x0000001f403f7221 */ /* 0x000fe20000010000 */
[----:B------:R-:W-:Y:S01]  /*2f10*/  FFMA.FTZ R65, R65, R65, R30 ;  /* 0x0000004141417223 */ /* 0x000fe2000001001e */
[----:B------:R-:W-:Y:S01]  /*2f20*/  FFMA.FTZ R39, R39, R39, R34 ;  /* 0x0000002727277223 */ /* 0x000fe20000010022 */
[C---:B------:R-:W-:Y:S02]  /*2f30*/  PRMT R29, R14.reuse, 0x7632, R29 ;  /* 0x000076320e1d7816 */ /* 0x040fe4000000001d */
[----:B------:R-:W-:Y:S02]  /*2f40*/  PRMT R32, R15, 0x7632, R32 ;  /* 0x000076320f207816 */ /* 0x000fe40000000020 */
[----:B------:R-:W-:Y:S01]  /*2f50*/  SHF.L.U32 R28, R29, 0x10, RZ ;  /* 0x000000101d1c7819 */ /* 0x000fe200000006ff */
[----:B------:R-:W-:Y:S01]  /*2f60*/  FMUL.FTZ R29, R31, R31 ;  /* 0x0000001f1f1d7220 */ /* 0x000fe20000410000 */
[----:B------:R-:W-:Y:S01]  /*2f70*/  SHF.L.U32 R45, R14, 0x10, RZ ;  /* 0x000000100e2d7819 */ /* 0x000fe200000006ff */
[----:B------:R-:W-:-:S02]  /*2f80*/  IMAD.U32 R47, R32, 0x10000, RZ ;  /* 0x00010000202f7824 */ /* 0x000fc400078e00ff */
[----:B------:R-:W-:Y:S01]  /*2f90*/  FFMA.FTZ R64, R64, R64, R29 ;  /* 0x0000004040407223 */ /* 0x000fe2000001001d */
[----:B------:R-:W-:Y:S01]  /*2fa0*/  SHF.L.U32 R60, R15, 0x10, RZ ;  /* 0x000000100f3c7819 */ /* 0x000fe200000006ff */
[----:B------:R-:W-:Y:S01]  /*2fb0*/  FMUL.FTZ R30, R28, R28 ;  /* 0x0000001c1c1e7220 */ /* 0x000fe20000410000 */
[--C-:B------:R-:W-:Y:S01]  /*2fc0*/  FADD.FTZ R61, R45, R28.reuse ;  /* 0x0000001c2d3d7221 */ /* 0x100fe20000010000 */
[----:B------:R-:W-:Y:S02]  /*2fd0*/  PRMT R28, R17, 0x7632, R28 ;  /* 0x00007632111c7816 */ /* 0x000fe4000000001c */
[----:B------:R-:W-:Y:S02]  /*2fe0*/  FFMA.FTZ R45, R45, R45, R30 ;  /* 0x0000002d2d2d7223 */ /* 0x000fe4000001001e */
[----:B------:R-:W-:Y:S01]  /*2ff0*/  SHF.L.U32 R28, R28, 0x10, RZ ;  /* 0x000000101c1c7819 */ /* 0x000fe200000006ff */
[----:B------:R-:W-:-:S04]  /*3000*/  IMAD.U32 R43, R17, 0x10000, RZ ;  /* 0x00010000112b7824 */ /* 0x000fc800078e00ff */
[----:B------:R-:W-:Y:S01]  /*3010*/  FADD.FTZ R44, R43, R28 ;  /* 0x0000001c2b2c7221 */ /* 0x000fe20000010000 */
[----:B------:R-:W-:Y:S02]  /*3020*/  SHF.L.U32 R34, R20, 0x10, RZ ;  /* 0x0000001014227819 */ /* 0x000fe400000006ff */
[----:B------:R-:W-:-:S04]  /*3030*/  PRMT R29, R16, 0x7632, R29 ;  /* 0x00007632101d7816 */ /* 0x000fc8000000001d */
[----:B------:R-:W-:Y:S01]  /*3040*/  SHF.L.U32 R31, R29, 0x10, RZ ;  /* 0x000000101d1f7819 */ /* 0x000fe200000006ff */
[----:B------:R-:W-:Y:S01]  /*3050*/  FMUL.FTZ R29, R47, R47 ;  /* 0x0000002f2f1d7220 */ /* 0x000fe20000410000 */
[----:B------:R-:W-:Y:S01]  /*3060*/  SHF.L.U32 R42, R16, 0x10, RZ ;  /* 0x00000010102a7819 */ /* 0x000fe200000006ff */
[C---:B------:R-:W-:Y:S02]  /*3070*/  FADD.FTZ R47, R60.reuse, R47 ;  /* 0x0000002f3c2f7221 */ /* 0x040fe40000010000 */
[----:B------:R-:W-:Y:S01]  /*3080*/  FFMA.FTZ R60, R60, R60, R29 ;  /* 0x0000003c3c3c7223 */ /* 0x000fe2000001001d */
[----:B------:R-:W-:Y:S01]  /*3090*/  FMUL.FTZ R29, R31, R31 ;  /* 0x0000001f1f1d7220 */ /* 0x000fe20000410000 */
[----:B------:R-:W-:Y:S01]  /*30a0*/  PRMT R30, R18, 0x7632, R30 ;  /* 0x00007632121e7816 */ /* 0x000fe2000000001e */
[C---:B------:R-:W-:Y:S02]  /*30b0*/  FADD.FTZ R46, R42.reuse, R31 ;  /* 0x0000001f2a2e7221 */ /* 0x040fe40000010000 */
[--C-:B------:R-:W-:Y:S01]  /*30c0*/  FFMA.FTZ R42, R42, R42, R29.reuse ;  /* 0x0000002a2a2a7223 */ /* 0x100fe2000001001d */
[----:B------:R-:W-:Y:S01]  /*30d0*/  SHF.L.U32 R32, R30, 0x10, RZ ;  /* 0x000000101e207819 */ /* 0x000fe200000006ff */
[----:B------:R-:W-:Y:S01]  /*30e0*/  FMUL.FTZ R30, R28, R28 ;  /* 0x0000001c1c1e7220 */ /* 0x000fe20000410000 */
[----:B------:R-:W-:-:S02]  /*30f0*/  PRMT R29, R19, 0x7632, R29 ;  /* 0x00007632131d7816 */ /* 0x000fc4000000001d */
[----:B------:R-:W-:Y:S01]  /*3100*/  SHF.L.U32 R33, R18, 0x10, RZ ;  /* 0x0000001012217819 */ /* 0x000fe200000006ff */
[----:B------:R-:W-:Y:S01]  /*3110*/  FFMA.FTZ R43, R43, R43, R30 ;  /* 0x0000002b2b2b7223 */ /* 0x000fe2000001001e */
[----:B------:R-:W-:Y:S01]  /*3120*/  PRMT R31, R20, 0x7632, R31 ;  /* 0x00007632141f7816 */ /* 0x000fe2000000001f */
[----:B------:R-:W-:Y:S01]  /*3130*/  FMUL.FTZ R28, R32, R32 ;  /* 0x00000020201c7220 */ /* 0x000fe20000410000 */
[----:B------:R-:W-:Y:S02]  /*3140*/  SHF.L.U32 R30, R29, 0x10, RZ ;  /* 0x000000101d1e7819 */ /* 0x000fe400000006ff */
[----:B------:R-:W-:Y:S01]  /*3150*/  SHF.L.U32 R29, R19, 0x10, RZ ;  /* 0x00000010131d7819 */ /* 0x000fe200000006ff */
[----:B------:R-:W-:Y:S01]  /*3160*/  FADD.FTZ R32, R33, R32 ;  /* 0x0000002021207221 */ /* 0x000fe20000010000 */
[----:B------:R-:W-:Y:S02]  /*3170*/  IMAD.U32 R31, R31, 0x10000, RZ ;  /* 0x000100001f1f7824 */ /* 0x000fe400078e00ff */
[----:B------:R-:W-:Y:S01]  /*3180*/  FFMA.FTZ R33, R33, R33, R28 ;  /* 0x0000002121217223 */ /* 0x000fe2000001001c */
[----:B------:R-:W-:Y:S01]  /*3190*/  FMUL.FTZ R28, R30, R30 ;  /* 0x0000001e1e1c7220 */ /* 0x000fe20000410000 */
[--C-:B------:R-:W-:Y:S01]  /*31a0*/  FADD.FTZ R35, R29, R30.reuse ;  /* 0x0000001e1d237221 */ /* 0x100fe20000010000 */
[----:B------:R-:W-:Y:S01]  /*31b0*/  FMUL.FTZ R37, R31, R31 ;  /* 0x0000001f1f257220 */ /* 0x000fe20000410000 */
[----:B------:R-:W-:Y:S01]  /*31c0*/  PRMT R30, R22, 0x7632, R30 ;  /* 0x00007632161e7816 */ /* 0x000fe2000000001e */
[----:B------:R-:W-:Y:S01]  /*31d0*/  FFMA.FTZ R29, R29, R29, R28 ;  /* 0x0000001d1d1d7223 */ /* 0x000fe2000001001c */
[C---:B------:R-:W-:Y:S01]  /*31e0*/  FADD.FTZ R28, R34.reuse, R31 ;  /* 0x0000001f221c7221 */ /* 0x040fe20000010000 */
[----:B------:R-:W-:Y:S01]  /*31f0*/  PRMT R67, R21, 0x7632, R67 ;  /* 0x0000763215437816 */ /* 0x000fe20000000043 */
[----:B------:R-:W-:Y:S01]  /*3200*/  FFMA.FTZ R34, R34, R34, R37 ;  /* 0x0000002222227223 */ /* 0x000fe20000010025 */
[----:B------:R-:W-:Y:S01]  /*3210*/  SHF.L.U32 R68, R30, 0x10, RZ ;  /* 0x000000101e447819 */ /* 0x000fe200000006ff */
[----:B------:R-:W-:Y:S01]  /*3220*/  IMAD.U32 R37, R22, 0x10000, RZ ;  /* 0x0001000016257824 */ /* 0x000fe200078e00ff */
[----:B------:R-:W-:-:S03]  /*3230*/  SHF.L.U32 R74, R67, 0x10, RZ ;  /* 0x00000010434a7819 */ /* 0x000fc600000006ff */
[----:B------:R-:W-:Y:S01]  /*3240*/  FADD.FTZ R67, R37, R68 ;  /* 0x0000004425437221 */ /* 0x000fe20000010000 */
[----:B------:R-:W-:-:S03]  /*3250*/  FMUL.FTZ R68, R68, R68 ;  /* 0x0000004444447220 */ /* 0x000fc60000410000 */
[----:B------:R-:W-:Y:S01]  /*3260*/  FADD.FTZ R67, RZ, R67 ;  /* 0x00000043ff437221 */ /* 0x000fe20000010000 */
[----:B------:R-:W-:-:S03]  /*3270*/  FFMA.FTZ R68, R37, R37, R68 ;  /* 0x0000002525447223 */ /* 0x000fc60000010044 */
[----:B------:R-:W-:Y:S01]  /*3280*/  FADD.FTZ R67, R67, R36 ;  /* 0x0000002443437221 */ /* 0x000fe20000010000 */
[----:B------:R-:W-:-:S04]  /*3290*/  FADD.FTZ R68, RZ, R68 ;  /* 0x00000044ff447221 */ /* 0x000fc80000010000 */
[----:B------:R-:W-:Y:S01]  /*32a0*/  FADD.FTZ R69, R68, R39 ;  /* 0x0000002744457221 */ /* 0x000fe20000010000 */
[----:B------:R-:W-:-:S03]  /*32b0*/  FADD.FTZ R68, R67, R38 ;  /* 0x0000002643447221 */ /* 0x000fc60000010000 */
[----:B------:R-:W-:Y:S01]  /*32c0*/  FADD.FTZ R69, R69, R40 ;  /* 0x0000002845457221 */ /* 0x000fe20000010000 */
[----:B------:R-:W-:-:S03]  /*32d0*/  FADD.FTZ R67, R68, R41 ;  /* 0x0000002944437221 */ /* 0x000fc60000010000 */
[----:B------:R-:W-:Y:S01]  /*32e0*/  FADD.FTZ R62, R69, R62 ;  /* 0x0000003e453e7221 */ /* 0x000fe20000010000 */
[----:B------:R-:W-:Y:S01]  /*32f0*/  FADD.FTZ R66, R67, R66 ;  /* 0x0000004243427221 */ /* 0x000fe20000010000 */
[----:B------:R-:W-:Y:S02]  /*3300*/  PRMT R67, R26, 0x7632, R67 ;  /* 0x000076321a437816 */ /* 0x000fe40000000043 */
[----:B------:R-:W-:Y:S01]  /*3310*/  FADD.FTZ R65, R62, R65 ;  /* 0x000000413e417221 */ /* 0x000fe20000010000 */
[----:B------:R-:W-:Y:S01]  /*3320*/  FADD.FTZ R66, R66, R63 ;  /* 0x0000003f42427221 */ /* 0x000fe20000010000 */
[----:B------:R-:W-:Y:S02]  /*3330*/  SHF.L.U32 R67, R67, 0x10, RZ ;  /* 0x0000001043437819 */ /* 0x000fe400000006ff */
[----:B------:R-:W-:Y:S01]  /*3340*/  FADD.FTZ R64, R65, R64 ;  /* 0x0000004041407221 */ /* 0x000fe20000010000 */
[----:B------:R-:W-:Y:S01]  /*3350*/  SHF.L.U32 R62, R26, 0x10, RZ ;  /* 0x000000101a3e7819 */ /* 0x000fe200000006ff */
[----:B------:R-:W-:Y:S01]  /*3360*/  FADD.FTZ R66, R66, R61 ;  /* 0x0000003d42427221 */ /* 0x000fe20000010000 */
[----:B------:R-:W-:Y:S01]  /*3370*/  PRMT R65, R27, 0x7632, R65 ;  /* 0x000076321b417816 */ /* 0x000fe20000000041 */
[----:B------:R-:W-:Y:S01]  /*3380*/  FMUL.FTZ R63, R67, R67 ;  /* 0x00000043433f7220 */ /* 0x000fe20000410000 */
[----:B------:R-:W-:Y:S01]  /*3390*/  FADD.FTZ R45, R64, R45 ;  /* 0x0000002d402d7221 */ /* 0x000fe20000010000 */
[----:B------:R-:W-:Y:S01]  /*33a0*/  FADD.FTZ R47, R66, R47 ;  /* 0x0000002f422f7221 */ /* 0x000fe20000010000 */
[C---:B------:R-:W-:Y:S01]  /*33b0*/  FADD.FTZ R61, R62.reuse, R67 ;  /* 0x000000433e3d7221 */ /* 0x040fe20000010000 */
[----:B------:R-:W-:Y:S01]  /*33c0*/  SHF.L.U32 R65, R65, 0x10, RZ ;  /* 0x0000001041417819 */ /* 0x000fe200000006ff */
[----:B------:R-:W-:Y:S01]  /*33d0*/  FFMA.FTZ R62, R62, R62, R63 ;  /* 0x0000003e3e3e7223 */ /* 0x000fe2000001003f */
[----:B------:R-:W-:Y:S01]  /*33e0*/  FADD.FTZ R63, R45, R60 ;  /* 0x0000003c2d3f7221 */ /* 0x000fe20000010000 */
[----:B------:R-:W-:Y:S01]  /*33f0*/  PRMT R66, R48, 0x7632, R66 ;  /* 0x0000763230427816 */ /* 0x000fe20000000042 */
[----:B------:R-:W-:-:S02]  /*3400*/  IMAD.U32 R64, R27, 0x10000, RZ ;  /* 0x000100001b407824 */ /* 0x000fc400078e00ff */
[----:B------:R-:W-:Y:S01]  /*3410*/  FMUL.FTZ R45, R65, R65 ;  /* 0x00000041412d7220 */ /* 0x000fe20000410000 */
[----:B------:R-:W-:Y:S01]  /*3420*/  FADD.FTZ R47, R47, R46 ;  /* 0x0000002e2f2f7221 */ /* 0x000fe20000010000 */
[----:B------:R-:W-:Y:S01]  /*3430*/  SHF.L.U32 R67, R66, 0x10, RZ ;  /* 0x0000001042437819 */ /* 0x000fe200000006ff */
[----:B------:R-:W-:Y:S01]  /*3440*/  FADD.FTZ R42, R63, R42 ;  /* 0x0000002a3f2a7221 */ /* 0x000fe20000010000 */
[----:B------:R-:W-:Y:S01]  /*3450*/  SHF.L.U32 R60, R48, 0x10, RZ ;  /* 0x00000010303c7819 */ /* 0x000fe200000006ff */
[C---:B------:R-:W-:Y:S01]  /*3460*/  FADD.FTZ R46, R64.reuse, R65 ;  /* 0x00000041402e7221 */ /* 0x040fe20000010000 */
[----:B------:R-:W-:Y:S01]  /*3470*/  FFMA.FTZ R45, R64, R64, R45 ;  /* 0x00000040402d7223 */ /* 0x000fe2000001002d */
[----:B------:R-:W-:Y:S01]  /*3480*/  FADD.FTZ R47, R47, R44 ;  /* 0x0000002c2f2f7221 */ /* 0x000fe20000010000 */
[----:B------:R-:W-:Y:S01]  /*3490*/  FMUL.FTZ R63, R67, R67 ;  /* 0x00000043433f7220 */ /* 0x000fe20000410000 */
[----:B------:R-:W-:Y:S01]  /*34a0*/  FADD.FTZ R44, R42, R43 ;  /* 0x0000002b2a2c7221 */ /* 0x000fe20000010000 */
[----:B------:R-:W-:Y:S01]  /*34b0*/  PRMT R64, R49, 0x7632, R64 ;  /* 0x0000763231407816 */ /* 0x000fe20000000040 */
[----:B------:R-:W-:Y:S01]  /*34c0*/  FADD.FTZ R32, R47, R32 ;  /* 0x000000202f207221 */ /* 0x000fe20000010000 */
[----:B------:R-:W-:Y:S01]  /*34d0*/  FFMA.FTZ R43, R60, R60, R63 ;  /* 0x0000003c3c2b7223 */ /* 0x000fe2000001003f */
[----:B------:R-:W-:Y:S01]  /*34e0*/  PRMT R36, R23, 0x7632, R36 ;  /* 0x0000763217247816 */ /* 0x000fe20000000024 */
[----:B------:R-:W-:Y:S01]  /*34f0*/  FADD.FTZ R44, R44, R33 ;  /* 0x000000212c2c7221 */ /* 0x000fe20000010000 */
[----:B------:R-:W-:-:S02]  /*3500*/  SHF.L.U32 R64, R64, 0x10, RZ ;  /* 0x0000001040407819 */ /* 0x000fc400000006ff */
[----:B------:R-:W-:Y:S01]  /*3510*/  PRMT R63, R50, 0x7632, R63 ;  /* 0x00007632323f7816 */ /* 0x000fe2000000003f */
[----:B------:R-:W-:Y:S01]  /*3520*/  FADD.FTZ R35, R32, R35 ;  /* 0x0000002320237221 */ /* 0x000fe20000010000 */
[----:B------:R-:W-:Y:S01]  /*3530*/  SHF.L.U32 R31, R21, 0x10, RZ ;  /* 0x00000010151f7819 */ /* 0x000fe200000006ff */
[----:B------:R-:W-:Y:S01]  /*3540*/  FADD.FTZ R42, R60, R67 ;  /* 0x000000433c2a7221 */ /* 0x000fe20000010000 */
[----:B------:R-:W-:Y:S01]  /*3550*/  SHF.L.U32 R36, R36, 0x10, RZ ;  /* 0x0000001024247819 */ /* 0x000fe200000006ff */
[----:B------:R-:W-:Y:S01]  /*3560*/  FADD.FTZ R33, R44, R29 ;  /* 0x0000001d2c217221 */ /* 0x000fe20000010000 */
[----:B------:R-:W-:Y:S01]  /*3570*/  SHF.L.U32 R47, R49, 0x10, RZ ;  /* 0x00000010312f7819 */ /* 0x000fe200000006ff */
[----:B------:R-:W-:Y:S01]  /*3580*/  FMUL.FTZ R60, R64, R64 ;  /* 0x00000040403c7220 */ /* 0x000fe20000410000 */
[----:B------:R-:W-:Y:S01]  /*3590*/  PRMT R38, R24, 0x7632, R38 ;  /* 0x0000763218267816 */ /* 0x000fe20000000026 */
[----:B------:R-:W-:Y:S02]  /*35a0*/  IMAD.U32 R63, R63, 0x10000, RZ ;  /* 0x000100003f3f7824 */ /* 0x000fe400078e00ff */
[----:B------:R-:W-:Y:S01]  /*35b0*/  FMUL.FTZ R76, R74, R74 ;  /* 0x0000004a4a4c7220 */ /* 0x000fe20000410000 */
[----:B------:R-:W-:Y:S01]  /*35c0*/  SHF.L.U32 R37, R23, 0x10, RZ ;  /* 0x0000001017257819 */ /* 0x000fe200000006ff */
[----:B------:R-:W-:Y:S01]  /*35d0*/  FADD.FTZ R30, R31, R74 ;  /* 0x0000004a1f1e7221 */ /* 0x000fe20000010000 */
[----:B------:R-:W-:Y:S01]  /*35e0*/  FADD.FTZ R35, R35, R28 ;  /* 0x0000001c23237221 */ /* 0x000fe20000010000 */
[----:B------:R-:W-:Y:S01]  /*35f0*/  PRMT R40, R25, 0x7632, R40 ;  /* 0x0000763219287816 */ /* 0x000fe20000000028 */
[----:B------:R-:W-:Y:S01]  /*3600*/  FADD.FTZ R34, R33, R34 ;  /* 0x0000002221227221 */ /* 0x000fe20000010000 */
[----:B------:R-:W-:Y:S01]  /*3610*/  SHF.L.U32 R44, R50, 0x10, RZ ;  /* 0x00000010322c7819 */ /* 0x000fe200000006ff */
[----:B------:R-:W-:Y:S01]  /*3620*/  FMUL.FTZ R74, R36, R36 ;  /* 0x00000024244a7220 */ /* 0x000fe20000410000 */
[----:B------:R-:W-:Y:S01]  /*3630*/  SHF.L.U32 R38, R38, 0x10, RZ ;  /* 0x0000001026267819 */ /* 0x000fe200000006ff */
[C---:B------:R-:W-:Y:S01]  /*3640*/  FADD.FTZ R32, R47.reuse, R64 ;  /* 0x000000402f207221 */ /* 0x040fe20000010000 */
[----:B------:R-:W-:Y:S01]  /*3650*/  FFMA.FTZ R29, R47, R47, R60 ;  /* 0x0000002f2f1d7223 */ /* 0x000fe2000001003c */
[----:B------:R-:W-:Y:S01]  /*3660*/  FMUL.FTZ R33, R63, R63 ;  /* 0x0000003f3f217220 */ /* 0x000fe20000410000 */
[----:B------:R-:W-:Y:S01]  /*3670*/  FFMA.FTZ R31, R31, R31, R76 ;  /* 0x0000001f1f1f7223 */ /* 0x000fe2000001004c */
[----:B------:R-:W-:Y:S01]  /*3680*/  SHF.L.U32 R39, R24, 0x10, RZ ;  /* 0x0000001018277819 */ /* 0x000fe200000006ff */
[----:B------:R-:W-:Y:S01]  /*3690*/  FADD.FTZ R36, R37, R36 ;  /* 0x0000002425247221 */ /* 0x000fe20000010000 */
[----:B------:R-:W-:Y:S01]  /*36a0*/  PRMT R47, R51, 0x7632, R47 ;  /* 0x00007632332f7816 */ /* 0x000fe2000000002f */
[----:B------:R-:W-:Y:S01]  /*36b0*/  FADD.FTZ R35, R35, R30 ;  /* 0x0000001e23237221 */ /* 0x000fe20000010000 */
[----:B------:R-:W-:Y:S01]  /*36c0*/  FFMA.FTZ R37, R37, R37, R74 ;  /* 0x0000002525257223 */ /* 0x000fe2000001004a */
[----:B------:R-:W-:-:S02]  /*36d0*/  IMAD.U32 R41, R40, 0x10000, RZ ;  /* 0x0001000028297824 */ /* 0x000fc400078e00ff */
[C---:B------:R-:W-:Y:S01]  /*36e0*/  FADD.FTZ R28, R44.reuse, R63 ;  /* 0x0000003f2c1c7221 */ /* 0x040fe20000010000 */
[----:B------:R-:W-:Y:S01]  /*36f0*/  FFMA.FTZ R30, R44, R44, R33 ;  /* 0x0000002c2c1e7223 */ /* 0x000fe20000010021 */
[----:B------:R-:W-:Y:S01]  /*3700*/  FMUL.FTZ R74, R38, R38 ;  /* 0x00000026264a7220 */ /* 0x000fe20000410000 */
[----:B------:R-:W-:Y:S01]  /*3710*/  SHF.L.U32 R40, R25, 0x10, RZ ;  /* 0x0000001019287819 */ /* 0x000fe200000006ff */
[--C-:B------:R-:W-:Y:S01]  /*3720*/  FADD.FTZ R34, R34, R31.reuse ;  /* 0x0000001f22227221 */ /* 0x100fe20000010000 */
[----:B------:R-:W-:Y:S01]  /*3730*/  SHF.L.U32 R44, R47, 0x10, RZ ;  /* 0x000000102f2c7819 */ /* 0x000fe200000006ff */
[----:B------:R-:W-:Y:S01]  /*3740*/  FADD.FTZ R38, R39, R38 ;  /* 0x0000002627267221 */ /* 0x000fe20000010000 */
[----:B------:R-:W-:Y:S01]  /*3750*/  FADD.FTZ R35, R35, R36 ;  /* 0x0000002423237221 */ /* 0x000fe20000010000 */
[----:B------:R-:W-:Y:S01]  /*3760*/  PRMT R31, R52, 0x7632, R31 ;  /* 0x00007632341f7816 */ /* 0x000fe2000000001f */
[----:B------:R-:W-:Y:S01]  /*3770*/  FMUL.FTZ R75, R41, R41 ;  /* 0x00000029294b7220 */ /* 0x000fe20000410000 */
[----:B------:R-:W-:Y:S01]  /*3780*/  SHF.L.U32 R33, R51, 0x10, RZ ;  /* 0x0000001033217819 */ /* 0x000fe200000006ff */
[----:B------:R-:W-:Y:S01]  /*3790*/  FFMA.FTZ R39, R39, R39, R74 ;  /* 0x0000002727277223 */ /* 0x000fe2000001004a */
[----:B------:R-:W-:Y:S01]  /*37a0*/  FADD.FTZ R41, R40, R41 ;  /* 0x0000002928297221 */ /* 0x000fe20000010000 */
[----:B------:R-:W-:Y:S01]  /*37b0*/  FADD.FTZ R34, R34, R37 ;  /* 0x0000002522227221 */ /* 0x000fe20000010000 */
[----:B------:R-:W-:Y:S01]  /*37c0*/  FMUL.FTZ R36, R44, R44 ;  /* 0x0000002c2c247220 */ /* 0x000fe20000410000 */
[----:B------:R-:W-:Y:S01]  /*37d0*/  FADD.FTZ R38, R35, R38 ;  /* 0x0000002623267221 */ /* 0x000fe20000010000 */
[----:B------:R-:W-:Y:S01]  /*37e0*/  SHF.L.U32 R60, R31, 0x10, RZ ;  /* 0x000000101f3c7819 */ /* 0x000fe200000006ff */
[C---:B------:R-:W-:Y:S01]  /*37f0*/  FADD.FTZ R31, R33.reuse, R44 ;  /* 0x0000002c211f7221 */ /* 0x040fe20000010000 */
[----:B------:R-:W-:Y:S01]  /*3800*/  FFMA.FTZ R40, R40, R40, R75 ;  /* 0x0000002828287223 */ /* 0x000fe2000001004b */
[----:B------:R-:W-:Y:S01]  /*3810*/  FFMA.FTZ R33, R33, R33, R36 ;  /* 0x0000002121217223 */ /* 0x000fe20000010024 */
[----:B------:R-:W-:Y:S01]  /*3820*/  FADD.FTZ R39, R34, R39 ;  /* 0x0000002722277221 */ /* 0x000fe20000010000 */
[----:B------:R-:W-:-:S02]  /*3830*/  IMAD.U32 R35, R52, 0x10000, RZ ;  /* 0x0001000034237824 */ /* 0x000fc400078e00ff */
[----:B------:R-:W-:Y:S01]  /*3840*/  FADD.FTZ R38, R38, R41 ;  /* 0x0000002926267221 */ /* 0x000fe20000010000 */
[----:B------:R-:W-:Y:S01]  /*3850*/  FMUL.FTZ R36, R60, R60 ;  /* 0x0000003c3c247220 */ /* 0x000fe20000410000 */
[----:B------:R-:W-:Y:S01]  /*3860*/  PRMT R37, R53, 0x7632, R37 ;  /* 0x0000763235257816 */ /* 0x000fe20000000025 */
[----:B------:R-:W-:Y:S01]  /*3870*/  FADD.FTZ R39, R39, R40 ;  /* 0x0000002827277221 */ /* 0x000fe20000010000 */
[C---:B------:R-:W-:Y:S01]  /*3880*/  FADD.FTZ R34, R35.reuse, R60 ;  /* 0x0000003c23227221 */ /* 0x040fe20000010000 */
[----:B------:R-:W-:Y:S01]  /*3890*/  FADD.FTZ R61, R38, R61 ;  /* 0x0000003d263d7221 */ /* 0x000fe20000010000 */
[----:B------:R-:W-:Y:S01]  /*38a0*/  FFMA.FTZ R35, R35, R35, R36 ;  /* 0x0000002323237223 */ /* 0x000fe20000010024 */
[----:B------:R-:W-:Y:S01]  /*38b0*/  SHF.L.U32 R36, R37, 0x10, RZ ;  /* 0x0000001025247819 */ /* 0x000fe200000006ff */
[----:B------:R-:W-:Y:S01]  /*38c0*/  FADD.FTZ R62, R39, R62 ;  /* 0x0000003e273e7221 */ /* 0x000fe20000010000 */
[----:B------:R-:W-:Y:S01]  /*38d0*/  FADD.FTZ R61, R61, R46 ;  /* 0x0000002e3d3d7221 */ /* 0x000fe20000010000 */
        /* <DEDUP_REMOVED lines=8> */
[----:B------:R-:W-:Y:S01]  /*3960*/  SHF.L.U32 R38, R54, 0x10, RZ ;  /* 0x0000001036267819 */ /* 0x000fe200000006ff */
[----:B------:R-:W-:Y:S01]  /*3970*/  FADD.FTZ R62, R62, R43 ;  /* 0x0000002b3e3e7221 */ /* 0x000fe20000010000 */
[----:B------:R-:W-:Y:S01]  /*3980*/  FADD.FTZ R61, R61, R32 ;  /* 0x000000203d3d7221 */ /* 0x000fe20000010000 */
[----:B------:R-:W-:-:S02]  /*3990*/  FMUL.FTZ R41, R39, R39 ;  /* 0x0000002727297220 */ /* 0x000fc40000410000 */
[----:B------:R-:W-:Y:S01]  /*39a0*/  FADD.FTZ R29, R62, R29 ;  /* 0x0000001d3e1d7221 */ /* 0x000fe20000010000 */
[----:B------:R-:W-:Y:S01]  /*39b0*/  FADD.FTZ R28, R61, R28 ;  /* 0x0000001c3d1c7221 */ /* 0x000fe20000010000 */
[C---:B------:R-:W-:Y:S01]  /*39c0*/  FADD.FTZ R32, R38.reuse, R39 ;  /* 0x0000002726207221 */ /* 0x040fe20000010000 */
[--C-:B------:R-:W-:Y:S01]  /*39d0*/  FFMA.FTZ R38, R38, R38, R41.reuse ;  /* 0x0000002626267223 */ /* 0x100fe20000010029 */
[----:B------:R-:W-:Y:S01]  /*39e0*/  PRMT R41, R56, 0x7632, R41 ;  /* 0x0000763238297816 */ /* 0x000fe20000000029 */
[----:B------:R-:W-:Y:S01]  /*39f0*/  FADD.FTZ R30, R29, R30 ;  /* 0x0000001e1d1e7221 */ /* 0x000fe20000010000 */
[----:B------:R-:W-:Y:S02]  /*3a00*/  FADD.FTZ R31, R28, R31 ;  /* 0x0000001f1c1f7221 */ /* 0x000fe40000010000 */
[----:B------:R-:W-:Y:S01]  /*3a10*/  SHF.L.U32 R41, R41, 0x10, RZ ;  /* 0x0000001029297819 */ /* 0x000fe200000006ff */
[----:B------:R-:W-:Y:S01]  /*3a20*/  FADD.FTZ R30, R30, R33 ;  /* 0x000000211e1e7221 */ /* 0x000fe20000010000 */
[----:B------:R-:W-:Y:S01]  /*3a30*/  FADD.FTZ R31, R31, R34 ;  /* 0x000000221f1f7221 */ /* 0x000fe20000010000 */
[----:B------:R-:W-:-:S02]  /*3a40*/  PRMT R40, R55, 0x7632, R40 ;  /* 0x0000763237287816 */ /* 0x000fc40000000028 */
[----:B------:R-:W-:Y:S02]  /*3a50*/  PRMT R33, R57, 0x7632, R33 ;  /* 0x0000763239217816 */ /* 0x000fe40000000021 */
[----:B------:R-:W-:Y:S01]  /*3a60*/  SHF.L.U32 R28, R56, 0x10, RZ ;  /* 0x00000010381c7819 */ /* 0x000fe200000006ff */
[----:B------:R-:W-:Y:S01]  /*3a70*/  FMUL.FTZ R29, R41, R41 ;  /* 0x00000029291d7220 */ /* 0x000fe20000410000 */
[----:B------:R-:W-:Y:S01]  /*3a80*/  FADD.FTZ R31, R31, R36 ;  /* 0x000000241f1f7221 */ /* 0x000fe20000010000 */
[----:B------:R-:W-:Y:S01]  /*3a90*/  FADD.FTZ R30, R30, R35 ;  /* 0x000000231e1e7221 */ /* 0x000fe20000010000 */
[----:B------:R-:W-:Y:S01]  /*3aa0*/  SHF.L.U32 R36, R33, 0x10, RZ ;  /* 0x0000001021247819 */ /* 0x000fe200000006ff */
[----:B------:R-:W-:Y:S01]  /*3ab0*/  IMAD.U32 R40, R40, 0x10000, RZ ;  /* 0x0001000028287824 */ /* 0x000fe200078e00ff */
[----:B------:R-:W-:Y:S01]  /*3ac0*/  SHF.L.U32 R39, R55, 0x10, RZ ;  /* 0x0000001037277819 */ /* 0x000fe200000006ff */
[C---:B------:R-:W-:Y:S01]  /*3ad0*/  FADD.FTZ R34, R28.reuse, R41 ;  /* 0x000000291c227221 */ /* 0x040fe20000010000 */
[----:B------:R-:W-:Y:S01]  /*3ae0*/  FFMA.FTZ R28, R28, R28, R29 ;  /* 0x0000001c1c1c7223 */ /* 0x000fe2000001001d */
[----:B------:R-:W-:Y:S01]  /*3af0*/  FADD.FTZ R37, R30, R37 ;  /* 0x000000251e257221 */ /* 0x000fe20000010000 */
[----:B------:R-:W-:-:S02]  /*3b00*/  IMAD.U32 R29, R57, 0x10000, RZ ;  /* 0x00010000391d7824 */ /* 0x000fc400078e00ff */
[----:B------:R-:W-:Y:S01]  /*3b10*/  FMUL.FTZ R42, R40, R40 ;  /* 0x00000028282a7220 */ /* 0x000fe20000410000 */
[----:B------:R-:W-:Y:S01]  /*3b20*/  FMUL.FTZ R30, R36, R36 ;  /* 0x00000024241e7220 */ /* 0x000fe20000410000 */
[----:B------:R-:W-:Y:S01]  /*3b30*/  FADD.FTZ R40, R39, R40 ;  /* 0x0000002827287221 */ /* 0x000fe20000010000 */
[C---:B------:R-:W-:Y:S01]  /*3b40*/  PRMT R33, R58.reuse, 0x7632, R33 ;  /* 0x000076323a217816 */ /* 0x040fe20000000021 */
[----:B------:R-:W-:Y:S01]  /*3b50*/  FADD.FTZ R31, R31, R32 ;  /* 0x000000201f1f7221 */ /* 0x000fe20000010000 */
[C---:B------:R-:W-:Y:S01]  /*3b60*/  FADD.FTZ R36, R29.reuse, R36 ;  /* 0x000000241d247221 */ /* 0x040fe20000010000 */
[----:B------:R-:W-:Y:S01]  /*3b70*/  FFMA.FTZ R29, R29, R29, R30 ;  /* 0x0000001d1d1d7223 */ /* 0x000fe2000001001e */
[----:B------:R-:W-:Y:S01]  /*3b80*/  FADD.FTZ R37, R37, R38 ;  /* 0x0000002625257221 */ /* 0x000fe20000010000 */
[----:B------:R-:W-:Y:S01]  /*3b90*/  SHF.L.U32 R33, R33, 0x10, RZ ;  /* 0x0000001021217819 */ /* 0x000fe200000006ff */
[----:B------:R-:W-:Y:S01]  /*3ba0*/  FADD.FTZ R31, R31, R40 ;  /* 0x000000281f1f7221 */ /* 0x000fe20000010000 */
[----:B------:R-:W-:Y:S01]  /*3bb0*/  SHF.L.U32 R30, R58, 0x10, RZ ;  /* 0x000000103a1e7819 */ /* 0x000fe200000006ff */
[----:B------:R-:W-:Y:S01]  /*3bc0*/  FFMA.FTZ R42, R39, R39, R42 ;  /* 0x00000027272a7223 */ /* 0x000fe2000001002a */
[----:B------:R-:W-:Y:S01]  /*3bd0*/  PRMT R38, R59, 0x7632, R38 ;  /* 0x000076323b267816 */ /* 0x000fe20000000026 */
[----:B------:R-:W-:Y:S01]  /*3be0*/  FADD.FTZ R31, R31, R34 ;  /* 0x000000221f1f7221 */ /* 0x000fe20000010000 */
[----:B------:R-:W-:Y:S01]  /*3bf0*/  FMUL.FTZ R35, R33, R33 ;  /* 0x0000002121237220 */ /* 0x000fe20000410000 */
[----:B------:R-:W-:Y:S01]  /*3c00*/  FADD.FTZ R37, R37, R42 ;  /* 0x0000002a25257221 */ /* 0x000fe20000010000 */
[----:B------:R-:W-:Y:S01]  /*3c10*/  FADD.FTZ R32, R30, R33 ;  /* 0x000000211e207221 */ /* 0x000fe20000010000 */
[----:B------:R-:W-:Y:S01]  /*3c20*/  SHF.L.U32 R33, R38, 0x10, RZ ;  /* 0x0000001026217819 */ /* 0x000fe200000006ff */
[----:B------:R-:W-:Y:S01]  /*3c30*/  FADD.FTZ R31, R31, R36 ;  /* 0x000000241f1f7221 */ /* 0x000fe20000010000 */
[----:B------:R-:W0:Y:S01]  /*3c40*/  S2R R38, SR_LANEID ;  /* 0x0000000000267919 */ /* 0x000e220000000000 */
[----:B------:R-:W-:Y:S01]  /*3c50*/  FFMA.FTZ R35, R30, R30, R35 ;  /* 0x0000001e1e237223 */ /* 0x000fe20000010023 */
[----:B------:R-:W-:Y:S01]  /*3c60*/  FADD.FTZ R28, R37, R28 ;  /* 0x0000001c251c7221 */ /* 0x000fe20000010000 */
[----:B------:R-:W-:-:S02]  /*3c70*/  PRMT R36, R8, 0x7632, R36 ;  /* 0x0000763208247816 */ /* 0x000fc40000000024 */
[----:B------:R-:W-:Y:S01]  /*3c80*/  SHF.L.U32 R30, R59, 0x10, RZ ;  /* 0x000000103b1e7819 */ /* 0x000fe200000006ff */
[----:B------:R-:W-:Y:S01]  /*3c90*/  FMUL.FTZ R37, R33, R33 ;  /* 0x0000002121257220 */ /* 0x000fe20000410000 */
[----:B------:R-:W-:Y:S01]  /*3ca0*/  FADD.FTZ R28, R28, R29 ;  /* 0x0000001d1c1c7221 */ /* 0x000fe20000010000 */
[----:B------:R-:W-:Y:S01]  /*3cb0*/  IMAD.U32 R36, R36, 0x10000, RZ ;  /* 0x0001000024247824 */ /* 0x000fe200078e00ff */
[----:B------:R-:W-:Y:S01]  /*3cc0*/  SHF.L.U32 R29, R8, 0x10, RZ ;  /* 0x00000010081d7819 */ /* 0x000fe200000006ff */
[C---:B------:R-:W-:Y:S01]  /*3cd0*/  FADD.FTZ R34, R30.reuse, R33 ;  /* 0x000000211e227221 */ /* 0x040fe20000010000 */
[----:B------:R-:W-:Y:S01]  /*3ce0*/  FADD.FTZ R31, R31, R32 ;  /* 0x000000201f1f7221 */ /* 0x000fe20000010000 */
[----:B------:R-:W-:Y:S01]  /*3cf0*/  FFMA.FTZ R37, R30, R30, R37 ;  /* 0x0000001e1e257223 */ /* 0x000fe20000010025 */
[----:B------:R-:W-:Y:S01]  /*3d00*/  FMUL.FTZ R30, R36, R36 ;  /* 0x00000024241e7220 */ /* 0x000fe20000410000 */
[----:B------:R-:W-:Y:S01]  /*3d10*/  FADD.FTZ R28, R28, R35 ;  /* 0x000000231c1c7221 */ /* 0x000fe20000010000 */
[----:B------:R-:W-:Y:S01]  /*3d20*/  FADD.FTZ R31, R31, R34 ;  /* 0x000000221f1f7221 */ /* 0x000fe20000010000 */
[C---:B------:R-:W-:Y:S01]  /*3d30*/  FADD.FTZ R36, R29.reuse, R36 ;  /* 0x000000241d247221 */ /* 0x040fe20000010000 */
[----:B------:R-:W-:Y:S01]  /*3d40*/  FFMA.FTZ R29, R29, R29, R30 ;  /* 0x0000001d1d1d7223 */ /* 0x000fe2000001001e */
[----:B------:R-:W-:-:S02]  /*3d50*/  FADD.FTZ R28, R28, R37 ;  /* 0x000000251c1c7221 */ /* 0x000fc40000010000 */
[----:B------:R-:W-:Y:S02]  /*3d60*/  FADD.FTZ R46, R31, R36 ;  /* 0x000000241f2e7221 */ /* 0x000fe40000010000 */
[----:B------:R-:W-:-:S03]  /*3d70*/  FADD.FTZ R47, R28, R29 ;  /* 0x0000001d1c2f7221 */ /* 0x000fc60000010000 */
[----:B------:R-:W1:Y:S04]  /*3d80*/  SHFL.DOWN PT, R29, R46, 0x1, 0x1f ;  /* 0x08201f002e1d7f89 */ /* 0x000e6800000e0000 */
[----:B------:R-:W2:Y:S01]  /*3d90*/  SHFL.DOWN PT, R28, R47, 0x1, 0x1f ;  /* 0x08201f002f1c7f89 */ /* 0x000ea200000e0000 */
[----:B0-----:R-:W-:-:S13]  /*3da0*/  ISETP.GT.AND P5, PT, R38, 0x1e, PT ;  /* 0x0000001e2600780c */ /* 0x001fda0003fa4270 */
[----:B-1----:R-:W-:Y:S01]  /*3db0*/  @!P5 FADD.FTZ R46, R46, R29 ;  /* 0x0000001d2e2ed221 */ /* 0x002fe20000010000 */
[----:B--2---:R-:W-:-:S04]  /*3dc0*/  @!P5 FADD.FTZ R47, R47, R28 ;  /* 0x0000001c2f2fd221 */ /* 0x004fc80000010000 */
        /* <DEDUP_REMOVED lines=13> */
[----:B------:R-:W2:-:S12]  /*3ea0*/  S2UR UR6, SR_CgaCtaId ;  /* 0x00000000000679c3 */ /* 0x000e980000008800 */
[----:B0-----:R-:W-:Y:S01]  /*3eb0*/  @!P5 FADD.FTZ R46, R46, R29 ;  /* 0x0000001d2e2ed221 */ /* 0x001fe20000010000 */
[----:B-1----:R-:W-:-:S04]  /*3ec0*/  @!P5 FADD.FTZ R47, R47, R28 ;  /* 0x0000001c2f2fd221 */ /* 0x002fc80000010000 */
[----:B------:R-:W0:Y:S04]  /*3ed0*/  SHFL.DOWN PT, R29, R46, 0x10, 0x1f ;  /* 0x0a001f002e1d7f89 */ /* 0x000e2800000e0000 */
[----:B------:R-:W1:Y:S01]  /*3ee0*/  SHFL.DOWN PT, R28, R47, 0x10, 0x1f ;  /* 0x0a001f002f1c7f89 */ /* 0x000e6200000e0000 */
[----:B------:R-:W-:Y:S01]  /*3ef0*/  ISETP.GT.AND P5, PT, R38, 0xf, PT ;  /* 0x0000000f2600780c */ /* 0x000fe20003fa4270 */
[----:B------:R-:W-:Y:S02]  /*3f00*/  UMOV UR5, 0x400 ;  /* 0x0000040000057882 */ /* 0x000fe40000000000 */
[----:B--2---:R-:W-:Y:S01]  /*3f10*/  ULEA UR5, UR6, UR5, 0x18 ;  /* 0x0000000506057291 */ /* 0x004fe2000f8ec03f */
[----:B------:R-:W2:Y:S09]  /*3f20*/  LDC R60, c[0x0][0xc] ;  /* 0x00000300ff3c7b82 */ /* 0x000eb20000000800 */
[----:B0-----:R-:W-:Y:S01]  /*3f30*/  @!P5 FADD.FTZ R46, R46, R29 ;  /* 0x0000001d2e2ed221 */ /* 0x001fe20000010000 */
[----:B------:R-:W-:Y:S01]  /*3f40*/  SHF.R.S32.HI R29, RZ, 0x1f, R106 ;  /* 0x0000001fff1d7819 */ /* 0x000fe2000001146a */
[----:B-1----:R-:W-:-:S03]  /*3f50*/  @!P5 FADD.FTZ R47, R47, R28 ;  /* 0x0000001c2f2fd221 */ /* 0x002fc60000010000 */
[----:B------:R-:W-:Y:S02]  /*3f60*/  LEA.HI R29, R29, R106, RZ, 0x5 ;  /* 0x0000006a1d1d7211 */ /* 0x000fe400078f28ff */
[----:B------:R-:W-:Y:S02]  /*3f70*/  ISETP.NE.AND P5, PT, R38, RZ, PT ;  /* 0x000000ff2600720c */ /* 0x000fe40003fa5270 */
[----:B------:R-:W-:-:S04]  /*3f80*/  SHF.R.S32.HI R29, RZ, 0x5, R29 ;  /* 0x00000005ff1d7819 */ /* 0x000fc8000001141d */
[----:B------:R-:W-:-:S07]  /*3f90*/  LEA R29, R29, UR5, 0x3 ;  /* 0x000000051d1d7c11 */ /* 0x000fce000f8e18ff */
[----:B------:R0:W-:Y:S01]  /*3fa0*/  @!P5 STS.64 [R29+0x10], R46 ;  /* 0x0000102e1d00d388 */ /* 0x0001e20000000a00 */
[----:B------:R-:W-:Y:S01]  /*3fb0*/  ISETP.NE.AND P5, PT, R106, RZ, PT ;  /* 0x000000ff6a00720c */ /* 0x000fe20003fa5270 */
[----:B------:R-:W-:Y:S01]  /*3fc0*/  BSSY B0, `(.L_x_3671) ;  /* 0x0000036000007945 */ /* 0x000fe20003800000 */
        /* <DEDUP_REMOVED lines=14> */
[----:B------:R-:W-:Y:S01]  /*40b0*/  PRMT R75, R24, 0x7632, R75 ;  /* 0x00007632184b7816 */ /* 0x000fe2000000004b */
[----:B------:R-:W-:Y:S06]  /*40c0*/  BAR.SYNC.DEFER_BLOCKING 0x0 ;  /* 0x0000000000007b1d */ /* 0x000fec0000010000 */
[----:B0-2---:R-:W-:Y:S05]  /*40d0*/  @P5 BRA `(.L_x_3672) ;  /* 0x0000000000905947 */ /* 0x005fea0003800000 */
        /* <DEDUP_REMOVED lines=18> */
[----:B------:R-:W-:Y:S01]  /*4200*/  FADD.FTZ R28, R28, R31 ;  /* 0x0000001f1c1c7221 */ /* 0x000fe20000010000 */
[----:B------:R-:W2:Y:S02]  /*4210*/  LDS.128 R40, [UR5+0x60] ;  /* 0x00006005ff287984 */ /* 0x000ea40008000c00 */
        /* <DEDUP_REMOVED lines=16> */
.L_x_3672:
[----:B------:R-:W-:Y:S05]  /*4320*/  BSYNC B0 ;  /* 0x0000000000007941 */ /* 0x000fea0003800000 */
.L_x_3671:
        /* <DEDUP_REMOVED lines=8> */
[----:B------:R-:W-:Y:S01]  /*43b0*/  PRMT R39, R22, 0x7632, R39 ;  /* 0x0000763216277816 */ /* 0x000fe20000000027 */
[----:B------:R-:W-:Y:S06]  /*43c0*/  @!P6 BRA `(.L_x_3673) ;  /* 0x000000080070e947 */ /* 0x000fec0003800000 */
[----:B------:R-:W-:Y:S05]  /*43d0*/  @P5 BRA `(.L_x_3674) ;  /* 0x0000000000745947 */ /* 0x000fea0003800000 */
[----:B------:R-:W0:Y:S01]  /*43e0*/  LDC R42, c[0x0][0x10] ;  /* 0x00000400ff2a7b82 */ /* 0x000e220000000800 */
[C---:B------:R-:W-:Y:S01]  /*43f0*/  LOP3.LUT R43, R3.reuse, 0x1, RZ, 0xc0, !PT ;  /* 0x00000001032b7812 */ /* 0x040fe200078ec0ff */
[----:B------:R-:W1:Y:S01]  /*4400*/  S2R R44, SR_CTAID.Y ;  /* 0x00000000002c7919 */ /* 0x000e620000002600 */
[----:B------:R-:W-:Y:S02]  /*4410*/  LOP3.LUT P6, RZ, R3, 0x2, RZ, 0xc0, !PT ;  /* 0x0000000203ff7812 */ /* 0x000fe400078cc0ff */
[----:B------:R-:W-:Y:S02]  /*4420*/  MOV R41, 0xffffffff ;  /* 0xffffffff00297802 */ /* 0x000fe40000000f00 */
[----:B------:R-:W-:Y:S01]  /*4430*/  SEL R40, R60, RZ, !P6 ;  /* 0x000000ff3c287207 */ /* 0x000fe20007000000 */
[----:B------:R-:W2:Y:S01]  /*4440*/  LDC.64 R36, c[0x0][0x248] ;  /* 0x00009200ff247b82 */ /* 0x000ea20000000a00 */
[----:B------:R-:W-:Y:S01]  /*4450*/  SEL R41, R41, 0x1, P6 ;  /* 0x0000000129297807 */ /* 0x000fe20003000000 */
[----:B0-----:R-:W-:-:S04]  /*4460*/  IMAD R43, R43, R42, RZ ;  /* 0x0000002a2b2b7224 */ /* 0x001fc800078e02ff */
[----:B------:R-:W-:-:S05]  /*4470*/  IMAD R34, R43, R60, RZ ;  /* 0x0000003c2b227224 */ /* 0x000fca00078e02ff */
[----:B------:R-:W-:Y:S01]  /*4480*/  SHF.L.U32 R35, R34, 0x1, RZ ;  /* 0x0000000122237819 */ /* 0x000fe200000006ff */
[----:B-1----:R-:W-:Y:S01]  /*4490*/  IMAD R45, R42, UR7, R44 ;  /* 0x000000072a2d7c24 */ /* 0x002fe2000f8e022c */
[----:B------:R-:W-:Y:S02]  /*44a0*/  ISETP.NE.AND P6, PT, R40, -0x1, PT ;  /* 0xffffffff2800780c */ /* 0x000fe40003fc5270 */
[----:B------:R-:W-:Y:S01]  /*44b0*/  IADD3 R43, R43, R44, RZ ;  /* 0x0000002c2b2b7210 */ /* 0x000fe20007ffe0ff */
[----:B--2---:R-:W-:Y:S02]  /*44c0*/  IMAD.WIDE R36, R35, 0x4, R36 ;  /* 0x0000000423247825 */ /* 0x004fe400078e0224 */
[----:B------:R-:W0:Y:S02]  /*44d0*/  LDC.64 R34, c[0x0][0x240] ;  /* 0x00009000ff227b82 */ /* 0x000e240000000a00 */
[----:B------:R-:W-:-:S05]  /*44e0*/  IMAD.WIDE.U32 R36, R45, 0x8, R36 ;  /* 0x000000082d247825 */ /* 0x000fca00078e0024 */
[----:B------:R1:W-:Y:S01]  /*44f0*/  STG.E.64 desc[UR8][R36.64], R46 ;  /* 0x0000002e24007986 */ /* 0x0003e2000c101b08 */
[----:B0-----:R-:W-:Y:S01]  /*4500*/  IMAD.WIDE.U32 R34, R43, 0x4, R34 ;  /* 0x000000042b227825 */ /* 0x001fe200078e0022 */
[----:B------:R-:W-:Y:S06]  /*4510*/  MEMBAR.ALL.GPU ;  /* 0x0000000000007992 */ /* 0x000fec000000a000 */
[----:B------:R-:W-:-:S00]  /*4520*/  ERRBAR ;  /* 0x00000000000079ab */ /* 0x000fc00000000000 */
[----:B------:R-:W-:Y:S06]  /*4530*/  CGAERRBAR ;  /* 0x00000000000075ab */ /* 0x000fec0000000000 */
[----:B------:R1:W-:Y:S01]  /*4540*/  REDG.E.ADD.S32.STRONG.GPU desc[UR8][R34.64], R41 ;  /* 0x000000292200798e */ /* 0x0003e2000c10e388 */
[----:B------:R-:W-:Y:S05]  /*4550*/  @!P6 BRA `(.L_x_3674) ;  /* 0x000000000014e947 */ /* 0x000fea0003800000 */
.L_x_3675:
[----:B-1----:R-:W2:Y:S04]  /*4560*/  LDG.E.STRONG.GPU R37, desc[UR8][R34.64] ;  /* 0x0000000822257981 */ /* 0x002ea8000c1ef900 */
[----:B--2---:R-:W-:Y:S01]  /*4570*/  CCTL.IVALL ;  /* 0x00000000ff00798f */ /* 0x004fe20002000000 */
[----:B------:R-:W-:Y:S05]  /*4580*/  YIELD ;  /* 0x0000000000007946 */ /* 0x000fea0003800000 */
[----:B------:R-:W-:-:S13]  /*4590*/  ISETP.NE.AND P6, PT, R37, R40, PT ;  /* 0x000000282500720c */ /* 0x000fda0003fc5270 */
[----:B------:R-:W-:Y:S05]  /*45a0*/  @P6 BRA `(.L_x_3675) ;  /* 0xfffffffc00ec6947 */ /* 0x000fea000383ffff */
.L_x_3674:
[----:B------:R-:W-:Y:S01]  /*45b0*/  ISETP.NE.AND P6, PT, R60, RZ, PT ;  /* 0x000000ff3c00720c */ /* 0x000fe20003fc5270 */
[----:B------:R-:W-:Y:S05]  /*45c0*/  WARPSYNC.ALL ;  /* 0x0000000000007948 */ /* 0x000fea0003800000 */
[----:B------:R-:W-:Y:S07]  /*45d0*/  BAR.SYNC.DEFER_BLOCKING 0x0 ;  /* 0x0000000000007b1d */ /* 0x000fee0000010000 */
[----:B------:R-:W-:Y:S05]  /*45e0*/  @!P6 BRA `(.L_x_3673) ;  /* 0x0000000400e8e947 */ /* 0x000fea0003800000 */
[----:B-1----:R-:W-:Y:S01]  /*45f0*/  VIADD R34, R60, 0xffffffff ;  /* 0xffffffff3c227836 */ /* 0x002fe20000000000 */
[----:B------:R-:W-:-:S04]  /*4600*/  HFMA2.MMA R36, -RZ, RZ, 0, 0 ;  /* 0x00000000ff247435 */ /* 0x000fc800000001ff */
[----:B------:R-:W-:-:S13]  /*4610*/  ISETP.GE.U32.AND P6, PT, R34, 0x3, PT ;  /* 0x000000032200780c */ /* 0x000fda0003fc6070 */
[----:B------:R-:W-:Y:S05]  /*4620*/  @!P6 BRA `(.L_x_3676) ;  /* 0x000000040008e947 */ /* 0x000fea0003800000 */
[----:B------:R-:W-:Y:S02]  /*4630*/  LOP3.LUT R37, R60, 0x3, RZ, 0xc0, !PT ;  /* 0x000000033c257812 */ /* 0x000fe400078ec0ff */
[----:B------:R-:W-:Y:S02]  /*4640*/  MOV R36, RZ ;  /* 0x000000ff00247202 */ /* 0x000fe40000000f00 */
[----:B------:R-:W-:-:S07]  /*4650*/  IADD3 R37, -R37, R60, RZ ;  /* 0x0000003c25257210 */ /* 0x000fce0007ffe1ff */
.L_x_3677:
        /* <DEDUP_REMOVED lines=12> */
[----:B------:R-:W-:Y:S02]  /*4720*/  VIADD R40, R36, 0x1 ;  /* 0x0000000124287836 */ /* 0x000fe40000000000 */
        /* <DEDUP_REMOVED lines=38> */
[----:B------:R-:W-:-:S04]  /*4990*/  @!P6 IMAD R41, R41, R60, RZ ;  /* 0x0000003c2929e224 */ /* 0x000fc800078e02ff */
[----:B------:R-:W-:Y:S02]  /*49a0*/  @!P6 IMAD.SHL.U32 R41, R41, 0x2, RZ ;  /* 0x000000022929e824 */ /* 0x000fe400078e00ff */
[----:B-1----:R-:W-:Y:S02]  /*49b0*/  @!P6 IMAD R43, R40, R43, R44 ;  /* 0x0000002b282be224 */ /* 0x002fe400078e022c */
        /* <DEDUP_REMOVED lines=9> */
.L_x_3676:
[----:B------:R-:W-:-:S13]  /*4a50*/  LOP3.LUT P6, R37, R60, 0x3, RZ, 0xc0, !PT ;  /* 0x000000033c257812 */ /* 0x000fda00078cc0ff */
[----:B------:R-:W-:Y:S05]  /*4a60*/  @!P6 BRA `(.L_x_3673) ;  /* 0x0000000000c8e947 */ /* 0x000fea0003800000 */
[----:B------:R-:W-:Y:S01]  /*4a70*/  ISETP.EQ.OR P6, PT, R36, UR7, P5 ;  /* 0x0000000724007c0c */ /* 0x000fe2000afc2670 */
[----:B------:R-:W-:-:S12]  /*4a80*/  BSSY B0, `(.L_x_3678) ;  /* 0x000000f000007945 */ /* 0x000fd80003800000 */
[----:B------:R-:W-:Y:S05]  /*4a90*/  @P6 BRA `(.L_x_3679) ;  /* 0x0000000000346947 */ /* 0x000fea0003800000 */
        /* <DEDUP_REMOVED lines=13> */
.L_x_3679:
[----:B------:R-:W-:Y:S05]  /*4b70*/  BSYNC B0 ;  /* 0x0000000000007941 */ /* 0x000fea0003800000 */
.L_x_3678:
        /* <DEDUP_REMOVED lines=30> */
[----:B------:R-:W2:Y:S02]  /*4d60*/  @!P6 LDG.E.64 R34, desc[UR8][R34.64] ;  /* 0x000000082222e981 */ /* 0x000ea4000c1e1b00 */
[----:B--2---:R-:W-:Y:S01]  /*4d70*/  @!P6 FADD.FTZ R46, R46, R34 ;  /* 0x000000222e2ee221 */ /* 0x004fe20000010000 */
[----:B------:R-:W-:-:S07]  /*4d80*/  @!P6 FADD.FTZ R47, R47, R35 ;  /* 0x000000232f2fe221 */ /* 0x000fce0000010000 */
.L_x_3673:
[----:B------:R-:W-:Y:S01]  /*4d90*/  ULDC.64 UR12, c[0x0][0x218] ;  /* 0x00008600000c7ab9 */ /* 0x000fe20000000a00 */
[----:B-1----:R-:W-:Y:S01]  /*4da0*/  P2R R34, PR, RZ, 0x1 ;  /* 0x00000001ff227803 */ /* 0x002fe20000000000 */
[----:B------:R-:W0:Y:S01]  /*4db0*/  S2UR UR6, SR_CgaCtaId ;  /* 0x00000000000679c3 */ /* 0x000e220000008800 */
[----:B------:R-:W-:Y:S01]  /*4dc0*/  LOP3.LUT P0, RZ, R106, UR7, RZ, 0xfc, !PT ;  /* 0x000000076aff7c12 */ /* 0x000fe2000f80fcff */
[----:B------:R-:W-:Y:S01]  /*4dd0*/  UMOV UR5, 0x400 ;  /* 0x0000040000057882 */ /* 0x000fe20000000000 */
[----:B------:R-:W-:Y:S02]  /*4de0*/  ISETP.EQ.U32.AND P6, PT, RZ, UR12, PT ;  /* 0x0000000cff007c0c */ /* 0x000fe4000bfc2070 */
[----:B------:R-:W-:Y:S02]  /*4df0*/  IADD3 R41, R4, R6, RZ ;  /* 0x0000000604297210 */ /* 0x000fe40007ffe0ff */
[----:B------:R-:W-:Y:S02]  /*4e00*/  ISETP.EQ.OR.EX P6, PT, RZ, UR13, P0, P6 ;  /* 0x0000000dff007c0c */ /* 0x000fe400087c2760 */
[----:B------:R-:W-:-:S02]  /*4e10*/  ISETP.NE.AND P0, PT, R34, RZ, PT ;  /* 0x000000ff2200720c */ /* 0x000fc40003f05270 */
[----:B------:R-:W-:-:S09]  /*4e20*/  MOV R100, 0x3f800000 ;  /* 0x3f80000000647802 */ /* 0x000fd20000000f00 */
[----:B------:R-:W1:Y:S01]  /*4e30*/  @!P6 LDC.64 R34, c[0x0][0x218] ;  /* 0x00008600ff22eb82 */ /* 0x000e620000000a00 */
[----:B0-----:R-:W-:-:S03]  /*4e40*/  ULEA UR5, UR6, UR5, 0x18 ;  /* 0x0000000506057291 */ /* 0x001fc6000f8ec03f */
[----:B------:R-:W-:-:S06]  /*4e50*/  ULDC UR6, c[0x0][0x2a4] ;  /* 0x0000a90000067ab9 */ /* 0x000fcc0000000800 */
[----:B------:R0:W-:Y:S02]  /*4e60*/  @!P5 STS.64 [UR5+0x88], R46 ;  /* 0x0000882eff00d988 */ /* 0x0001e40008000a05 */
[----:B0-----:R-:W-:Y:S01]  /*4e70*/  @!P6 FMUL.FTZ R47, R47, UR6 ;  /* 0x000000062f2fec20 */ /* 0x001fe20008410000 */
[----:B------:R-:W-:Y:S01]  /*4e80*/  @!P6 FMUL.FTZ R46, R46, UR6 ;  /* 0x000000062e2eec20 */ /* 0x000fe20008410000 */
[----:B-1----:R-:W-:-:S05]  /*4e90*/  @!P6 IMAD.WIDE R34, R2, 0x8, R34 ;  /* 0x000000080222e825 */ /* 0x002fca00078e0222 */
[----:B------:R-:W-:Y:S01]  /*4ea0*/  @!P6 STG.E.64 desc[UR8][R34.64], R46 ;  /* 0x0000002e2200e986 */ /* 0x000fe2000c101b08 */
[----:B------:R-:W-:Y:S06]  /*4eb0*/  BAR.SYNC.DEFER_BLOCKING 0x0 ;  /* 0x0000000000007b1d */ /* 0x000fec0000010000 */
[----:B------:R-:W0:Y:S02]  /*4ec0*/  LDS.64 R34, [UR5+0x88] ;  /* 0x00008805ff227984 */ /* 0x000e240008000a00 */
[----:B0-----:R-:W-:-:S04]  /*4ed0*/  FMUL.FTZ R60, R34, UR6 ;  /* 0x00000006223c7c20 */ /* 0x001fc80008410000 */
[----:B------:R-:W-:-:S04]  /*4ee0*/  FMUL.FTZ R36, R60, R60 ;  /* 0x0000003c3c247220 */ /* 0x000fc80000410000 */
[----:B------:R-:W-:Y:S02]  /*4ef0*/  FFMA.FTZ R36, R35, UR6, -R36 ;  /* 0x0000000623247c23 */ /* 0x000fe40008010824 */
[----:B------:R-:W0:Y:S03]  /*4f00*/  LDC.64 R34, c[0x0][0x230] ;  /* 0x00008c00ff227b82 */ /* 0x000e260000000a00 */
[----:B------:R-:W-:-:S13]  /*4f10*/  FSETP.GTU.FTZ.AND P5, PT, R36, RZ, PT ;  /* 0x000000ff2400720b */ /* 0x000fda0003fbc000 */
[----:B------:R-:W1:Y:S01]  /*4f20*/  @P5 LDC R37, c[0x0][0x238] ;  /* 0x00008e00ff255b82 */ /* 0x000e620000000800 */
[----:B0-----:R-:W-:-:S06]  /*4f30*/  IMAD.WIDE R34, R41, 0x4, R34 ;  /* 0x0000000429227825 */ /* 0x001fcc00078e0222 */
[----:B------:R-:W2:Y:S01]  /*4f40*/  LDG.E.64 R34, desc[UR8][R34.64] ;  /* 0x0000000822227981 */ /* 0x000ea2000c1e1b00 */
[----:B-1----:R-:W-:Y:S02]  /*4f50*/  @P5 FADD.FTZ R40, R36, R37 ;  /* 0x0000002524285221 */ /* 0x002fe40000010000 */
[----:B------:R-:W0:Y:S01]  /*4f60*/  LDC.64 R36, c[0x0][0x228] ;  /* 0x00008a00ff247b82 */ /* 0x000e220000000a00 */
[----:B------:R-:W-:Y:S01]  /*4f70*/  SHF.L.U32 R47, R11, 0x10, RZ ;  /* 0x000000100b2f7819 */ /* 0x000fe200000006ff */
[----:B------:R1:W3:Y:S01]  /*4f80*/  @P5 MUFU.RSQ R100, R40 ;  /* 0x0000002800645308 */ /* 0x0002e20000001400 */
[----:B0-----:R-:W-:-:S06]  /*4f90*/  IMAD.WIDE R36, R41, 0x4, R36 ;  /* 0x0000000429247825 */ /* 0x001fcc00078e0224 */
[----:B------:R-:W2:Y:S01]  /*4fa0*/  LDG.E.64 R36, desc[UR8][R36.64] ;  /* 0x0000000824247981 */ /* 0x000ea2000c1e1b00 */
[----:B------:R-:W-:Y:S02]  /*4fb0*/  SHF.L.U32 R11, R16, 0x10, RZ ;  /* 0x00000010100b7819 */ /* 0x000fe400000006ff */
[----:B------:R-:W-:Y:S01]  /*4fc0*/  SHF.L.U32 R16, R21, 0x10, RZ ;  /* 0x0000001015107819 */ /* 0x000fe200000006ff */
[----:B------:R-:W-:Y:S01]  /*4fd0*/  IMAD.U32 R41, R54, 0x10000, RZ ;  /* 0x0001000036297824 */ /* 0x000fe200078e00ff */
[----:B------:R-:W-:Y:S02]  /*4fe0*/  SHF.L.U32 R21, R27, 0x10, RZ ;  /* 0x000000101b157819 */ /* 0x000fe400000006ff */
[----:B------:R-:W-:Y:S02]  /*4ff0*/  SHF.L.U32 R27, R52, 0x10, RZ ;  /* 0x00000010341b7819 */ /* 0x000fe400000006ff */
[----:B------:R-:W-:Y:S02]  /*5000*/  SHF.L.U32 R43, R55, 0x10, RZ ;  /* 0x00000010372b7819 */ /* 0x000fe400000006ff */
[----:B------:R-:W-:-:S02]  /*5010*/  SHF.L.U32 R87, R10, 0x10, RZ ;  /* 0x000000100a577819 */ /* 0x000fc400000006ff */
[----:B------:R-:W-:Y:S01]  /*5020*/  SHF.L.U32 R45, R56, 0x10, RZ ;  /* 0x00000010382d7819 */ /* 0x000fe200000006ff */
[----:B------:R-:W-:Y:S01]  /*5030*/  IMAD.U32 R6, R13, 0x10000, RZ ;  /* 0x000100000d067824 */ /* 0x000fe200078e00ff */
[----:B------:R-:W-:Y:S02]  /*5040*/  SHF.L.U32 R92, R9, 0x10, RZ ;  /* 0x00000010095c7819 */ /* 0x000fe400000006ff */
[----:B------:R-:W-:Y:S01]  /*5050*/  SHF.L.U32 R10, R15, 0x10, RZ ;  /* 0x000000100f0a7819 */ /* 0x000fe200000006ff */
[----:B------:R-:W-:Y:S01]  /*5060*/  IMAD.U32 R13, R18, 0x10000, RZ ;  /* 0x00010000120d7824 */ /* 0x000fe200078e00ff */
[----:B------:R-:W-:Y:S01]  /*5070*/  SHF.L.U32 R9, R14, 0x10, RZ ;  /* 0x000000100e097819 */ /* 0x000fe200000006ff */
[--C-:B-1----:R-:W-:Y:S01]  /*5080*/  FADD.FTZ R40, R41, -R60.reuse ;  /* 0x8000003c29287221 */ /* 0x102fe20000010000 */
[----:B------:R-:W-:Y:S01]  /*5090*/  SHF.L.U32 R15, R20, 0x10, RZ ;  /* 0x00000010140f7819 */ /* 0x000fe200000006ff */
[----:B------:R-:W-:Y:S01]  /*50a0*/  IMAD.U32 R97, R22, 0x10000, RZ ;  /* 0x0001000016617824 */ /* 0x000fe200078e00ff */
[----:B------:R-:W-:Y:S01]  /*50b0*/  SHF.L.U32 R46, R12, 0x10, RZ ;  /* 0x000000100c2e7819 */ /* 0x000fe200000006ff */
[----:B------:R-:W-:Y:S01]  /*50c0*/  IMAD.U32 R18, R24, 0x10000, RZ ;  /* 0x0001000018127824 */ /* 0x000fe200078e00ff */
[----:B------:R-:W-:Y:S01]  /*50d0*/  SHF.L.U32 R14, R19, 0x10, RZ ;  /* 0x00000010130e7819 */ /* 0x000fe200000006ff */
[--C-:B------:R-:W-:Y:S01]  /*50e0*/  FADD.FTZ R41, R43, -R60.reuse ;  /* 0x8000003c2b297221 */ /* 0x100fe20000010000 */
[----:B------:R-:W-:Y:S01]  /*50f0*/  SHF.L.U32 R20, R26, 0x10, RZ ;  /* 0x000000101a147819 */ /* 0x000fe200000006ff */
[--C-:B------:R-:W-:Y:S01]  /*5100*/  FADD.FTZ R26, R27, -R60.reuse ;  /* 0x8000003c1b1a7221 */ /* 0x100fe20000010000 */
[----:B------:R-:W-:Y:S01]  /*5110*/  SHF.L.U32 R12, R17, 0x10, RZ ;  /* 0x00000010110c7819 */ /* 0x000fe200000006ff */
[----:B------:R-:W-:Y:S01]  /*5120*/  FADD.FTZ R42, R45, -R60 ;  /* 0x8000003c2d2a7221 */ /* 0x000fe20000010000 */
[----:B------:R-:W-:Y:S01]  /*5130*/  SHF.L.U32 R19, R25, 0x10, RZ ;  /* 0x0000001019137819 */ /* 0x000fe200000006ff */
[----:B------:R-:W-:Y:S01]  /*5140*/  IMAD.U32 R45, R59, 0x10000, RZ ;  /* 0x000100003b2d7824 */ /* 0x000fe200078e00ff */
[----:B------:R-:W-:Y:S01]  /*5150*/  SHF.L.U32 R17, R23, 0x10, RZ ;  /* 0x0000001017117819 */ /* 0x000fe200000006ff */
[----:B------:R-:W-:Y:S01]  /*5160*/  IMAD.U32 R23, R49, 0x10000, RZ ;  /* 0x0001000031177824 */ /* 0x000fe200078e00ff */
[----:B------:R-:W-:-:S02]  /*5170*/  SHF.L.U32 R22, R48, 0x10, RZ ;  /* 0x0000001030167819 */ /* 0x000fc400000006ff */
[----:B------:R-:W-:Y:S02]  /*5180*/  SHF.L.U32 R24, R50, 0x10, RZ ;  /* 0x0000001032187819 */ /* 0x000fe400000006ff */
[----:B------:R-:W-:Y:S02]  /*5190*/  SHF.L.U32 R25, R51, 0x10, RZ ;  /* 0x0000001033197819 */ /* 0x000fe400000006ff */
[----:B------:R-:W-:Y:S02]  /*51a0*/  SHF.L.U32 R27, R53, 0x10, RZ ;  /* 0x00000010351b7819 */ /* 0x000fe400000006ff */
[----:B------:R-:W-:Y:S02]  /*51b0*/  SHF.L.U32 R43, R57, 0x10, RZ ;  /* 0x00000010392b7819 */ /* 0x000fe400000006ff */
[----:B------:R-:W-:Y:S02]  /*51c0*/  SHF.L.U32 R44, R58, 0x10, RZ ;  /* 0x000000103a2c7819 */ /* 0x000fe400000006ff */
[----:B------:R-:W-:-:S02]  /*51d0*/  SHF.L.U32 R48, R8, 0x10, RZ ;  /* 0x0000001008307819 */ /* 0x000fc400000006ff */
[----:B------:R-:W-:Y:S01]  /*51e0*/  PRMT R51, R52, 0x7632, R51 ;  /* 0x0000763234337816 */ /* 0x000fe20000000033 */
[----:B------:R-:W-:Y:S01]  /*51f0*/  FADD.FTZ R97, R97, -R60 ;  /* 0x8000003c61617221 */ /* 0x000fe20000010000 */
[----:B------:R-:W-:Y:S01]  /*5200*/  PRMT R52, R53, 0x7632, R52 ;  /* 0x0000763235347816 */ /* 0x000fe20000000034 */
[--C-:B------:R-:W-:Y:S01]  /*5210*/  FADD.FTZ R92, R92, -R60.reuse ;  /* 0x8000003c5c5c7221 */ /* 0x100fe20000010000 */
        /* <DEDUP_REMOVED lines=25> */
[----:B------:R-:W-:Y:S01]  /*53b0*/  PRMT R53, R54, 0x7632, R53 ;  /* 0x0000763236357816 */ /* 0x000fe20000000035 */
[----:B------:R-:W-:Y:S01]  /*53c0*/  FADD.FTZ R48, R48, -R60 ;  /* 0x8000003c30307221 */ /* 0x000fe20000010000 */
[----:B------:R-:W-:-:S02]  /*53d0*/  PRMT R54, R55, 0x7632, R54 ;  /* 0x0000763237367816 */ /* 0x000fc40000000036 */
[----:B------:R-:W-:Y:S02]  /*53e0*/  PRMT R55, R56, 0x7632, R55 ;  /* 0x0000763238377816 */ /* 0x000fe40000000037 */
[----:B------:R-:W-:Y:S02]  /*53f0*/  PRMT R57, R57, 0x7632, R57 ;  /* 0x0000763239397816 */ /* 0x000fe40000000039 */
[----:B------:R-:W-:Y:S02]  /*5400*/  PRMT R119, R58, 0x7632, R119 ;  /* 0x000076323a777816 */ /* 0x000fe40000000077 */
[----:B------:R-:W-:Y:S01]  /*5410*/  PRMT R118, R59, 0x7632, R118 ;  /* 0x000076323b767816 */ /* 0x000fe20000000076 */
[-C--:B---3--:R-:W-:Y:S01]  /*5420*/  FMUL.FTZ R97, R97, R100.reuse ;  /* 0x0000006461617220 */ /* 0x088fe20000410000 */
[----:B------:R-:W-:Y:S01]  /*5430*/  PRMT R56, R8, 0x7632, R56 ;  /* 0x0000763208387816 */ /* 0x000fe20000000038 */
[-C--:B------:R-:W-:Y:S01]  /*5440*/  FMUL.FTZ R92, R92, R100.reuse ;  /* 0x000000645c5c7220 */ /* 0x080fe20000410000 */
        /* <DEDUP_REMOVED lines=29> */
[----:B------:R-:W-:Y:S01]  /*5620*/  SHF.L.U32 R76, R76, 0x10, RZ ;  /* 0x000000104c4c7819 */ /* 0x000fe200000006ff */
[----:B------:R-:W-:Y:S01]  /*5630*/  FMUL.FTZ R48, R48, R100 ;  /* 0x0000006430307220 */ /* 0x000fe20000410000 */
[----:B------:R-:W-:-:S02]  /*5640*/  SHF.L.U32 R63, R63, 0x10, RZ ;  /* 0x000000103f3f7819 */ /* 0x000fc400000006ff */
[----:B------:R-:W-:Y:S02]  /*5650*/  SHF.L.U32 R39, R39, 0x10, RZ ;  /* 0x0000001027277819 */ /* 0x000fe400000006ff */
[----:B------:R-:W-:Y:S02]  /*5660*/  SHF.L.U32 R61, R61, 0x10, RZ ;  /* 0x000000103d3d7819 */ /* 0x000fe400000006ff */
[----:B------:R-:W-:Y:S02]  /*5670*/  SHF.L.U32 R62, R62, 0x10, RZ ;  /* 0x000000103e3e7819 */ /* 0x000fe400000006ff */
[----:B------:R-:W-:Y:S02]  /*5680*/  SHF.L.U32 R65, R65, 0x10, RZ ;  /* 0x0000001041417819 */ /* 0x000fe400000006ff */
[----:B------:R-:W-:Y:S02]  /*5690*/  SHF.L.U32 R66, R66, 0x10, RZ ;  /* 0x0000001042427819 */ /* 0x000fe400000006ff */
[----:B------:R-:W-:Y:S01]  /*56a0*/  ISETP.NE.AND P6, PT, RZ, UR10, PT ;  /* 0x0000000aff007c0c */ /* 0x000fe2000bfc5270 */
[----:B------:R-:W-:Y:S01]  /*56b0*/  IMAD.U32 R77, R77, 0x10000, RZ ;  /* 0x000100004d4d7824 */ /* 0x000fe200078e00ff */
[----:B------:R-:W-:Y:S01]  /*56c0*/  SHF.L.U32 R79, R79, 0x10, RZ ;  /* 0x000000104f4f7819 */ /* 0x000fe200000006ff */
        /* <DEDUP_REMOVED lines=16> */
[----:B------:R-:W-:Y:S02]  /*57d0*/  SHF.L.U32 R52, R52, 0x10, RZ ;  /* 0x0000001034347819 */ /* 0x000fe400000006ff */
[----:B------:R-:W-:Y:S02]  /*57e0*/  SHF.L.U32 R53, R53, 0x10, RZ ;  /* 0x0000001035357819 */ /* 0x000fe400000006ff */
[----:B------:R-:W-:Y:S02]  /*57f0*/  SHF.L.U32 R54, R54, 0x10, RZ ;  /* 0x0000001036367819 */ /* 0x000fe400000006ff */
[----:B------:R-:W-:Y:S02]  /*5800*/  SHF.L.U32 R55, R55, 0x10, RZ ;  /* 0x0000001037377819 */ /* 0x000fe400000006ff */
[----:B------:R-:W-:Y:S02]  /*5810*/  SHF.L.U32 R119, R119, 0x10, RZ ;  /* 0x0000001077777819 */ /* 0x000fe400000006ff */
[----:B------:R-:W-:-:S02]  /*5820*/  SHF.L.U32 R118, R118, 0x10, RZ ;  /* 0x0000001076767819 */ /* 0x000fc400000006ff */
[----:B------:R-:W-:Y:S01]  /*5830*/  SHF.L.U32 R56, R56, 0x10, RZ ;  /* 0x0000001038387819 */ /* 0x000fe200000006ff */
        /* <DEDUP_REMOVED lines=51> */
[----:B------:R-:W-:Y:S01]  /*5b70*/  FMUL.FTZ R55, R55, R100 ;  /* 0x0000006437377220 */ /* 0x000fe20000410000 */
[C-C-:B--2---:R-:W-:Y:S01]  /*5b80*/  FFMA.FTZ R97, R36.reuse, R97, R34.reuse ;  /* 0x0000006124617223 */ /* 0x144fe20000010022 */
[C-C-:B------:R-:W-:Y:S01]  /*5b90*/  FFMA.FTZ R92, R36.reuse, R92, R34.reuse ;  /* 0x0000005c245c7223 */ /* 0x140fe20000010022 */
        /* <DEDUP_REMOVED lines=29> */
[----:B------:R-:W-:Y:S01]  /*5d70*/  FFMA.FTZ R34, R36, R48, R34 ;  /* 0x0000003024227223 */ /* 0x000fe20000010022 */
        /* <DEDUP_REMOVED lines=55> */
.L_x_3680:
[----:B------:R-:W-:Y:S01]  /*60f0*/  LOP3.LUT P5, RZ, R5, 0x4000000, RZ, 0xc0, !PT ;  /* 0x0400000005ff7812 */ /* 0x000fe200078ac0ff */
[----:B------:R-:W-:-:S12]  /*6100*/  BSSY B0, `(.L_x_3681) ;  /* 0x000000f000007945 */ /* 0x000fd80003800000 */
[----:B------:R-:W-:Y:S05]  /*6110*/  @!P5 BRA `(.L_x_3682) ;  /* 0x000000000034d947 */ /* 0x000fea0003800000 */
[----:B------:R-:W-:Y:S01]  /*6120*/  SHF.R.S32.HI R37, RZ, 0x1f, R0 ;  /* 0x0000001fff257819 */ /* 0x000fe20000011400 */
[----:B------:R-:W-:Y:S01]  /*6130*/  ULDC.64 UR12, c[0x0][0x270] ;  /* 0x00009c00000c7ab9 */ /* 0x000fe20000000a00 */
[----:B------:R-:W-:Y:S01]  /*6140*/  MOV R56, R72 ;  /* 0x0000004800387202 */ /* 0x000fe20000000f00 */
[----:B------:R-:W-:Y:S01]  /*6150*/  IMAD.MOV.U32 R57, RZ, RZ, R71 ;  /* 0x000000ffff397224 */ /* 0x000fe200078e0047 */
[----:B------:R-:W-:Y:S01]  /*6160*/  F2FP.BF16.F32.PACK_AB R97, R76, R97 ;  /* 0x000000614c61723e */ /* 0x000fe200000010ff */
[----:B------:R-:W-:Y:S02]  /*6170*/  IMAD R37, R37, UR12, RZ ;  /* 0x0000000c25257c24 */ /* 0x000fe4000f8e02ff */
[----:B------:R-:W-:-:S04]  /*6180*/  IMAD.WIDE.U32 R56, R0, UR12, R56 ;  /* 0x0000000c00387c25 */ /* 0x000fc8000f8e0038 */
[----:B------:R-:W-:Y:S01]  /*6190*/  IMAD R37, R0, UR13, R37 ;  /* 0x0000000d00257c24 */ /* 0x000fe2000f8e0225 */
[----:B------:R-:W-:Y:S02]  /*61a0*/  ULDC.64 UR12, c[0x0][0x210] ;  /* 0x00008400000c7ab9 */ /* 0x000fe40000000a00 */
[----:B------:R-:W-:Y:S02]  /*61b0*/  LEA R58, P5, R56, UR12, 0x1 ;  /* 0x0000000c383a7c11 */ /* 0x000fe4000f8a08ff */
[----:B------:R-:W-:-:S04]  /*61c0*/  IADD3 R37, R57, R37, RZ ;  /* 0x0000002539257210 */ /* 0x000fc80007ffe0ff */
[----:B------:R-:W-:-:S05]  /*61d0*/  LEA.HI.X R59, R56, UR13, R37, 0x1, P5 ;  /* 0x0000000d383b7c11 */ /* 0x000fca000a8f0c25 */
[----:B------:R0:W-:Y:S02]  /*61e0*/  STG.E desc[UR8][R58.64], R97 ;  /* 0x000000613a007986 */ /* 0x0001e4000c101908 */
.L_x_3682:
[----:B------:R-:W-:Y:S05]  /*61f0*/  BSYNC B0 ;  /* 0x0000000000007941 */ /* 0x000fea0003800000 */
.L_x_3681:
[----:B------:R-:W-:Y:S05]  /*6200*/  @!P6 BRA `(.L_x_3683) ;  /* 0x000000000028e947 */ /* 0x000fea0003800000 */
        /* <DEDUP_REMOVED lines=10> */
.L_x_3683:
[----:B------:R-:W-:Y:S01]  /*62b0*/  LOP3.LUT P5, RZ, R5, 0x2000000, RZ, 0xc0, !PT ;  /* 0x0200000005ff7812 */ /* 0x000fe200078ac0ff */
[----:B------:R-:W-:-:S12]  /*62c0*/  BSSY B0, `(.L_x_3684) ;  /* 0x000000f000007945 */ /* 0x000fd80003800000 */
[----:B------:R-:W-:Y:S05]  /*62d0*/  @!P5 BRA `(.L_x_3685) ;  /* 0x000000000034d947 */ /* 0x000fea0003800000 */
[----:B------:R-:W-:Y:S01]  /*62e0*/  SHF.R.S32.HI R37, RZ, 0x1f, R105 ;  /* 0x0000001fff257819 */ /* 0x000fe20000011469 */
[----:B------:R-:W-:Y:S01]  /*62f0*/  ULDC.64 UR12, c[0x0][0x270] ;  /* 0x00009c00000c7ab9 */ /* 0x000fe20000000a00 */
[----:B------:R-:W-:Y:S02]  /*6300*/  MOV R56, R72 ;  /* 0x0000004800387202 */ /* 0x000fe40000000f00 */
[----:B------:R-:W-:Y:S01]  /*6310*/  MOV R57, R71 ;  /* 0x0000004700397202 */ /* 0x000fe20000000f00 */
[----:B0-----:R-:W-:Y:S01]  /*6320*/  IMAD R58, R37, UR12, RZ ;  /* 0x0000000c253a7c24 */ /* 0x001fe2000f8e02ff */
        /* <DEDUP_REMOVED lines=8> */
.L_x_3685:
[----:B------:R-:W-:Y:S05]  /*63b0*/  BSYNC B0 ;  /* 0x0000000000007941 */ /* 0x000fea0003800000 */
.L_x_3684:
[----:B------:R-:W-:Y:S05]  /*63c0*/  @!P6 BRA `(.L_x_3686) ;  /* 0x000000000028e947 */ /* 0x000fea0003800000 */
[----:B------:R-:W-:Y:S01]  /*63d0*/  FMUL.FTZ R37, R87, -1.4426950216293334961 ;  /* 0xbfb8aa3b57257820 */ /* 0x000fe20000410000 */
[----:B------:R-:W-:-:S05]  /*63e0*/  FMUL.FTZ R57, R74, -1.4426950216293334961 ;  /* 0xbfb8aa3b4a397820 */ /* 0x000fca0000410000 */
[----:B------:R-:W2:Y:S08]  /*63f0*/  MUFU.EX2 R37, R37 ;  /* 0x0000002500257308 */ /* 0x000eb00000000800 */
[----:B------:R-:W0:Y:S01]  /*6400*/  MUFU.EX2 R57, R57 ;  /* 0x0000003900397308 */ /* 0x000e220000000800 */
[----:B--2---:R-:W-:-:S07]  /*6410*/  FADD.FTZ R56, R37, 1 ;  /* 0x3f80000025387421 */ /* 0x004fce0000010000 */
[----:B------:R-:W2:Y:S01]  /*6420*/  MUFU.RCP R56, R56 ;  /* 0x0000003800387308 */ /* 0x000ea20000001000 */
[----:B01----:R-:W-:-:S07]  /*6430*/  FADD.FTZ R58, R57, 1 ;  /* 0x3f800000393a7421 */ /* 0x003fce0000010000 */
[----:B------:R-:W0:Y:S01]  /*6440*/  MUFU.RCP R59, R58 ;  /* 0x0000003a003b7308 */ /* 0x000e220000001000 */
[----:B--2---:R-:W-:Y:S01]  /*6450*/  FMUL.FTZ R87, R87, R56 ;  /* 0x0000003857577220 */ /* 0x004fe20000410000 */
[----:B0-----:R-:W-:-:S07]  /*6460*/  FMUL.FTZ R74, R74, R59 ;  /* 0x0000003b4a4a7220 */ /* 0x001fce0000410000 */
.L_x_3686:
        /* <DEDUP_REMOVED lines=12> */
[----:B01----:R-:W-:Y:S02]  /*6530*/  LEA R58, P5, R56, UR12, 0x1 ;  /* 0x0000000c383a7c11 */ /* 0x003fe4000f8a08ff */
[----:B------:R-:W-:-:S04]  /*6540*/  IADD3 R37, R57, R37, RZ ;  /* 0x0000002539257210 */ /* 0x000fc80007ffe0ff */
[----:B------:R-:W-:-:S05]  /*6550*/  LEA.HI.X R59, R56, UR13, R37, 0x1, P5 ;  /* 0x0000000d383b7c11 */ /* 0x000fca000a8f0c25 */
[----:B------:R2:W-:Y:S02]  /*6560*/  STG.E desc[UR8][R58.64], R87 ;  /* 0x000000573a007986 */ /* 0x0005e4000c101908 */
.L_x_3688:
[----:B------:R-:W-:Y:S05]  /*6570*/  BSYNC B0 ;  /* 0x0000000000007941 */ /* 0x000fea0003800000 */
.L_x_3687:
[----:B------:R-:W-:Y:S01]  /*6580*/  IADD3 R37, R0, 0xf8, RZ ;  /* 0x000000f800257810 */ /* 0x000fe20007ffe0ff */
[----:B------:R-:W-:Y:S06]  /*6590*/  @!P6 BRA `(.L_x_3689) ;  /* 0x000000000028e947 */ /* 0x000fec0003800000 */
        /* <DEDUP_REMOVED lines=10> */
.L_x_3689:
[----:B------:R-:W-:Y:S01]  /*6640*/  LOP3.LUT P5, RZ, R5, 0x800000, RZ, 0xc0, !PT ;  /* 0x0080000005ff7812 */ /* 0x000fe200078ac0ff */
[----:B------:R-:W-:-:S12]  /*6650*/  BSSY B0, `(.L_x_3690) ;  /* 0x000000f000007945 */ /* 0x000fd80003800000 */
[----:B------:R-:W-:Y:S05]  /*6660*/  @!P5 BRA `(.L_x_3691) ;  /* 0x000000000034d947 */ /* 0x000fea0003800000 */
[----:B------:R-:W-:Y:S01]  /*6670*/  SHF.R.S32.HI R56, RZ, 0x1f, R103 ;  /* 0x0000001fff387819 */ /* 0x000fe20000011467 */
[----:B------:R-:W-:Y:S01]  /*6680*/  ULDC.64 UR12, c[0x0][0x270] ;  /* 0x00009c00000c7ab9 */ /* 0x000fe20000000a00 */
[----:B------:R-:W-:Y:S01]  /*6690*/  IMAD.MOV.U32 R57, RZ, RZ, R71 ;  /* 0x000000ffff397224 */ /* 0x000fe200078e0047 */
[----:B------:R-:W-:Y:S02]  /*66a0*/  F2FP.BF16.F32.PACK_AB R47, R69, R47 ;  /* 0x0000002f452f723e */ /* 0x000fe400000010ff */
[----:B012---:R-:W-:Y:S01]  /*66b0*/  IMAD R58, R56, UR12, RZ ;  /* 0x0000000c383a7c24 */ /* 0x007fe2000f8e02ff */
[----:B------:R-:W-:-:S03]  /*66c0*/  MOV R56, R72 ;  /* 0x0000004800387202 */ /* 0x000fc60000000f00 */
[C---:B------:R-:W-:Y:S02]  /*66d0*/  IMAD R59, R103.reuse, UR13, R58 ;  /* 0x0000000d673b7c24 */ /* 0x040fe4000f8e023a */
[----:B------:R-:W-:Y:S01]  /*66e0*/  IMAD.WIDE.U32 R56, R103, UR12, R56 ;  /* 0x0000000c67387c25 */ /* 0x000fe2000f8e0038 */
[----:B------:R-:W-:-:S04]  /*66f0*/  ULDC.64 UR12, c[0x0][0x210] ;  /* 0x00008400000c7ab9 */ /* 0x000fc80000000a00 */
[----:B------:R-:W-:Y:S02]  /*6700*/  IADD3 R59, R57, R59, RZ ;  /* 0x0000003b393b7210 */ /* 0x000fe40007ffe0ff */
[----:B------:R-:W-:-:S04]  /*6710*/  LEA R58, P5, R56, UR12, 0x1 ;  /* 0x0000000c383a7c11 */ /* 0x000fc8000f8a08ff */
[----:B------:R-:W-:-:S05]  /*6720*/  LEA.HI.X R59, R56, UR13, R59, 0x1, P5 ;  /* 0x0000000d383b7c11 */ /* 0x000fca000a8f0c3b */
[----:B------:R3:W-:Y:S04]  /*6730*/  STG.E desc[UR8][R58.64], R47 ;  /* 0x0000002f3a007986 */ /* 0x0007e8000c101908 */
.L_x_3691:
[----:B------:R-:W-:Y:S05]  /*6740*/  BSYNC B0 ;  /* 0x0000000000007941 */ /* 0x000fea0003800000 */
.L_x_3690:
[----:B------:R-:W-:Y:S05]  /*6750*/  @!P6 BRA `(.L_x_3692) ;  /* 0x000000000028e947 */ /* 0x000fea0003800000 */
        /* <DEDUP_REMOVED lines=10> */
.L_x_3692:
[----:B------:R-:W-:Y:S01]  /*6800*/  LOP3.LUT P5, RZ, R5, 0x400000, RZ, 0xc0, !PT ;  /* 0x0040000005ff7812 */ /* 0x000fe200078ac0ff */
[----:B------:R-:W-:-:S12]  /*6810*/  BSSY B0, `(.L_x_3693) ;  /* 0x000000f000007945 */ /* 0x000fd80003800000 */
[----:B------:R-:W-:Y:S05]  /*6820*/  @!P5 BRA `(.L_x_3694) ;  /* 0x000000000034d947 */ /* 0x000fea0003800000 */
[----:B---3--:R-:W-:Y:S01]  /*6830*/  SHF.R.S32.HI R47, RZ, 0x1f, R102 ;  /* 0x0000001fff2f7819 */ /* 0x008fe20000011466 */
[----:B------:R-:W-:Y:S01]  /*6840*/  ULDC.64 UR12, c[0x0][0x270] ;  /* 0x00009c00000c7ab9 */ /* 0x000fe20000000a00 */
[----:B------:R-:W-:Y:S02]  /*6850*/  MOV R56, R72 ;  /* 0x0000004800387202 */ /* 0x000fe40000000f00 */
[----:B------:R-:W-:Y:S01]  /*6860*/  MOV R57, R71 ;  /* 0x0000004700397202 */ /* 0x000fe20000000f00 */
[----:B------:R-:W-:Y:S02]  /*6870*/  IMAD R47, R47, UR12, RZ ;  /* 0x0000000c2f2f7c24 */ /* 0x000fe4000f8e02ff */
[----:B------:R-:W-:-:S04]  /*6880*/  IMAD.WIDE.U32 R56, R102, UR12, R56 ;  /* 0x0000000c66387c25 */ /* 0x000fc8000f8e0038 */
[----:B------:R-:W-:Y:S01]  /*6890*/  IMAD R47, R102, UR13, R47 ;  /* 0x0000000d662f7c24 */ /* 0x000fe2000f8e022f */
[----:B------:R-:W-:Y:S02]  /*68a0*/  ULDC.64 UR12, c[0x0][0x210] ;  /* 0x00008400000c7ab9 */ /* 0x000fe40000000a00 */
[----:B012---:R-:W-:Y:S02]  /*68b0*/  LEA R58, P5, R56, UR12, 0x1 ;  /* 0x0000000c383a7c11 */ /* 0x007fe4000f8a08ff */
[----:B------:R-:W-:-:S04]  /*68c0*/  IADD3 R47, R57, R47, RZ ;  /* 0x0000002f392f7210 */ /* 0x000fc80007ffe0ff */
[----:B------:R-:W-:Y:S02]  /*68d0*/  LEA.HI.X R59, R56, UR13, R47, 0x1, P5 ;  /* 0x0000000d383b7c11 */ /* 0x000fe4000a8f0c2f */
[----:B------:R-:W-:-:S05]  /*68e0*/  F2FP.BF16.F32.PACK_AB R47, R68, R46 ;  /* 0x0000002e442f723e */ /* 0x000fca00000010ff */
[----:B------:R4:W-:Y:S02]  /*68f0*/  STG.E desc[UR8][R58.64], R47 ;  /* 0x0000002f3a007986 */ /* 0x0009e4000c101908 */
.L_x_3694:
[----:B------:R-:W-:Y:S05]  /*6900*/  BSYNC B0 ;  /* 0x0000000000007941 */ /* 0x000fea0003800000 */
.L_x_3693:
[----:B------:R-:W-:Y:S05]  /*6910*/  @!P6 BRA `(.L_x_3695) ;  /* 0x000000000028e947 */ /* 0x000fea0003800000 */
[----:B------:R-:W-:Y:S01]  /*6920*/  FMUL.FTZ R46, R6, -1.4426950216293334961 ;  /* 0xbfb8aa3b062e7820 */ /* 0x000fe20000410000 */
[----:B------:R-:W-:-:S05]  /*6930*/  FMUL.FTZ R56, R67, -1.4426950216293334961 ;  /* 0xbfb8aa3b43387820 */ /* 0x000fca0000410000 */
[----:B------:R-:W3:Y:S08]  /*6940*/  MUFU.EX2 R46, R46 ;  /* 0x0000002e002e7308 */ /* 0x000ef00000000800 */
[----:B------:R-:W5:Y:S01]  /*6950*/  MUFU.EX2 R56, R56 ;  /* 0x0000003800387308 */ /* 0x000f620000000800 */
[----:B---34-:R-:W-:-:S07]  /*6960*/  FADD.FTZ R47, R46, 1 ;  /* 0x3f8000002e2f7421 */ /* 0x018fce0000010000 */
[----:B------:R-:W3:Y:S01]  /*6970*/  MUFU.RCP R47, R47 ;  /* 0x0000002f002f7308 */ /* 0x000ee20000001000 */
[----:B-----5:R-:W-:-:S07]  /*6980*/  FADD.FTZ R57, R56, 1 ;  /* 0x3f80000038397421 */ /* 0x020fce0000010000 */
[----:B012---:R-:W0:Y:S01]  /*6990*/  MUFU.RCP R58, R57 ;  /* 0x00000039003a7308 */ /* 0x007e220000001000 */
[----:B---3--:R-:W-:Y:S01]  /*69a0*/  FMUL.FTZ R6, R6, R47 ;  /* 0x0000002f06067220 */ /* 0x008fe20000410000 */
[----:B0-----:R-:W-:-:S07]  /*69b0*/  FMUL.FTZ R67, R67, R58 ;  /* 0x0000003a43437220 */ /* 0x001fce0000410000 */
.L_x_3695:
[----:B------:R-:W-:Y:S01]  /*69c0*/  LOP3.LUT P5, RZ, R5, 0x200000, RZ, 0xc0, !PT ;  /* 0x0020000005ff7812 */ /* 0x000fe200078ac0ff */
[----:B------:R-:W-:-:S12]  /*69d0*/  BSSY B0, `(.L_x_3696) ;  /* 0x000000f000007945 */ /* 0x000fd80003800000 */
[----:B------:R-:W-:Y:S05]  /*69e0*/  @!P5 BRA `(.L_x_3697) ;  /* 0x000000000034d947 */ /* 0x000fea0003800000 */
[----:B------:R-:W-:Y:S01]  /*69f0*/  SHF.R.S32.HI R46, RZ, 0x1f, R101 ;  /* 0x0000001fff2e7819 */ /* 0x000fe20000011465 */
[----:B------:R-:W-:Y:S01]  /*6a00*/  ULDC.64 UR12, c[0x0][0x270] ;  /* 0x00009c00000c7ab9 */ /* 0x000fe20000000a00 */
[----:B---34-:R-:W-:Y:S02]  /*6a10*/  MOV R47, R71 ;  /* 0x00000047002f7202 */ /* 0x018fe40000000f00 */
[----:B------:R-:W-:Y:S01]  /*6a20*/  F2FP.BF16.F32.PACK_AB R67, R67, R6 ;  /* 0x000000064343723e */ /* 0x000fe200000010ff */
[----:B------:R-:W-:Y:S02]  /*6a30*/  IMAD R56, R46, UR12, RZ ;  /* 0x0000000c2e387c24 */ /* 0x000fe4000f8e02ff */
[----:B------:R-:W-:Y:S02]  /*6a40*/  IMAD.MOV.U32 R46, RZ, RZ, R72 ;  /* 0x000000ffff2e7224 */ /* 0x000fe400078e0048 */
[C---:B------:R-:W-:Y:S02]  /*6a50*/  IMAD R57, R101.reuse, UR13, R56 ;  /* 0x0000000d65397c24 */ /* 0x040fe4000f8e0238 */
[----:B------:R-:W-:Y:S01]  /*6a60*/  IMAD.WIDE.U32 R46, R101, UR12, R46 ;  /* 0x0000000c652e7c25 */ /* 0x000fe2000f8e002e */
[----:B------:R-:W-:-:S04]  /*6a70*/  ULDC.64 UR12, c[0x0][0x210] ;  /* 0x00008400000c7ab9 */ /* 0x000fc80000000a00 */
[----:B------:R-:W-:Y:S02]  /*6a80*/  IADD3 R57, R47, R57, RZ ;  /* 0x000000392f397210 */ /* 0x000fe40007ffe0ff */
[----:B------:R-:W-:-:S04]  /*6a90*/  LEA R56, P5, R46, UR12, 0x1 ;  /* 0x0000000c2e387c11 */ /* 0x000fc8000f8a08ff */
[----:B------:R-:W-:-:S05]  /*6aa0*/  LEA.HI.X R57, R46, UR13, R57, 0x1, P5 ;  /* 0x0000000d2e397c11 */ /* 0x000fca000a8f0c39 */
[----:B------:R3:W-:Y:S04]  /*6ab0*/  STG.E desc[UR8][R56.64], R67 ;  /* 0x0000004338007986 */ /* 0x0007e8000c101908 */
.L_x_3697:
[----:B------:R-:W-:Y:S05]  /*6ac0*/  BSYNC B0 ;  /* 0x0000000000007941 */ /* 0x000fea0003800000 */
.L_x_3696:
[----:B------:R-:W-:Y:S05]  /*6ad0*/  @!P6 BRA `(.L_x_3698) ;  /* 0x000000000028e947 */ /* 0x000fea0003800000 */
[----:B------:R-:W-:Y:S01]  /*6ae0*/  FMUL.FTZ R6, R9, -1.4426950216293334961 ;  /* 0xbfb8aa3b09067820 */ /* 0x000fe20000410000 */
[----:B---34-:R-:W-:-:S05]  /*6af0*/  FMUL.FTZ R47, R66, -1.4426950216293334961 ;  /* 0xbfb8aa3b422f7820 */ /* 0x018fca0000410000 */
[----:B------:R-:W3:Y:S08]  /*6b00*/  MUFU.EX2 R6, R6 ;  /* 0x0000000600067308 */ /* 0x000ef00000000800 */
[----:B------:R-:W4:Y:S01]  /*6b10*/  MUFU.EX2 R47, R47 ;  /* 0x0000002f002f7308 */ /* 0x000f220000000800 */
[----:B---3--:R-:W-:-:S07]  /*6b20*/  FADD.FTZ R46, R6, 1 ;  /* 0x3f800000062e7421 */ /* 0x008fce0000010000 */
[----:B------:R-:W3:Y:S01]  /*6b30*/  MUFU.RCP R46, R46 ;  /* 0x0000002e002e7308 */ /* 0x000ee20000001000 */
[----:B----4-:R-:W-:-:S07]  /*6b40*/  FADD.FTZ R56, R47, 1 ;  /* 0x3f8000002f387421 */ /* 0x010fce0000010000 */
[----:B------:R-:W4:Y:S01]  /*6b50*/  MUFU.RCP R57, R56 ;  /* 0x0000003800397308 */ /* 0x000f220000001000 */
[----:B---3--:R-:W-:Y:S01]  /*6b60*/  FMUL.FTZ R9, R9, R46 ;  /* 0x0000002e09097220 */ /* 0x008fe20000410000 */
[----:B----4-:R-:W-:-:S07]  /*6b70*/  FMUL.FTZ R66, R66, R57 ;  /* 0x0000003942427220 */ /* 0x010fce0000410000 */
.L_x_3698:
[----:B------:R-:W-:Y:S01]  /*6b80*/  LOP3.LUT P5, RZ, R5, 0x100000, RZ, 0xc0, !PT ;  /* 0x0010000005ff7812 */ /* 0x000fe200078ac0ff */
[----:B------:R-:W-:-:S12]  /*6b90*/  BSSY B0, `(.L_x_3699) ;  /* 0x000000f000007945 */ /* 0x000fd80003800000 */
[----:B------:R-:W-:Y:S05]  /*6ba0*/  @!P5 BRA `(.L_x_3700) ;  /* 0x000000000034d947 */ /* 0x000fea0003800000 */
[----:B------:R-:W-:Y:S01]  /*6bb0*/  SHF.R.S32.HI R6, RZ, 0x1f, R99 ;  /* 0x0000001fff067819 */ /* 0x000fe20000011463 */
[----:B------:R-:W-:Y:S01]  /*6bc0*/  ULDC.64 UR12, c[0x0][0x270] ;  /* 0x00009c00000c7ab9 */ /* 0x000fe20000000a00 */
[----:B------:R-:W-:Y:S02]  /*6bd0*/  MOV R46, R72 ;  /* 0x00000048002e7202 */ /* 0x000fe40000000f00 */
[----:B---34-:R-:W-:Y:S01]  /*6be0*/  MOV R47, R71 ;  /* 0x00000047002f7202 */ /* 0x018fe20000000f00 */
[----:B------:R-:W-:Y:S01]  /*6bf0*/  IMAD R6, R6, UR12, RZ ;  /* 0x0000000c06067c24 */ /* 0x000fe2000f8e02ff */
[----:B------:R-:W-:Y:S01]  /*6c00*/  F2FP.BF16.F32.PACK_AB R9, R66, R9 ;  /* 0x000000094209723e */ /* 0x000fe200000010ff */
[----:B------:R-:W-:-:S04]  /*6c10*/  IMAD.WIDE.U32 R46, R99, UR12, R46 ;  /* 0x0000000c632e7c25 */ /* 0x000fc8000f8e002e */
[----:B------:R-:W-:Y:S01]  /*6c20*/  IMAD R57, R99, UR13, R6 ;  /* 0x0000000d63397c24 */ /* 0x000fe2000f8e0206 */
[----:B------:R-:W-:Y:S02]  /*6c30*/  ULDC.64 UR12, c[0x0][0x210] ;  /* 0x00008400000c7ab9 */ /* 0x000fe40000000a00 */
[----:B------:R-:W-:Y:S01]  /*6c40*/  LEA R56, P5, R46, UR12, 0x1 ;  /* 0x0000000c2e387c11 */ /* 0x000fe2000f8a08ff */
[----:B------:R-:W-:-:S05]  /*6c50*/  IMAD.IADD R57, R47, 0x1, R57 ;  /* 0x000000012f397824 */ /* 0x000fca00078e0239 */
[----:B------:R-:W-:-:S05]  /*6c60*/  LEA.HI.X R57, R46, UR13, R57, 0x1, P5 ;  /* 0x0000000d2e397c11 */ /* 0x000fca000a8f0c39 */
[----:B------:R3:W-:Y:S02]  /*6c70*/  STG.E desc[UR8][R56.64], R9 ;  /* 0x0000000938007986 */ /* 0x0007e4000c101908 */
.L_x_3700:
[----:B------:R-:W-:Y:S05]  /*6c80*/  BSYNC B0 ;  /* 0x0000000000007941 */ /* 0x000fea0003800000 */
.L_x_3699:
[----:B------:R-:W-:Y:S05]  /*6c90*/  @!P6 BRA `(.L_x_3701) ;  /* 0x000000000028e947 */ /* 0x000fea0003800000 */
[----:B------:R-:W-:Y:S01]  /*6ca0*/  FMUL.FTZ R6, R10, -1.4426950216293334961 ;  /* 0xbfb8aa3b0a067820 */ /* 0x000fe20000410000 */
[----:B------:R-:W-:-:S05]  /*6cb0*/  FMUL.FTZ R46, R65, -1.4426950216293334961 ;  /* 0xbfb8aa3b412e7820 */ /* 0x000fca0000410000 */
        /* <DEDUP_REMOVED lines=8> */
.L_x_3701:
        /* <DEDUP_REMOVED lines=16> */
.L_x_3703:
[----:B------:R-:W-:Y:S05]  /*6e40*/  BSYNC B0 ;  /* 0x0000000000007941 */ /* 0x000fea0003800000 */
.L_x_3702:
        /* <DEDUP_REMOVED lines=8> */
[----:B------:R-:W4:Y:S01]  /*6ed0*/  MUFU.RCP R10, R9 ;  /* 0x00000009000a7308 */ /* 0x000f220000001000 */
[----:B---3--:R-:W-:Y:S01]  /*6ee0*/  FMUL.FTZ R64, R64, R47 ;  /* 0x0000002f40407220 */ /* 0x008fe20000410000 */
[----:B----4-:R-:W-:-:S07]  /*6ef0*/  FMUL.FTZ R11, R11, R10 ;  /* 0x0000000a0b0b7220 */ /* 0x010fce0000410000 */
.L_x_3704:
[----:B------:R-:W-:Y:S01]  /*6f00*/  LOP3.LUT P5, RZ, R5, 0x40000, RZ, 0xc0, !PT ;  /* 0x0004000005ff7812 */ /* 0x000fe200078ac0ff */
[----:B------:R-:W-:-:S12]  /*6f10*/  BSSY B0, `(.L_x_3705) ;  /* 0x000000f000007945 */ /* 0x000fd80003800000 */
[----:B------:R-:W-:Y:S05]  /*6f20*/  @!P5 BRA `(.L_x_3706) ;  /* 0x000000000034d947 */ /* 0x000fea0003800000 */
[----:B------:R-:W-:Y:S01]  /*6f30*/  SHF.R.S32.HI R6, RZ, 0x1f, R96 ;  /* 0x0000001fff067819 */ /* 0x000fe20000011460 */
[----:B------:R-:W-:Y:S01]  /*6f40*/  ULDC.64 UR12, c[0x0][0x270] ;  /* 0x00009c00000c7ab9 */ /* 0x000fe20000000a00 */
[----:B------:R-:W-:Y:S01]  /*6f50*/  MOV R46, R72 ;  /* 0x00000048002e7202 */ /* 0x000fe20000000f00 */
[----:B---34-:R-:W-:Y:S01]  /*6f60*/  IMAD.MOV.U32 R47, RZ, RZ, R71 ;  /* 0x000000ffff2f7224 */ /* 0x018fe200078e0047 */
        /* <DEDUP_REMOVED lines=9> */
.L_x_3706:
[----:B------:R-:W-:Y:S05]  /*7000*/  BSYNC B0 ;  /* 0x0000000000007941 */ /* 0x000fea0003800000 */
.L_x_3705:
[----:B------:R-:W-:Y:S05]  /*7010*/  @!P6 BRA `(.L_x_3707) ;  /* 0x000000000028e947 */ /* 0x000fea0003800000 */
[----:B------:R-:W-:Y:S01]  /*7020*/  FMUL.FTZ R6, R12, -1.4426950216293334961 ;  /* 0xbfb8aa3b0c067820 */ /* 0x000fe20000410000 */
[----:B------:R-:W-:-:S05]  /*7030*/  FMUL.FTZ R10, R63, -1.4426950216293334961 ;  /* 0xbfb8aa3b3f0a7820 */ /* 0x000fca0000410000 */
[----:B------:R-:W3:Y:S08]  /*7040*/  MUFU.EX2 R6, R6 ;  /* 0x0000000600067308 */ /* 0x000ef00000000800 */
[----:B------:R-:W5:Y:S01]  /*7050*/  MUFU.EX2 R10, R10 ;  /* 0x0000000a000a7308 */ /* 0x000f620000000800 */
[----:B---3--:R-:W-:-:S07]  /*7060*/  FADD.FTZ R9, R6, 1 ;  /* 0x3f80000006097421 */ /* 0x008fce0000010000 */
[----:B------:R-:W3:Y:S01]  /*7070*/  MUFU.RCP R9, R9 ;  /* 0x0000000900097308 */ /* 0x000ee20000001000 */
[----:B-----5:R-:W-:-:S07]  /*7080*/  FADD.FTZ R11, R10, 1 ;  /* 0x3f8000000a0b7421 */ /* 0x020fce0000010000 */
[----:B------:R-:W5:Y:S01]  /*7090*/  MUFU.RCP R46, R11 ;  /* 0x0000000b002e7308 */ /* 0x000f620000001000 */
[----:B---3--:R-:W-:Y:S01]  /*70a0*/  FMUL.FTZ R12, R12, R9 ;  /* 0x000000090c0c7220 */ /* 0x008fe20000410000 */
[----:B-----5:R-:W-:-:S07]  /*70b0*/  FMUL.FTZ R63, R63, R46 ;  /* 0x0000002e3f3f7220 */ /* 0x020fce0000410000 */
.L_x_3707:
[----:B------:R-:W-:Y:S01]  /*70c0*/  LOP3.LUT P5, RZ, R5, 0x20000, RZ, 0xc0, !PT ;  /* 0x0002000005ff7812 */ /* 0x000fe200078ac0ff */
[----:B------:R-:W-:-:S12]  /*70d0*/  BSSY B0, `(.L_x_3708) ;  /* 0x000000f000007945 */ /* 0x000fd80003800000 */
[----:B------:R-:W-:Y:S05]  /*70e0*/  @!P5 BRA `(.L_x_3709) ;  /* 0x000000000034d947 */ /* 0x000fea0003800000 */
[----:B------:R-:W-:Y:S01]  /*70f0*/  SHF.R.S32.HI R6, RZ, 0x1f, R95 ;  /* 0x0000001fff067819 */ /* 0x000fe2000001145f */
[----:B------:R-:W-:Y:S01]  /*7100*/  ULDC.64 UR12, c[0x0][0x270] ;  /* 0x00009c00000c7ab9 */ /* 0x000fe20000000a00 */
[----:B------:R-:W-:Y:S02]  /*7110*/  MOV R10, R72 ;  /* 0x00000048000a7202 */ /* 0x000fe40000000f00 */
[----:B---3--:R-:W-:Y:S01]  /*7120*/  MOV R11, R71 ;  /* 0x00000047000b7202 */ /* 0x008fe20000000f00 */
[----:B------:R-:W-:Y:S01]  /*7130*/  IMAD R6, R6, UR12, RZ ;  /* 0x0000000c06067c24 */ /* 0x000fe2000f8e02ff */
[----:B------:R-:W-:Y:S01]  /*7140*/  F2FP.BF16.F32.PACK_AB R63, R63, R12 ;  /* 0x0000000c3f3f723e */ /* 0x000fe200000010ff */
[----:B------:R-:W-:-:S04]  /*7150*/  IMAD.WIDE.U32 R10, R95, UR12, R10 ;  /* 0x0000000c5f0a7c25 */ /* 0x000fc8000f8e000a */
[----:B------:R-:W-:Y:S01]  /*7160*/  IMAD R9, R95, UR13, R6 ;  /* 0x0000000d5f097c24 */ /* 0x000fe2000f8e0206 */
[----:B------:R-:W-:Y:S02]  /*7170*/  ULDC.64 UR12, c[0x0][0x210] ;  /* 0x00008400000c7ab9 */ /* 0x000fe40000000a00 */
[----:B------:R-:W-:Y:S02]  /*7180*/  LEA R46, P5, R10, UR12, 0x1 ;  /* 0x0000000c0a2e7c11 */ /* 0x000fe4000f8a08ff */
[----:B------:R-:W-:-:S04]  /*7190*/  IADD3 R9, R11, R9, RZ ;  /* 0x000000090b097210 */ /* 0x000fc80007ffe0ff */
[----:B----4-:R-:W-:-:S05]  /*71a0*/  LEA.HI.X R47, R10, UR13, R9, 0x1, P5 ;  /* 0x0000000d0a2f7c11 */ /* 0x010fca000a8f0c09 */
[----:B------:R3:W-:Y:S02]  /*71b0*/  STG.E desc[UR8][R46.64], R63 ;  /* 0x0000003f2e007986 */ /* 0x0007e4000c101908 */
.L_x_3709:
[----:B------:R-:W-:Y:S05]  /*71c0*/  BSYNC B0 ;  /* 0x0000000000007941 */ /* 0x000fea0003800000 */
.L_x_3708:
[----:B------:R-:W-:Y:S05]  /*71d0*/  @!P6 BRA `(.L_x_3710) ;  /* 0x000000000028e947 */ /* 0x000fea0003800000 */
[----:B------:R-:W-:Y:S01]  /*71e0*/  FMUL.FTZ R6, R13, -1.4426950216293334961 ;  /* 0xbfb8aa3b0d067820 */ /* 0x000fe20000410000 */
[----:B---3--:R-:W-:-:S05]  /*71f0*/  FMUL.FTZ R11, R8, -1.4426950216293334961 ;  /* 0xbfb8aa3b080b7820 */ /* 0x008fca0000410000 */
[----:B------:R-:W3:Y:S08]  /*7200*/  MUFU.EX2 R6, R6 ;  /* 0x0000000600067308 */ /* 0x000ef00000000800 */
[----:B------:R-:W5:Y:S01]  /*7210*/  MUFU.EX2 R11, R11 ;  /* 0x0000000b000b7308 */ /* 0x000f620000000800 */
[----:B---3--:R-:W-:-:S07]  /*7220*/  FADD.FTZ R9, R6, 1 ;  /* 0x3f80000006097421 */ /* 0x008fce0000010000 */
[----:B------:R-:W3:Y:S01]  /*7230*/  MUFU.RCP R10, R9 ;  /* 0x00000009000a7308 */ /* 0x000ee20000001000 */
[----:B-----5:R-:W-:-:S07]  /*7240*/  FADD.FTZ R12, R11, 1 ;  /* 0x3f8000000b0c7421 */ /* 0x020fce0000010000 */
[----:B----4-:R-:W4:Y:S01]  /*7250*/  MUFU.RCP R47, R12 ;  /* 0x0000000c002f7308 */ /* 0x010f220000001000 */
[----:B---3--:R-:W-:Y:S01]  /*7260*/  FMUL.FTZ R13, R13, R10 ;  /* 0x0000000a0d0d7220 */ /* 0x008fe20000410000 */
[----:B----4-:R-:W-:-:S07]  /*7270*/  FMUL.FTZ R8, R8, R47 ;  /* 0x0000002f08087220 */ /* 0x010fce0000410000 */
.L_x_3710:
[----:B------:R-:W-:Y:S01]  /*7280*/  LOP3.LUT P5, RZ, R5, 0x10000, RZ, 0xc0, !PT ;  /* 0x0001000005ff7812 */ /* 0x000fe200078ac0ff */
[----:B------:R-:W-:-:S12]  /*7290*/  BSSY B0, `(.L_x_3711) ;  /* 0x000000f000007945 */ /* 0x000fd80003800000 */
[----:B------:R-:W-:Y:S05]  /*72a0*/  @!P5 BRA `(.L_x_3712) ;  /* 0x000000000034d947 */ /* 0x000fea0003800000 */
[----:B------:R-:W-:Y:S01]  /*72b0*/  SHF.R.S32.HI R6, RZ, 0x1f, R94 ;  /* 0x0000001fff067819 */ /* 0x000fe2000001145e */
[----:B------:R-:W-:Y:S01]  /*72c0*/  ULDC.64 UR12, c[0x0][0x270] ;  /* 0x00009c00000c7ab9 */ /* 0x000fe20000000a00 */
[----:B---3--:R-:W-:Y:S01]  /*72d0*/  MOV R11, R71 ;  /* 0x00000047000b7202 */ /* 0x008fe20000000f00 */
        /* <DEDUP_REMOVED lines=8> */
[----:B----4-:R-:W-:-:S05]  /*7360*/  LEA.HI.X R47, R10, UR13, R9, 0x1, P5 ;  /* 0x0000000d0a2f7c11 */ /* 0x010fca000a8f0c09 */
[----:B------:R3:W-:Y:S02]  /*7370*/  STG.E desc[UR8][R46.64], R13 ;  /* 0x0000000d2e007986 */ /* 0x0007e4000c101908 */
.L_x_3712:
[----:B------:R-:W-:Y:S05]  /*7380*/  BSYNC B0 ;  /* 0x0000000000007941 */ /* 0x000fea0003800000 */
.L_x_3711:
        /* <DEDUP_REMOVED lines=11> */
.L_x_3713:
[----:B------:R-:W-:Y:S01]  /*7440*/  LOP3.LUT P5, RZ, R5, 0x8000, RZ, 0xc0, !PT ;  /* 0x0000800005ff7812 */ /* 0x000fe200078ac0ff */
[----:B------:R-:W-:-:S12]  /*7450*/  BSSY B0, `(.L_x_3714) ;  /* 0x000000f000007945 */ /* 0x000fd80003800000 */
[----:B------:R-:W-:Y:S05]  /*7460*/  @!P5 BRA `(.L_x_3715) ;  /* 0x000000000034d947 */ /* 0x000fea0003800000 */
[----:B------:R-:W-:Y:S01]  /*7470*/  SHF.R.S32.HI R6, RZ, 0x1f, R93 ;  /* 0x0000001fff067819 */ /* 0x000fe2000001145d */
[----:B------:R-:W-:Y:S01]  /*7480*/  ULDC.64 UR12, c[0x0][0x270] ;  /* 0x00009c00000c7ab9 */ /* 0x000fe20000000a00 */
[----:B------:R-:W-:Y:S02]  /*7490*/  MOV R8, R72 ;  /* 0x0000004800087202 */ /* 0x000fe40000000f00 */
[----:B---3--:R-:W-:Y:S01]  /*74a0*/  MOV R9, R71 ;  /* 0x0000004700097202 */ /* 0x008fe20000000f00 */
[----:B------:R-:W-:Y:S02]  /*74b0*/  IMAD R6, R6, UR12, RZ ;  /* 0x0000000c06067c24 */ /* 0x000fe4000f8e02ff */
[----:B------:R-:W-:-:S04]  /*74c0*/  IMAD.WIDE.U32 R8, R93, UR12, R8 ;  /* 0x0000000c5d087c25 */ /* 0x000fc8000f8e0008 */
[----:B------:R-:W-:Y:S01]  /*74d0*/  IMAD R11, R93, UR13, R6 ;  /* 0x0000000d5d0b7c24 */ /* 0x000fe2000f8e0206 */
[----:B------:R-:W-:Y:S02]  /*74e0*/  ULDC.64 UR12, c[0x0][0x210] ;  /* 0x00008400000c7ab9 */ /* 0x000fe40000000a00 */
[----:B------:R-:W-:Y:S01]  /*74f0*/  LEA R10, P5, R8, UR12, 0x1 ;  /* 0x0000000c080a7c11 */ /* 0x000fe2000f8a08ff */
[----:B------:R-:W-:Y:S01]  /*7500*/  IMAD.IADD R11, R9, 0x1, R11 ;  /* 0x00000001090b7824 */ /* 0x000fe200078e020b */
[----:B------:R-:W-:-:S04]  /*7510*/  F2FP.BF16.F32.PACK_AB R9, R28, R14 ;  /* 0x0000000e1c09723e */ /* 0x000fc800000010ff */
[----:B------:R-:W-:-:S05]  /*7520*/  LEA.HI.X R11, R8, UR13, R11, 0x1, P5 ;  /* 0x0000000d080b7c11 */ /* 0x000fca000a8f0c0b */
[----:B------:R3:W-:Y:S02]  /*7530*/  STG.E desc[UR8][R10.64], R9 ;  /* 0x000000090a007986 */ /* 0x0007e4000c101908 */
.L_x_3715:
[----:B------:R-:W-:Y:S05]  /*7540*/  BSYNC B0 ;  /* 0x0000000000007941 */ /* 0x000fea0003800000 */
.L_x_3714:
        /* <DEDUP_REMOVED lines=11> */
.L_x_3716:
        /* <DEDUP_REMOVED lines=16> */
.L_x_3718:
[----:B------:R-:W-:Y:S05]  /*7700*/  BSYNC B0 ;  /* 0x0000000000007941 */ /* 0x000fea0003800000 */
.L_x_3717:
[----:B------:R-:W-:Y:S05]  /*7710*/  @!P6 BRA `(.L_x_3719) ;  /* 0x000000000028e947 */ /* 0x000fea0003800000 */
[----:B---3--:R-:W-:Y:S01]  /*7720*/  FMUL.FTZ R10, R30, -1.4426950216293334961 ;  /* 0xbfb8aa3b1e0a7820 */ /* 0x008fe20000410000 */
        /* <DEDUP_REMOVED lines=9> */
.L_x_3719:
[----:B------:R-:W-:Y:S01]  /*77c0*/  LOP3.LUT P5, RZ, R5, 0x2000, RZ, 0xc0, !PT ;  /* 0x0000200005ff7812 */ /* 0x000fe200078ac0ff */
[----:B------:R-:W-:-:S12]  /*77d0*/  BSSY B0, `(.L_x_3720) ;  /* 0x000000f000007945 */ /* 0x000fd80003800000 */
[----:B------:R-:W-:Y:S05]  /*77e0*/  @!P5 BRA `(.L_x_3721) ;  /* 0x000000000034d947 */ /* 0x000fea0003800000 */
[----:B------:R-:W-:Y:S01]  /*77f0*/  SHF.R.S32.HI R6, RZ, 0x1f, R90 ;  /* 0x0000001fff067819 */ /* 0x000fe2000001145a */
[----:B------:R-:W-:Y:S01]  /*7800*/  ULDC.64 UR12, c[0x0][0x270] ;  /* 0x00009c00000c7ab9 */ /* 0x000fe20000000a00 */
[----:B------:R-:W-:Y:S01]  /*7810*/  MOV R8, R72 ;  /* 0x0000004800087202 */ /* 0x000fe20000000f00 */
[----:B---3--:R-:W-:Y:S02]  /*7820*/  IMAD.MOV.U32 R9, RZ, RZ, R71 ;  /* 0x000000ffff097224 */ /* 0x008fe400078e0047 */
[----:B------:R-:W-:Y:S02]  /*7830*/  IMAD R11, R6, UR12, RZ ;  /* 0x0000000c060b7c24 */ /* 0x000fe4000f8e02ff */
[----:B------:R-:W-:-:S04]  /*7840*/  IMAD.WIDE.U32 R8, R90, UR12, R8 ;  /* 0x0000000c5a087c25 */ /* 0x000fc8000f8e0008 */
[----:B------:R-:W-:Y:S01]  /*7850*/  IMAD R11, R90, UR13, R11 ;  /* 0x0000000d5a0b7c24 */ /* 0x000fe2000f8e020b */
[----:B------:R-:W-:Y:S02]  /*7860*/  ULDC.64 UR12, c[0x0][0x210] ;  /* 0x00008400000c7ab9 */ /* 0x000fe40000000a00 */
[----:B------:R-:W-:Y:S02]  /*7870*/  LEA R10, P5, R8, UR12, 0x1 ;  /* 0x0000000c080a7c11 */ /* 0x000fe4000f8a08ff */
[----:B------:R-:W-:Y:S02]  /*7880*/  IADD3 R11, R9, R11, RZ ;  /* 0x0000000b090b7210 */ /* 0x000fe40007ffe0ff */
[----:B------:R-:W-:Y:S02]  /*7890*/  F2FP.BF16.F32.PACK_AB R9, R30, R16 ;  /* 0x000000101e09723e */ /* 0x000fe400000010ff */
[----:B------:R-:W-:-:S05]  /*78a0*/  LEA.HI.X R11, R8, UR13, R11, 0x1, P5 ;  /* 0x0000000d080b7c11 */ /* 0x000fca000a8f0c0b */
[----:B------:R3:W-:Y:S02]  /*78b0*/  STG.E desc[UR8][R10.64], R9 ;  /* 0x000000090a007986 */ /* 0x0007e4000c101908 */
.L_x_3721:
[----:B------:R-:W-:Y:S05]  /*78c0*/  BSYNC B0 ;  /* 0x0000000000007941 */ /* 0x000fea0003800000 */
.L_x_3720:
        /* <DEDUP_REMOVED lines=11> */
.L_x_3722:
        /* <DEDUP_REMOVED lines=16> */
.L_x_3724:
[----:B------:R-:W-:Y:S05]  /*7a80*/  BSYNC B0 ;  /* 0x0000000000007941 */ /* 0x000fea0003800000 */
.L_x_3723:
        /* <DEDUP_REMOVED lines=11> */
.L_x_3725:
[----:B------:R-:W-:Y:S01]  /*7b40*/  LOP3.LUT P5, RZ, R5, 0x800, RZ, 0xc0, !PT ;  /* 0x0000080005ff7812 */ /* 0x000fe200078ac0ff */
[----:B------:R-:W-:-:S12]  /*7b50*/  BSSY B0, `(.L_x_3726) ;  /* 0x000000f000007945 */ /* 0x000fd80003800000 */
[----:B------:R-:W-:Y:S05]  /*7b60*/  @!P5 BRA `(.L_x_3727) ;  /* 0x000000000034d947 */ /* 0x000fea0003800000 */
[----:B------:R-:W-:Y:S01]  /*7b70*/  SHF.R.S32.HI R6, RZ, 0x1f, R88 ;  /* 0x0000001fff067819 */ /* 0x000fe20000011458 */
[----:B------:R-:W-:Y:S01]  /*7b80*/  ULDC.64 UR12, c[0x0][0x270] ;  /* 0x00009c00000c7ab9 */ /* 0x000fe20000000a00 */
[----:B---3--:R-:W-:Y:S01]  /*7b90*/  MOV R9, R71 ;  /* 0x0000004700097202 */ /* 0x008fe20000000f00 */
[----:B------:R-:W-:Y:S02]  /*7ba0*/  IMAD.MOV.U32 R8, RZ, RZ, R72 ;  /* 0x000000ffff087224 */ /* 0x000fe400078e0048 */
        /* <DEDUP_REMOVED lines=9> */
.L_x_3727:
[----:B------:R-:W-:Y:S05]  /*7c40*/  BSYNC B0 ;  /* 0x0000000000007941 */ /* 0x000fea0003800000 */
.L_x_3726:
        /* <DEDUP_REMOVED lines=11> */
.L_x_3728:
[----:B------:R-:W-:Y:S01]  /*7d00*/  LOP3.LUT P5, RZ, R5, 0x400, RZ, 0xc0, !PT ;  /* 0x0000040005ff7812 */ /* 0x000fe200078ac0ff */
[----:B------:R-:W-:-:S12]  /*7d10*/  BSSY B0, `(.L_x_3729) ;  /* 0x000000e000007945 */ /* 0x000fd80003800000 */
[----:B------:R-:W-:Y:S05]  /*7d20*/  @!P5 BRA `(.L_x_3730) ;  /* 0x000000000030d947 */ /* 0x000fea0003800000 */
[----:B------:R-:W-:Y:S01]  /*7d30*/  ULDC.64 UR12, c[0x0][0x270] ;  /* 0x00009c00000c7ab9 */ /* 0x000fe20000000a00 */
[----:B------:R-:W-:Y:S01]  /*7d40*/  MOV R8, R72 ;  /* 0x0000004800087202 */ /* 0x000fe20000000f00 */
[----:B---3--:R-:W-:Y:S01]  /*7d50*/  IMAD R11, R125, UR12, RZ ;  /* 0x0000000c7d0b7c24 */ /* 0x008fe2000f8e02ff */
[----:B------:R-:W-:Y:S02]  /*7d60*/  MOV R9, R71 ;  /* 0x0000004700097202 */ /* 0x000fe40000000f00 */
[----:B------:R-:W-:Y:S01]  /*7d70*/  F2FP.BF16.F32.PACK_AB R19, R33, R19 ;  /* 0x000000132113723e */ /* 0x000fe200000010ff */
[C---:B------:R-:W-:Y:S02]  /*7d80*/  IMAD R11, R86.reuse, UR13, R11 ;  /* 0x0000000d560b7c24 */ /* 0x040fe4000f8e020b */
[----:B------:R-:W-:Y:S01]  /*7d90*/  IMAD.WIDE.U32 R8, R86, UR12, R8 ;  /* 0x0000000c56087c25 */ /* 0x000fe2000f8e0008 */
[----:B------:R-:W-:-:S03]  /*7da0*/  ULDC.64 UR12, c[0x0][0x210] ;  /* 0x00008400000c7ab9 */ /* 0x000fc60000000a00 */
[----:B------:R-:W-:Y:S01]  /*7db0*/  IMAD.IADD R11, R9, 0x1, R11 ;  /* 0x00000001090b7824 */ /* 0x000fe200078e020b */
[----:B------:R-:W-:-:S04]  /*7dc0*/  LEA R10, P5, R8, UR12, 0x1 ;  /* 0x0000000c080a7c11 */ /* 0x000fc8000f8a08ff */
[----:B------:R-:W-:-:S05]  /*7dd0*/  LEA.HI.X R11, R8, UR13, R11, 0x1, P5 ;  /* 0x0000000d080b7c11 */ /* 0x000fca000a8f0c0b */
[----:B------:R3:W-:Y:S04]  /*7de0*/  STG.E desc[UR8][R10.64], R19 ;  /* 0x000000130a007986 */ /* 0x0007e8000c101908 */
.L_x_3730:
[----:B------:R-:W-:Y:S05]  /*7df0*/  BSYNC B0 ;  /* 0x0000000000007941 */ /* 0x000fea0003800000 */
.L_x_3729:
        /* <DEDUP_REMOVED lines=11> */
.L_x_3731:
[----:B------:R-:W-:Y:S01]  /*7eb0*/  LOP3.LUT P5, RZ, R5, 0x200, RZ, 0xc0, !PT ;  /* 0x0000020005ff7812 */ /* 0x000fe200078ac0ff */
[----:B------:R-:W-:-:S12]  /*7ec0*/  BSSY B0, `(.L_x_3732) ;  /* 0x000000e000007945 */ /* 0x000fd80003800000 */
[----:B------:R-:W-:Y:S05]  /*7ed0*/  @!P5 BRA `(.L_x_3733) ;  /* 0x000000000030d947 */ /* 0x000fea0003800000 */
[----:B------:R-:W-:Y:S01]  /*7ee0*/  ULDC.64 UR12, c[0x0][0x270] ;  /* 0x00009c00000c7ab9 */ /* 0x000fe20000000a00 */
[----:B------:R-:W-:Y:S01]  /*7ef0*/  MOV R8, R72 ;  /* 0x0000004800087202 */ /* 0x000fe20000000f00 */
[----:B------:R-:W-:Y:S01]  /*7f00*/  IMAD R6, R124, UR12, RZ ;  /* 0x0000000c7c067c24 */ /* 0x000fe2000f8e02ff */
[----:B---3--:R-:W-:-:S03]  /*7f10*/  MOV R9, R71 ;  /* 0x0000004700097202 */ /* 0x008fc60000000f00 */
[C---:B------:R-:W-:Y:S02]  /*7f20*/  IMAD R11, R85.reuse, UR13, R6 ;  /* 0x0000000d550b7c24 */ /* 0x040fe4000f8e0206 */
[----:B------:R-:W-:Y:S01]  /*7f30*/  IMAD.WIDE.U32 R8, R85, UR12, R8 ;  /* 0x0000000c55087c25 */ /* 0x000fe2000f8e0008 */
[----:B------:R-:W-:-:S04]  /*7f40*/  ULDC.64 UR12, c[0x0][0x210] ;  /* 0x00008400000c7ab9 */ /* 0x000fc80000000a00 */
[----:B------:R-:W-:Y:S02]  /*7f50*/  IADD3 R11, R9, R11, RZ ;  /* 0x0000000b090b7210 */ /* 0x000fe40007ffe0ff */
[----:B------:R-:W-:Y:S02]  /*7f60*/  LEA R10, P5, R8, UR12, 0x1 ;  /* 0x0000000c080a7c11 */ /* 0x000fe4000f8a08ff */
[----:B------:R-:W-:Y:S02]  /*7f70*/  F2FP.BF16.F32.PACK_AB R9, R36, R20 ;  /* 0x000000142409723e */ /* 0x000fe400000010ff */
[----:B------:R-:W-:-:S05]  /*7f80*/  LEA.HI.X R11, R8, UR13, R11, 0x1, P5 ;  /* 0x0000000d080b7c11 */ /* 0x000fca000a8f0c0b */
[----:B------:R3:W-:Y:S04]  /*7f90*/  STG.E desc[UR8][R10.64], R9 ;  /* 0x000000090a007986 */ /* 0x0007e8000c101908 */
.L_x_3733:
[----:B------:R-:W-:Y:S05]  /*7fa0*/  BSYNC B0 ;  /* 0x0000000000007941 */ /* 0x000fea0003800000 */
.L_x_3732:
        /* <DEDUP_REMOVED lines=11> */
.L_x_3734:
[----:B------:R-:W-:Y:S01]  /*8060*/  LOP3.LUT P5, RZ, R5, 0x100, RZ, 0xc0, !PT ;  /* 0x0000010005ff7812 */ /* 0x000fe200078ac0ff */
[----:B------:R-:W-:-:S12]  /*8070*/  BSSY B0, `(.L_x_3735) ;  /* 0x000000e000007945 */ /* 0x000fd80003800000 */
[----:B------:R-:W-:Y:S05]  /*8080*/  @!P5 BRA `(.L_x_3736) ;  /* 0x000000000030d947 */ /* 0x000fea0003800000 */
[----:B------:R-:W-:Y:S01]  /*8090*/  ULDC.64 UR12, c[0x0][0x270] ;  /* 0x00009c00000c7ab9 */ /* 0x000fe20000000a00 */
[----:B------:R-:W-:Y:S01]  /*80a0*/  MOV R8, R72 ;  /* 0x0000004800087202 */ /* 0x000fe20000000f00 */
[----:B---3--:R-:W-:Y:S01]  /*80b0*/  IMAD R11, R123, UR12, RZ ;  /* 0x0000000c7b0b7c24 */ /* 0x008fe2000f8e02ff */
[----:B------:R-:W-:Y:S01]  /*80c0*/  F2FP.BF16.F32.PACK_AB R21, R38, R21 ;  /* 0x000000152615723e */ /* 0x000fe200000010ff */
        /* <DEDUP_REMOVED lines=8> */
.L_x_3736:
[----:B------:R-:W-:Y:S05]  /*8150*/  BSYNC B0 ;  /* 0x0000000000007941 */ /* 0x000fea0003800000 */
.L_x_3735:
        /* <DEDUP_REMOVED lines=11> */
.L_x_3737:
[----:B------:R-:W-:Y:S01]  /*8210*/  LOP3.LUT P5, RZ, R5, 0x80, RZ, 0xc0, !PT ;  /* 0x0000008005ff7812 */ /* 0x000fe200078ac0ff */
[----:B------:R-:W-:-:S12]  /*8220*/  BSSY B0, `(.L_x_3738) ;  /* 0x000000e000007945 */ /* 0x000fd80003800000 */
[----:B------:R-:W-:Y:S05]  /*8230*/  @!P5 BRA `(.L_x_3739) ;  /* 0x000000000030d947 */ /* 0x000fea0003800000 */
[----:B------:R-:W-:Y:S01]  /*8240*/  ULDC.64 UR12, c[0x0][0x270] ;  /* 0x00009c00000c7ab9 */ /* 0x000fe20000000a00 */
[----:B------:R-:W-:Y:S01]  /*8250*/  MOV R8, R72 ;  /* 0x0000004800087202 */ /* 0x000fe20000000f00 */
[----:B------:R-:W-:Y:S01]  /*8260*/  IMAD R6, R122, UR12, RZ ;  /* 0x0000000c7a067c24 */ /* 0x000fe2000f8e02ff */
[----:B---3--:R-:W-:Y:S02]  /*8270*/  MOV R9, R71 ;  /* 0x0000004700097202 */ /* 0x008fe40000000f00 */
[----:B------:R-:W-:Y:S01]  /*8280*/  F2FP.BF16.F32.PACK_AB R39, R39, R22 ;  /* 0x000000162727723e */ /* 0x000fe200000010ff */
[C---:B------:R-:W-:Y:S02]  /*8290*/  IMAD R11, R83.reuse, UR13, R6 ;  /* 0x0000000d530b7c24 */ /* 0x040fe4000f8e0206 */
[----:B------:R-:W-:Y:S01]  /*82a0*/  IMAD.WIDE.U32 R8, R83, UR12, R8 ;  /* 0x0000000c53087c25 */ /* 0x000fe2000f8e0008 */
[----:B------:R-:W-:-:S04]  /*82b0*/  ULDC.64 UR12, c[0x0][0x210] ;  /* 0x00008400000c7ab9 */ /* 0x000fc80000000a00 */
[----:B------:R-:W-:Y:S02]  /*82c0*/  IADD3 R11, R9, R11, RZ ;  /* 0x0000000b090b7210 */ /* 0x000fe40007ffe0ff */
[----:B------:R-:W-:-:S04]  /*82d0*/  LEA R10, P5, R8, UR12, 0x1 ;  /* 0x0000000c080a7c11 */ /* 0x000fc8000f8a08ff */
[----:B------:R-:W-:-:S05]  /*82e0*/  LEA.HI.X R11, R8, UR13, R11, 0x1, P5 ;  /* 0x0000000d080b7c11 */ /* 0x000fca000a8f0c0b */
[----:B------:R3:W-:Y:S04]  /*82f0*/  STG.E desc[UR8][R10.64], R39 ;  /* 0x000000270a007986 */ /* 0x0007e8000c101908 */
.L_x_3739:
[----:B------:R-:W-:Y:S05]  /*8300*/  BSYNC B0 ;  /* 0x0000000000007941 */ /* 0x000fea0003800000 */
.L_x_3738:
        /* <DEDUP_REMOVED lines=11> */
.L_x_3740:
[----:B------:R-:W-:Y:S01]  /*83c0*/  LOP3.LUT P5, RZ, R5, 0x40, RZ, 0xc0, !PT ;  /* 0x0000004005ff7812 */ /* 0x000fe200078ac0ff */
[----:B------:R-:W-:-:S12]  /*83d0*/  BSSY B0, `(.L_x_3741) ;  /* 0x000000e000007945 */ /* 0x000fd80003800000 */
[----:B------:R-:W-:Y:S05]  /*83e0*/  @!P5 BRA `(.L_x_3742) ;  /* 0x000000000030d947 */ /* 0x000fea0003800000 */
[----:B------:R-:W-:Y:S01]  /*83f0*/  ULDC.64 UR12, c[0x0][0x270] ;  /* 0x00009c00000c7ab9 */ /* 0x000fe20000000a00 */
[----:B---3--:R-:W-:Y:S01]  /*8400*/  MOV R9, R71 ;  /* 0x0000004700097202 */ /* 0x008fe20000000f00 */
[----:B------:R-:W-:Y:S01]  /*8410*/  IMAD R11, R121, UR12, RZ ;  /* 0x0000000c790b7c24 */ /* 0x000fe2000f8e02ff */
        /* <DEDUP_REMOVED lines=9> */
.L_x_3742:
[----:B------:R-:W-:Y:S05]  /*84b0*/  BSYNC B0 ;  /* 0x0000000000007941 */ /* 0x000fea0003800000 */
.L_x_3741:
        /* <DEDUP_REMOVED lines=11> */
.L_x_3743:
        /* <DEDUP_REMOVED lines=15> */
.L_x_3745:
[----:B------:R-:W-:Y:S05]  /*8660*/  BSYNC B0 ;  /* 0x0000000000007941 */ /* 0x000fea0003800000 */
.L_x_3744:
        /* <DEDUP_REMOVED lines=11> */
.L_x_3746:
        /* <DEDUP_REMOVED lines=15> */
.L_x_3748:
[----:B------:R-:W-:Y:S05]  /*8810*/  BSYNC B0 ;  /* 0x0000000000007941 */ /* 0x000fea0003800000 */
.L_x_3747:
        /* <DEDUP_REMOVED lines=11> */
.L_x_3749:
[----:B------:R-:W-:Y:S01]  /*88d0*/  LOP3.LUT P5, RZ, R5, 0x8, RZ, 0xc0, !PT ;  /* 0x0000000805ff7812 */ /* 0x000fe200078ac0ff */
[----:B------:R-:W-:-:S12]  /*88e0*/  BSSY B0, `(.L_x_3750) ;  /* 0x0000010000007945 */ /* 0x000fd80003800000 */
[----:B------:R-:W-:Y:S05]  /*88f0*/  @!P5 BRA `(.L_x_3751) ;  /* 0x000000000038d947 */ /* 0x000fea0003800000 */
[----:B---3--:R-:W-:Y:S01]  /*8900*/  IADD3 R11, R0, 0xb8, RZ ;  /* 0x000000b8000b7810 */ /* 0x008fe20007ffe0ff */
[----:B------:R-:W-:Y:S01]  /*8910*/  ULDC.64 UR12, c[0x0][0x270] ;  /* 0x00009c00000c7ab9 */ /* 0x000fe20000000a00 */
[----:B------:R-:W-:Y:S01]  /*8920*/  MOV R9, R71 ;  /* 0x0000004700097202 */ /* 0x000fe20000000f00 */
[----:B------:R-:W-:Y:S01]  /*8930*/  IMAD.MOV.U32 R8, RZ, RZ, R72 ;  /* 0x000000ffff087224 */ /* 0x000fe200078e0048 */
[----:B------:R-:W-:Y:S02]  /*8940*/  SHF.R.S32.HI R6, RZ, 0x1f, R11 ;  /* 0x0000001fff067819 */ /* 0x000fe4000001140b */
[----:B------:R-:W-:Y:S01]  /*8950*/  F2FP.BF16.F32.PACK_AB R51, R51, R26 ;  /* 0x0000001a3333723e */ /* 0x000fe200000010ff */
[----:B------:R-:W-:-:S04]  /*8960*/  IMAD.WIDE.U32 R8, R11, UR12, R8 ;  /* 0x0000000c0b087c25 */ /* 0x000fc8000f8e0008 */
[----:B------:R-:W-:-:S04]  /*8970*/  IMAD R6, R6, UR12, RZ ;  /* 0x0000000c06067c24 */ /* 0x000fc8000f8e02ff */
[----:B------:R-:W-:Y:S01]  /*8980*/  IMAD R11, R11, UR13, R6 ;  /* 0x0000000d0b0b7c24 */ /* 0x000fe2000f8e0206 */
[----:B------:R-:W-:Y:S02]  /*8990*/  ULDC.64 UR12, c[0x0][0x210] ;  /* 0x00008400000c7ab9 */ /* 0x000fe40000000a00 */
[----:B------:R-:W-:Y:S02]  /*89a0*/  LEA R10, P5, R8, UR12, 0x1 ;  /* 0x0000000c080a7c11 */ /* 0x000fe4000f8a08ff */
[----:B------:R-:W-:-:S04]  /*89b0*/  IADD3 R11, R9, R11, RZ ;  /* 0x0000000b090b7210 */ /* 0x000fc80007ffe0ff */
[----:B------:R-:W-:-:S05]  /*89c0*/  LEA.HI.X R11, R8, UR13, R11, 0x1, P5 ;  /* 0x0000000d080b7c11 */ /* 0x000fca000a8f0c0b */
[----:B------:R3:W-:Y:S02]  /*89d0*/  STG.E desc[UR8][R10.64], R51 ;  /* 0x000000330a007986 */ /* 0x0007e4000c101908 */
.L_x_3751:
[----:B------:R-:W-:Y:S05]  /*89e0*/  BSYNC B0 ;  /* 0x0000000000007941 */ /* 0x000fea0003800000 */
.L_x_3750:
        /* <DEDUP_REMOVED lines=11> */
.L_x_3752:
        /* <DEDUP_REMOVED lines=17> */
.L_x_3754:
[----:B------:R-:W-:Y:S05]  /*8bb0*/  BSYNC B0 ;  /* 0x0000000000007941 */ /* 0x000fea0003800000 */
.L_x_3753:
        /* <DEDUP_REMOVED lines=11> */
.L_x_3755:
[----:B------:R-:W-:Y:S01]  /*8c70*/  LOP3.LUT P5, RZ, R5, 0x1, RZ, 0xc0, !PT ;  /* 0x0000000105ff7812 */ /* 0x000fe200078ac0ff */
[----:B------:R-:W-:-:S12]  /*8c80*/  BSSY B0, `(.L_x_3756) ;  /* 0x0000010000007945 */ /* 0x000fd80003800000 */
[----:B------:R-:W-:Y:S05]  /*8c90*/  @!P5 BRA `(.L_x_3757) ;  /* 0x000000000038d947 */ /* 0x000fea0003800000 */
[----:B---3--:R-:W-:Y:S01]  /*8ca0*/  IADD3 R11, R0, 0xc8, RZ ;  /* 0x000000c8000b7810 */ /* 0x008fe20007ffe0ff */
[----:B------:R-:W-:Y:S01]  /*8cb0*/  ULDC.64 UR12, c[0x0][0x270] ;  /* 0x00009c00000c7ab9 */ /* 0x000fe20000000a00 */
[----:B------:R-:W-:Y:S02]  /*8cc0*/  MOV R8, R72 ;  /* 0x0000004800087202 */ /* 0x000fe40000000f00 */
[----:B------:R-:W-:Y:S02]  /*8cd0*/  SHF.R.S32.HI R6, RZ, 0x1f, R11 ;  /* 0x0000001fff067819 */ /* 0x000fe4000001140b */
[----:B------:R-:W-:Y:S02]  /*8ce0*/  MOV R9, R71 ;  /* 0x0000004700097202 */ /* 0x000fe40000000f00 */
[----:B------:R-:W-:Y:S01]  /*8cf0*/  F2FP.BF16.F32.PACK_AB R53, R53, R40 ;  /* 0x000000283535723e */ /* 0x000fe200000010ff */
[----:B------:R-:W-:Y:S02]  /*8d00*/  IMAD R6, R6, UR12, RZ ;  /* 0x0000000c06067c24 */ /* 0x000fe4000f8e02ff */
[----:B------:R-:W-:-:S04]  /*8d10*/  IMAD.WIDE.U32 R8, R11, UR12, R8 ;  /* 0x0000000c0b087c25 */ /* 0x000fc8000f8e0008 */
[----:B------:R-:W-:Y:S01]  /*8d20*/  IMAD R11, R11, UR13, R6 ;  /* 0x0000000d0b0b7c24 */ /* 0x000fe2000f8e0206 */
[----:B------:R-:W-:Y:S02]  /*8d30*/  ULDC.64 UR12, c[0x0][0x210] ;  /* 0x00008400000c7ab9 */ /* 0x000fe40000000a00 */
[----:B------:R-:W-:Y:S01]  /*8d40*/  LEA R10, P5, R8, UR12, 0x1 ;  /* 0x0000000c080a7c11 */ /* 0x000fe2000f8a08ff */
[----:B------:R-:W-:-:S05]  /*8d50*/  IMAD.IADD R11, R9, 0x1, R11 ;  /* 0x00000001090b7824 */ /* 0x000fca00078e020b */
[----:B------:R-:W-:-:S05]  /*8d60*/  LEA.HI.X R11, R8, UR13, R11, 0x1, P5 ;  /* 0x0000000d080b7c11 */ /* 0x000fca000a8f0c0b */
[----:B------:R3:W-:Y:S02]  /*8d70*/  STG.E desc[UR8][R10.64], R53 ;  /* 0x000000350a007986 */ /* 0x0007e4000c101908 */
.L_x_3757:
[----:B------:R-:W-:Y:S05]  /*8d80*/  BSYNC B0 ;  /* 0x0000000000007941 */ /* 0x000fea0003800000 */
.L_x_3756:
        /* <DEDUP_REMOVED lines=11> */
.L_x_3758:
[----:B------:R-:W-:Y:S04]  /*8e40*/  BSSY B0, `(.L_x_3759) ;  /* 0x0000010000007945 */ /* 0x000fe80003800000 */
        /* <DEDUP_REMOVED lines=15> */
.L_x_3760:
[----:B------:R-:W-:Y:S05]  /*8f40*/  BSYNC B0 ;  /* 0x0000000000007941 */ /* 0x000fea0003800000 */
.L_x_3759:
        /* <DEDUP_REMOVED lines=11> */
.L_x_3761:
[----:B------:R-:W-:Y:S04]  /*9000*/  BSSY B0, `(.L_x_3762) ;  /* 0x0000010000007945 */ /* 0x000fe80003800000 */
[----:B------:R-:W-:Y:S05]  /*9010*/  @!P1 BRA `(.L_x_3763) ;  /* 0x0000000000389947 */ /* 0x000fea0003800000 */
[----:B---3--:R-:W-:Y:S01]  /*9020*/  VIADD R11, R0, 0xd8 ;  /* 0x000000d8000b7836 */ /* 0x008fe20000000000 */
[----:B------:R-:W-:Y:S01]  /*9030*/  ULDC.64 UR12, c[0x0][0x270] ;  /* 0x00009c00000c7ab9 */ /* 0x000fe20000000a00 */
[----:B------:R-:W-:Y:S02]  /*9040*/  MOV R8, R72 ;  /* 0x0000004800087202 */ /* 0x000fe40000000f00 */
[----:B------:R-:W-:Y:S02]  /*9050*/  MOV R9, R71 ;  /* 0x0000004700097202 */ /* 0x000fe40000000f00 */
        /* <DEDUP_REMOVED lines=10> */
.L_x_3763:
[----:B------:R-:W-:Y:S05]  /*9100*/  BSYNC B0 ;  /* 0x0000000000007941 */ /* 0x000fea0003800000 */
.L_x_3762:
        /* <DEDUP_REMOVED lines=11> */
.L_x_3764:
[----:B------:R-:W-:Y:S04]  /*91c0*/  BSSY B0, `(.L_x_3765) ;  /* 0x0000010000007945 */ /* 0x000fe80003800000 */
        /* <DEDUP_REMOVED lines=15> */
.L_x_3766:
[----:B------:R-:W-:Y:S05]  /*92c0*/  BSYNC B0 ;  /* 0x0000000000007941 */ /* 0x000fea0003800000 */
.L_x_3765:
        /* <DEDUP_REMOVED lines=11> */
.L_x_3767:
        /* <DEDUP_REMOVED lines=16> */
.L_x_3769:
[----:B------:R-:W-:Y:S05]  /*9480*/  BSYNC B0 ;  /* 0x0000000000007941 */ /* 0x000fea0003800000 */
.L_x_3768:
        /* <DEDUP_REMOVED lines=11> */
.L_x_3770:
        /* <DEDUP_REMOVED lines=16> */
.L_x_3772:
[----:B------:R-:W-:Y:S05]  /*9640*/  BSYNC B0 ;  /* 0x0000000000007941 */ /* 0x000fea0003800000 */
.L_x_3771:
        /* <DEDUP_REMOVED lines=11> */
.L_x_3773:
[----:B------:R-:W-:Y:S01]  /*9700*/  ULDC.64 UR12, c[0x0][0x278] ;  /* 0x00009e00000c7ab9 */ /* 0x000fe20000000a00 */
[----:B------:R-:W-:Y:S01]  /*9710*/  BSSY B0, `(.L_x_3774) ;  /* 0x0000010000007945 */ /* 0x000fe20003800000 */
[----:B------:R-:W-:-:S04]  /*9720*/  ISETP.GE.U32.AND P5, PT, R37, UR12, PT ;  /* 0x0000000c25007c0c */ /* 0x000fc8000bfa6070 */
[----:B------:R-:W-:-:S04]  /*9730*/  ISETP.GE.AND.EX P5, PT, R7, UR13, PT, P5 ;  /* 0x0000000d07007c0c */ /* 0x000fc8000bfa6350 */
[----:B------:R-:W-:-:S13]  /*9740*/  ISETP.GT.U32.OR P5, PT, R106, 0x1bf, P5 ;  /* 0x000001bf6a00780c */ /* 0x000fda0002fa4470 */
        /* <DEDUP_REMOVED lines=12> */
.L_x_3775:
[----:B------:R-:W-:Y:S05]  /*9810*/  BSYNC B0 ;  /* 0x0000000000007941 */ /* 0x000fea0003800000 */
.L_x_3774:
[----:B0-----:R-:W0:Y:S01]  /*9820*/  LDC R7, c[0x0][0x10] ;  /* 0x00000400ff077b82 */ /* 0x001e220000000800 */
[----:B------:R-:W-:Y:S02]  /*9830*/  IADD3 R3, R3, 0x1, RZ ;  /* 0x0000000103037810 */ /* 0x000fe40007ffe0ff */
[----:B0-----:R-:W-:-:S04]  /*9840*/  IADD3 R2, R7, R2, RZ ;  /* 0x0000000207027210 */ /* 0x001fc80007ffe0ff */
[----:B------:R-:W-:-:S13]  /*9850*/  ISETP.GE.AND P5, PT, R2, UR4, PT ;  /* 0x0000000402007c0c */ /* 0x000fda000bfa6270 */
[----:B------:R-:W-:Y:S05]  /*9860*/  @!P5 BRA `(.L_x_3776) ;  /* 0xffffff7000f4d947 */ /* 0x000fea000383ffff */
[----:B------:R-:W-:Y:S05]  /*9870*/  EXIT ;  /* 0x000000000000794d */ /* 0x000fea0003800000 */
.L_x_3777:
        /* <DEDUP_REMOVED lines=16> */
.L_x_5632:


//--------------------- .text._Z35group_norm_nhwc_fwd_one_pass_kernelI11Bf16IOFp32WLi512ELi112ELi448EEv26Group_norm_nhwc_fwd_params --------------------------
	.section	.text._Z35group_norm_nhwc_fwd_one_pass_kernelI11Bf16IOFp32WLi512ELi112ELi448EEv26Group_norm_nhwc_fwd_params,"ax",@progbits
	.align	128
        .global         _Z35group_norm_nhwc_fwd_one_pass_kernelI11Bf16IOFp32WLi512ELi112ELi448EEv26Group_norm_nhwc_fwd_params
        .type           _Z35group_norm_nhwc_fwd_one_pass_kernelI11Bf16IOFp32WLi512ELi112ELi448EEv26Group_norm_nhwc_fwd_params,@function
        .size           _Z35group_norm_nhwc_fwd_one_pass_kernelI11Bf16IOFp32WLi512ELi112ELi448EEv26Group_norm_nhwc_fwd_params,(.L_x_5633 - _Z35group_norm_nhwc_fwd_one_pass_kernelI11Bf16IOFp32WLi512ELi112ELi448EEv26Group_norm_nhwc_fwd_params)
        .other          _Z35group_norm_nhwc_fwd_one_pass_kernelI11Bf16IOFp32WLi512ELi112ELi448EEv26Group_norm_nhwc_fwd_params,@"STO_CUDA_ENTRY STV_DEFAULT"
_Z35group_norm_nhwc_fwd_one_pass_kernelI11Bf16IOFp32WLi512ELi112ELi448EEv26Group_norm_nhwc_fwd_params:
.text._Z35group_norm_nhwc_fwd_one_pass_kernelI11Bf16IOFp32WLi512ELi112ELi448EEv26Group_norm_nhwc_fwd_params:
[----:B------:R-:W0:Y:S08]  /*0000*/  LDC R1, c[0x0][0x28] ;  /* 0x00000a00ff017b82 */ /* 0x000e300000000800 */
[----:B------:R-:W1:Y:S01]  /*0010*/  S2UR UR8, SR_CTAID.Y ;  /* 0x00000000000879c3 */ /* 0x000e620000002600 */
[----:B------:R-:W-:Y:S01]  /*0020*/  ULDC UR4, c[0x0][0x288] ;  /* 0x0000a20000047ab9 */ /* 0x000fe20000000800 */
[----:B------:R-:W-:Y:S01]  /*0030*/  ULDC UR5, c[0x0][0x258] ;  /* 0x0000960000057ab9 */ /* 0x000fe20000000800 */
[----:B0-----:R-:W-:Y:S01]  /*0040*/  VIADD R1, R1, 0xfffffc60 ;  /* 0xfffffc6001017836 */ /* 0x001fe20000000000 */
[----:B------:R-:W-:-:S04]  /*0050*/  UIMAD UR4, UR4, UR5, URZ ;  /* 0x00000005040472a4 */ /* 0x000fc8000f8e023f */
[----:B------:R-:W-:Y:S01]  /*0060*/  R2UR UR5, R1 ;  /* 0x00000000010572ca */ /* 0x000fe200000e0000 */
[----:B-1----:R-:W-:-:S06]  /*0070*/  UISETP.GE.AND UP0, UPT, UR8, UR4, UPT ;  /* 0x000000040800728c */ /* 0x002fcc000bf06270 */
[----:B------:R-:W-:-:S13]  /*0080*/  PLOP3.LUT P0, PT, PT, PT, UP0, 0x80, 0x0 ;  /* 0x000000000000781c */ /* 0x000fda0003f0f008 */
[----:B------:R-:W-:Y:S05]  /*0090*/  @P0 EXIT ;  /* 0x000000000000094d */ /* 0x000fea0003800000 */
[----:B------:R-:W0:Y:S01]  /*00a0*/  S2R R2, SR_TID.X ;  /* 0x0000000000027919 */ /* 0x000e220000002100 */
[----:B------:R-:W1:Y:S01]  /*00b0*/  S2UR UR14, SR_CTAID.X ;  /* 0x00000000000e79c3 */ /* 0x000e620000002500 */
[----:B------:R-:W-:Y:S01]  /*00c0*/  UIADD3 UR5, UR5, 0x10, URZ ;  /* 0x0000001005057890 */ /* 0x000fe2000fffe03f */
[----:B------:R-:W-:Y:S01]  /*00d0*/  UMOV UR4, URZ ;  /* 0x0000003f00047c82 */ /* 0x000fe20008000000 */
[----:B------:R-:W-:-:S05]  /*00e0*/  ULDC.64 UR12, c[0x0][0x208] ;  /* 0x00008200000c7ab9 */ /* 0x000fca0000000a00 */
[----:B------:R-:W1:Y:S01]  /*00f0*/  LDC R5, c[0x0][0x294] ;  /* 0x0000a500ff057b82 */ /* 0x000e620000000800 */
[----:B0-----:R-:W-:-:S05]  /*0100*/  SHF.R.U32.HI R2, RZ, 0x3, R2 ;  /* 0x00000003ff027819 */ /* 0x001fca0000011602 */
[----:B------:R-:W-:-:S04]  /*0110*/  IMAD.WIDE.U32 R2, R2, 0x24924925, RZ ;  /* 0x2492492502027825 */ /* 0x000fc800078e00ff */
[----:B-1----:R-:W-:-:S07]  /*0120*/  IMAD R0, R5, UR14, R3 ;  /* 0x0000000e05007c24 */ /* 0x002fce000f8e0203 */
.L_x_3794:
[----:B------:R-:W-:Y:S01]  /*0130*/  ULDC UR11, c[0x0][0x288] ;  /* 0x0000a200000b7ab9 */ /* 0x000fe20000000800 */
[----:B------:R-:W-:Y:S01]  /*0140*/  IABS R7, UR8 ;  /* 0x0000000800077c13 */ /* 0x000fe20008000000 */
[----:B------:R-:W-:Y:S01]  /*0150*/  IMAD.U32 R5, RZ, RZ, UR11 ;  /* 0x0000000bff057e24 */ /* 0x000fe2000f8e00ff */
[----:B------:R-:W-:Y:S01]  /*0160*/  UMOV UR6, URZ ;  /* 0x0000003f00067c82 */ /* 0x000fe20008000000 */
[----:B------:R-:W-:Y:S01]  /*0170*/  ULDC.64 UR16, c[0x0][0x278] ;  /* 0x00009e0000107ab9 */ /* 0x000fe20000000a00 */
[----:B------:R-:W-:Y:S01]  /*0180*/  R2UR UR10, R7 ;  /* 0x00000000070a72ca */ /* 0x000fe200000e0000 */
[C---:B------:R-:W-:Y:S01]  /*0190*/  VIADD R17, R0.reuse, 0x8 ;  /* 0x0000000800117836 */ /* 0x040fe20000000000 */
[----:B------:R-:W-:Y:S01]  /*01a0*/  IABS R5, R5 ;  /* 0x0000000500057213 */ /* 0x000fe20000000000 */
[C---:B------:R-:W-:Y:S01]  /*01b0*/  VIADD R25, R0.reuse, 0x10 ;  /* 0x0000001000197836 */ /* 0x040fe20000000000 */
[----:B------:R-:W-:Y:S01]  /*01c0*/  SHF.R.S32.HI R9, RZ, 0x1f, R0 ;  /* 0x0000001fff097819 */ /* 0x000fe20000011400 */
[----:B------:R-:W-:Y:S01]  /*01d0*/  VIADD R16, R0, 0x18 ;  /* 0x0000001800107836 */ /* 0x000fe20000000000 */
[----:B------:R-:W-:-:S02]  /*01e0*/  R2UR UR15, R5 ;  /* 0x00000000050f72ca */ /* 0x000fc400000e0000 */
[----:B------:R-:W-:Y:S02]  /*01f0*/  ISETP.GE.U32.AND P1, PT, R0, UR16, PT ;  /* 0x0000001000007c0c */ /* 0x000fe4000bf26070 */
[----:B---3--:R-:W-:Y:S02]  /*0200*/  SHF.R.S32.HI R23, RZ, 0x1f, R17 ;  /* 0x0000001fff177819 */ /* 0x008fe40000011411 */
[----:B------:R-:W-:Y:S02]  /*0210*/  LOP3.LUT R2, R2, 0xfdffffff, RZ, 0xc0, !PT ;  /* 0xfdffffff02027812 */ /* 0x000fe400078ec0ff */
[----:B------:R-:W-:Y:S02]  /*0220*/  ISETP.GE.U32.AND P2, PT, R25, UR16, PT ;  /* 0x0000001019007c0c */ /* 0x000fe4000bf46070 */
[----:B------:R-:W-:Y:S02]  /*0230*/  SHF.R.S32.HI R27, RZ, 0x1f, R25 ;  /* 0x0000001fff1b7819 */ /* 0x000fe40000011419 */
[----:B------:R-:W-:Y:S01]  /*0240*/  SHF.R.S32.HI R29, RZ, 0x1f, R16 ;  /* 0x0000001fff1d7819 */ /* 0x000fe20000011410 */
[----:B0-----:R-:W0:Y:S01]  /*0250*/  I2F.RP R5, UR15 ;  /* 0x0000000f00057d06 */ /* 0x001e220008209400 */
[----:B------:R-:W-:-:S02]  /*0260*/  LOP3.LUT R3, R3, 0x7fffffff, RZ, 0xc0, !PT ;  /* 0x7fffffff03037812 */ /* 0x000fc400078ec0ff */
[----:B------:R-:W-:-:S05]  /*0270*/  IADD3 R64, R0, 0x1e8, RZ ;  /* 0x000001e800407810 */ /* 0x000fca0007ffe0ff */
[----:B0-----:R-:W0:Y:S02]  /*0280*/  MUFU.RCP R5, R5 ;  /* 0x0000000500057308 */ /* 0x001e240000001000 */
[----:B0-----:R-:W-:Y:S02]  /*0290*/  IADD3 R6, R5, 0xffffffe, RZ ;  /* 0x0ffffffe05067810 */ /* 0x001fe40007ffe0ff */
[----:B------:R-:W0:Y:S04]  /*02a0*/  S2R R5, SR_TID.X ;  /* 0x0000000000057919 */ /* 0x000e280000002100 */
[----:B------:R-:W1:Y:S02]  /*02b0*/  F2I.FTZ.U32.TRUNC.NTZ R6, R6 ;  /* 0x0000000600067305 */ /* 0x000e64000021f000 */
[----:B-1----:R-:W-:-:S13]  /*02c0*/  R2UR UR7, R6 ;  /* 0x00000000060772ca */ /* 0x002fda00000e0000 */
[----:B------:R-:W-:Y:S01]  /*02d0*/  UIADD3 UR9, URZ, -UR7, URZ ;  /* 0x800000073f097290 */ /* 0x000fe2000fffe03f */
[----:B0-----:R-:W-:Y:S02]  /*02e0*/  ISETP.GT.U32.AND P0, PT, R5, 0x1bf, PT ;  /* 0x000001bf0500780c */ /* 0x001fe40003f04070 */
[----:B------:R-:W-:Y:S01]  /*02f0*/  SHF.R.U32.HI R6, RZ, 0x3, R5 ;  /* 0x00000003ff067819 */ /* 0x000fe20000011605 */
[----:B------:R-:W-:Y:S01]  /*0300*/  UIMAD UR9, UR9, UR15, URZ ;  /* 0x0000000f090972a4 */ /* 0x000fe2000f8e023f */
[----:B------:R-:W-:Y:S02]  /*0310*/  ISETP.GE.OR.EX P3, PT, R9, UR17, P0, P1 ;  /* 0x0000001109007c0c */ /* 0x000fe40008766710 */
[----:B------:R-:W-:Y:S01]  /*0320*/  ISETP.GE.U32.AND P1, PT, R17, UR16, PT ;  /* 0x0000001011007c0c */ /* 0x000fe2000bf26070 */
[----:B------:R-:W-:Y:S01]  /*0330*/  UIMAD.WIDE.U32 UR6, UR7, UR9, UR6 ;  /* 0x00000009070672a5 */ /* 0x000fe2000f8e0006 */
[----:B------:R-:W-:Y:S01]  /*0340*/  IMAD.WIDE.U32 R6, R6, 0x24924925, RZ ;  /* 0x2492492506067825 */ /* 0x000fe200078e00ff */
[----:B------:R-:W-:-:S02]  /*0350*/  ISETP.GE.OR.EX P5, PT, R27, UR17, P0, P2 ;  /* 0x000000111b007c0c */ /* 0x000fc400087a6720 */
[----:B------:R-:W-:Y:S01]  /*0360*/  UIMAD.WIDE.U32 UR6, UR7, UR10, URZ ;  /* 0x0000000a070672a5 */ /* 0x000fe2000f8e003f */
[----:B------:R-:W-:Y:S01]  /*0370*/  IMAD R6, R7, -0x38, R5 ;  /* 0xffffffc807067824 */ /* 0x000fe200078e0205 */
[----:B------:R-:W-:Y:S02]  /*0380*/  ISETP.GE.OR.EX P6, PT, R23, UR17, P0, P1 ;  /* 0x0000001117007c0c */ /* 0x000fe400087c6710 */
[----:B------:R-:W-:Y:S02]  /*0390*/  UIADD3 UR6, -UR7, URZ, URZ ;  /* 0x0000003f07067290 */ /* 0x000fe4000fffe13f */
[----:B------:R-:W-:Y:S01]  /*03a0*/  SHF.L.U32 R6, R6, 0x1, RZ ;  /* 0x0000000106067819 */ /* 0x000fe200000006ff */
[----:B------:R-:W0:Y:S01]  /*03b0*/  @!P3 LDC.64 R32, c[0x0][0x270] ;  /* 0x00009c00ff20bb82 */ /* 0x000e220000000a00 */
[----:B------:R-:W-:Y:S01]  /*03c0*/  UIMAD UR6, UR15, UR6, UR10 ;  /* 0x000000060f0672a4 */ /* 0x000fe2000f8e020a */
[----:B------:R-:W-:Y:S02]  /*03d0*/  @P3 LOP3.LUT R2, R2, 0x2000000, RZ, 0xfc, !PT ;  /* 0x0200000002023812 */ /* 0x000fe400078efcff */
[----:B------:R-:W-:Y:S01]  /*03e0*/  SHF.R.S32.HI R5, RZ, 0x1f, R6 ;  /* 0x0000001fff057819 */ /* 0x000fe20000011406 */
[----:B------:R-:W-:Y:S01]  /*03f0*/  UISETP.GT.U32.AND UP0, UPT, UR15, UR6, UPT ;  /* 0x000000060f00728c */ /* 0x000fe2000bf04070 */
[----:B------:R-:W-:-:S02]  /*0400*/  LOP3.LUT R2, R2, 0xfeffffff, RZ, 0xc0, !PT ;  /* 0xfeffffff02027812 */ /* 0x000fc400078ec0ff */
[----:B------:R-:W1:Y:S02]  /*0410*/  @!P3 LDC.64 R34, c[0x0][0x220] ;  /* 0x00008800ff22bb82 */ /* 0x000e640000000a00 */
[----:B------:R-:W-:-:S04]  /*0420*/  @P6 LOP3.LUT R2, R2, 0x1000000, RZ, 0xfc, !PT ;  /* 0x0100000002026812 */ /* 0x000fc800078efcff */
[----:B------:R-:W-:Y:S02]  /*0430*/  LOP3.LUT R2, R2, 0xff7fffff, RZ, 0xc0, !PT ;  /* 0xff7fffff02027812 */ /* 0x000fe400078ec0ff */
[----:B------:R-:W-:Y:S01]  /*0440*/  @!UP0 UIADD3 UR6, UR6, -UR15, URZ ;  /* 0x8000000f06068290 */ /* 0x000fe2000fffe03f */
[----:B------:R-:W2:Y:S01]  /*0450*/  @!P6 LDC.64 R18, c[0x0][0x270] ;  /* 0x00009c00ff12eb82 */ /* 0x000ea20000000a00 */
[----:B------:R-:W-:Y:S01]  /*0460*/  @!UP0 UIADD3 UR7, UR7, 0x1, URZ ;  /* 0x0000000107078890 */ /* 0x000fe2000fffe03f */
[----:B------:R-:W-:Y:S01]  /*0470*/  @P5 LOP3.LUT R2, R2, 0x800000, RZ, 0xfc, !PT ;  /* 0x0080000002025812 */ /* 0x000fe200078efcff */
[----:B------:R-:W-:Y:S02]  /*0480*/  UISETP.GE.U32.AND UP1, UPT, UR6, UR15, UPT ;  /* 0x0000000f0600728c */ /* 0x000fe4000bf26070 */
[----:B------:R-:W-:Y:S01]  /*0490*/  ULOP3.LUT UR6, UR8, UR11, URZ, 0x3c, !UPT ;  /* 0x0000000b08067292 */ /* 0x000fe2000f8e3c3f */
[----:B------:R-:W-:Y:S02]  /*04a0*/  LOP3.LUT R2, R2, 0xffbfffff, RZ, 0xc0, !PT ;  /* 0xffbfffff02027812 */ /* 0x000fe400078ec0ff */
[----:B------:R-:W3:Y:S01]  /*04b0*/  @!P5 LDC.64 R14, c[0x0][0x270] ;  /* 0x00009c00ff0edb82 */ /* 0x000ee20000000a00 */
[----:B------:R-:W-:-:S05]  /*04c0*/  UISETP.GE.AND UP0, UPT, UR6, URZ, UPT ;  /* 0x0000003f0600728c */ /* 0x000fca000bf06270 */
[----:B------:R-:W-:Y:S02]  /*04d0*/  @UP1 UIADD3 UR7, UR7, 0x1, URZ ;  /* 0x0000000107071890 */ /* 0x000fe4000fffe03f */
[----:B------:R-:W-:Y:S01]  /*04e0*/  UISETP.NE.AND UP1, UPT, UR11, URZ, UPT ;  /* 0x0000003f0b00728c */ /* 0x000fe2000bf25270 */
[----:B------:R-:W4:Y:S04]  /*04f0*/  @!P6 LDC.64 R68, c[0x0][0x220] ;  /* 0x00008800ff44eb82 */ /* 0x000f280000000a00 */
[----:B------:R-:W-:Y:S02]  /*0500*/  UMOV UR9, UR7 ;  /* 0x0000000700097c82 */ /* 0x000fe40008000000 */
[----:B------:R-:W-:Y:S01]  /*0510*/  @!UP0 UIADD3 UR9, -UR9, URZ, URZ ;  /* 0x0000003f09098290 */ /* 0x000fe2000fffe13f */
[----:B--2---:R-:W-:Y:S01]  /*0520*/  @!P6 IMAD R22, R23, R18, RZ ;  /* 0x000000121716e224 */ /* 0x004fe200078e02ff */
[----:B------:R-:W2:Y:S02]  /*0530*/  @!P5 LDC.64 R66, c[0x0][0x220] ;  /* 0x00008800ff42db82 */ /* 0x000ea40000000a00 */
[----:B------:R-:W-:-:S04]  /*0540*/  @!UP1 ULOP3.LUT UR9, URZ, UR11, URZ, 0x33, !UPT ;  /* 0x0000000b3f099292 */ /* 0x000fc8000f8e333f */
[----:B------:R-:W-:Y:S01]  /*0550*/  UIADD3 UR6, -UR9, URZ, URZ ;  /* 0x0000003f09067290 */ /* 0x000fe2000fffe13f */
[----:B---3--:R-:W-:Y:S01]  /*0560*/  @!P5 IMAD R24, R27, R14, RZ ;  /* 0x0000000e1b18d224 */ /* 0x008fe200078e02ff */
[----:B------:R-:W-:Y:S02]  /*0570*/  USHF.R.S32.HI UR7, URZ, 0x1f, UR9 ;  /* 0x0000001f3f077899 */ /* 0x000fe40008011409 */
[----:B------:R-:W-:Y:S01]  /*0580*/  UIMAD UR6, UR11, UR6, UR8 ;  /* 0x000000060b0672a4 */ /* 0x000fe2000f8e0208 */
[----:B------:R-:W-:Y:S02]  /*0590*/  @!P5 IMAD R27, R25, R15, R24 ;  /* 0x0000000f191bd224 */ /* 0x000fe400078e0218 */
[----:B------:R-:W-:Y:S01]  /*05a0*/  ULDC.64 UR10, c[0x0][0x280] ;  /* 0x0000a000000a7ab9 */ /* 0x000fe20000000a00 */
[----:B------:R-:W-:Y:S01]  /*05b0*/  UIMAD UR6, UR6, 0x70, URZ ;  /* 0x00000070060678a4 */ /* 0x000fe2000f8e023f */
[----:B------:R-:W-:Y:S01]  /*05c0*/  MOV R11, UR10 ;  /* 0x0000000a000b7c02 */ /* 0x000fe20008000f00 */
[----:B------:R-:W-:-:S04]  /*05d0*/  UIMAD UR7, UR7, UR10, URZ ;  /* 0x0000000a070772a4 */ /* 0x000fc8000f8e023f */
[----:B------:R-:W-:Y:S01]  /*05e0*/  IMAD.U32 R8, RZ, RZ, UR6 ;  /* 0x00000006ff087e24 */ /* 0x000fe2000f8e00ff */
[----:B------:R-:W-:Y:S01]  /*05f0*/  IADD3 R6, P1, R6, UR6, RZ ;  /* 0x0000000606067c10 */ /* 0x000fe2000ff3e0ff */
[----:B------:R-:W-:-:S03]  /*0600*/  UIMAD UR7, UR9, UR11, UR7 ;  /* 0x0000000b090772a4 */ /* 0x000fc6000f8e0207 */
[----:B------:R-:W-:Y:S01]  /*0610*/  LEA.HI.X.SX32 R7, R8, R5, 0x1, P1 ;  /* 0x0000000508077211 */ /* 0x000fe200008f0eff */
[----:B------:R-:W-:Y:S01]  /*0620*/  VIADD R5, R0, 0x20 ;  /* 0x0000002000057836 */ /* 0x000fe20000000000 */
[----:B------:R-:W-:Y:S01]  /*0630*/  ISETP.GE.U32.AND P1, PT, R16, UR16, PT ;  /* 0x0000001010007c0c */ /* 0x000fe2000bf26070 */
[----:B------:R-:W-:-:S03]  /*0640*/  IMAD.WIDE.U32 R6, R11, UR9, R6 ;  /* 0x000000090b067c25 */ /* 0x000fc6000f8e0006 */
[----:B------:R-:W-:Y:S02]  /*0650*/  ISETP.GE.OR.EX P4, PT, R29, UR17, P0, P1 ;  /* 0x000000111d007c0c */ /* 0x000fe40008786710 */
[----:B------:R-:W-:Y:S02]  /*0660*/  ISETP.GE.U32.AND P2, PT, R5, UR16, PT ;  /* 0x0000001005007c0c */ /* 0x000fe4000bf46070 */
[----:B------:R-:W-:-:S04]  /*0670*/  SHF.R.S32.HI R31, RZ, 0x1f, R5 ;  /* 0x0000001fff1f7819 */ /* 0x000fc80000011405 */
[----:B------:R-:W-:-:S05]  /*0680*/  ISETP.GE.OR.EX P3, PT, R31, UR17, P0, P2 ;  /* 0x000000111f007c0c */ /* 0x000fca0008766720 */
[----:B------:R-:W-:Y:S01]  /*0690*/  @P4 LOP3.LUT R2, R2, 0x400000, RZ, 0xfc, !PT ;  /* 0x0040000002024812 */ /* 0x000fe200078efcff */
[----:B------:R-:W3:Y:S03]  /*06a0*/  @!P4 LDC.64 R12, c[0x0][0x270] ;  /* 0x00009c00ff0ccb82 */ /* 0x000ee60000000a00 */
[C---:B------:R-:W-:Y:S02]  /*06b0*/  LOP3.LUT P2, RZ, R2.reuse, 0x2000000, RZ, 0xc0, !PT ;  /* 0x0200000002ff7812 */ /* 0x040fe4000784c0ff */
[----:B------:R-:W-:-:S03]  /*06c0*/  LOP3.LUT R2, R2, 0xffdfffff, RZ, 0xc0, !PT ;  /* 0xffdfffff02027812 */ /* 0x000fc600078ec0ff */
[----:B------:R-:W2:Y:S01]  /*06d0*/  @!P3 LDC.64 R10, c[0x0][0x270] ;  /* 0x00009c00ff0abb82 */ /* 0x000ea20000000a00 */
[----:B------:R-:W-:-:S04]  /*06e0*/  @P3 LOP3.LUT R2, R2, 0x200000, RZ, 0xfc, !PT ;  /* 0x0020000002023812 */ /* 0x000fc800078efcff */
[----:B------:R-:W-:-:S03]  /*06f0*/  LOP3.LUT R2, R2, 0xffefffff, RZ, 0xc0, !PT ;  /* 0xffefffff02027812 */ /* 0x000fc600078ec0ff */
[----:B0-----:R-:W-:Y:S01]  /*0700*/  @!P2 IMAD R8, R9, R32, RZ ;  /* 0x000000200908a224 */ /* 0x001fe200078e02ff */
[----:B------:R-:W0:Y:S01]  /*0710*/  @!P3 LDC.64 R48, c[0x0][0x220] ;  /* 0x00008800ff30bb82 */ /* 0x000e220000000a00 */
[----:B------:R-:W-:Y:S01]  /*0720*/  VIADD R9, R7, UR7 ;  /* 0x0000000707097c36 */ /* 0x000fe20008000000 */
[----:B------:R-:W-:Y:S01]  /*0730*/  ULDC.64 UR6, c[0x0][0x278] ;  /* 0x00009e0000067ab9 */ /* 0x000fe20000000a00 */
[----:B------:R-:W-:Y:S01]  /*0740*/  @!P2 IMAD R33, R0, R33, R8 ;  /* 0x000000210021a224 */ /* 0x000fe200078e0208 */
[----:B------:R-:W-:Y:S01]  /*0750*/  @!P2 MOV R8, R6 ;  /* 0x000000060008a202 */ /* 0x000fe20000000f00 */
[----:B---3--:R-:W-:-:S04]  /*0760*/  @!P4 IMAD R29, R29, R12, RZ ;  /* 0x0000000c1d1dc224 */ /* 0x008fc800078e02ff */
[----:B------:R-:W-:-:S04]  /*0770*/  @!P2 IMAD.WIDE.U32 R20, R0, R32, R8 ;  /* 0x000000200014a225 */ /* 0x000fc800078e0008 */
[----:B------:R-:W-:Y:S01]  /*0780*/  @!P2 IMAD.IADD R21, R21, 0x1, R33 ;  /* 0x000000011515a824 */ /* 0x000fe200078e0221 */
[C---:B-1----:R-:W-:Y:S01]  /*0790*/  @!P2 LEA R36, P1, R20.reuse, R34, 0x1 ;  /* 0x000000221424a211 */ /* 0x042fe200078208ff */
[C---:B------:R-:W-:Y:S02]  /*07a0*/  @!P6 IMAD R33, R17.reuse, R19, R22 ;  /* 0x000000131121e224 */ /* 0x040fe400078e0216 */
[----:B------:R-:W1:Y:S01]  /*07b0*/  @!P4 LDC.64 R22, c[0x0][0x220] ;  /* 0x00008800ff16cb82 */ /* 0x000e620000000a00 */
[----:B------:R-:W-:Y:S01]  /*07c0*/  @!P2 LEA.HI.X R37, R20, R35, R21, 0x1, P1 ;  /* 0x000000231425a211 */ /* 0x000fe200008f0c15 */
[----:B------:R-:W-:Y:S01]  /*07d0*/  @!P6 IMAD.MOV.U32 R20, RZ, RZ, R6 ;  /* 0x000000ffff14e224 */ /* 0x000fe200078e0006 */
[----:B------:R-:W-:Y:S01]  /*07e0*/  @!P6 MOV R21, R9 ;  /* 0x000000090015e202 */ /* 0x000fe20000000f00 */
[----:B------:R-:W-:Y:S02]  /*07f0*/  @!P4 IMAD R29, R16, R13, R29 ;  /* 0x0000000d101dc224 */ /* 0x000fe400078e021d */
[----:B------:R-:W-:Y:S01]  /*0800*/  @!P2 STL.64 [R1+0x110], R36 ;  /* 0x000110240100a387 */ /* 0x000fe20000100a00 */
[----:B------:R-:W-:-:S04]  /*0810*/  @!P6 IMAD.WIDE.U32 R18, R17, R18, R20 ;  /* 0x000000121112e225 */ /* 0x000fc800078e0014 */
[----:B------:R-:W-:Y:S01]  /*0820*/  @!P5 IMAD.MOV.U32 R20, RZ, RZ, R6 ;  /* 0x000000ffff14d224 */ /* 0x000fe200078e0006 */
[----:B------:R-:W-:Y:S01]  /*0830*/  @!P6 IADD3 R17, R19, R33, RZ ;  /* 0x000000211311e210 */ /* 0x000fe20007ffe0ff */
[----:B------:R-:W-:Y:S01]  /*0840*/  @!P5 IMAD.MOV.U32 R21, RZ, RZ, R9 ;  /* 0x000000ffff15d224 */ /* 0x000fe200078e0009 */
[C---:B----4-:R-:W-:Y:S02]  /*0850*/  @!P6 LEA R68, P1, R18.reuse, R68, 0x1 ;  /* 0x000000441244e211 */ /* 0x050fe400078208ff */
[----:B------:R-:W-:Y:S01]  /*0860*/  @!P4 MOV R19, R9 ;  /* 0x000000090013c202 */ /* 0x000fe20000000f00 */
[----:B------:R-:W-:Y:S01]  /*0870*/  @!P5 IMAD.WIDE.U32 R14, R25, R14, R20 ;  /* 0x0000000e190ed225 */ /* 0x000fe200078e0014 */
[----:B------:R-:W-:-:S03]  /*0880*/  @!P6 LEA.HI.X R69, R18, R69, R17, 0x1, P1 ;  /* 0x000000451245e211 */ /* 0x000fc600008f0c11 */
[----:B------:R-:W-:Y:S01]  /*0890*/  @!P5 IMAD.IADD R15, R15, 0x1, R27 ;  /* 0x000000010f0fd824 */ /* 0x000fe200078e021b */
[C---:B--2---:R-:W-:Y:S01]  /*08a0*/  @!P5 LEA R66, P1, R14.reuse, R66, 0x1 ;  /* 0x000000420e42d211 */ /* 0x044fe200078208ff */
[----:B------:R-:W-:Y:S01]  /*08b0*/  @!P4 IMAD.MOV.U32 R18, RZ, RZ, R6 ;  /* 0x000000ffff12c224 */ /* 0x000fe200078e0006 */
[----:B------:R-:W-:Y:S01]  /*08c0*/  STL.64 [R1+0x388], R68 ;  /* 0x0003884401007387 */ /* 0x000fe20000100a00 */
[----:B------:R-:W-:Y:S01]  /*08d0*/  @!P3 IMAD R20, R31, R10, RZ ;  /* 0x0000000a1f14b224 */ /* 0x000fe200078e02ff */
[----:B------:R-:W-:Y:S01]  /*08e0*/  @!P5 LEA.HI.X R67, R14, R67, R15, 0x1, P1 ;  /* 0x000000430e43d211 */ /* 0x000fe200008f0c0f */
[----:B------:R-:W-:Y:S01]  /*08f0*/  @!P4 IMAD.WIDE.U32 R12, R16, R12, R18 ;  /* 0x0000000c100cc225 */ /* 0x000fe200078e0012 */
[----:B------:R-:W-:Y:S03]  /*0900*/  STL [R1+0x380], R69 ;  /* 0x0003804501007387 */ /* 0x000fe60000100800 */
[----:B------:R-:W-:Y:S01]  /*0910*/  @!P3 IMAD.MOV.U32 R14, RZ, RZ, R6 ;  /* 0x000000ffff0eb224 */ /* 0x000fe200078e0006 */
[----:B-1----:R-:W-:Y:S01]  /*0920*/  @!P4 LEA R22, P1, R12, R22, 0x1 ;  /* 0x000000160c16c211 */ /* 0x002fe200078208ff */
[----:B------:R-:W-:Y:S01]  /*0930*/  @!P3 IMAD.MOV.U32 R15, RZ, RZ, R9 ;  /* 0x000000ffff0fb224 */ /* 0x000fe200078e0009 */
[----:B------:R-:W-:Y:S01]  /*0940*/  STL.64 [R1+0x390], R66 ;  /* 0x0003904201007387 */ /* 0x000fe20000100a00 */
[----:B------:R-:W-:-:S02]  /*0950*/  @!P3 IMAD R17, R5, R11, R20 ;  /* 0x0000000b0511b224 */ /* 0x000fc400078e0214 */
[----:B------:R-:W-:Y:S01]  /*0960*/  @!P3 IMAD.WIDE.U32 R10, R5, R10, R14 ;  /* 0x0000000a050ab225 */ /* 0x000fe200078e000e */
[----:B------:R-:W-:Y:S01]  /*0970*/  @!P4 IADD3 R5, R13, R29, RZ ;  /* 0x0000001d0d05c210 */ /* 0x000fe20007ffe0ff */
[----:B------:R-:W-:Y:S02]  /*0980*/  STL [R1+0x37c], R67 ;  /* 0x00037c4301007387 */ /* 0x000fe40000100800 */
[----:B------:R-:W-:Y:S01]  /*0990*/  @!P3 IMAD.IADD R11, R11, 0x1, R17 ;  /* 0x000000010b0bb824 */ /* 0x000fe200078e0211 */
[----:B------:R-:W-:Y:S01]  /*09a0*/  @!P4 LEA.HI.X R23, R12, R23, R5, 0x1, P1 ;  /* 0x000000170c17c211 */ /* 0x000fe200008f0c05 */
[----:B------:R-:W-:Y:S01]  /*09b0*/  VIADD R5, R0, 0x28 ;  /* 0x0000002800057836 */ /* 0x000fe20000000000 */
[----:B0-----:R-:W-:-:S03]  /*09c0*/  @!P3 LEA R48, P1, R10, R48, 0x1 ;  /* 0x000000300a30b211 */ /* 0x001fc600078208ff */
[----:B------:R-:W-:Y:S01]  /*09d0*/  STL.64 [R1+0x398], R22 ;  /* 0x0003981601007387 */ /* 0x000fe20000100a00 */
[----:B------:R-:W-:Y:S02]  /*09e0*/  @!P3 LEA.HI.X R49, R10, R49, R11, 0x1, P1 ;  /* 0x000000310a31b211 */ /* 0x000fe400008f0c0b */
[----:B------:R-:W-:Y:S01]  /*09f0*/  ISETP.GE.U32.AND P1, PT, R5, UR16, PT ;  /* 0x0000001005007c0c */ /* 0x000fe2000bf26070 */
[----:B------:R-:W-:Y:S01]  /*0a00*/  STL [R1+0x378], R23 ;  /* 0x0003781701007387 */ /* 0x000fe20000100800 */
[----:B------:R-:W-:Y:S02]  /*0a10*/  SHF.R.S32.HI R11, RZ, 0x1f, R5 ;  /* 0x0000001fff0b7819 */ /* 0x000fe40000011405 */
[----:B------:R-:W-:Y:S01]  /*0a20*/  LOP3.LUT R4, R4, 0xfffffffe, RZ, 0xc0, !PT ;  /* 0xfffffffe04047812 */ /* 0x000fe200078ec0ff */
[----:B------:R0:W-:Y:S01]  /*0a30*/  STL [R1+0x374], R49 ;  /* 0x0003743101007387 */ /* 0x0001e20000100800 */
[----:B------:R-:W-:-:S13]  /*0a40*/  ISETP.GE.OR.EX P2, PT, R11, UR17, P0, P1 ;  /* 0x000000110b007c0c */ /* 0x000fda0008746710 */
[----:B------:R-:W1:Y:S01]  /*0a50*/  @!P2 LDC.64 R12, c[0x0][0x270] ;  /* 0x00009c00ff0cab82 */ /* 0x000e620000000a00 */
[----:B------:R-:W-:-:S04]  /*0a60*/  @P2 LOP3.LUT R2, R2, 0x100000, RZ, 0xfc, !PT ;  /* 0x0010000002022812 */ /* 0x000fc800078efcff */
[----:B------:R-:W-:-:S03]  /*0a70*/  LOP3.LUT R2, R2, 0xfff7ffff, RZ, 0xc0, !PT ;  /* 0xfff7ffff02027812 */ /* 0x000fc600078ec0ff */
[----:B------:R-:W2:Y:S01]  /*0a80*/  @!P2 LDC.64 R34, c[0x0][0x220] ;  /* 0x00008800ff22ab82 */ /* 0x000ea20000000a00 */
[----:B-1----:R-:W-:Y:S02]  /*0a90*/  @!P2 IMAD R10, R11, R12, RZ ;  /* 0x0000000c0b0aa224 */ /* 0x002fe400078e02ff */
[----:B------:R-:W-:Y:S02]  /*0aa0*/  @!P2 IMAD.MOV.U32 R11, RZ, RZ, R9 ;  /* 0x000000ffff0ba224 */ /* 0x000fe400078e0009 */
[----:B------:R-:W-:Y:S01]  /*0ab0*/  @!P2 IMAD R13, R5, R13, R10 ;  /* 0x0000000d050da224 */ /* 0x000fe200078e020a */
[----:B------:R-:W-:-:S05]  /*0ac0*/  @!P2 MOV R10, R6 ;  /* 0x00000006000aa202 */ /* 0x000fca0000000f00 */
[----:B------:R-:W-:-:S04]  /*0ad0*/  @!P2 IMAD.WIDE.U32 R10, R5, R12, R10 ;  /* 0x0000000c050aa225 */ /* 0x000fc800078e000a */
[----:B------:R-:W-:Y:S01]  /*0ae0*/  @!P2 IMAD.IADD R5, R11, 0x1, R13 ;  /* 0x000000010b05a824 */ /* 0x000fe200078e020d */
[----:B--2---:R-:W-:-:S04]  /*0af0*/  @!P2 LEA R34, P1, R10, R34, 0x1 ;  /* 0x000000220a22a211 */ /* 0x004fc800078208ff */
[----:B------:R-:W-:Y:S02]  /*0b00*/  @!P2 LEA.HI.X R35, R10, R35, R5, 0x1, P1 ;  /* 0x000000230a23a211 */ /* 0x000fe400008f0c05 */
[----:B------:R-:W-:Y:S02]  /*0b10*/  IADD3 R5, R0, 0x30, RZ ;  /* 0x0000003000057810 */ /* 0x000fe40007ffe0ff */
[----:B------:R-:W-:Y:S01]  /*0b20*/  @P0 LOP3.LUT R4, R4, 0x1, RZ, 0xfc, !PT ;  /* 0x0000000104040812 */ /* 0x000fe200078efcff */
[----:B------:R1:W-:Y:S01]  /*0b30*/  STL [R1+0x370], R35 ;  /* 0x0003702301007387 */ /* 0x0003e20000100800 */
[----:B------:R-:W-:Y:S02]  /*0b40*/  SHF.R.S32.HI R11, RZ, 0x1f, R5 ;  /* 0x0000001fff0b7819 */ /* 0x000fe40000011405 */
[----:B------:R-:W-:-:S04]  /*0b50*/  ISETP.GE.U32.AND P1, PT, R5, UR16, PT ;  /* 0x0000001005007c0c */ /* 0x000fc8000bf26070 */
[----:B------:R-:W-:-:S13]  /*0b60*/  ISETP.GE.OR.EX P2, PT, R11, UR17, P0, P1 ;  /* 0x000000110b007c0c */ /* 0x000fda0008746710 */
[----:B------:R-:W2:Y:S01]  /*0b70*/  @!P2 LDC.64 R12, c[0x0][0x270] ;  /* 0x00009c00ff0cab82 */ /* 0x000ea20000000a00 */
[----:B------:R-:W-:-:S04]  /*0b80*/  @P2 LOP3.LUT R2, R2, 0x80000, RZ, 0xfc, !PT ;  /* 0x0008000002022812 */ /* 0x000fc800078efcff */
[----:B------:R-:W-:-:S03]  /*0b90*/  LOP3.LUT R2, R2, 0xfffbffff, RZ, 0xc0, !PT ;  /* 0xfffbffff02027812 */ /* 0x000fc600078ec0ff */
[----:B------:R-:W3:Y:S01]  /*0ba0*/  @!P2 LDC.64 R28, c[0x0][0x220] ;  /* 0x00008800ff1cab82 */ /* 0x000ee20000000a00 */
[----:B--2---:R-:W-:Y:S02]  /*0bb0*/  @!P2 IMAD R10, R11, R12, RZ ;  /* 0x0000000c0b0aa224 */ /* 0x004fe400078e02ff */
[----:B------:R-:W-:Y:S02]  /*0bc0*/  @!P2 IMAD.MOV.U32 R11, RZ, RZ, R9 ;  /* 0x000000ffff0ba224 */ /* 0x000fe400078e0009 */
[----:B------:R-:W-:Y:S02]  /*0bd0*/  @!P2 IMAD R13, R5, R13, R10 ;  /* 0x0000000d050da224 */ /* 0x000fe400078e020a */
[----:B------:R-:W-:-:S04]  /*0be0*/  @!P2 IMAD.MOV.U32 R10, RZ, RZ, R6 ;  /* 0x000000ffff0aa224 */ /* 0x000fc800078e0006 */
[----:B------:R-:W-:-:S05]  /*0bf0*/  @!P2 IMAD.WIDE.U32 R10, R5, R12, R10 ;  /* 0x0000000c050aa225 */ /* 0x000fca00078e000a */
[----:B------:R-:W-:Y:S02]  /*0c00*/  @!P2 IADD3 R5, R11, R13, RZ ;  /* 0x0000000d0b05a210 */ /* 0x000fe40007ffe0ff */
[----:B---3--:R-:W-:-:S04]  /*0c10*/  @!P2 LEA R28, P1, R10, R28, 0x1 ;  /* 0x0000001c0a1ca211 */ /* 0x008fc800078208ff */
[----:B------:R-:W-:Y:S01]  /*0c20*/  @!P2 LEA.HI.X R29, R10, R29, R5, 0x1, P1 ;  /* 0x0000001d0a1da211 */ /* 0x000fe200008f0c05 */
[----:B------:R-:W-:-:S05]  /*0c30*/  VIADD R5, R0, 0x38 ;  /* 0x0000003800057836 */ /* 0x000fca0000000000 */
[----:B------:R-:W-:Y:S02]  /*0c40*/  SHF.R.S32.HI R11, RZ, 0x1f, R5 ;  /* 0x0000001fff0b7819 */ /* 0x000fe40000011405 */
[----:B------:R-:W-:-:S04]  /*0c50*/  ISETP.GE.U32.AND P1, PT, R5, UR16, PT ;  /* 0x0000001005007c0c */ /* 0x000fc8000bf26070 */
[----:B------:R-:W-:-:S13]  /*0c60*/  ISETP.GE.OR.EX P2, PT, R11, UR17, P0, P1 ;  /* 0x000000110b007c0c */ /* 0x000fda0008746710 */
[----:B------:R-:W2:Y:S01]  /*0c70*/  @!P2 LDC.64 R12, c[0x0][0x270] ;  /* 0x00009c00ff0cab82 */ /* 0x000ea20000000a00 */
[----:B------:R-:W-:-:S04]  /*0c80*/  @P2 LOP3.LUT R2, R2, 0x40000, RZ, 0xfc, !PT ;  /* 0x0004000002022812 */ /* 0x000fc800078efcff */
[----:B------:R-:W-:-:S03]  /*0c90*/  LOP3.LUT R2, R2, 0xfffdffff, RZ, 0xc0, !PT ;  /* 0xfffdffff02027812 */ /* 0x000fc600078ec0ff */
[----:B------:R-:W3:Y:S01]  /*0ca0*/  @!P2 LDC.64 R14, c[0x0][0x220] ;  /* 0x00008800ff0eab82 */ /* 0x000ee20000000a00 */
[----:B--2---:R-:W-:Y:S01]  /*0cb0*/  @!P2 IMAD R10, R11, R12, RZ ;  /* 0x0000000c0b0aa224 */ /* 0x004fe200078e02ff */
[----:B------:R-:W-:-:S03]  /*0cc0*/  @!P2 MOV R11, R9 ;  /* 0x00000009000ba202 */ /* 0x000fc60000000f00 */
[----:B------:R-:W-:Y:S02]  /*0cd0*/  @!P2 IMAD R13, R5, R13, R10 ;  /* 0x0000000d050da224 */ /* 0x000fe400078e020a */
[----:B------:R-:W-:-:S04]  /*0ce0*/  @!P2 IMAD.MOV.U32 R10, RZ, RZ, R6 ;  /* 0x000000ffff0aa224 */ /* 0x000fc800078e0006 */
[----:B------:R-:W-:-:S04]  /*0cf0*/  @!P2 IMAD.WIDE.U32 R10, R5, R12, R10 ;  /* 0x0000000c050aa225 */ /* 0x000fc800078e000a */
[----:B------:R-:W-:Y:S01]  /*0d00*/  @!P2 IMAD.IADD R5, R11, 0x1, R13 ;  /* 0x000000010b05a824 */ /* 0x000fe200078e020d */
        /* <DEDUP_REMOVED lines=12> */
[----:B------:R-:W-:Y:S01]  /*0dd0*/  @!P2 IMAD R13, R5, R13, R10 ;  /* 0x0000000d050da224 */ /* 0x000fe200078e020a */
[----:B------:R-:W-:-:S05]  /*0de0*/  @!P2 MOV R10, R6 ;  /* 0x00000006000aa202 */ /* 0x000fca0000000f00 */
[----:B------:R-:W-:-:S04]  /*0df0*/  @!P2 IMAD.WIDE.U32 R10, R5, R12, R10 ;  /* 0x0000000c050aa225 */ /* 0x000fc800078e000a */
[----:B------:R-:W-:Y:S01]  /*0e00*/  @!P2 IMAD.IADD R5, R11, 0x1, R13 ;  /* 0x000000010b05a824 */ /* 0x000fe200078e020d */
[----:B---3--:R-:W-:-:S04]  /*0e10*/  @!P2 LEA R42, P1, R10, R42, 0x1 ;  /* 0x0000002a0a2aa211 */ /* 0x008fc800078208ff */
[----:B------:R-:W-:Y:S02]  /*0e20*/  @!P2 LEA.HI.X R43, R10, R43, R5, 0x1, P1 ;  /* 0x0000002b0a2ba211 */ /* 0x000fe400008f0c05 */
[----:B------:R-:W-:Y:S02]  /*0e30*/  IADD3 R5, R0, 0x48, RZ ;  /* 0x0000004800057810 */ /* 0x000fe40007ffe0ff */
[----:B0-----:R-:W-:Y:S01]  /*0e40*/  PRMT R49, RZ, 0x7610, R49 ;  /* 0x00007610ff317816 */ /* 0x001fe20000000031 */
        /* <DEDUP_REMOVED lines=16> */
[----:B------:R-:W-:Y:S01]  /*0f50*/  VIADD R5, R0, 0x50 ;  /* 0x0000005000057836 */ /* 0x000fe20000000000 */
[----:B-1----:R-:W-:Y:S02]  /*0f60*/  PRMT R35, RZ, 0x7610, R35 ;  /* 0x00007610ff237816 */ /* 0x002fe40000000023 */
[----:B0-----:R-:W-:Y:S01]  /*0f70*/  PRMT R43, RZ, 0x7610, R43 ;  /* 0x00007610ff2b7816 */ /* 0x001fe2000000002b */
[----:B------:R0:W-:Y:S01]  /*0f80*/  STL [R1+0x368], R33 ;  /* 0x0003682101007387 */ /* 0x0001e20000100800 */
[----:B------:R-:W-:Y:S02]  /*0f90*/  SHF.R.S32.HI R11, RZ, 0x1f, R5 ;  /* 0x0000001fff0b7819 */ /* 0x000fe40000011405 */
[----:B------:R-:W-:-:S04]  /*0fa0*/  ISETP.GE.U32.AND P1, PT, R5, UR16, PT ;  /* 0x0000001005007c0c */ /* 0x000fc8000bf26070 */
[----:B------:R-:W-:-:S13]  /*0fb0*/  ISETP.GE.OR.EX P2, PT, R11, UR17, P0, P1 ;  /* 0x000000110b007c0c */ /* 0x000fda0008746710 */
[----:B------:R-:W1:Y:S01]  /*0fc0*/  @!P2 LDC.64 R12, c[0x0][0x270] ;  /* 0x00009c00ff0cab82 */ /* 0x000e620000000a00 */
[----:B------:R-:W-:-:S04]  /*0fd0*/  @P2 LOP3.LUT R2, R2, 0x8000, RZ, 0xfc, !PT ;  /* 0x0000800002022812 */ /* 0x000fc800078efcff */
[----:B------:R-:W-:-:S03]  /*0fe0*/  LOP3.LUT R2, R2, 0xffffbfff, RZ, 0xc0, !PT ;  /* 0xffffbfff02027812 */ /* 0x000fc600078ec0ff */
[----:B------:R-:W2:Y:S01]  /*0ff0*/  @!P2 LDC.64 R60, c[0x0][0x220] ;  /* 0x00008800ff3cab82 */ /* 0x000ea20000000a00 */
[----:B-1----:R-:W-:Y:S01]  /*1000*/  @!P2 IMAD R10, R11, R12, RZ ;  /* 0x0000000c0b0aa224 */ /* 0x002fe200078e02ff */
[----:B------:R-:W-:-:S03]  /*1010*/  @!P2 MOV R11, R9 ;  /* 0x00000009000ba202 */ /* 0x000fc60000000f00 */
[----:B------:R-:W-:Y:S02]  /*1020*/  @!P2 IMAD R13, R5, R13, R10 ;  /* 0x0000000d050da224 */ /* 0x000fe400078e020a */
[----:B------:R-:W-:-:S04]  /*1030*/  @!P2 IMAD.MOV.U32 R10, RZ, RZ, R6 ;  /* 0x000000ffff0aa224 */ /* 0x000fc800078e0006 */
[----:B------:R-:W-:-:S04]  /*1040*/  @!P2 IMAD.WIDE.U32 R10, R5, R12, R10 ;  /* 0x0000000c050aa225 */ /* 0x000fc800078e000a */
[----:B------:R-:W-:Y:S01]  /*1050*/  @!P2 IMAD.IADD R5, R11, 0x1, R13 ;  /* 0x000000010b05a824 */ /* 0x000fe200078e020d */
[----:B--2---:R-:W-:-:S04]  /*1060*/  @!P2 LEA R60, P1, R10, R60, 0x1 ;  /* 0x0000003c0a3ca211 */ /* 0x004fc800078208ff */
[----:B------:R-:W-:Y:S01]  /*1070*/  @!P2 LEA.HI.X R61, R10, R61, R5, 0x1, P1 ;  /* 0x0000003d0a3da211 */ /* 0x000fe200008f0c05 */
[----:B------:R-:W-:-:S05]  /*1080*/  VIADD R5, R0, 0x58 ;  /* 0x0000005800057836 */ /* 0x000fca0000000000 */
[----:B------:R-:W-:Y:S02]  /*1090*/  SHF.R.S32.HI R11, RZ, 0x1f, R5 ;  /* 0x0000001fff0b7819 */ /* 0x000fe40000011405 */
[----:B------:R-:W-:-:S04]  /*10a0*/  ISETP.GE.U32.AND P1, PT, R5, UR16, PT ;  /* 0x0000001005007c0c */ /* 0x000fc8000bf26070 */
        /* <DEDUP_REMOVED lines=13> */
[----:B------:R-:W-:-:S04]  /*1180*/  IADD3 R5, R0, 0x60, RZ ;  /* 0x0000006000057810 */ /* 0x000fc80007ffe0ff */
        /* <DEDUP_REMOVED lines=9> */
[----:B------:R-:W-:Y:S02]  /*1220*/  @!P2 IMAD R13, R5, R13, R10 ;  /* 0x0000000d050da224 */ /* 0x000fe400078e020a */
[----:B------:R-:W-:-:S04]  /*1230*/  @!P2 IMAD.MOV.U32 R10, RZ, RZ, R6 ;  /* 0x000000ffff0aa224 */ /* 0x000fc800078e0006 */
[----:B------:R-:W-:-:S05]  /*1240*/  @!P2 IMAD.WIDE.U32 R10, R5, R12, R10 ;  /* 0x0000000c050aa225 */ /* 0x000fca00078e000a */
[----:B------:R-:W-:Y:S02]  /*1250*/  @!P2 IADD3 R5, R11, R13, RZ ;  /* 0x0000000d0b05a210 */ /* 0x000fe40007ffe0ff */
        /* <DEDUP_REMOVED lines=52> */
[----:B------:R-:W-:Y:S01]  /*15a0*/  VIADD R5, R0, 0x80 ;  /* 0x0000008000057836 */ /* 0x000fe20000000000 */
[----:B------:R-:W-:Y:S01]  /*15b0*/  LOP3.LUT R4, R4, 0xfffffffd, RZ, 0xc0, !PT ;  /* 0xfffffffd04047812 */ /* 0x000fe200078ec0ff */
[----:B------:R-:W-:Y:S03]  /*15c0*/  STL [R1+0x360], R38 ;  /* 0x0003602601007387 */ /* 0x000fe60000100800 */
[----:B------:R-:W-:Y:S01]  /*15d0*/  SHF.R.S32.HI R11, RZ, 0x1f, R5 ;  /* 0x0000001fff0b7819 */ /* 0x000fe20000011405 */
[----:B------:R1:W-:Y:S01]  /*15e0*/  STL [R1+0x35c], R39 ;  /* 0x00035c2701007387 */ /* 0x0003e20000100800 */
        /* <DEDUP_REMOVED lines=14> */
[----:B------:R-:W-:Y:S01]  /*16d0*/  VIADD R5, R0, 0x88 ;  /* 0x0000008800057836 */ /* 0x000fe20000000000 */
[----:B0-----:R-:W-:Y:S02]  /*16e0*/  PRMT R47, RZ, 0x7610, R47 ;  /* 0x00007610ff2f7816 */ /* 0x001fe4000000002f */
[----:B-1----:R-:W-:Y:S01]  /*16f0*/  PRMT R39, RZ, 0x7610, R39 ;  /* 0x00007610ff277816 */ /* 0x002fe20000000027 */
        /* <DEDUP_REMOVED lines=17> */
[----:B------:R-:W-:Y:S01]  /*1810*/  PRMT R38, RZ, 0x7610, R38 ;  /* 0x00007610ff267816 */ /* 0x000fe20000000026 */
        /* <DEDUP_REMOVED lines=35> */
[----:B------:R-:W-:Y:S01]  /*1a50*/  VIADD R5, R0, 0xa0 ;  /* 0x000000a000057836 */ /* 0x000fe20000000000 */
[----:B0-----:R-:W-:Y:S01]  /*1a60*/  PRMT R53, RZ, 0x7610, R53 ;  /* 0x00007610ff357816 */ /* 0x001fe20000000035 */
[----:B------:R-:W-:Y:S03]  /*1a70*/  STL [R1+0x34c], R24 ;  /* 0x00034c1801007387 */ /* 0x000fe60000100800 */
[----:B------:R-:W-:Y:S01]  /*1a80*/  SHF.R.S32.HI R11, RZ, 0x1f, R5 ;  /* 0x0000001fff0b7819 */ /* 0x000fe20000011405 */
[----:B------:R0:W-:Y:S01]  /*1a90*/  STL [R1+0x348], R25 ;  /* 0x0003481901007387 */ /* 0x0001e20000100800 */
        /* <DEDUP_REMOVED lines=16> */
[----:B------:R-:W-:Y:S01]  /*1ba0*/  STL [R1+0x344], R31 ;  /* 0x0003441f01007387 */ /* 0x000fe20000100800 */
[----:B------:R-:W-:Y:S02]  /*1bb0*/  SHF.R.S32.HI R11, RZ, 0x1f, R5 ;  /* 0x0000001fff0b7819 */ /* 0x000fe40000011405 */
[----:B------:R-:W-:-:S04]  /*1bc0*/  ISETP.GE.U32.AND P1, PT, R5, UR16, PT ;  /* 0x0000001005007c0c */ /* 0x000fc8000bf26070 */
[----:B------:R-:W-:-:S13]  /*1bd0*/  ISETP.GE.OR.EX P2, PT, R11, UR17, P0, P1 ;  /* 0x000000110b007c0c */ /* 0x000fda0008746710 */
[----:B------:R-:W0:Y:S01]  /*1be0*/  @!P2 LDC.64 R12, c[0x0][0x270] ;  /* 0x00009c00ff0cab82 */ /* 0x000e220000000a00 */
[----:B------:R-:W-:-:S04]  /*1bf0*/  @P2 LOP3.LUT R2, R2, 0x10, RZ, 0xfc, !PT ;  /* 0x0000001002022812 */ /* 0x000fc800078efcff */
[----:B------:R-:W-:-:S03]  /*1c00*/  LOP3.LUT R2, R2, 0xfffffff7, RZ, 0xc0, !PT ;  /* 0xfffffff702027812 */ /* 0x000fc600078ec0ff */
[----:B------:R-:W1:Y:S01]  /*1c10*/  @!P2 LDC.64 R20, c[0x0][0x220] ;  /* 0x00008800ff14ab82 */ /* 0x000e620000000a00 */
[----:B0-----:R-:W-:Y:S02]  /*1c20*/  @!P2 IMAD R10, R11, R12, RZ ;  /* 0x0000000c0b0aa224 */ /* 0x001fe400078e02ff */
[----:B------:R-:W-:Y:S02]  /*1c30*/  @!P2 IMAD.MOV.U32 R11, RZ, RZ, R9 ;  /* 0x000000ffff0ba224 */ /* 0x000fe400078e0009 */
[----:B------:R-:W-:Y:S02]  /*1c40*/  @!P2 IMAD R13, R5, R13, R10 ;  /* 0x0000000d050da224 */ /* 0x000fe400078e020a */
[----:B------:R-:W-:-:S04]  /*1c50*/  @!P2 IMAD.MOV.U32 R10, RZ, RZ, R6 ;  /* 0x000000ffff0aa224 */ /* 0x000fc800078e0006 */
[----:B------:R-:W-:-:S05]  /*1c60*/  @!P2 IMAD.WIDE.U32 R10, R5, R12, R10 ;  /* 0x0000000c050aa225 */ /* 0x000fca00078e000a */
[----:B------:R-:W-:Y:S02]  /*1c70*/  @!P2 IADD3 R5, R11, R13, RZ ;  /* 0x0000000d0b05a210 */ /* 0x000fe40007ffe0ff */
[----:B-1----:R-:W-:-:S04]  /*1c80*/  @!P2 LEA R20, P1, R10, R20, 0x1 ;  /* 0x000000140a14a211 */ /* 0x002fc800078208ff */
[----:B------:R-:W-:Y:S01]  /*1c90*/  @!P2 LEA.HI.X R21, R10, R21, R5, 0x1, P1 ;  /* 0x000000150a15a211 */ /* 0x000fe200008f0c05 */
[----:B------:R-:W-:-:S05]  /*1ca0*/  VIADD R5, R0, 0xb0 ;  /* 0x000000b000057836 */ /* 0x000fca0000000000 */
[----:B------:R-:W-:Y:S02]  /*1cb0*/  SHF.R.S32.HI R13, RZ, 0x1f, R5 ;  /* 0x0000001fff0d7819 */ /* 0x000fe40000011405 */
[----:B------:R-:W-:-:S04]  /*1cc0*/  ISETP.GE.U32.AND P1, PT, R5, UR16, PT ;  /* 0x0000001005007c0c */ /* 0x000fc8000bf26070 */
[----:B------:R-:W-:-:S13]  /*1cd0*/  ISETP.GE.OR.EX P2, PT, R13, UR17, P0, P1 ;  /* 0x000000110d007c0c */ /* 0x000fda0008746710 */
[----:B------:R-:W0:Y:S01]  /*1ce0*/  @!P2 LDC.64 R10, c[0x0][0x270] ;  /* 0x00009c00ff0aab82 */ /* 0x000e220000000a00 */
[----:B------:R-:W-:-:S04]  /*1cf0*/  @P2 LOP3.LUT R2, R2, 0x8, RZ, 0xfc, !PT ;  /* 0x0000000802022812 */ /* 0x000fc800078efcff */
[----:B------:R-:W-:-:S03]  /*1d00*/  LOP3.LUT R2, R2, 0xfffffffb, RZ, 0xc0, !PT ;  /* 0xfffffffb02027812 */ /* 0x000fc600078ec0ff */
[----:B------:R-:W1:Y:S01]  /*1d10*/  @!P2 LDC.64 R26, c[0x0][0x220] ;  /* 0x00008800ff1aab82 */ /* 0x000e620000000a00 */
[----:B0-----:R-:W-:Y:S01]  /*1d20*/  @!P2 IMAD R12, R13, R10, RZ ;  /* 0x0000000a0d0ca224 */ /* 0x001fe200078e02ff */
[----:B------:R-:W-:-:S03]  /*1d30*/  @!P2 MOV R13, R9 ;  /* 0x00000009000da202 */ /* 0x000fc60000000f00 */
[----:B------:R-:W-:Y:S02]  /*1d40*/  @!P2 IMAD R17, R5, R11, R12 ;  /* 0x0000000b0511a224 */ /* 0x000fe400078e020c */
[----:B------:R-:W-:-:S04]  /*1d50*/  @!P2 IMAD.MOV.U32 R12, RZ, RZ, R6 ;  /* 0x000000ffff0ca224 */ /* 0x000fc800078e0006 */
[----:B------:R-:W-:-:S04]  /*1d60*/  @!P2 IMAD.WIDE.U32 R10, R5, R10, R12 ;  /* 0x0000000a050aa225 */ /* 0x000fc800078e000c */
[----:B------:R-:W-:Y:S01]  /*1d70*/  @!P2 IMAD.IADD R5, R11, 0x1, R17 ;  /* 0x000000010b05a824 */ /* 0x000fe200078e0211 */
        /* <DEDUP_REMOVED lines=12> */
[----:B------:R-:W-:Y:S01]  /*1e40*/  @!P2 IMAD R17, R5, R11, R12 ;  /* 0x0000000b0511a224 */ /* 0x000fe200078e020c */
[----:B------:R-:W-:-:S05]  /*1e50*/  @!P2 MOV R12, R6 ;  /* 0x00000006000ca202 */ /* 0x000fca0000000f00 */
[----:B------:R-:W-:-:S04]  /*1e60*/  @!P2 IMAD.WIDE.U32 R10, R5, R10, R12 ;  /* 0x0000000a050aa225 */ /* 0x000fc800078e000c */
[----:B------:R-:W-:Y:S01]  /*1e70*/  @!P2 IMAD.IADD R5, R11, 0x1, R17 ;  /* 0x000000010b05a824 */ /* 0x000fe200078e0211 */
[----:B-1----:R-:W-:-:S04]  /*1e80*/  @!P2 LEA R44, P1, R10, R44, 0x1 ;  /* 0x0000002c0a2ca211 */ /* 0x002fc800078208ff */
[----:B------:R-:W-:Y:S02]  /*1e90*/  @!P2 LEA.HI.X R45, R10, R45, R5, 0x1, P1 ;  /* 0x0000002d0a2da211 */ /* 0x000fe400008f0c05 */
[----:B------:R-:W-:-:S04]  /*1ea0*/  IADD3 R5, R0, 0xc0, RZ ;  /* 0x000000c000057810 */ /* 0x000fc80007ffe0ff */
        /* <DEDUP_REMOVED lines=31> */
[----:B------:R-:W-:-:S04]  /*20a0*/  VIADD R5, R0, 0xd0 ;  /* 0x000000d000057836 */ /* 0x000fc80000000000 */
[----:B------:R0:W-:Y:S01]  /*20b0*/  @!P2 STL.64 [R1+0x238], R62 ;  /* 0x0002383e0100a387 */ /* 0x0001e20000100a00 */
[----:B------:R-:W-:Y:S02]  /*20c0*/  SHF.R.S32.HI R17, RZ, 0x1f, R5 ;  /* 0x0000001fff117819 */ /* 0x000fe40000011405 */
[----:B------:R-:W-:-:S04]  /*20d0*/  ISETP.GE.U32.AND P1, PT, R5, UR16, PT ;  /* 0x0000001005007c0c */ /* 0x000fc8000bf26070 */
[----:B------:R-:W-:Y:S01]  /*20e0*/  ISETP.GE.OR.EX P2, PT, R17, UR17, P0, P1 ;  /* 0x0000001111007c0c */ /* 0x000fe20008746710 */
[----:B0-----:R-:W-:-:S12]  /*20f0*/  VIADD R62, R0, 0x1e0 ;  /* 0x000001e0003e7836 */ /* 0x001fd80000000000 */
        /* <DEDUP_REMOVED lines=12> */
[----:B------:R-:W-:-:S03]  /*21c0*/  IADD3 R5, R0, 0xd8, RZ ;  /* 0x000000d800057810 */ /* 0x000fc60007ffe0ff */
[----:B------:R0:W-:Y:S01]  /*21d0*/  @!P2 STL.64 [R1+0x258], R18 ;  /* 0x000258120100a387 */ /* 0x0001e20000100a00 */
[----:B------:R-:W-:Y:S02]  /*21e0*/  SHF.R.S32.HI R17, RZ, 0x1f, R5 ;  /* 0x0000001fff117819 */ /* 0x000fe40000011405 */
[----:B------:R-:W-:-:S04]  /*21f0*/  ISETP.GE.U32.AND P1, PT, R5, UR16, PT ;  /* 0x0000001005007c0c */ /* 0x000fc8000bf26070 */
[----:B------:R-:W-:-:S13]  /*2200*/  ISETP.GE.OR.EX P2, PT, R17, UR17, P0, P1 ;  /* 0x0000001111007c0c */ /* 0x000fda0008746710 */
[----:B------:R-:W1:Y:S01]  /*2210*/  @!P2 LDC.64 R10, c[0x0][0x270] ;  /* 0x00009c00ff0aab82 */ /* 0x000e620000000a00 */
[----:B------:R-:W-:-:S04]  /*2220*/  @P2 LOP3.LUT R3, R3, 0x40000000, RZ, 0xfc, !PT ;  /* 0x4000000003032812 */ /* 0x000fc800078efcff */
[----:B------:R-:W-:-:S03]  /*2230*/  LOP3.LUT R3, R3, 0xdfffffff, RZ, 0xc0, !PT ;  /* 0xdfffffff03037812 */ /* 0x000fc600078ec0ff */
[----:B------:R-:W0:Y:S01]  /*2240*/  @!P2 LDC.64 R12, c[0x0][0x220] ;  /* 0x00008800ff0cab82 */ /* 0x000e220000000a00 */
[----:B-1----:R-:W-:Y:S02]  /*2250*/  @!P2 IMAD R16, R17, R10, RZ ;  /* 0x0000000a1110a224 */ /* 0x002fe400078e02ff */
[----:B------:R-:W-:Y:S02]  /*2260*/  @!P2 IMAD.MOV.U32 R17, RZ, RZ, R9 ;  /* 0x000000ffff11a224 */ /* 0x000fe400078e0009 */
[----:B------:R-:W-:Y:S02]  /*2270*/  @!P2 IMAD R11, R5, R11, R16 ;  /* 0x0000000b050ba224 */ /* 0x000fe400078e0210 */
[----:B------:R-:W-:-:S04]  /*2280*/  @!P2 IMAD.MOV.U32 R16, RZ, RZ, R6 ;  /* 0x000000ffff10a224 */ /* 0x000fc800078e0006 */
[----:B------:R-:W-:-:S04]  /*2290*/  @!P2 IMAD.WIDE.U32 R16, R5, R10, R16 ;  /* 0x0000000a0510a225 */ /* 0x000fc800078e0010 */
[----:B------:R-:W-:Y:S01]  /*22a0*/  VIADD R5, R0, 0xe0 ;  /* 0x000000e000057836 */ /* 0x000fe20000000000 */
[----:B------:R-:W-:Y:S02]  /*22b0*/  @!P2 IADD3 R11, R17, R11, RZ ;  /* 0x0000000b110ba210 */ /* 0x000fe40007ffe0ff */
[----:B0-----:R-:W-:-:S04]  /*22c0*/  @!P2 LEA R18, P1, R16, R12, 0x1 ;  /* 0x0000000c1012a211 */ /* 0x001fc800078208ff */
[----:B------:R-:W-:Y:S02]  /*22d0*/  @!P2 LEA.HI.X R19, R16, R13, R11, 0x1, P1 ;  /* 0x0000000d1013a211 */ /* 0x000fe400008f0c0b */
[----:B------:R-:W-:Y:S02]  /*22e0*/  SHF.R.S32.HI R16, RZ, 0x1f, R5 ;  /* 0x0000001fff107819 */ /* 0x000fe40000011405 */
[----:B------:R-:W-:Y:S01]  /*22f0*/  ISETP.GE.U32.AND P1, PT, R5, UR16, PT ;  /* 0x0000001005007c0c */ /* 0x000fe2000bf26070 */
[----:B------:R0:W-:Y:S03]  /*2300*/  @!P2 STL.64 [R1+0x290], R18 ;  /* 0x000290120100a387 */ /* 0x0001e60000100a00 */
[----:B------:R-:W-:-:S13]  /*2310*/  ISETP.GE.OR.EX P2, PT, R16, UR17, P0, P1 ;  /* 0x0000001110007c0c */ /* 0x000fda0008746710 */
[----:B------:R-:W1:Y:S01]  /*2320*/  @!P2 LDC.64 R10, c[0x0][0x270] ;  /* 0x00009c00ff0aab82 */ /* 0x000e620000000a00 */
[----:B------:R-:W-:Y:S02]  /*2330*/  @!P2 MOV R17, R9 ;  /* 0x000000090011a202 */ /* 0x000fe40000000f00 */
[----:B------:R-:W-:-:S04]  /*2340*/  @P2 LOP3.LUT R3, R3, 0x20000000, RZ, 0xfc, !PT ;  /* 0x2000000003032812 */ /* 0x000fc800078efcff */
[----:B------:R-:W-:Y:S01]  /*2350*/  LOP3.LUT R3, R3, 0xefffffff, RZ, 0xc0, !PT ;  /* 0xefffffff03037812 */ /* 0x000fe200078ec0ff */
[----:B------:R-:W0:Y:S01]  /*2360*/  @!P2 LDC.64 R12, c[0x0][0x220] ;  /* 0x00008800ff0cab82 */ /* 0x000e220000000a00 */
[----:B-1----:R-:W-:-:S04]  /*2370*/  @!P2 IMAD R16, R16, R10, RZ ;  /* 0x0000000a1010a224 */ /* 0x002fc800078e02ff */
[----:B------:R-:W-:Y:S02]  /*2380*/  @!P2 IMAD R11, R5, R11, R16 ;  /* 0x0000000b050ba224 */ /* 0x000fe400078e0210 */
[----:B------:R-:W-:-:S04]  /*2390*/  @!P2 IMAD.MOV.U32 R16, RZ, RZ, R6 ;  /* 0x000000ffff10a224 */ /* 0x000fc800078e0006 */
[----:B------:R-:W-:-:S04]  /*23a0*/  @!P2 IMAD.WIDE.U32 R16, R5, R10, R16 ;  /* 0x0000000a0510a225 */ /* 0x000fc800078e0010 */
[----:B------:R-:W-:Y:S01]  /*23b0*/  @!P2 IMAD.IADD R11, R17, 0x1, R11 ;  /* 0x00000001110ba824 */ /* 0x000fe200078e020b */
[----:B0-----:R-:W-:Y:S01]  /*23c0*/  @!P2 LEA R18, P1, R16, R12, 0x1 ;  /* 0x0000000c1012a211 */ /* 0x001fe200078208ff */
[----:B------:R-:W-:-:S03]  /*23d0*/  VIADD R5, R0, 0xe8 ;  /* 0x000000e800057836 */ /* 0x000fc60000000000 */
[----:B------:R-:W-:Y:S02]  /*23e0*/  @!P2 LEA.HI.X R19, R16, R13, R11, 0x1, P1 ;  /* 0x0000000d1013a211 */ /* 0x000fe400008f0c0b */
[----:B------:R-:W-:Y:S02]  /*23f0*/  SHF.R.S32.HI R16, RZ, 0x1f, R5 ;  /* 0x0000001fff107819 */ /* 0x000fe40000011405 */
[----:B------:R-:W-:Y:S01]  /*2400*/  ISETP.GE.U32.AND P1, PT, R5, UR16, PT ;  /* 0x0000001005007c0c */ /* 0x000fe2000bf26070 */
[----:B------:R0:W-:Y:S03]  /*2410*/  @!P2 STL.64 [R1+0x270], R18 ;  /* 0x000270120100a387 */ /* 0x0001e60000100a00 */
[----:B------:R-:W-:-:S13]  /*2420*/  ISETP.GE.OR.EX P2, PT, R16, UR17, P0, P1 ;  /* 0x0000001110007c0c */ /* 0x000fda0008746710 */
[----:B------:R-:W1:Y:S01]  /*2430*/  @!P2 LDC.64 R10, c[0x0][0x270] ;  /* 0x00009c00ff0aab82 */ /* 0x000e620000000a00 */
[----:B------:R-:W-:Y:S01]  /*2440*/  @!P2 IMAD.MOV.U32 R17, RZ, RZ, R9 ;  /* 0x000000ffff11a224 */ /* 0x000fe200078e0009 */
[----:B------:R-:W-:-:S04]  /*2450*/  @P2 LOP3.LUT R3, R3, 0x10000000, RZ, 0xfc, !PT ;  /* 0x1000000003032812 */ /* 0x000fc800078efcff */
[----:B------:R-:W-:Y:S02]  /*2460*/  LOP3.LUT R3, R3, 0xf7ffffff, RZ, 0xc0, !PT ;  /* 0xf7ffffff03037812 */ /* 0x000fe400078ec0ff */
[----:B------:R-:W0:Y:S01]  /*2470*/  @!P2 LDC.64 R12, c[0x0][0x220] ;  /* 0x00008800ff0cab82 */ /* 0x000e220000000a00 */
[----:B-1----:R-:W-:-:S04]  /*2480*/  @!P2 IMAD R16, R16, R10, RZ ;  /* 0x0000000a1010a224 */ /* 0x002fc800078e02ff */
[----:B------:R-:W-:Y:S01]  /*2490*/  @!P2 IMAD R11, R5, R11, R16 ;  /* 0x0000000b050ba224 */ /* 0x000fe200078e0210 */
[----:B------:R-:W-:-:S05]  /*24a0*/  @!P2 MOV R16, R6 ;  /* 0x000000060010a202 */ /* 0x000fca0000000f00 */
[----:B------:R-:W-:Y:S01]  /*24b0*/  @!P2 IMAD.WIDE.U32 R16, R5, R10, R16 ;  /* 0x0000000a0510a225 */ /* 0x000fe200078e0010 */
[----:B------:R-:W-:-:S03]  /*24c0*/  IADD3 R5, R0, 0xf0, RZ ;  /* 0x000000f000057810 */ /* 0x000fc60007ffe0ff */
[----:B------:R-:W-:Y:S01]  /*24d0*/  @!P2 IMAD.IADD R11, R17, 0x1, R11 ;  /* 0x00000001110ba824 */ /* 0x000fe200078e020b */
[----:B0-----:R-:W-:-:S04]  /*24e0*/  @!P2 LEA R18, P1, R16, R12, 0x1 ;  /* 0x0000000c1012a211 */ /* 0x001fc800078208ff */
        /* <DEDUP_REMOVED lines=281> */
[----:B------:R-:W2:Y:S01]  /*3680*/  @!P2 LDC.64 R12, c[0x0][0x220] ;  /* 0x00008800ff0cab82 */ /* 0x000ea20000000a00 */
[----:B-1----:R-:W-:-:S04]  /*3690*/  @!P2 IMAD R16, R16, R10, RZ ;  /* 0x0000000a1010a224 */ /* 0x002fc800078e02ff */
[----:B------:R-:W-:Y:S02]  /*36a0*/  @!P2 IMAD R11, R5, R11, R16 ;  /* 0x0000000b050ba224 */ /* 0x000fe400078e0210 */
[----:B------:R-:W-:-:S04]  /*36b0*/  @!P2 IMAD.MOV.U32 R16, RZ, RZ, R6 ;  /* 0x000000ffff10a224 */ /* 0x000fc800078e0006 */
[----:B------:R-:W-:-:S04]  /*36c0*/  @!P2 IMAD.WIDE.U32 R16, R5, R10, R16 ;  /* 0x0000000a0510a225 */ /* 0x000fc800078e0010 */
[----:B------:R-:W-:Y:S01]  /*36d0*/  @!P2 IMAD.IADD R11, R17, 0x1, R11 ;  /* 0x00000001110ba824 */ /* 0x000fe200078e020b */
[----:B--2---:R-:W-:Y:S01]  /*36e0*/  @!P2 LEA R68, P1, R16, R12, 0x1 ;  /* 0x0000000c1044a211 */ /* 0x004fe200078208ff */
[----:B------:R-:W-:-:S03]  /*36f0*/  VIADD R5, R0, 0x178 ;  /* 0x0000017800057836 */ /* 0x000fc60000000000 */
[----:B------:R-:W-:Y:S02]  /*3700*/  @!P2 LEA.HI.X R69, R16, R13, R11, 0x1, P1 ;  /* 0x0000000d1045a211 */ /* 0x000fe400008f0c0b */
[----:B------:R-:W-:Y:S02]  /*3710*/  SHF.R.S32.HI R16, RZ, 0x1f, R5 ;  /* 0x0000001fff107819 */ /* 0x000fe40000011405 */
[----:B------:R-:W-:-:S04]  /*3720*/  ISETP.GE.U32.AND P1, PT, R5, UR16, PT ;  /* 0x0000001005007c0c */ /* 0x000fc8000bf26070 */
        /* <DEDUP_REMOVED lines=167> */
[----:B------:R-:W-:-:S04]  /*41a0*/  ISETP.GE.U32.AND P1, PT, R5, UR6, PT ;  /* 0x0000000605007c0c */ /* 0x000fc8000bf26070 */
[----:B------:R-:W-:-:S13]  /*41b0*/  ISETP.GE.OR.EX P2, PT, R16, UR7, P0, P1 ;  /* 0x0000000710007c0c */ /* 0x000fda0008746710 */
[----:B------:R-:W0:Y:S01]  /*41c0*/  @!P2 LDC.64 R10, c[0x0][0x270] ;  /* 0x00009c00ff0aab82 */ /* 0x000e220000000a00 */
[----:B------:R-:W-:Y:S01]  /*41d0*/  @!P2 IMAD.MOV.U32 R17, RZ, RZ, R9 ;  /* 0x000000ffff11a224 */ /* 0x000fe200078e0009 */
[----:B------:R-:W-:-:S06]  /*41e0*/  @P2 LOP3.LUT R3, R3, 0x1, RZ, 0xfc, !PT ;  /* 0x0000000103032812 */ /* 0x000fcc00078efcff */
[----:B------:R-:W1:Y:S01]  /*41f0*/  @!P2 LDC.64 R12, c[0x0][0x220] ;  /* 0x00008800ff0cab82 */ /* 0x000e620000000a00 */
[----:B0-----:R-:W-:-:S04]  /*4200*/  @!P2 IMAD R16, R16, R10, RZ ;  /* 0x0000000a1010a224 */ /* 0x001fc800078e02ff */
[----:B------:R-:W-:Y:S02]  /*4210*/  @!P2 IMAD R11, R5, R11, R16 ;  /* 0x0000000b050ba224 */ /* 0x000fe400078e0210 */
[----:B------:R-:W-:-:S04]  /*4220*/  @!P2 IMAD.MOV.U32 R16, RZ, RZ, R6 ;  /* 0x000000ffff10a224 */ /* 0x000fc800078e0006 */
[----:B------:R-:W-:-:S04]  /*4230*/  @!P2 IMAD.WIDE.U32 R16, R5, R10, R16 ;  /* 0x0000000a0510a225 */ /* 0x000fc800078e0010 */
[----:B------:R-:W-:Y:S01]  /*4240*/  VIADD R5, R0, 0x1d0 ;  /* 0x000001d000057836 */ /* 0x000fe20000000000 */
[----:B------:R-:W-:Y:S02]  /*4250*/  @!P2 IADD3 R11, R17, R11, RZ ;  /* 0x0000000b110ba210 */ /* 0x000fe40007ffe0ff */
[----:B-1----:R-:W-:-:S04]  /*4260*/  @!P2 LEA R22, P1, R16, R12, 0x1 ;  /* 0x0000000c1016a211 */ /* 0x002fc800078208ff */
[----:B------:R-:W-:Y:S02]  /*4270*/  @!P2 LEA.HI.X R23, R16, R13, R11, 0x1, P1 ;  /* 0x0000000d1017a211 */ /* 0x000fe400008f0c0b */
[----:B------:R-:W-:Y:S02]  /*4280*/  SHF.R.S32.HI R16, RZ, 0x1f, R5 ;  /* 0x0000001fff107819 */ /* 0x000fe40000011405 */
[----:B------:R-:W-:Y:S01]  /*4290*/  ISETP.GE.U32.AND P1, PT, R5, UR6, PT ;  /* 0x0000000605007c0c */ /* 0x000fe2000bf26070 */
[----:B------:R0:W-:Y:S03]  /*42a0*/  @!P2 STL.64 [R1+0x130], R22 ;  /* 0x000130160100a387 */ /* 0x0001e60000100a00 */
[----:B------:R-:W-:-:S13]  /*42b0*/  ISETP.GE.OR.EX P1, PT, R16, UR7, P0, P1 ;  /* 0x0000000710007c0c */ /* 0x000fda0008726710 */
[----:B------:R-:W1:Y:S01]  /*42c0*/  @!P1 LDC.64 R10, c[0x0][0x270] ;  /* 0x00009c00ff0a9b82 */ /* 0x000e620000000a00 */
[----:B------:R-:W-:Y:S02]  /*42d0*/  @!P1 MOV R17, R9 ;  /* 0x0000000900119202 */ /* 0x000fe40000000f00 */
[----:B------:R-:W-:-:S05]  /*42e0*/  @P1 LOP3.LUT R2, R2, 0x20000000, RZ, 0xfc, !PT ;  /* 0x2000000002021812 */ /* 0x000fca00078efcff */
        /* <DEDUP_REMOVED lines=10> */
[----:B------:R-:W-:Y:S02]  /*4390*/  ISETP.GE.U32.AND P2, PT, R5, UR6, PT ;  /* 0x0000000605007c0c */ /* 0x000fe4000bf46070 */
[----:B------:R-:W-:Y:S02]  /*43a0*/  LOP3.LUT P1, RZ, R2, 0x1000000, RZ, 0xc0, !PT ;  /* 0x0100000002ff7812 */ /* 0x000fe4000782c0ff */
[----:B------:R-:W-:Y:S02]  /*43b0*/  ISETP.GE.OR.EX P2, PT, R16, UR7, P0, P2 ;  /* 0x0000000710007c0c */ /* 0x000fe40008746720 */
[----:B------:R-:W-:-:S11]  /*43c0*/  LOP3.LUT R2, R2, 0xefffffff, RZ, 0xc0, !PT ;  /* 0xefffffff02027812 */ /* 0x000fd600078ec0ff */
[----:B------:R-:W0:Y:S01]  /*43d0*/  @!P2 LDC.64 R12, c[0x0][0x270] ;  /* 0x00009c00ff0cab82 */ /* 0x000e220000000a00 */
[----:B------:R-:W-:Y:S01]  /*43e0*/  @!P2 IMAD.MOV.U32 R17, RZ, RZ, R9 ;  /* 0x000000ffff11a224 */ /* 0x000fe200078e0009 */
[----:B------:R-:W-:-:S06]  /*43f0*/  @P2 LOP3.LUT R2, R2, 0x10000000, RZ, 0xfc, !PT ;  /* 0x1000000002022812 */ /* 0x000fcc00078efcff */
[----:B------:R-:W1:Y:S01]  /*4400*/  @!P2 LDC.64 R10, c[0x0][0x220] ;  /* 0x00008800ff0aab82 */ /* 0x000e620000000a00 */
[----:B0-----:R-:W-:-:S04]  /*4410*/  @!P2 IMAD R16, R16, R12, RZ ;  /* 0x0000000c1010a224 */ /* 0x001fc800078e02ff */
[----:B------:R-:W-:Y:S01]  /*4420*/  @!P2 IMAD R13, R5, R13, R16 ;  /* 0x0000000d050da224 */ /* 0x000fe200078e0210 */
[----:B------:R-:W-:-:S05]  /*4430*/  @!P2 MOV R16, R6 ;  /* 0x000000060010a202 */ /* 0x000fca0000000f00 */
[----:B------:R-:W-:Y:S01]  /*4440*/  @!P2 IMAD.WIDE.U32 R16, R5, R12, R16 ;  /* 0x0000000c0510a225 */ /* 0x000fe200078e0010 */
[----:B------:R-:W-:-:S03]  /*4450*/  SHF.R.S32.HI R5, RZ, 0x1f, R62 ;  /* 0x0000001fff057819 */ /* 0x000fc6000001143e */
[----:B------:R-:W-:Y:S01]  /*4460*/  @!P2 IMAD.IADD R13, R17, 0x1, R13 ;  /* 0x00000001110da824 */ /* 0x000fe200078e020d */
[----:B-1----:R-:W-:-:S04]  /*4470*/  @!P2 LEA R10, P3, R16, R10, 0x1 ;  /* 0x0000000a100aa211 */ /* 0x002fc800078608ff */
[----:B------:R-:W-:Y:S02]  /*4480*/  @!P2 LEA.HI.X R11, R16, R11, R13, 0x1, P3 ;  /* 0x0000000b100ba211 */ /* 0x000fe400018f0c0d */
[----:B------:R-:W-:Y:S02]  /*4490*/  ISETP.GE.U32.AND P3, PT, R62, UR6, PT ;  /* 0x000000063e007c0c */ /* 0x000fe4000bf66070 */
[C---:B------:R-:W-:Y:S01]  /*44a0*/  LOP3.LUT P2, RZ, R2.reuse, 0x800000, RZ, 0xc0, !PT ;  /* 0x0080000002ff7812 */ /* 0x040fe2000784c0ff */
[----:B------:R0:W-:Y:S01]  /*44b0*/  STL.64 [R1+0x2e0], R10 ;  /* 0x0002e00a01007387 */ /* 0x0001e20000100a00 */
[----:B------:R-:W-:Y:S02]  /*44c0*/  ISETP.GE.OR.EX P3, PT, R5, UR7, P0, P3 ;  /* 0x0000000705007c0c */ /* 0x000fe40008766730 */
[----:B------:R-:W-:Y:S02]  /*44d0*/  LOP3.LUT R2, R2, 0xf7ffffff, RZ, 0xc0, !PT ;  /* 0xf7ffffff02027812 */ /* 0x000fe400078ec0ff */
[----:B0-----:R-:W-:Y:S01]  /*44e0*/  MOV R10, R18 ;  /* 0x00000012000a7202 */ /* 0x001fe20000000f00 */
[----:B------:R-:W-:-:S08]  /*44f0*/  IMAD.MOV.U32 R11, RZ, RZ, R19 ;  /* 0x000000ffff0b7224 */ /* 0x000fd000078e0013 */
[----:B------:R-:W0:Y:S01]  /*4500*/  @!P3 LDC.64 R12, c[0x0][0x270] ;  /* 0x00009c00ff0cbb82 */ /* 0x000e220000000a00 */
[----:B------:R-:W-:Y:S01]  /*4510*/  @!P3 MOV R16, R6 ;  /* 0x000000060010b202 */ /* 0x000fe20000000f00 */
[----:B------:R-:W-:Y:S01]  /*4520*/  @!P3 IMAD.MOV.U32 R17, RZ, RZ, R9 ;  /* 0x000000ffff11b224 */ /* 0x000fe200078e0009 */
[----:B------:R-:W-:-:S05]  /*4530*/  @P3 LOP3.LUT R2, R2, 0x8000000, RZ, 0xfc, !PT ;  /* 0x0800000002023812 */ /* 0x000fca00078efcff */
[----:B------:R-:W1:Y:S01]  /*4540*/  @!P3 LDC.64 R18, c[0x0][0x220] ;  /* 0x00008800ff12bb82 */ /* 0x000e620000000a00 */
[----:B0-----:R-:W-:-:S04]  /*4550*/  @!P3 IMAD R5, R5, R12, RZ ;  /* 0x0000000c0505b224 */ /* 0x001fc800078e02ff */
[C---:B------:R-:W-:Y:S02]  /*4560*/  @!P3 IMAD R5, R62.reuse, R13, R5 ;  /* 0x0000000d3e05b224 */ /* 0x040fe400078e0205 */
[----:B------:R-:W-:-:S04]  /*4570*/  @!P3 IMAD.WIDE.U32 R12, R62, R12, R16 ;  /* 0x0000000c3e0cb225 */ /* 0x000fc800078e0010 */
[----:B------:R-:W-:Y:S01]  /*4580*/  @!P3 IMAD.IADD R5, R13, 0x1, R5 ;  /* 0x000000010d05b824 */ /* 0x000fe200078e0205 */
[----:B-1----:R-:W-:-:S04]  /*4590*/  @!P3 LEA R18, P4, R12, R18, 0x1 ;  /* 0x000000120c12b211 */ /* 0x002fc800078808ff */
[----:B------:R-:W-:Y:S02]  /*45a0*/  @!P3 LEA.HI.X R19, R12, R19, R5, 0x1, P4 ;  /* 0x000000130c13b211 */ /* 0x000fe400020f0c05 */
[----:B------:R-:W-:Y:S02]  /*45b0*/  SHF.R.S32.HI R5, RZ, 0x1f, R64 ;  /* 0x0000001fff057819 */ /* 0x000fe40000011440 */
[----:B------:R-:W-:Y:S01]  /*45c0*/  ISETP.GE.U32.AND P4, PT, R64, UR6, PT ;  /* 0x0000000640007c0c */ /* 0x000fe2000bf86070 */
[----:B------:R0:W-:Y:S01]  /*45d0*/  STL.64 [R1+0x2e8], R18 ;  /* 0x0002e81201007387 */ /* 0x0001e20000100a00 */
[C---:B------:R-:W-:Y:S02]  /*45e0*/  LOP3.LUT P3, RZ, R2.reuse, 0x400000, RZ, 0xc0, !PT ;  /* 0x0040000002ff7812 */ /* 0x040fe4000786c0ff */
[----:B------:R-:W-:Y:S02]  /*45f0*/  ISETP.GE.OR.EX P4, PT, R5, UR7, P0, P4 ;  /* 0x0000000705007c0c */ /* 0x000fe40008786740 */
[----:B------:R-:W-:Y:S01]  /*4600*/  LOP3.LUT R2, R2, 0xbfffffff, RZ, 0xc0, !PT ;  /* 0xbfffffff02027812 */ /* 0x000fe200078ec0ff */
[----:B0-----:R-:W-:-:S02]  /*4610*/  VIADD R19, R0, 0x1f0 ;  /* 0x000001f000137836 */ /* 0x001fc40000000000 */
[----:B------:R-:W-:-:S08]  /*4620*/  IMAD.MOV.U32 R18, RZ, RZ, R10 ;  /* 0x000000ffff127224 */ /* 0x000fd000078e000a */
[----:B------:R-:W0:Y:S01]  /*4630*/  @!P4 LDC.64 R12, c[0x0][0x270] ;  /* 0x00009c00ff0ccb82 */ /* 0x000e220000000a00 */
[----:B------:R-:W-:Y:S01]  /*4640*/  @!P4 IMAD.MOV.U32 R62, RZ, RZ, R6 ;  /* 0x000000ffff3ec224 */ /* 0x000fe200078e0006 */
[----:B------:R-:W-:Y:S01]  /*4650*/  @P4 LOP3.LUT R2, R2, 0x40000000, RZ, 0xfc, !PT ;  /* 0x4000000002024812 */ /* 0x000fe200078efcff */
[----:B------:R-:W-:Y:S02]  /*4660*/  @!P4 IMAD.MOV.U32 R63, RZ, RZ, R9 ;  /* 0x000000ffff3fc224 */ /* 0x000fe400078e0009 */
[----:B------:R-:W-:-:S03]  /*4670*/  IMAD.MOV.U32 R10, RZ, RZ, R22 ;  /* 0x000000ffff0a7224 */ /* 0x000fc600078e0016 */
[----:B------:R-:W1:Y:S01]  /*4680*/  @!P4 LDC.64 R16, c[0x0][0x220] ;  /* 0x00008800ff10cb82 */ /* 0x000e620000000a00 */
[----:B0-----:R-:W-:-:S04]  /*4690*/  @!P4 IMAD R5, R5, R12, RZ ;  /* 0x0000000c0505c224 */ /* 0x001fc800078e02ff */
[C---:B------:R-:W-:Y:S02]  /*46a0*/  @!P4 IMAD R5, R64.reuse, R13, R5 ;  /* 0x0000000d4005c224 */ /* 0x040fe400078e0205 */
[----:B------:R-:W-:-:S05]  /*46b0*/  @!P4 IMAD.WIDE.U32 R12, R64, R12, R62 ;  /* 0x0000000c400cc225 */ /* 0x000fca00078e003e */
[----:B------:R-:W-:Y:S02]  /*46c0*/  @!P4 IADD3 R5, R13, R5, RZ ;  /* 0x000000050d05c210 */ /* 0x000fe40007ffe0ff */
[----:B-1----:R-:W-:-:S04]  /*46d0*/  @!P4 LEA R16, P5, R12, R16, 0x1 ;  /* 0x000000100c10c211 */ /* 0x002fc800078a08ff */
[----:B------:R-:W-:Y:S02]  /*46e0*/  @!P4 LEA.HI.X R17, R12, R17, R5, 0x1, P5 ;  /* 0x000000110c11c211 */ /* 0x000fe400028f0c05 */
[----:B------:R-:W-:Y:S02]  /*46f0*/  SHF.R.S32.HI R5, RZ, 0x1f, R19 ;  /* 0x0000001fff057819 */ /* 0x000fe40000011413 */
[----:B------:R-:W-:Y:S01]  /*4700*/  ISETP.GE.U32.AND P5, PT, R19, UR6, PT ;  /* 0x0000000613007c0c */ /* 0x000fe2000bfa6070 */
[----:B------:R0:W-:Y:S03]  /*4710*/  STL.64 [R1+0x2f0], R16 ;  /* 0x0002f01001007387 */ /* 0x0001e60000100a00 */
[----:B------:R-:W-:Y:S02]  /*4720*/  ISETP.GE.OR.EX P5, PT, R5, UR7, P0, P5 ;  /* 0x0000000705007c0c */ /* 0x000fe400087a6750 */
[----:B0-----:R-:W-:Y:S01]  /*4730*/  MOV R16, R68 ;  /* 0x0000004400107202 */ /* 0x001fe20000000f00 */
[----:B------:R-:W-:-:S02]  /*4740*/  IMAD.MOV.U32 R17, RZ, RZ, R69 ;  /* 0x000000ffff117224 */ /* 0x000fc400078e0045 */
[----:B------:R-:W2:Y:S08]  /*4750*/  LDL.LU.64 R68, [R1+0x110] ;  /* 0x0001100001447983 */ /* 0x000eb00000300a00 */
[----:B------:R-:W0:Y:S01]  /*4760*/  @!P5 LDC.64 R62, c[0x0][0x270] ;  /* 0x00009c00ff3edb82 */ /* 0x000e220000000a00 */
[----:B------:R-:W-:Y:S01]  /*4770*/  @!P5 MOV R65, R9 ;  /* 0x000000090041d202 */ /* 0x000fe20000000f00 */
[----:B------:R-:W-:-:S06]  /*4780*/  @!P5 IMAD.MOV.U32 R64, RZ, RZ, R6 ;  /* 0x000000ffff40d224 */ /* 0x000fcc00078e0006 */
[----:B------:R-:W1:Y:S01]  /*4790*/  @!P5 LDC.64 R12, c[0x0][0x220] ;  /* 0x00008800ff0cdb82 */ /* 0x000e620000000a00 */
[----:B0-----:R-:W-:-:S04]  /*47a0*/  @!P5 IMAD R5, R5, R62, RZ ;  /* 0x0000003e0505d224 */ /* 0x001fc800078e02ff */
[C---:B------:R-:W-:Y:S02]  /*47b0*/  @!P5 IMAD R5, R19.reuse, R63, R5 ;  /* 0x0000003f1305d224 */ /* 0x040fe400078e0205 */
[----:B------:R-:W-:-:S04]  /*47c0*/  @!P5 IMAD.WIDE.U32 R62, R19, R62, R64 ;  /* 0x0000003e133ed225 */ /* 0x000fc800078e0040 */
[----:B------:R-:W-:Y:S01]  /*47d0*/  @!P5 IMAD.IADD R5, R63, 0x1, R5 ;  /* 0x000000013f05d824 */ /* 0x000fe200078e0205 */
[C---:B-1----:R-:W-:Y:S01]  /*47e0*/  @!P5 LEA R12, P6, R62.reuse, R12, 0x1 ;  /* 0x0000000c3e0cd211 */ /* 0x042fe200078c08ff */
[----:B------:R-:W-:Y:S01]  /*47f0*/  IMAD.MOV.U32 R19, RZ, RZ, R11 ;  /* 0x000000ffff137224 */ /* 0x000fe200078e000b */
[----:B------:R-:W-:Y:S02]  /*4800*/  MOV R11, R23 ;  /* 0x00000017000b7202 */ /* 0x000fe40000000f00 */
[----:B------:R-:W-:-:S05]  /*4810*/  @!P5 LEA.HI.X R13, R62, R13, R5, 0x1, P6 ;  /* 0x0000000d3e0dd211 */ /* 0x000fca00030f0c05 */
[----:B------:R0:W-:Y:S02]  /*4820*/  STL.64 [R1+0x2f8], R12 ;  /* 0x0002f80c01007387 */ /* 0x0001e40000100a00 */
[----:B0-----:R-:W-:-:S05]  /*4830*/  VIADD R13, R0, 0x1f8 ;  /* 0x000001f8000d7836 */ /* 0x001fca0000000000 */
[----:B------:R-:W-:Y:S02]  /*4840*/  SHF.R.S32.HI R5, RZ, 0x1f, R13 ;  /* 0x0000001fff057819 */ /* 0x000fe4000001140d */
[----:B------:R-:W-:-:S04]  /*4850*/  ISETP.GE.U32.AND P6, PT, R13, UR6, PT ;  /* 0x000000060d007c0c */ /* 0x000fc8000bfc6070 */
[----:B------:R-:W-:-:S13]  /*4860*/  ISETP.GE.OR.EX P6, PT, R5, UR7, P0, P6 ;  /* 0x0000000705007c0c */ /* 0x000fda00087c6760 */
[----:B------:R-:W0:Y:S08]  /*4870*/  @!P6 LDC.64 R64, c[0x0][0x270] ;  /* 0x00009c00ff40eb82 */ /* 0x000e300000000a00 */
[----:B------:R-:W1:Y:S01]  /*4880*/  @!P6 LDC.64 R62, c[0x0][0x220] ;  /* 0x00008800ff3eeb82 */ /* 0x000e620000000a00 */
[----:B------:R-:W-:Y:S01]  /*4890*/  LOP3.LUT R2, R2, 0x7fffffff, RZ, 0xc0, !PT ;  /* 0x7fffffff02027812 */ /* 0x000fe200078ec0ff */
[----:B------:R-:W-:Y:S01]  /*48a0*/  @!P6 IMAD.MOV.U32 R23, RZ, RZ, R9 ;  /* 0x000000ffff17e224 */ /* 0x000fe200078e0009 */
[----:B------:R-:W-:-:S02]  /*48b0*/  @!P6 MOV R22, R6 ;  /* 0x000000060016e202 */ /* 0x000fc40000000f00 */
[----:B------:R-:W-:Y:S01]  /*48c0*/  @P5 LOP3.LUT R2, R2, 0x80000000, RZ, 0xfc, !PT ;  /* 0x8000000002025812 */ /* 0x000fe200078efcff */
[----:B------:R-:W-:Y:S02]  /*48d0*/  IMAD.MOV.U32 R12, RZ, RZ, R16 ;  /* 0x000000ffff0c7224 */ /* 0x000fe400078e0010 */
[----:B0-----:R-:W-:-:S04]  /*48e0*/  @!P6 IMAD R5, R5, R64, RZ ;  /* 0x000000400505e224 */ /* 0x001fc800078e02ff */
[C---:B------:R-:W-:Y:S02]  /*48f0*/  @!P6 IMAD R5, R13.reuse, R65, R5 ;  /* 0x000000410d05e224 */ /* 0x040fe400078e0205 */
[----:B------:R-:W-:Y:S01]  /*4900*/  @!P6 IMAD.WIDE.U32 R64, R13, R64, R22 ;  /* 0x000000400d40e225 */ /* 0x000fe200078e0016 */
[----:B------:R-:W-:Y:S01]  /*4910*/  LOP3.LUT P0, RZ, R2, 0x2000000, RZ, 0xc0, !PT ;  /* 0x0200000002ff7812 */ /* 0x000fe2000780c0ff */
[----:B------:R-:W3:Y:S02]  /*4920*/  LDL.LU.64 R22, [R1+0x398] ;  /* 0x0003980001167983 */ /* 0x000ee40000300a00 */
[----:B------:R-:W-:Y:S01]  /*4930*/  IMAD.MOV.U32 R16, RZ, RZ, R66 ;  /* 0x000000ffff107224 */ /* 0x000fe200078e0042 */
[----:B------:R-:W-:Y:S02]  /*4940*/  @!P6 IADD3 R5, R65, R5, RZ ;  /* 0x000000054105e210 */ /* 0x000fe40007ffe0ff */
[C---:B-1----:R-:W-:Y:S02]  /*4950*/  @!P6 LEA R66, P4, R64.reuse, R62, 0x1 ;  /* 0x0000003e4042e211 */ /* 0x042fe400078808ff */
[----:B------:R-:W-:Y:S01]  /*4960*/  MOV R13, R17 ;  /* 0x00000011000d7202 */ /* 0x000fe20000000f00 */
[----:B------:R-:W-:Y:S01]  /*4970*/  IMAD.MOV.U32 R17, RZ, RZ, R67 ;  /* 0x000000ffff117224 */ /* 0x000fe200078e0043 */
[----:B------:R-:W-:Y:S01]  /*4980*/  @!P6 LEA.HI.X R67, R64, R63, R5, 0x1, P4 ;  /* 0x0000003f4043e211 */ /* 0x000fe200020f0c05 */
[----:B------:R-:W-:-:S06]  /*4990*/  IMAD.MOV.U32 R5, RZ, RZ, RZ ;  /* 0x000000ffff057224 */ /* 0x000fcc00078e00ff */
[----:B--2---:R0:W2:Y:S04]  /*49a0*/  @!P0 LDG.E R5, desc[UR12][R68.64] ;  /* 0x0000000c44058981 */ /* 0x0040a8000c1e1900 */
[----:B------:R-:W0:Y:S01]  /*49b0*/  LDL.LU.64 R68, [R1+0x388] ;  /* 0x0003880001447983 */ /* 0x000e220000300a00 */
[----:B------:R-:W-:Y:S02]  /*49c0*/  PRMT R62, RZ, 0x7610, R62 ;  /* 0x00007610ff3e7816 */ /* 0x000fe4000000003e */
[----:B0-----:R-:W-:Y:S02]  /*49d0*/  PRMT R69, RZ, 0x7610, R69 ;  /* 0x00007610ff457816 */ /* 0x001fe40000000045 */
[----:B--2---:R-:W-:-:S05]  /*49e0*/  @!P0 SHF.R.U32.HI R69, RZ, 0x10, R5 ;  /* 0x00000010ff458819 */ /* 0x004fca0000011605 */
[----:B------:R0:W-:Y:S04]  /*49f0*/  STL [R1+0x128], R69 ;  /* 0x0001284501007387 */ /* 0x0001e80000100800 */
[----:B0-----:R-:W2:Y:S01]  /*4a00*/  LDL.LU R69, [R1+0x380] ;  /* 0x0003800001457983 */ /* 0x001ea20000300800 */
[----:B------:R-:W-:-:S05]  /*4a10*/  @!P0 PRMT R62, R5, 0x7610, R62 ;  /* 0x00007610053e8816 */ /* 0x000fca000000003e */
[----:B------:R0:W-:Y:S04]  /*4a20*/  STL.S16 [R1+0x11c], R62 ;  /* 0x00011c3e01007387 */ /* 0x0001e80000100600 */
[----:B------:R1:W-:Y:S01]  /*4a30*/  @!P6 STL.64 [R1+0x280], R66 ;  /* 0x000280420100e387 */ /* 0x0003e20000100a00 */
[----:B0-----:R-:W-:-:S03]  /*4a40*/  IMAD.MOV.U32 R62, RZ, RZ, RZ ;  /* 0x000000ffff3e7224 */ /* 0x001fc600078e00ff */
[----:B-1----:R-:W4:Y:S04]  /*4a50*/  LDL.LU.64 R66, [R1+0x390] ;  /* 0x0003900001427983 */ /* 0x002f280000300a00 */
[----:B--2---:R-:W2:Y:S01]  /*4a60*/  @!P1 LDG.E R62, desc[UR12][R68.64] ;  /* 0x0000000c443e9981 */ /* 0x004ea2000c1e1900 */
[----:B----4-:R-:W-:Y:S02]  /*4a70*/  PRMT R67, RZ, 0x7610, R67 ;  /* 0x00007610ff437816 */ /* 0x010fe40000000043 */
[----:B--2---:R-:W-:-:S05]  /*4a80*/  @!P1 SHF.R.U32.HI R67, RZ, 0x10, R62 ;  /* 0x00000010ff439819 */ /* 0x004fca000001163e */
[----:B------:R0:W-:Y:S04]  /*4a90*/  STL [R1+0x118], R67 ;  /* 0x0001184301007387 */ /* 0x0001e80000100800 */
[----:B0-----:R-:W2:Y:S01]  /*4aa0*/  LDL.LU R67, [R1+0x37c] ;  /* 0x00037c0001437983 */ /* 0x001ea20000300800 */
[----:B------:R-:W-:-:S04]  /*4ab0*/  PRMT R63, RZ, 0x7610, R63 ;  /* 0x00007610ff3f7816 */ /* 0x000fc8000000003f */
[----:B------:R-:W-:-:S05]  /*4ac0*/  @!P1 PRMT R63, R62, 0x7610, R63 ;  /* 0x000076103e3f9816 */ /* 0x000fca000000003f */
[----:B------:R0:W-:Y:S02]  /*4ad0*/  STL.S16 [R1+0x114], R63 ;  /* 0x0001143f01007387 */ /* 0x0001e40000100600 */
[----:B0-----:R-:W-:-:S10]  /*4ae0*/  HFMA2.MMA R63, -RZ, RZ, 0, 0 ;  /* 0x00000000ff3f7435 */ /* 0x001fd400000001ff */
[----:B--2---:R-:W2:Y:S01]  /*4af0*/  @!P2 LDG.E R63, desc[UR12][R66.64] ;  /* 0x0000000c423fa981 */ /* 0x004ea2000c1e1900 */
[----:B---3--:R-:W-:Y:S02]  /*4b00*/  PRMT R23, RZ, 0x7610, R23 ;  /* 0x00007610ff177816 */ /* 0x008fe40000000017 */
[----:B------:R-:W-:Y:S02]  /*4b10*/  PRMT R64, RZ, 0x7610, R64 ;  /* 0x00007610ff407816 */ /* 0x000fe40000000040 */
[----:B--2---:R-:W-:-:S05]  /*4b20*/  @!P2 SHF.R.U32.HI R23, RZ, 0x10, R63 ;  /* 0x00000010ff17a819 */ /* 0x004fca000001163f */
[----:B------:R0:W-:Y:S04]  /*4b30*/  STL [R1+0x110], R23 ;  /* 0x0001101701007387 */ /* 0x0001e80000100800 */
[----:B0-----:R-:W2:Y:S01]  /*4b40*/  LDL.LU R23, [R1+0x378] ;  /* 0x0003780001177983 */ /* 0x001ea20000300800 */
[----:B------:R-:W-:-:S05]  /*4b50*/  @!P2 PRMT R64, R63, 0x7610, R64 ;  /* 0x000076103f40a816 */ /* 0x000fca0000000040 */
[----:B------:R0:W-:Y:S02]  /*4b60*/  STL.S16 [R1+0x138], R64 ;  /* 0x0001384001007387 */ /* 0x0001e40000100600 */
[----:B0-----:R-:W-:-:S06]  /*4b70*/  IMAD.MOV.U32 R64, RZ, RZ, RZ ;  /* 0x000000ffff407224 */ /* 0x001fcc00078e00ff */
[----:B--2---:R0:W2:Y:S01]  /*4b80*/  @!P3 LDG.E R64, desc[UR12][R22.64] ;  /* 0x0000000c1640b981 */ /* 0x0040a2000c1e1900 */
[----:B------:R-:W-:Y:S02]  /*4b90*/  LOP3.LUT P5, RZ, R2, 0x200000, RZ, 0xc0, !PT ;  /* 0x0020000002ff7812 */ /* 0x000fe400078ac0ff */
[----:B0-----:R-:W-:Y:S02]  /*4ba0*/  PRMT R22, RZ, 0x7610, R22 ;  /* 0x00007610ff167816 */ /* 0x001fe40000000016 */
[----:B--2---:R-:W-:-:S05]  /*4bb0*/  @!P3 SHF.R.U32.HI R49, RZ, 0x10, R64 ;  /* 0x00000010ff31b819 */ /* 0x004fca0000011640 */
[----:B------:R0:W-:Y:S04]  /*4bc0*/  STL [R1+0x13c], R49 ;  /* 0x00013c3101007387 */ /* 0x0001e80000100800 */
[----:B0-----:R-:W2:Y:S01]  /*4bd0*/  LDL.LU R49, [R1+0x374] ;  /* 0x0003740001317983 */ /* 0x001ea20000300800 */
[----:B------:R-:W-:-:S05]  /*4be0*/  @!P3 PRMT R22, R64, 0x7610, R22 ;  /* 0x000076104016b816 */ /* 0x000fca0000000016 */
[----:B------:R0:W-:Y:S02]  /*4bf0*/  STL.S16 [R1+0x12c], R22 ;  /* 0x00012c1601007387 */ /* 0x0001e40000100600 */
[----:B0-----:R-:W-:-:S06]  /*4c00*/  IMAD.MOV.U32 R22, RZ, RZ, RZ ;  /* 0x000000ffff167224 */ /* 0x001fcc00078e00ff */
[----:B--2---:R-:W2:Y:S01]  /*4c10*/  @!P5 LDG.E R22, desc[UR12][R48.64] ;  /* 0x0000000c3016d981 */ /* 0x004ea2000c1e1900 */
[----:B------:R-:W-:Y:S02]  /*4c20*/  PRMT R23, RZ, 0x7610, R23 ;  /* 0x00007610ff177816 */ /* 0x000fe40000000017 */
[----:B------:R-:W-:Y:S02]  /*4c30*/  LOP3.LUT P4, RZ, R2, 0x100000, RZ, 0xc0, !PT ;  /* 0x0010000002ff7812 */ /* 0x000fe4000788c0ff */
[----:B--2---:R-:W-:-:S05]  /*4c40*/  @!P5 SHF.R.U32.HI R35, RZ, 0x10, R22 ;  /* 0x00000010ff23d819 */ /* 0x004fca0000011616 */
[----:B------:R0:W-:Y:S04]  /*4c50*/  STL [R1+0x144], R35 ;  /* 0x0001442301007387 */ /* 0x0001e80000100800 */
[----:B0-----:R-:W2:Y:S01]  /*4c60*/  LDL.LU R35, [R1+0x370] ;  /* 0x0003700001237983 */ /* 0x001ea20000300800 */
[----:B------:R-:W-:-:S05]  /*4c70*/  @!P5 PRMT R23, R22, 0x7610, R23 ;  /* 0x000076101617d816 */ /* 0x000fca0000000017 */
[----:B------:R0:W-:Y:S02]  /*4c80*/  STL.S16 [R1+0x140], R23 ;  /* 0x0001401701007387 */ /* 0x0001e40000100600 */
[----:B0-----:R-:W-:-:S06]  /*4c90*/  MOV R23, RZ ;  /* 0x000000ff00177202 */ /* 0x001fcc0000000f00 */
[----:B--2---:R-:W2:Y:S01]  /*4ca0*/  @!P4 LDG.E R23, desc[UR12][R34.64] ;  /* 0x0000000c2217c981 */ /* 0x004ea2000c1e1900 */
[----:B------:R-:W-:Y:S02]  /*4cb0*/  PRMT R48, RZ, 0x7610, R48 ;  /* 0x00007610ff307816 */ /* 0x000fe40000000030 */
[----:B------:R-:W-:Y:S02]  /*4cc0*/  LOP3.LUT P1, RZ, R2, 0x80000, RZ, 0xc0, !PT ;  /* 0x0008000002ff7812 */ /* 0x000fe4000782c0ff */
[----:B--2---:R-:W-:-:S05]  /*4cd0*/  @!P4 PRMT R48, R23, 0x7610, R48 ;  /* 0x000076101730c816 */ /* 0x004fca0000000030 */
[----:B------:R0:W-:Y:S02]  /*4ce0*/  STL.S16 [R1+0x150], R48 ;  /* 0x0001503001007387 */ /* 0x0001e40000100600 */
[----:B0-----:R-:W-:-:S06]  /*4cf0*/  IMAD.MOV.U32 R48, RZ, RZ, RZ ;  /* 0x000000ffff307224 */ /* 0x001fcc00078e00ff */
[----:B------:R0:W2:Y:S01]  /*4d00*/  @!P1 LDG.E R48, desc[UR12][R28.64] ;  /* 0x0000000c1c309981 */ /* 0x0000a2000c1e1900 */
[----:B------:R-:W-:Y:S02]  /*4d10*/  LOP3.LUT P2, RZ, R2, 0x40000, RZ, 0xc0, !PT ;  /* 0x0004000002ff7812 */ /* 0x000fe4000784c0ff */
[----:B0-----:R-:W-:Y:S02]  /*4d20*/  PRMT R28, RZ, 0x7610, R28 ;  /* 0x00007610ff1c7816 */ /* 0x001fe4000000001c */
[----:B--2---:R-:W-:-:S05]  /*4d30*/  @!P1 SHF.R.U32.HI R28, RZ, 0x10, R48 ;  /* 0x00000010ff1c9819 */ /* 0x004fca0000011630 */
[----:B------:R0:W-:Y:S02]  /*4d40*/  STL [R1+0x154], R28 ;  /* 0x0001541c01007387 */ /* 0x0001e40000100800 */
[----:B0-----:R-:W-:-:S06]  /*4d50*/  IMAD.MOV.U32 R28, RZ, RZ, RZ ;  /* 0x000000ffff1c7224 */ /* 0x001fcc00078e00ff */
[----:B------:R0:W2:Y:S01]  /*4d60*/  @!P2 LDG.E R28, desc[UR12][R14.64] ;  /* 0x0000000c0e1ca981 */ /* 0x0000a2000c1e1900 */
[----:B------:R-:W-:Y:S02]  /*4d70*/  LOP3.LUT P3, RZ, R2, 0x20000, RZ, 0xc0, !PT ;  /* 0x0002000002ff7812 */ /* 0x000fe4000786c0ff */
[----:B0-----:R-:W-:Y:S02]  /*4d80*/  PRMT R14, RZ, 0x7610, R14 ;  /* 0x00007610ff0e7816 */ /* 0x001fe4000000000e */
[----:B--2---:R-:W-:-:S05]  /*4d90*/  @!P2 SHF.R.U32.HI R43, RZ, 0x10, R28 ;  /* 0x00000010ff2ba819 */ /* 0x004fca000001161c */
[----:B------:R0:W-:Y:S04]  /*4da0*/  STL [R1+0x16c], R43 ;  /* 0x00016c2b01007387 */ /* 0x0001e80000100800 */
[----:B0-----:R-:W2:Y:S01]  /*4db0*/  LDL.LU R43, [R1+0x36c] ;  /* 0x00036c00012b7983 */ /* 0x001ea20000300800 */
[----:B------:R-:W-:-:S05]  /*4dc0*/  @!P2 PRMT R14, R28, 0x7610, R14 ;  /* 0x000076101c0ea816 */ /* 0x000fca000000000e */
[----:B------:R0:W-:Y:S02]  /*4dd0*/  STL.S16 [R1+0x170], R14 ;  /* 0x0001700e01007387 */ /* 0x0001e40000100600 */
[----:B0-----:R-:W-:-:S10]  /*4de0*/  HFMA2.MMA R14, -RZ, RZ, 0, 0 ;  /* 0x00000000ff0e7435 */ /* 0x001fd400000001ff */
[----:B--2---:R-:W2:Y:S01]  /*4df0*/  @!P3 LDG.E R14, desc[UR12][R42.64] ;  /* 0x0000000c2a0eb981 */ /* 0x004ea2000c1e1900 */
[----:B------:R-:W-:Y:S02]  /*4e00*/  PRMT R15, RZ, 0x7610, R15 ;  /* 0x00007610ff0f7816 */ /* 0x000fe4000000000f */
[----:B------:R-:W-:Y:S02]  /*4e10*/  @P6 LOP3.LUT R4, R4, 0x2, RZ, 0xfc, !PT ;  /* 0x0000000204046812 */ /* 0x000fe400078efcff */
[----:B------:R-:W-:Y:S02]  /*4e20*/  LOP3.LUT P6, RZ, R2, 0x10000, RZ, 0xc0, !PT ;  /* 0x0001000002ff7812 */ /* 0x000fe400078cc0ff */
[----:B--2---:R-:W-:-:S05]  /*4e30*/  @!P3 SHF.R.U32.HI R33, RZ, 0x10, R14 ;  /* 0x00000010ff21b819 */ /* 0x004fca000001160e */
[----:B------:R0:W-:Y:S04]  /*4e40*/  STL [R1+0x168], R33 ;  /* 0x0001682101007387 */ /* 0x0001e80000100800 */
[----:B0-----:R-:W2:Y:S01]  /*4e50*/  LDL.LU R33, [R1+0x368] ;  /* 0x0003680001217983 */ /* 0x001ea20000300800 */
[----:B------:R-:W-:-:S05]  /*4e60*/  @!P3 PRMT R15, R14, 0x7610, R15 ;  /* 0x000076100e0fb816 */ /* 0x000fca000000000f */
[----:B------:R0:W-:Y:S02]  /*4e70*/  STL.S16 [R1+0x180], R15 ;  /* 0x0001800f01007387 */ /* 0x0001e40000100600 */
[----:B0-----:R-:W-:-:S06]  /*4e80*/  IMAD.MOV.U32 R15, RZ, RZ, RZ ;  /* 0x000000ffff0f7224 */ /* 0x001fcc00078e00ff */
[----:B--2---:R0:W2:Y:S01]  /*4e90*/  @!P6 LDG.E R15, desc[UR12][R32.64] ;  /* 0x0000000c200fe981 */ /* 0x0040a2000c1e1900 */
[----:B------:R-:W-:Y:S02]  /*4ea0*/  PRMT R29, RZ, 0x7610, R29 ;  /* 0x00007610ff1d7816 */ /* 0x000fe4000000001d */
[C---:B------:R-:W-:Y:S02]  /*4eb0*/  LOP3.LUT P0, RZ, R2.reuse, 0x8000, RZ, 0xc0, !PT ;  /* 0x0000800002ff7812 */ /* 0x040fe4000780c0ff */
[----:B------:R-:W-:Y:S02]  /*4ec0*/  LOP3.LUT P5, RZ, R2, 0x4000, RZ, 0xc0, !PT ;  /* 0x0000400002ff7812 */ /* 0x000fe400078ac0ff */
[----:B0-----:R-:W-:Y:S02]  /*4ed0*/  PRMT R32, RZ, 0x7610, R32 ;  /* 0x00007610ff207816 */ /* 0x001fe40000000020 */
[----:B--2---:R-:W-:Y:S02]  /*4ee0*/  @!P6 PRMT R29, R15, 0x7610, R29 ;  /* 0x000076100f1de816 */ /* 0x004fe4000000001d */
[----:B------:R-:W-:-:S03]  /*4ef0*/  @!P6 SHF.R.U32.HI R32, RZ, 0x10, R15 ;  /* 0x00000010ff20e819 */ /* 0x000fc6000001160f */
[----:B------:R0:W-:Y:S04]  /*4f00*/  STL.S16 [R1+0x190], R29 ;  /* 0x0001901d01007387 */ /* 0x0001e80000100600 */
[----:B------:R1:W-:Y:S01]  /*4f10*/  STL [R1+0x184], R32 ;  /* 0x0001842001007387 */ /* 0x0003e20000100800 */
[----:B0-----:R-:W-:Y:S01]  /*4f20*/  IMAD.MOV.U32 R29, RZ, RZ, RZ ;  /* 0x000000ffff1d7224 */ /* 0x001fe200078e00ff */
[----:B-1----:R-:W-:-:S05]  /*4f30*/  MOV R32, RZ ;  /* 0x000000ff00207202 */ /* 0x002fca0000000f00 */
[----:B------:R-:W2:Y:S04]  /*4f40*/  @!P0 LDG.E R29, desc[UR12][R60.64] ;  /* 0x0000000c3c1d8981 */ /* 0x000ea8000c1e1900 */
[----:B------:R-:W3:Y:S01]  /*4f50*/  @!P5 LDG.E R32, desc[UR12][R56.64] ;  /* 0x0000000c3820d981 */ /* 0x000ee2000c1e1900 */
[----:B------:R-:W-:Y:S02]  /*4f60*/  PRMT R33, RZ, 0x7610, R33 ;  /* 0x00007610ff217816 */ /* 0x000fe40000000021 */
[----:B------:R-:W-:Y:S02]  /*4f70*/  PRMT R34, RZ, 0x7610, R34 ;  /* 0x00007610ff227816 */ /* 0x000fe40000000022 */
[----:B------:R-:W-:Y:S02]  /*4f80*/  @!P4 SHF.R.U32.HI R34, RZ, 0x10, R23 ;  /* 0x00000010ff22c819 */ /* 0x000fe40000011617 */
[----:B------:R-:W-:-:S02]  /*4f90*/  LOP3.LUT P4, RZ, R2, 0x2000, RZ, 0xc0, !PT ;  /* 0x0000200002ff7812 */ /* 0x000fc4000788c0ff */
[----:B------:R-:W-:Y:S02]  /*4fa0*/  PRMT R35, RZ, 0x7610, R35 ;  /* 0x00007610ff237816 */ /* 0x000fe40000000023 */
[----:B------:R-:W-:Y:S02]  /*4fb0*/  PRMT R42, RZ, 0x7610, R42 ;  /* 0x00007610ff2a7816 */ /* 0x000fe4000000002a */
[----:B------:R-:W-:Y:S02]  /*4fc0*/  @!P1 PRMT R35, R48, 0x7610, R35 ;  /* 0x0000761030239816 */ /* 0x000fe40000000023 */
[----:B------:R-:W-:Y:S02]  /*4fd0*/  LOP3.LUT P1, RZ, R2, 0x1000, RZ, 0xc0, !PT ;  /* 0x0000100002ff7812 */ /* 0x000fe4000782c0ff */
[----:B--2---:R-:W-:Y:S02]  /*4fe0*/  @!P0 PRMT R33, R29, 0x7610, R33 ;  /* 0x000076101d218816 */ /* 0x004fe40000000021 */
[----:B---3--:R-:W-:-:S03]  /*4ff0*/  @!P5 SHF.R.U32.HI R47, RZ, 0x10, R32 ;  /* 0x00000010ff2fd819 */ /* 0x008fc60000011620 */
[----:B------:R0:W-:Y:S04]  /*5000*/  STL.S16 [R1+0x19c], R33 ;  /* 0x00019c2101007387 */ /* 0x0001e80000100600 */
[----:B------:R1:W-:Y:S01]  /*5010*/  STL [R1+0x198], R47 ;  /* 0x0001982f01007387 */ /* 0x0003e20000100800 */
[----:B0-----:R-:W-:-:S03]  /*5020*/  IMAD.MOV.U32 R33, RZ, RZ, RZ ;  /* 0x000000ffff217224 */ /* 0x001fc600078e00ff */
[----:B-1----:R-:W2:Y:S04]  /*5030*/  LDL.LU R47, [R1+0x364] ;  /* 0x00036400012f7983 */ /* 0x002ea80000300800 */
[----:B------:R-:W3:Y:S01]  /*5040*/  @!P4 LDG.E R33, desc[UR12][R58.64] ;  /* 0x0000000c3a21c981 */ /* 0x000ee2000c1e1900 */
[----:B------:R-:W-:-:S05]  /*5050*/  @!P0 SHF.R.U32.HI R42, RZ, 0x10, R29 ;  /* 0x00000010ff2a8819 */ /* 0x000fca000001161d */
[----:B------:R0:W-:Y:S01]  /*5060*/  STL [R1+0x174], R42 ;  /* 0x0001742a01007387 */ /* 0x0001e20000100800 */
[----:B------:R-:W-:Y:S01]  /*5070*/  PRMT R43, RZ, 0x7610, R43 ;  /* 0x00007610ff2b7816 */ /* 0x000fe2000000002b */
[----:B0-----:R-:W-:-:S03]  /*5080*/  IMAD.MOV.U32 R42, RZ, RZ, RZ ;  /* 0x000000ffff2a7224 */ /* 0x001fc600078e00ff */
[----:B------:R-:W-:-:S03]  /*5090*/  @!P5 PRMT R43, R32, 0x7610, R43 ;  /* 0x00007610202bd816 */ /* 0x000fc6000000002b */
[----:B------:R-:W4:Y:S01]  /*50a0*/  @!P1 LDG.E R42, desc[UR12][R50.64] ;  /* 0x0000000c322a9981 */ /* 0x000f22000c1e1900 */
[----:B------:R-:W-:-:S03]  /*50b0*/  LOP3.LUT P2, RZ, R2, 0x800, RZ, 0xc0, !PT ;  /* 0x0000080002ff7812 */ /* 0x000fc6000784c0ff */
[----:B------:R0:W-:Y:S02]  /*50c0*/  STL.S16 [R1+0x194], R43 ;  /* 0x0001942b01007387 */ /* 0x0001e40000100600 */
[----:B0-----:R-:W-:-:S10]  /*50d0*/  HFMA2.MMA R43, -RZ, RZ, 0, 0 ;  /* 0x00000000ff2b7435 */ /* 0x001fd400000001ff */
[----:B--2---:R-:W2:Y:S01]  /*50e0*/  @!P2 LDG.E R43, desc[UR12][R46.64] ;  /* 0x0000000c2e2ba981 */ /* 0x004ea2000c1e1900 */
[----:B---3--:R-:W-:Y:S02]  /*50f0*/  @!P4 SHF.R.U32.HI R38, RZ, 0x10, R33 ;  /* 0x00000010ff26c819 */ /* 0x008fe40000011621 */
[----:B------:R-:W-:-:S03]  /*5100*/  @!P4 PRMT R39, R33, 0x7610, R39 ;  /* 0x000076102127c816 */ /* 0x000fc60000000027 */
[----:B------:R0:W-:Y:S04]  /*5110*/  STL [R1+0x1ac], R38 ;  /* 0x0001ac2601007387 */ /* 0x0001e80000100800 */
[----:B------:R1:W-:Y:S04]  /*5120*/  STL.S16 [R1+0x1b0], R39 ;  /* 0x0001b02701007387 */ /* 0x0003e80000100600 */
[----:B0-----:R-:W3:Y:S04]  /*5130*/  LDL.LU R38, [R1+0x360] ;  /* 0x0003600001267983 */ /* 0x001ee80000300800 */
[----:B-1----:R-:W3:Y:S01]  /*5140*/  LDL.LU R39, [R1+0x35c] ;  /* 0x00035c0001277983 */ /* 0x002ee20000300800 */
[----:B----4-:R-:W-:-:S05]  /*5150*/  @!P1 SHF.R.U32.HI R37, RZ, 0x10, R42 ;  /* 0x00000010ff259819 */ /* 0x010fca000001162a */
[----:B------:R0:W-:Y:S01]  /*5160*/  STL [R1+0x1a8], R37 ;  /* 0x0001a82501007387 */ /* 0x0001e20000100800 */
[----:B------:R-:W-:-:S03]  /*5170*/  LOP3.LUT P3, RZ, R2, 0x400, RZ, 0xc0, !PT ;  /* 0x0000040002ff7812 */ /* 0x000fc6000786c0ff */
[----:B0-----:R-:W4:Y:S04]  /*5180*/  LDL.LU R37, [R1+0x358] ;  /* 0x0003580001257983 */ /* 0x001f280000300800 */
[----:B------:R0:W-:Y:S02]  /*5190*/  STL [R1+0x10], R5 ;  /* 0x0000100501007387 */ /* 0x0001e40000100800 */
[----:B0-----:R-:W-:Y:S01]  /*51a0*/  IMAD.MOV.U32 R5, RZ, RZ, RZ ;  /* 0x000000ffff057224 */ /* 0x001fe200078e00ff */
[----:B--2---:R-:W-:-:S05]  /*51b0*/  @!P2 SHF.R.U32.HI R41, RZ, 0x10, R43 ;  /* 0x00000010ff29a819 */ /* 0x004fca000001162b */
[----:B------:R0:W-:Y:S04]  /*51c0*/  STL [R1+0x1c4], R41 ;  /* 0x0001c42901007387 */ /* 0x0001e80000100800 */
[----:B0-----:R-:W2:Y:S04]  /*51d0*/  LDL.LU R41, [R1+0x354] ;  /* 0x0003540001297983 */ /* 0x001ea80000300800 */
[----:B---3--:R0:W3:Y:S01]  /*51e0*/  @!P3 LDG.E R5, desc[UR12][R38.64] ;  /* 0x0000000c2605b981 */ /* 0x0080e2000c1e1900 */
[----:B------:R-:W-:Y:S02]  /*51f0*/  LOP3.LUT P6, RZ, R2, 0x200, RZ, 0xc0, !PT ;  /* 0x0000020002ff7812 */ /* 0x000fe400078cc0ff */
[----:B0-----:R-:W-:-:S04]  /*5200*/  PRMT R38, RZ, 0x7610, R38 ;  /* 0x00007610ff267816 */ /* 0x001fc80000000026 */
[----:B------:R-:W-:-:S05]  /*5210*/  @!P1 PRMT R38, R42, 0x7610, R38 ;  /* 0x000076102a269816 */ /* 0x000fca0000000026 */
[----:B------:R0:W-:Y:S02]  /*5220*/  STL.S16 [R1+0x1c0], R38 ;  /* 0x0001c02601007387 */ /* 0x0001e40000100600 */
[----:B0-----:R-:W-:Y:S01]  /*5230*/  IMAD.MOV.U32 R38, RZ, RZ, RZ ;  /* 0x000000ffff267224 */ /* 0x001fe200078e00ff */
[----:B------:R-:W-:-:S05]  /*5240*/  LOP3.LUT P0, RZ, R2, 0x100, RZ, 0xc0, !PT ;  /* 0x0000010002ff7812 */ /* 0x000fca000780c0ff */
[----:B----4-:R0:W4:Y:S02]  /*5250*/  @!P6 LDG.E R38, desc[UR12][R36.64] ;  /* 0x0000000c2426e981 */ /* 0x010124000c1e1900 */
[----:B0-----:R-:W-:-:S04]  /*5260*/  PRMT R36, RZ, 0x7610, R36 ;  /* 0x00007610ff247816 */ /* 0x001fc80000000024 */
[----:B------:R-:W-:-:S05]  /*5270*/  @!P2 PRMT R36, R43, 0x7610, R36 ;  /* 0x000076102b24a816 */ /* 0x000fca0000000024 */
[----:B------:R0:W-:Y:S02]  /*5280*/  STL.S16 [R1+0x1d0], R36 ;  /* 0x0001d02401007387 */ /* 0x0001e40000100600 */
[----:B0-----:R-:W-:-:S06]  /*5290*/  MOV R36, RZ ;  /* 0x000000ff00247202 */ /* 0x001fcc0000000f00 */
[----:B--2---:R-:W2:Y:S01]  /*52a0*/  @!P0 LDG.E R36, desc[UR12][R40.64] ;  /* 0x0000000c28248981 */ /* 0x004ea2000c1e1900 */
[----:B---3--:R-:W-:-:S05]  /*52b0*/  @!P3 SHF.R.U32.HI R53, RZ, 0x10, R5 ;  /* 0x00000010ff35b819 */ /* 0x008fca0000011605 */
[----:B------:R0:W-:Y:S04]  /*52c0*/  STL [R1+0x1b4], R53 ;  /* 0x0001b43501007387 */ /* 0x0001e80000100800 */
[----:B0-----:R-:W3:Y:S01]  /*52d0*/  LDL.LU R53, [R1+0x350] ;  /* 0x0003500001357983 */ /* 0x001ee20000300800 */
[----:B------:R-:W-:Y:S02]  /*52e0*/  PRMT R37, RZ, 0x7610, R37 ;  /* 0x00007610ff257816 */ /* 0x000fe40000000025 */
[----:B------:R-:W-:Y:S02]  /*52f0*/  LOP3.LUT P5, RZ, R2, 0x80, RZ, 0xc0, !PT ;  /* 0x0000008002ff7812 */ /* 0x000fe400078ac0ff */
[----:B------:R-:W-:Y:S02]  /*5300*/  PRMT R24, RZ, 0x7610, R24 ;  /* 0x00007610ff187816 */ /* 0x000fe40000000018 */
[----:B------:R-:W-:-:S02]  /*5310*/  @!P3 PRMT R37, R5, 0x7610, R37 ;  /* 0x000076100525b816 */ /* 0x000fc40000000025 */
[----:B------:R-:W-:-:S03]  /*5320*/  PRMT R31, RZ, 0x7610, R31 ;  /* 0x00007610ff1f7816 */ /* 0x000fc6000000001f */
[----:B------:R0:W-:Y:S01]  /*5330*/  STL.S16 [R1+0x1dc], R37 ;  /* 0x0001dc2501007387 */ /* 0x0001e20000100600 */
[----:B----4-:R-:W-:Y:S02]  /*5340*/  @!P6 SHF.R.U32.HI R24, RZ, 0x10, R38 ;  /* 0x00000010ff18e819 */ /* 0x010fe40000011626 */
[----:B------:R-:W-:Y:S01]  /*5350*/  @!P6 PRMT R25, R38, 0x7610, R25 ;  /* 0x000076102619e816 */ /* 0x000fe20000000019 */
[----:B0-----:R-:W-:Y:S02]  /*5360*/  IMAD.MOV.U32 R37, RZ, RZ, RZ ;  /* 0x000000ffff257224 */ /* 0x001fe400078e00ff */
[----:B------:R0:W-:Y:S04]  /*5370*/  STL [R1+0x1d8], R24 ;  /* 0x0001d81801007387 */ /* 0x0001e80000100800 */
[----:B------:R1:W-:Y:S04]  /*5380*/  STL.S16 [R1+0x1d4], R25 ;  /* 0x0001d41901007387 */ /* 0x0003e80000100600 */
[----:B0-----:R-:W4:Y:S04]  /*5390*/  LDL.LU R24, [R1+0x34c] ;  /* 0x00034c0001187983 */ /* 0x001f280000300800 */
[----:B-1----:R-:W4:Y:S01]  /*53a0*/  LDL.LU R25, [R1+0x348] ;  /* 0x0003480001197983 */ /* 0x002f220000300800 */
[----:B--2---:R-:W-:-:S05]  /*53b0*/  @!P0 SHF.R.U32.HI R31, RZ, 0x10, R36 ;  /* 0x00000010ff1f8819 */ /* 0x004fca0000011624 */
[----:B------:R0:W-:Y:S04]  /*53c0*/  STL [R1+0x1ec], R31 ;  /* 0x0001ec1f01007387 */ /* 0x0001e80000100800 */
[----:B0-----:R-:W2:Y:S04]  /*53d0*/  LDL.LU R31, [R1+0x344] ;  /* 0x00034400011f7983 */ /* 0x001ea80000300800 */
[----:B---3--:R-:W3:Y:S01]  /*53e0*/  @!P5 LDG.E R37, desc[UR12][R52.64] ;  /* 0x0000000c3425d981 */ /* 0x008ee2000c1e1900 */
[----:B------:R-:W-:Y:S02]  /*53f0*/  PRMT R39, RZ, 0x7610, R39 ;  /* 0x00007610ff277816 */ /* 0x000fe40000000027 */
[----:B------:R-:W-:-:S02]  /*5400*/  LOP3.LUT P4, RZ, R2, 0x40, RZ, 0xc0, !PT ;  /* 0x0000004002ff7812 */ /* 0x000fc4000788c0ff */
[----:B------:R-:W-:Y:S02]  /*5410*/  @!P0 PRMT R39, R36, 0x7610, R39 ;  /* 0x0000761024278816 */ /* 0x000fe40000000027 */
[C---:B------:R-:W-:Y:S01]  /*5420*/  LOP3.LUT P1, RZ, R2.reuse, 0x20, RZ, 0xc0, !PT ;  /* 0x0000002002ff7812 */ /* 0x040fe2000782c0ff */
[----:B------:R0:W-:Y:S04]  /*5430*/  STL [R1+0x20], R22 ;  /* 0x0000201601007387 */ /* 0x0001e80000100800 */
[----:B------:R1:W-:Y:S01]  /*5440*/  STL.S16 [R1+0x1f0], R39 ;  /* 0x0001f02701007387 */ /* 0x0003e20000100600 */
[----:B0-----:R-:W-:Y:S01]  /*5450*/  IMAD.MOV.U32 R22, RZ, RZ, RZ ;  /* 0x000000ffff167224 */ /* 0x001fe200078e00ff */
[----:B-1----:R-:W-:Y:S01]  /*5460*/  HFMA2.MMA R39, -RZ, RZ, 0, 0 ;  /* 0x00000000ff277435 */ /* 0x002fe200000001ff */
[----:B------:R-:W-:-:S04]  /*5470*/  LOP3.LUT P2, RZ, R2, 0x10, RZ, 0xc0, !PT ;  /* 0x0000001002ff7812 */ /* 0x000fc8000784c0ff */
[----:B----4-:R-:W4:Y:S05]  /*5480*/  @!P4 LDG.E R22, desc[UR12][R24.64] ;  /* 0x0000000c1816c981 */ /* 0x010f2a000c1e1900 */
[----:B--2---:R0:W2:Y:S02]  /*5490*/  @!P1 LDG.E R39, desc[UR12][R30.64] ;  /* 0x0000000c1e279981 */ /* 0x0040a4000c1e1900 */
[----:B0-----:R-:W-:Y:S02]  /*54a0*/  PRMT R30, RZ, 0x7610, R30 ;  /* 0x00007610ff1e7816 */ /* 0x001fe4000000001e */
[----:B---3--:R-:W-:-:S05]  /*54b0*/  @!P5 SHF.R.U32.HI R30, RZ, 0x10, R37 ;  /* 0x00000010ff1ed819 */ /* 0x008fca0000011625 */
[----:B------:R0:W-:Y:S02]  /*54c0*/  STL [R1+0x1e8], R30 ;  /* 0x0001e81e01007387 */ /* 0x0001e40000100800 */
[----:B0-----:R-:W-:-:S06]  /*54d0*/  IMAD.MOV.U32 R30, RZ, RZ, RZ ;  /* 0x000000ffff1e7224 */ /* 0x001fcc00078e00ff */
[----:B------:R-:W3:Y:S01]  /*54e0*/  @!P2 LDG.E R30, desc[UR12][R20.64] ;  /* 0x0000000c141ea981 */ /* 0x000ee2000c1e1900 */
[----:B------:R-:W-:Y:S02]  /*54f0*/  PRMT R31, RZ, 0x7610, R31 ;  /* 0x00007610ff1f7816 */ /* 0x000fe4000000001f */
[C---:B------:R-:W-:Y:S02]  /*5500*/  LOP3.LUT P3, RZ, R2.reuse, 0x8, RZ, 0xc0, !PT ;  /* 0x0000000802ff7812 */ /* 0x040fe4000786c0ff */
[----:B------:R-:W-:Y:S01]  /*5510*/  LOP3.LUT P0, RZ, R2, 0x2, RZ, 0xc0, !PT ;  /* 0x0000000202ff7812 */ /* 0x000fe2000780c0ff */
[----:B------:R0:W-:Y:S01]  /*5520*/  STL [R1+0x2c], R28 ;  /* 0x00002c1c01007387 */ /* 0x0001e20000100800 */
[----:B----4-:R-:W-:Y:S01]  /*5530*/  @!P4 PRMT R31, R22, 0x7610, R31 ;  /* 0x00007610161fc816 */ /* 0x010fe2000000001f */
[----:B0-----:R-:W-:-:S04]  /*5540*/  IMAD.MOV.U32 R28, RZ, RZ, RZ ;  /* 0x000000ffff1c7224 */ /* 0x001fc800078e00ff */
[----:B------:R0:W-:Y:S01]  /*5550*/  STL.S16 [R1+0x210], R31 ;  /* 0x0002101f01007387 */ /* 0x0001e20000100600 */
[----:B------:R-:W-:-:S03]  /*5560*/  PRMT R61, RZ, 0x7610, R61 ;  /* 0x00007610ff3d7816 */ /* 0x000fc6000000003d */
[----:B------:R1:W4:Y:S01]  /*5570*/  @!P3 LDG.E R28, desc[UR12][R26.64] ;  /* 0x0000000c1a1cb981 */ /* 0x000322000c1e1900 */
[----:B0-----:R-:W-:-:S03]  /*5580*/  IMAD.MOV.U32 R31, RZ, RZ, RZ ;  /* 0x000000ffff1f7224 */ /* 0x001fc600078e00ff */
[----:B------:R-:W-:Y:S01]  /*5590*/  STL [R1+0x2d0], R6 ;  /* 0x0002d00601007387 */ /* 0x000fe20000100800 */
[----:B------:R-:W-:-:S03]  /*55a0*/  PRMT R60, RZ, 0x7610, R60 ;  /* 0x00007610ff3c7816 */ /* 0x000fc6000000003c */
[----:B------:R-:W-:Y:S04]  /*55b0*/  STL.64 [R1+0x318], R6 ;  /* 0x0003180601007387 */ /* 0x000fe80000100a00 */
[----:B------:R-:W4:Y:S01]  /*55c0*/  @!P0 LDG.E R31, desc[UR12][R54.64] ;  /* 0x0000000c361f8981 */ /* 0x000f22000c1e1900 */
[----:B------:R-:W-:-:S03]  /*55d0*/  @!P5 PRMT R61, R37, 0x7610, R61 ;  /* 0x00007610253dd816 */ /* 0x000fc6000000003d */
[----:B------:R0:W-:Y:S01]  /*55e0*/  STL.64 [R1+0x338], R6 ;  /* 0x0003380601007387 */ /* 0x0001e20000100a00 */
[----:B------:R-:W-:-:S03]  /*55f0*/  @!P4 SHF.R.U32.HI R60, RZ, 0x10, R22 ;  /* 0x00000010ff3cc819 */ /* 0x000fc60000011616 */
[----:B------:R1:W-:Y:S01]  /*5600*/  STL [R1+0x2cc], R7 ;  /* 0x0002cc0701007387 */ /* 0x0003e20000100800 */
[----:B0-----:R-:W-:Y:S02]  /*5610*/  PRMT R6, RZ, 0x7610, R6 ;  /* 0x00007610ff067816 */ /* 0x001fe40000000006 */
[----:B-1----:R-:W-:Y:S01]  /*5620*/  PRMT R7, RZ, 0x7610, R7 ;  /* 0x00007610ff077816 */ /* 0x002fe20000000007 */
[----:B------:R-:W-:Y:S04]  /*5630*/  STL.S16 [R1+0x200], R61 ;  /* 0x0002003d01007387 */ /* 0x000fe80000100600 */
[----:B------:R0:W-:Y:S04]  /*5640*/  STL [R1+0x1f4], R60 ;  /* 0x0001f43c01007387 */ /* 0x0001e80000100800 */
[----:B0-----:R-:W4:Y:S01]  /*5650*/  LDL.LU.64 R60, [R1+0x238] ;  /* 0x00023800013c7983 */ /* 0x001f220000300a00 */
[----:B------:R-:W-:-:S02]  /*5660*/  LOP3.LUT P6, RZ, R2, 0x4, RZ, 0xc0, !PT ;  /* 0x0000000402ff7812 */ /* 0x000fc400078cc0ff */
[----:B------:R-:W-:Y:S01]  /*5670*/  MOV R27, RZ ;  /* 0x000000ff001b7202 */ /* 0x000fe20000000f00 */
[----:B------:R-:W-:Y:S04]  /*5680*/  STL [R1+0x2c8], R8 ;  /* 0x0002c80801007387 */ /* 0x000fe80000100800 */
[----:B------:R-:W-:Y:S04]  /*5690*/  STL [R1+0x328], R8 ;  /* 0x0003280801007387 */ /* 0x000fe80000100800 */
[----:B------:R0:W-:Y:S04]  /*56a0*/  STL.64 [R1+0x330], R8 ;  /* 0x0003300801007387 */ /* 0x0001e80000100a00 */
[----:B------:R-:W4:Y:S04]  /*56b0*/  @!P6 LDG.E R27, desc[UR12][R44.64] ;  /* 0x0000000c2c1be981 */ /* 0x000f28000c1e1900 */
[----:B------:R1:W-:Y:S01]  /*56c0*/  STL [R1+0x2c4], R9 ;  /* 0x0002c40901007387 */ /* 0x0003e20000100800 */
[----:B0-----:R-:W-:-:S02]  /*56d0*/  PRMT R8, RZ, 0x7610, R8 ;  /* 0x00007610ff087816 */ /* 0x001fc40000000008 */
[----:B-1----:R-:W-:Y:S02]  /*56e0*/  PRMT R9, RZ, 0x7610, R9 ;  /* 0x00007610ff097816 */ /* 0x002fe40000000009 */
[----:B--2---:R-:W-:Y:S02]  /*56f0*/  @!P1 SHF.R.U32.HI R9, RZ, 0x10, R39 ;  /* 0x00000010ff099819 */ /* 0x004fe40000011627 */
[----:B---3--:R-:W-:Y:S02]  /*5700*/  @!P2 SHF.R.U32.HI R7, RZ, 0x10, R30 ;  /* 0x00000010ff07a819 */ /* 0x008fe4000001161e */
[----:B------:R-:W-:-:S03]  /*5710*/  @!P2 PRMT R6, R30, 0x7610, R6 ;  /* 0x000076101e06a816 */ /* 0x000fc60000000006 */
[----:B------:R-:W-:Y:S04]  /*5720*/  STL [R1+0x230], R7 ;  /* 0x0002300701007387 */ /* 0x000fe80000100800 */
[----:B------:R0:W-:Y:S04]  /*5730*/  STL.S16 [R1+0x234], R6 ;  /* 0x0002340601007387 */ /* 0x0001e80000100600 */
[----:B0-----:R-:W2:Y:S01]  /*5740*/  LDL.LU.64 R6, [R1+0x290] ;  /* 0x0002900001067983 */ /* 0x001ea20000300a00 */
[----:B------:R-:W-:-:S03]  /*5750*/  @!P1 PRMT R8, R39, 0x7610, R8 ;  /* 0x0000761027089816 */ /* 0x000fc60000000008 */
[----:B------:R-:W-:Y:S04]  /*5760*/  STL [R1+0x214], R9 ;  /* 0x0002140901007387 */ /* 0x000fe80000100800 */
[----:B------:R0:W-:Y:S04]  /*5770*/  STL.S16 [R1+0x220], R8 ;  /* 0x0002200801007387 */ /* 0x0001e80000100600 */
[----:B0-----:R-:W3:Y:S01]  /*5780*/  LDL.LU.64 R8, [R1+0x258] ;  /* 0x0002580001087983 */ /* 0x001ee20000300a00 */
[----:B------:R-:W-:Y:S02]  /*5790*/  PRMT R40, RZ, 0x7610, R40 ;  /* 0x00007610ff287816 */ /* 0x000fe40000000028 */
[----:B------:R-:W-:Y:S01]  /*57a0*/  LOP3.LUT P5, RZ, R2, 0x1, RZ, 0xc0, !PT ;  /* 0x0000000102ff7812 */ /* 0x000fe200078ac0ff */
[----:B------:R0:W-:Y:S01]  /*57b0*/  STL [R1+0x38], R29 ;  /* 0x0000381d01007387 */ /* 0x0001e20000100800 */
[----:B----4-:R-:W-:-:S02]  /*57c0*/  @!P3 PRMT R40, R28, 0x7610, R40 ;  /* 0x000076101c28b816 */ /* 0x010fc40000000028 */
[----:B------:R-:W-:-:S03]  /*57d0*/  LOP3.LUT P1, RZ, R3, 0x40000000, RZ, 0xc0, !PT ;  /* 0x4000000003ff7812 */ /* 0x000fc6000782c0ff */
[----:B------:R1:W-:Y:S01]  /*57e0*/  STL.S16 [R1+0x204], R40 ;  /* 0x0002042801007387 */ /* 0x0003e20000100600 */
[----:B0-----:R-:W-:Y:S02]  /*57f0*/  PRMT R29, RZ, 0x7610, R29 ;  /* 0x00007610ff1d7816 */ /* 0x001fe4000000001d */
[----:B------:R-:W-:Y:S01]  /*5800*/  @!P0 SHF.R.U32.HI R29, RZ, 0x10, R31 ;  /* 0x00000010ff1d8819 */ /* 0x000fe2000001161f */
[----:B-1----:R-:W-:-:S04]  /*5810*/  IMAD.MOV.U32 R40, RZ, RZ, RZ ;  /* 0x000000ffff287224 */ /* 0x002fc800078e00ff */
[----:B------:R0:W-:Y:S02]  /*5820*/  STL [R1+0x23c], R29 ;  /* 0x00023c1d01007387 */ /* 0x0001e40000100800 */
[----:B0-----:R-:W-:Y:S02]  /*5830*/  IMAD.MOV.U32 R29, RZ, RZ, RZ ;  /* 0x000000ffff1d7224 */ /* 0x001fe400078e00ff */
[----:B------:R-:W4:Y:S04]  /*5840*/  @!P5 LDG.E R40, desc[UR12][R60.64] ;  /* 0x0000000c3c28d981 */ /* 0x000f28000c1e1900 */
[----:B------:R-:W4:Y:S04]  /*5850*/  LDL.LU.64 R60, [R1+0x270] ;  /* 0x00027000013c7983 */ /* 0x000f280000300a00 */
[----:B------:R0:W-:Y:S01]  /*5860*/  STL.64 [R1+0x300], R68 ;  /* 0x0003004401007387 */ /* 0x0001e20000100a00 */
[----:B------:R-:W-:-:S03]  /*5870*/  LOP3.LUT P4, RZ, R3, 0x80000000, RZ, 0xc0, !PT ;  /* 0x8000000003ff7812 */ /* 0x000fc6000788c0ff */
[----:B------:R1:W-:Y:S01]  /*5880*/  STL [R1+0x3c], R32 ;  /* 0x00003c2001007387 */ /* 0x0003e20000100800 */
[----:B0-----:R-:W-:Y:S02]  /*5890*/  PRMT R68, RZ, 0x7610, R68 ;  /* 0x00007610ff447816 */ /* 0x001fe40000000044 */
[----:B------:R-:W-:Y:S02]  /*58a0*/  PRMT R69, RZ, 0x7610, R69 ;  /* 0x00007610ff457816 */ /* 0x000fe40000000045 */
[----:B------:R-:W-:Y:S02]  /*58b0*/  @!P6 SHF.R.U32.HI R69, RZ, 0x10, R27 ;  /* 0x00000010ff45e819 */ /* 0x000fe4000001161b */
[----:B------:R-:W-:Y:S01]  /*58c0*/  @!P6 PRMT R68, R27, 0x7610, R68 ;  /* 0x000076101b44e816 */ /* 0x000fe20000000044 */
[----:B-1----:R-:W-:Y:S02]  /*58d0*/  HFMA2.MMA R32, -RZ, RZ, 0, 0 ;  /* 0x00000000ff207435 */ /* 0x002fe400000001ff */
[----:B------:R-:W-:Y:S04]  /*58e0*/  STL [R1+0x238], R69 ;  /* 0x0002384501007387 */ /* 0x000fe80000100800 */
[----:B------:R0:W-:Y:S04]  /*58f0*/  STL.S16 [R1+0x248], R68 ;  /* 0x0002484401007387 */ /* 0x0001e80000100600 */
[----:B0-----:R-:W4:Y:S04]  /*5900*/  LDL.LU.64 R68, [R1+0x2b8] ;  /* 0x0002b80001447983 */ /* 0x001f280000300a00 */
[----:B--2---:R0:W2:Y:S04]  /*5910*/  @!P1 LDG.E R29, desc[UR12][R6.64] ;  /* 0x0000000c061d9981 */ /* 0x0040a8000c1e1900 */
[----:B------:R-:W0:Y:S04]  /*5920*/  LDL.LU.64 R6, [R1+0x338] ;  /* 0x0003380001067983 */ /* 0x000e280000300a00 */
[----:B---3--:R-:W3:Y:S04]  /*5930*/  @!P4 LDG.E R32, desc[UR12][R8.64] ;  /* 0x0000000c0820c981 */ /* 0x008ee8000c1e1900 */
[----:B------:R-:W2:Y:S01]  /*5940*/  LDL.LU.64 R8, [R1+0x278] ;  /* 0x0002780001087983 */ /* 0x000ea20000300a00 */
[----:B------:R-:W-:-:S02]  /*5950*/  PRMT R26, RZ, 0x7610, R26 ;  /* 0x00007610ff1a7816 */ /* 0x000fc4000000001a */
[----:B------:R-:W-:Y:S02]  /*5960*/  LOP3.LUT P2, RZ, R3, 0x20000000, RZ, 0xc0, !PT ;  /* 0x2000000003ff7812 */ /* 0x000fe4000784c0ff */
[----:B------:R-:W-:-:S05]  /*5970*/  @!P0 PRMT R26, R31, 0x7610, R26 ;  /* 0x000076101f1a8816 */ /* 0x000fca000000001a */
[----:B------:R1:W-:Y:S02]  /*5980*/  STL.S16 [R1+0x258], R26 ;  /* 0x0002581a01007387 */ /* 0x0003e40000100600 */
[----:B-1----:R-:W-:-:S06]  /*5990*/  IMAD.MOV.U32 R26, RZ, RZ, RZ ;  /* 0x000000ffff1a7224 */ /* 0x002fcc00078e00ff */
[----:B----4-:R-:W4:Y:S01]  /*59a0*/  @!P2 LDG.E R26, desc[UR12][R60.64] ;  /* 0x0000000c3c1aa981 */ /* 0x010f22000c1e1900 */
[----:B------:R-:W-:-:S03]  /*59b0*/  LOP3.LUT P6, RZ, R3, 0x8000000, RZ, 0xc0, !PT ;  /* 0x0800000003ff7812 */ /* 0x000fc600078cc0ff */
[----:B------:R1:W-:Y:S04]  /*59c0*/  STL [R1+0x4c], R5 ;  /* 0x00004c0501007387 */ /* 0x0003e80000100800 */
[----:B------:R1:W-:Y:S04]  /*59d0*/  STL [R1+0x34], R15 ;  /* 0x0000340f01007387 */ /* 0x0003e80000100800 */
[----:B------:R-:W-:Y:S01]  /*59e0*/  STL [R1+0x2c0], R0 ;  /* 0x0002c00001007387 */ /* 0x000fe20000100800 */
[----:B-1----:R-:W-:-:S03]  /*59f0*/  IMAD.MOV.U32 R5, RZ, RZ, RZ ;  /* 0x000000ffff057224 */ /* 0x002fc600078e00ff */
[----:B------:R-:W-:Y:S01]  /*5a00*/  STL [R1+0x320], R0 ;  /* 0x0003200001007387 */ /* 0x000fe20000100800 */
[----:B------:R-:W-:-:S03]  /*5a10*/  PRMT R15, RZ, 0x7610, R15 ;  /* 0x00007610ff0f7816 */ /* 0x000fc6000000000f */
[----:B------:R-:W-:Y:S04]  /*5a20*/  STL [R1+0x324], R0 ;  /* 0x0003240001007387 */ /* 0x000fe80000100800 */
[----:B------:R1:W-:Y:S01]  /*5a30*/  STL [R1+0x340], R0 ;  /* 0x0003400001007387 */ /* 0x0003e20000100800 */
[----:B0-----:R-:W-:-:S03]  /*5a40*/  PRMT R6, RZ, 0x7610, R6 ;  /* 0x00007610ff067816 */ /* 0x001fc60000000006 */
[----:B------:R-:W4:Y:S01]  /*5a50*/  @!P6 LDG.E R5, desc[UR12][R68.64] ;  /* 0x0000000c4405e981 */ /* 0x000f22000c1e1900 */
[----:B------:R-:W-:Y:S02]  /*5a60*/  PRMT R7, RZ, 0x7610, R7 ;  /* 0x00007610ff077816 */ /* 0x000fe40000000007 */
[----:B------:R-:W-:Y:S01]  /*5a70*/  @!P5 SHF.R.U32.HI R7, RZ, 0x10, R40 ;  /* 0x00000010ff07d819 */ /* 0x000fe20000011628 */
[----:B------:R-:W4:Y:S01]  /*5a80*/  LDL.LU.64 R60, [R1+0x2a8] ;  /* 0x0002a800013c7983 */ /* 0x000f220000300a00 */
[----:B------:R-:W-:-:S03]  /*5a90*/  @!P5 PRMT R6, R40, 0x7610, R6 ;  /* 0x000076102806d816 */ /* 0x000fc60000000006 */
[----:B------:R-:W-:Y:S04]  /*5aa0*/  STL [R1+0x25c], R7 ;  /* 0x00025c0701007387 */ /* 0x000fe80000100800 */
[----:B------:R0:W-:Y:S01]  /*5ab0*/  STL.S16 [R1+0x24c], R6 ;  /* 0x00024c0601007387 */ /* 0x0001e20000100600 */
[----:B-1----:R-:W-:Y:S02]  /*5ac0*/  PRMT R0, RZ, 0x7610, R0 ;  /* 0x00007610ff007816 */ /* 0x002fe40000000000 */
[----:B---3--:R-:W-:Y:S01]  /*5ad0*/  @!P4 PRMT R15, R32, 0x7610, R15 ;  /* 0x00007610200fc816 */ /* 0x008fe2000000000f */
[----:B------:R-:W3:Y:S04]  /*5ae0*/  LDL.LU.64 R68, [R1+0x2b0] ;  /* 0x0002b00001447983 */ /* 0x000ee80000300a00 */
[----:B0-----:R-:W3:Y:S01]  /*5af0*/  LDL.LU.64 R6, [R1+0x2a0] ;  /* 0x0002a00001067983 */ /* 0x001ee20000300a00 */
[----:B------:R-:W-:-:S02]  /*5b00*/  @!P3 SHF.R.U32.HI R0, RZ, 0x10, R28 ;  /* 0x00000010ff00b819 */ /* 0x000fc4000001161c */
[----:B------:R-:W-:Y:S01]  /*5b10*/  LOP3.LUT P3, RZ, R3, 0x10000000, RZ, 0xc0, !PT ;  /* 0x1000000003ff7812 */ /* 0x000fe2000786c0ff */
[----:B------:R0:W-:Y:S02]  /*5b20*/  STL.S16 [R1+0x274], R15 ;  /* 0x0002740f01007387 */ /* 0x0001e40000100600 */
[----:B0-----:R-:W-:-:S10]  /*5b30*/  MOV R15, RZ ;  /* 0x000000ff000f7202 */ /* 0x001fd40000000f00 */
[----:B--2---:R-:W2:Y:S01]  /*5b40*/  @!P3 LDG.E R15, desc[UR12][R8.64] ;  /* 0x0000000c080fb981 */ /* 0x004ea2000c1e1900 */
[----:B------:R-:W-:-:S03]  /*5b50*/  PRMT R25, RZ, 0x7610, R25 ;  /* 0x00007610ff197816 */ /* 0x000fc60000000019 */
[----:B------:R0:W-:Y:S01]  /*5b60*/  STL [R1+0x224], R0 ;  /* 0x0002240001007387 */ /* 0x0001e20000100800 */
[----:B------:R-:W-:-:S03]  /*5b70*/  LOP3.LUT P0, RZ, R3, 0x4000000, RZ, 0xc0, !PT ;  /* 0x0400000003ff7812 */ /* 0x000fc6000780c0ff */
[----:B------:R-:W2:Y:S04]  /*5b80*/  LDL.LU.64 R8, [R1+0x330] ;  /* 0x0003300001087983 */ /* 0x000ea80000300a00 */
[----:B0-----:R-:W2:Y:S01]  /*5b90*/  LDL.LU R0, [R1+0x340] ;  /* 0x0003400001007983 */ /* 0x001ea20000300800 */
[----:B----4-:R-:W-:-:S05]  /*5ba0*/  @!P2 PRMT R25, R26, 0x7610, R25 ;  /* 0x000076101a19a816 */ /* 0x010fca0000000019 */
[----:B------:R0:W-:Y:S02]  /*5bb0*/  STL.S16 [R1+0x270], R25 ;  /* 0x0002701901007387 */ /* 0x0001e40000100600 */
[----:B0-----:R-:W-:Y:S02]  /*5bc0*/  IMAD.MOV.U32 R25, RZ, RZ, RZ ;  /* 0x000000ffff197224 */ /* 0x001fe400078e00ff */
[----:B------:R0:W-:Y:S01]  /*5bd0*/  STL [R1+0x24], R23 ;  /* 0x0000241701007387 */ /* 0x0001e20000100800 */
[----:B------:R-:W-:Y:S02]  /*5be0*/  PRMT R53, RZ, 0x7610, R53 ;  /* 0x00007610ff357816 */ /* 0x000fe40000000035 */
[----:B------:R-:W-:Y:S02]  /*5bf0*/  @!P4 SHF.R.U32.HI R53, RZ, 0x10, R32 ;  /* 0x00000010ff35c819 */ /* 0x000fe40000011620 */
[----:B------:R-:W-:Y:S02]  /*5c00*/  LOP3.LUT P4, RZ, R3, 0x1000000, RZ, 0xc0, !PT ;  /* 0x0100000003ff7812 */ /* 0x000fe4000788c0ff */
[----:B0-----:R-:W-:Y:S01]  /*5c10*/  PRMT R23, RZ, 0x7610, R23 ;  /* 0x00007610ff177816 */ /* 0x001fe20000000017 */
[----:B------:R0:W-:Y:S02]  /*5c20*/  STL.64 [R1+0x308], R66 ;  /* 0x0003084201007387 */ /* 0x0001e40000100a00 */
[----:B0-----:R-:W-:-:S02]  /*5c30*/  PRMT R67, RZ, 0x7610, R67 ;  /* 0x00007610ff437816 */ /* 0x001fc40000000043 */
[----:B------:R-:W-:Y:S02]  /*5c40*/  PRMT R66, RZ, 0x7610, R66 ;  /* 0x00007610ff427816 */ /* 0x000fe40000000042 */
[----:B------:R-:W-:Y:S01]  /*5c50*/  @!P6 PRMT R23, R5, 0x7610, R23 ;  /* 0x000076100517e816 */ /* 0x000fe20000000017 */
[----:B---3--:R-:W3:Y:S04]  /*5c60*/  @!P0 LDG.E R25, desc[UR12][R6.64] ;  /* 0x0000000c06198981 */ /* 0x008ee8000c1e1900 */
[----:B------:R-:W4:Y:S04]  /*5c70*/  LDL.LU.64 R6, [R1+0x298] ;  /* 0x0002980001067983 */ /* 0x000f280000300a00 */
[----:B------:R0:W-:Y:S02]  /*5c80*/  STL.S16 [R1+0x2ac], R23 ;  /* 0x0002ac1701007387 */ /* 0x0001e40000100600 */
[----:B0-----:R-:W-:-:S06]  /*5c90*/  IMAD.MOV.U32 R23, RZ, RZ, RZ ;  /* 0x000000ffff177224 */ /* 0x001fcc00078e00ff */
[----:B------:R-:W3:Y:S01]  /*5ca0*/  @!P4 LDG.E R23, desc[UR12][R68.64] ;  /* 0x0000000c4417c981 */ /* 0x000ee2000c1e1900 */
[----:B--2---:R-:W-:Y:S02]  /*5cb0*/  @!P3 SHF.R.U32.HI R67, RZ, 0x10, R15 ;  /* 0x00000010ff43b819 */ /* 0x004fe4000001160f */
[----:B------:R-:W-:-:S03]  /*5cc0*/  @!P6 SHF.R.U32.HI R66, RZ, 0x10, R5 ;  /* 0x00000010ff42e819 */ /* 0x000fc60000011605 */
[----:B------:R-:W-:Y:S04]  /*5cd0*/  STL [R1+0x294], R67 ;  /* 0x0002944301007387 */ /* 0x000fe80000100800 */
[----:B------:R0:W-:Y:S01]  /*5ce0*/  STL [R1+0x2a0], R66 ;  /* 0x0002a04201007387 */ /* 0x0001e20000100800 */
[----:B------:R-:W-:Y:S02]  /*5cf0*/  PRMT R0, RZ, 0x7610, R0 ;  /* 0x00007610ff007816 */ /* 0x000fe40000000000 */
[----:B------:R-:W-:Y:S02]  /*5d00*/  PRMT R8, RZ, 0x7610, R8 ;  /* 0x00007610ff087816 */ /* 0x000fe40000000008 */
[----:B------:R-:W-:Y:S01]  /*5d10*/  PRMT R24, RZ, 0x7610, R24 ;  /* 0x00007610ff187816 */ /* 0x000fe20000000018 */
[----:B------:R1:W-:Y:S04]  /*5d20*/  STL [R1+0x5c], R22 ;  /* 0x00005c1601007387 */ /* 0x0003e80000100800 */
[----:B0-----:R-:W2:Y:S01]  /*5d30*/  LDL.LU.64 R66, [R1+0x268] ;  /* 0x0002680001427983 */ /* 0x001ea20000300a00 */
[----:B------:R-:W-:-:S02]  /*5d40*/  @!P1 SHF.R.U32.HI R8, RZ, 0x10, R29 ;  /* 0x00000010ff089819 */ /* 0x000fc4000001161d */
[----:B------:R-:W-:Y:S01]  /*5d50*/  @!P1 PRMT R0, R29, 0x7610, R0 ;  /* 0x000076101d009816 */ /* 0x000fe20000000000 */
[----:B------:R-:W2:Y:S01]  /*5d60*/  LDL.LU.64 R68, [R1+0x260] ;  /* 0x0002600001447983 */ /* 0x000ea20000300a00 */
[----:B------:R-:W-:Y:S02]  /*5d70*/  LOP3.LUT P1, RZ, R3, 0x800000, RZ, 0xc0, !PT ;  /* 0x0080000003ff7812 */ /* 0x000fe4000782c0ff */
[----:B------:R-:W-:Y:S01]  /*5d80*/  @!P3 PRMT R24, R15, 0x7610, R24 ;  /* 0x000076100f18b816 */ /* 0x000fe20000000018 */
[----:B-1----:R-:W-:Y:S01]  /*5d90*/  IMAD.MOV.U32 R22, RZ, RZ, RZ ;  /* 0x000000ffff167224 */ /* 0x002fe200078e00ff */
[----:B------:R-:W-:-:S03]  /*5da0*/  LOP3.LUT P5, RZ, R3, 0x2000000, RZ, 0xc0, !PT ;  /* 0x0200000003ff7812 */ /* 0x000fc600078ac0ff */
[----:B------:R0:W-:Y:S04]  /*5db0*/  STL.S16 [R1+0x2a4], R24 ;  /* 0x0002a41801007387 */ /* 0x0001e80000100600 */
[----:B------:R1:W-:Y:S01]  /*5dc0*/  STL.S16 [R1+0x290], R0 ;  /* 0x0002900001007387 */ /* 0x0003e20000100600 */
[----:B0-----:R-:W-:-:S03]  /*5dd0*/  HFMA2.MMA R24, -RZ, RZ, 0, 0 ;  /* 0x00000000ff187435 */ /* 0x001fc600000001ff */
[----:B-1----:R-:W2:Y:S07]  /*5de0*/  LDL.LU R0, [R1+0x324] ;  /* 0x0003240001007983 */ /* 0x002eae0000300800 */
[----:B------:R-:W2:Y:S01]  /*5df0*/  @!P5 LDG.E R24, desc[UR12][R60.64] ;  /* 0x0000000c3c18d981 */ /* 0x000ea2000c1e1900 */
[----:B------:R-:W-:Y:S02]  /*5e00*/  PRMT R20, RZ, 0x7610, R20 ;  /* 0x00007610ff147816 */ /* 0x000fe40000000014 */
[----:B------:R-:W-:Y:S01]  /*5e10*/  LOP3.LUT P3, RZ, R3, 0x200000, RZ, 0xc0, !PT ;  /* 0x0020000003ff7812 */ /* 0x000fe2000786c0ff */
[----:B------:R-:W2:Y:S04]  /*5e20*/  LDL.LU.64 R60, [R1+0x288] ;  /* 0x00028800013c7983 */ /* 0x000ea80000300a00 */
[----:B----4-:R-:W4:Y:S04]  /*5e30*/  @!P1 LDG.E R22, desc[UR12][R6.64] ;  /* 0x0000000c06169981 */ /* 0x010f28000c1e1900 */
[----:B------:R-:W4:Y:S01]  /*5e40*/  LDL.LU.64 R6, [R1+0x318] ;  /* 0x0003180001067983 */ /* 0x000f220000300a00 */
[----:B---3--:R-:W-:-:S05]  /*5e50*/  @!P4 PRMT R20, R23, 0x7610, R20 ;  /* 0x000076101714c816 */ /* 0x008fca0000000014 */
[----:B------:R0:W-:Y:S02]  /*5e60*/  STL.S16 [R1+0x28c], R20 ;  /* 0x00028c1401007387 */ /* 0x0001e40000100600 */
[----:B0-----:R-:W-:-:S06]  /*5e70*/  IMAD.MOV.U32 R20, RZ, RZ, RZ ;  /* 0x000000ffff147224 */ /* 0x001fcc00078e00ff */
[----:B--2---:R-:W2:Y:S04]  /*5e80*/  @!P3 LDG.E R20, desc[UR12][R66.64] ;  /* 0x0000000c4214b981 */ /* 0x004ea8000c1e1900 */
[----:B------:R0:W-:Y:S01]  /*5e90*/  STL [R1+0x30], R14 ;  /* 0x0000300e01007387 */ /* 0x0001e20000100800 */
[----:B------:R-:W-:Y:S02]  /*5ea0*/  LOP3.LUT P6, RZ, R3, 0x100000, RZ, 0xc0, !PT ;  /* 0x0010000003ff7812 */ /* 0x000fe400078cc0ff */
[----:B------:R-:W-:Y:S01]  /*5eb0*/  PRMT R21, RZ, 0x7610, R21 ;  /* 0x00007610ff157816 */ /* 0x000fe20000000015 */
[----:B------:R1:W-:Y:S04]  /*5ec0*/  STL.64 [R1+0x310], R34 ;  /* 0x0003102201007387 */ /* 0x0003e80000100a00 */
[----:B------:R-:W3:Y:S01]  /*5ed0*/  LDL.LU.64 R66, [R1+0x240] ;  /* 0x0002400001427983 */ /* 0x000ee20000300a00 */
[----:B0-----:R-:W-:-:S02]  /*5ee0*/  PRMT R14, RZ, 0x7610, R14 ;  /* 0x00007610ff0e7816 */ /* 0x001fc4000000000e */
[----:B------:R-:W-:Y:S02]  /*5ef0*/  PRMT R0, RZ, 0x7610, R0 ;  /* 0x00007610ff007816 */ /* 0x000fe40000000000 */
[----:B------:R-:W-:Y:S02]  /*5f00*/  @!P2 SHF.R.U32.HI R0, RZ, 0x10, R26 ;  /* 0x00000010ff00a819 */ /* 0x000fe4000001161a */
[----:B------:R-:W-:Y:S02]  /*5f10*/  LOP3.LUT P2, RZ, R3, 0x400000, RZ, 0xc0, !PT ;  /* 0x0040000003ff7812 */ /* 0x000fe4000784c0ff */
[----:B------:R-:W-:-:S05]  /*5f20*/  @!P5 PRMT R21, R24, 0x7610, R21 ;  /* 0x000076101815d816 */ /* 0x000fca0000000015 */
[----:B------:R0:W-:Y:S01]  /*5f30*/  STL.S16 [R1+0x298], R21 ;  /* 0x0002981501007387 */ /* 0x0001e20000100600 */
[----:B-1----:R-:W-:Y:S02]  /*5f40*/  PRMT R35, RZ, 0x7610, R35 ;  /* 0x00007610ff237816 */ /* 0x002fe40000000023 */
[----:B0-----:R-:W-:-:S06]  /*5f50*/  MOV R21, RZ ;  /* 0x000000ff00157202 */ /* 0x001fcc0000000f00 */
[----:B------:R0:W3:Y:S01]  /*5f60*/  @!P2 LDG.E R21, desc[UR12][R60.64] ;  /* 0x0000000c3c15a981 */ /* 0x0000e2000c1e1900 */
[----:B------:R-:W-:Y:S02]  /*5f70*/  PRMT R34, RZ, 0x7610, R34 ;  /* 0x00007610ff227816 */ /* 0x000fe40000000022 */
[----:B------:R-:W-:Y:S02]  /*5f80*/  @!P0 PRMT R35, R25, 0x7610, R35 ;  /* 0x0000761019238816 */ /* 0x000fe40000000023 */
[----:B------:R-:W-:-:S03]  /*5f90*/  @!P5 SHF.R.U32.HI R34, RZ, 0x10, R24 ;  /* 0x00000010ff22d819 */ /* 0x000fc60000011618 */
[----:B------:R-:W-:Y:S04]  /*5fa0*/  STL.S16 [R1+0x2b0], R35 ;  /* 0x0002b02301007387 */ /* 0x000fe80000100600 */
[----:B------:R1:W-:Y:S04]  /*5fb0*/  STL [R1+0x29c], R34 ;  /* 0x00029c2201007387 */ /* 0x0003e80000100800 */
[----:B-1----:R-:W3:Y:S01]  /*5fc0*/  LDL.LU.64 R34, [R1+0x250] ;  /* 0x0002500001227983 */ /* 0x002ee20000300a00 */
[----:B----4-:R-:W-:-:S05]  /*5fd0*/  @!P1 PRMT R14, R22, 0x7610, R14 ;  /* 0x00007610160e9816 */ /* 0x010fca000000000e */
[----:B------:R1:W-:Y:S02]  /*5fe0*/  STL.S16 [R1+0x26c], R14 ;  /* 0x00026c0e01007387 */ /* 0x0003e40000100600 */
[----:B-1----:R-:W-:-:S06]  /*5ff0*/  IMAD.MOV.U32 R14, RZ, RZ, RZ ;  /* 0x000000ffff0e7224 */ /* 0x002fcc00078e00ff */
[----:B------:R-:W4:Y:S04]  /*6000*/  @!P6 LDG.E R14, desc[UR12][R68.64] ;  /* 0x0000000c440ee981 */ /* 0x000f28000c1e1900 */
[----:B------:R-:W4:Y:S01]  /*6010*/  LDL.LU.64 R68, [R1+0x228] ;  /* 0x0002280001447983 */ /* 0x000f220000300a00 */
[----:B------:R-:W-:Y:S02]  /*6020*/  PRMT R7, RZ, 0x7610, R7 ;  /* 0x00007610ff077816 */ /* 0x000fe40000000007 */
[----:B------:R-:W-:Y:S02]  /*6030*/  PRMT R6, RZ, 0x7610, R6 ;  /* 0x00007610ff067816 */ /* 0x000fe40000000006 */
[----:B--2---:R-:W-:Y:S02]  /*6040*/  @!P3 SHF.R.U32.HI R6, RZ, 0x10, R20 ;  /* 0x00000010ff06b819 */ /* 0x004fe40000011614 */
[----:B------:R-:W-:-:S05]  /*6050*/  @!P3 PRMT R7, R20, 0x7610, R7 ;  /* 0x000076101407b816 */ /* 0x000fca0000000007 */
[----:B------:R1:W-:Y:S04]  /*6060*/  STL.64 [R1+0x2d8], R6 ;  /* 0x0002d80601007387 */ /* 0x0003e80000100a00 */
[----:B-1----:R-:W2:Y:S01]  /*6070*/  LDL.LU.64 R6, [R1+0x120] ;  /* 0x0001200001067983 */ /* 0x002ea20000300a00 */
[----:B------:R-:W-:Y:S02]  /*6080*/  PRMT R59, RZ, 0x7610, R59 ;  /* 0x00007610ff3b7816 */ /* 0x000fe4000000003b */
[----:B------:R-:W-:Y:S01]  /*6090*/  @!P4 SHF.R.U32.HI R59, RZ, 0x10, R23 ;  /* 0x00000010ff3bc819 */ /* 0x000fe20000011617 */
[----:B------:R1:W-:Y:S01]  /*60a0*/  STL [R1+0x278], R8 ;  /* 0x0002780801007387 */ /* 0x0003e20000100800 */
[C---:B------:R-:W-:Y:S02]  /*60b0*/  LOP3.LUT P4, RZ, R3.reuse, 0x20000, RZ, 0xc0, !PT ;  /* 0x0002000003ff7812 */ /* 0x040fe4000788c0ff */
[----:B0-----:R-:W-:Y:S01]  /*60c0*/  CS2R R60, SRZ ;  /* 0x00000000003c7805 */ /* 0x001fe2000001ff00 */
[----:B-1----:R-:W2:Y:S01]  /*60d0*/  LDL.LU R8, [R1+0x328] ;  /* 0x0003280001087983 */ /* 0x002ea20000300800 */
[----:B------:R-:W-:-:S03]  /*60e0*/  LOP3.LUT P5, RZ, R3, 0x40000, RZ, 0xc0, !PT ;  /* 0x0004000003ff7812 */ /* 0x000fc600078ac0ff */
[----:B------:R0:W-:Y:S01]  /*60f0*/  STL [R1+0x14], R62 ;  /* 0x0000143e01007387 */ /* 0x0001e20000100800 */
[----:B------:R-:W-:Y:S02]  /*6100*/  PRMT R55, RZ, 0x7610, R55 ;  /* 0x00007610ff377816 */ /* 0x000fe40000000037 */
[----:B------:R-:W-:Y:S02]  /*6110*/  PRMT R54, RZ, 0x7610, R54 ;  /* 0x00007610ff367816 */ /* 0x000fe40000000036 */
[----:B------:R-:W-:Y:S02]  /*6120*/  @!P1 SHF.R.U32.HI R55, RZ, 0x10, R22 ;  /* 0x00000010ff379819 */ /* 0x000fe40000011616 */
[----:B0-----:R-:W-:Y:S02]  /*6130*/  PRMT R62, RZ, 0x7610, R62 ;  /* 0x00007610ff3e7816 */ /* 0x001fe4000000003e */
[----:B------:R-:W-:Y:S02]  /*6140*/  @!P0 SHF.R.U32.HI R62, RZ, 0x10, R25 ;  /* 0x00000010ff3e8819 */ /* 0x000fe40000011619 */
[----:B------:R-:W-:-:S02]  /*6150*/  LOP3.LUT P0, RZ, R3, 0x80000, RZ, 0xc0, !PT ;  /* 0x0008000003ff7812 */ /* 0x000fc4000780c0ff */
[----:B---3--:R-:W-:Y:S01]  /*6160*/  @!P2 SHF.R.U32.HI R54, RZ, 0x10, R21 ;  /* 0x00000010ff36a819 */ /* 0x008fe20000011615 */
[----:B------:R-:W-:Y:S04]  /*6170*/  STL [R1+0x268], R55 ;  /* 0x0002683701007387 */ /* 0x000fe80000100800 */
[----:B------:R0:W-:Y:S01]  /*6180*/  STL [R1+0x260], R54 ;  /* 0x0002603601007387 */ /* 0x0001e20000100800 */
[----:B------:R-:W-:-:S03]  /*6190*/  LOP3.LUT P1, RZ, R3, 0x10000, RZ, 0xc0, !PT ;  /* 0x0001000003ff7812 */ /* 0x000fc6000782c0ff */
[----:B------:R1:W-:Y:S01]  /*61a0*/  STL [R1+0x27c], R0 ;  /* 0x00027c0001007387 */ /* 0x0003e20000100800 */
[----:B0-----:R-:W-:-:S03]  /*61b0*/  CS2R R54, SRZ ;  /* 0x0000000000367805 */ /* 0x001fc6000001ff00 */
[----:B------:R0:W-:Y:S04]  /*61c0*/  STL [R1+0x288], R59 ;  /* 0x0002883b01007387 */ /* 0x0001e80000100800 */
[----:B-1----:R-:W3:Y:S04]  /*61d0*/  LDL.LU R0, [R1+0x320] ;  /* 0x0003200001007983 */ /* 0x002ee80000300800 */
[----:B------:R-:W3:Y:S04]  /*61e0*/  @!P0 LDG.E R54, desc[UR12][R34.64] ;  /* 0x0000000c22368981 */ /* 0x000ee8000c1e1900 */
[----:B------:R-:W3:Y:S01]  /*61f0*/  @!P5 LDG.E R55, desc[UR12][R66.64] ;  /* 0x0000000c4237d981 */ /* 0x000ee2000c1e1900 */
[----:B0-----:R-:W-:-:S03]  /*6200*/  HFMA2.MMA R59, -RZ, RZ, 0, 0 ;  /* 0x00000000ff3b7435 */ /* 0x001fc600000001ff */
[----:B------:R-:W3:Y:S04]  /*6210*/  LDL.LU.64 R34, [R1+0x218] ;  /* 0x0002180001227983 */ /* 0x000ee80000300a00 */
[----:B------:R-:W3:Y:S04]  /*6220*/  LDL.LU.64 R66, [R1+0x208] ;  /* 0x0002080001427983 */ /* 0x000ee80000300a00 */
[----:B----4-:R-:W4:Y:S04]  /*6230*/  @!P4 LDG.E R61, desc[UR12][R68.64] ;  /* 0x0000000c443dc981 */ /* 0x010f28000c1e1900 */
[----:B------:R-:W4:Y:S04]  /*6240*/  LDL.LU.64 R68, [R1+0x1f8] ;  /* 0x0001f80001447983 */ /* 0x000f280000300a00 */
[----:B--2---:R-:W2:Y:S04]  /*6250*/  @!P1 LDG.E R59, desc[UR12][R6.64] ;  /* 0x0000000c063b9981 */ /* 0x004ea8000c1e1900 */
[----:B------:R-:W2:Y:S01]  /*6260*/  LDL.LU.64 R6, [R1+0x1e0] ;  /* 0x0001e00001067983 */ /* 0x000ea20000300a00 */
[----:B------:R-:W-:-:S02]  /*6270*/  PRMT R9, RZ, 0x7610, R9 ;  /* 0x00007610ff097816 */ /* 0x000fc40000000009 */
[----:B------:R-:W-:Y:S02]  /*6280*/  PRMT R8, RZ, 0x7610, R8 ;  /* 0x00007610ff087816 */ /* 0x000fe40000000008 */
[----:B------:R-:W-:Y:S02]  /*6290*/  @!P6 SHF.R.U32.HI R8, RZ, 0x10, R14 ;  /* 0x00000010ff08e819 */ /* 0x000fe4000001160e */
[----:B------:R-:W-:Y:S02]  /*62a0*/  @!P6 PRMT R9, R14, 0x7610, R9 ;  /* 0x000076100e09e816 */ /* 0x000fe40000000009 */
[----:B------:R-:W-:Y:S01]  /*62b0*/  LOP3.LUT P6, RZ, R3, 0x2000, RZ, 0xc0, !PT ;  /* 0x0000200003ff7812 */ /* 0x000fe200078cc0ff */
[----:B------:R0:W-:Y:S04]  /*62c0*/  STL [R1+0x84], R15 ;  /* 0x0000840f01007387 */ /* 0x0001e80000100800 */
[----:B------:R1:W-:Y:S01]  /*62d0*/  STL [R1+0x68], R28 ;  /* 0x0000681c01007387 */ /* 0x0003e20000100800 */
[----:B0-----:R-:W-:Y:S01]  /*62e0*/  IMAD.MOV.U32 R15, RZ, RZ, RZ ;  /* 0x000000ffff0f7224 */ /* 0x001fe200078e00ff */
[----:B-1----:R-:W-:-:S02]  /*62f0*/  PRMT R28, RZ, 0x7610, R28 ;  /* 0x00007610ff1c7816 */ /* 0x002fc4000000001c */
[----:B------:R-:W-:Y:S02]  /*6300*/  LOP3.LUT P3, RZ, R3, 0x4000, RZ, 0xc0, !PT ;  /* 0x0000400003ff7812 */ /* 0x000fe4000786c0ff */
[----:B------:R-:W-:Y:S02]  /*6310*/  @!P2 PRMT R28, R21, 0x7610, R28 ;  /* 0x00007610151ca816 */ /* 0x000fe4000000001c */
[----:B------:R-:W-:Y:S01]  /*6320*/  LOP3.LUT P2, RZ, R3, 0x8000, RZ, 0xc0, !PT ;  /* 0x0000800003ff7812 */ /* 0x000fe2000784c0ff */
[----:B------:R0:W-:Y:S01]  /*6330*/  STL [R1+0x2a8], R62 ;  /* 0x0002a83e01007387 */ /* 0x0001e20000100800 */
[----:B------:R-:W-:Y:S01]  /*6340*/  PRMT R51, RZ, 0x7610, R51 ;  /* 0x00007610ff337816 */ /* 0x000fe20000000033 */
[----:B0-----:R-:W-:Y:S01]  /*6350*/  IMAD.MOV.U32 R62, RZ, RZ, RZ ;  /* 0x000000ffff3e7224 */ /* 0x001fe200078e00ff */
[----:B---3--:R-:W-:Y:S02]  /*6360*/  PRMT R0, RZ, 0x7610, R0 ;  /* 0x00007610ff007816 */ /* 0x008fe40000000000 */
[----:B------:R-:W-:-:S02]  /*6370*/  @!P0 SHF.R.U32.HI R0, RZ, 0x10, R54 ;  /* 0x00000010ff008819 */ /* 0x000fc40000011636 */
[----:B------:R-:W-:Y:S02]  /*6380*/  @!P0 PRMT R51, R54, 0x7610, R51 ;  /* 0x0000761036338816 */ /* 0x000fe40000000033 */
[----:B------:R-:W-:-:S03]  /*6390*/  LOP3.LUT P0, RZ, R3, 0x1000, RZ, 0xc0, !PT ;  /* 0x0000100003ff7812 */ /* 0x000fc6000780c0ff */
[----:B------:R-:W3:Y:S04]  /*63a0*/  @!P2 LDG.E R60, desc[UR12][R34.64] ;  /* 0x0000000c223ca981 */ /* 0x000ee8000c1e1900 */
[----:B------:R-:W3:Y:S04]  /*63b0*/  @!P3 LDG.E R62, desc[UR12][R66.64] ;  /* 0x0000000c423eb981 */ /* 0x000ee8000c1e1900 */
[----:B------:R0:W-:Y:S04]  /*63c0*/  STL [R1+0x88], R5 ;  /* 0x0000880501007387 */ /* 0x0001e80000100800 */
[----:B----4-:R-:W4:Y:S04]  /*63d0*/  @!P6 LDG.E R15, desc[UR12][R68.64] ;  /* 0x0000000c440fe981 */ /* 0x010f28000c1e1900 */
[----:B------:R-:W4:Y:S01]  /*63e0*/  LDL.LU.64 R66, [R1+0x1c8] ;  /* 0x0001c80001427983 */ /* 0x000f220000300a00 */
[----:B------:R-:W-:-:S02]  /*63f0*/  PRMT R47, RZ, 0x7610, R47 ;  /* 0x00007610ff2f7816 */ /* 0x000fc4000000002f */
[----:B------:R-:W-:Y:S01]  /*6400*/  PRMT R49, RZ, 0x7610, R49 ;  /* 0x00007610ff317816 */ /* 0x000fe20000000031 */
[----:B------:R1:W-:Y:S04]  /*6410*/  STL.S16 [R1+0x264], R28 ;  /* 0x0002641c01007387 */ /* 0x0003e80000100600 */
[----:B------:R-:W4:Y:S01]  /*6420*/  LDL.LU.64 R68, [R1+0x1b8] ;  /* 0x0001b80001447983 */ /* 0x000f220000300a00 */
[----:B0-----:R-:W-:Y:S02]  /*6430*/  MOV R5, RZ ;  /* 0x000000ff00057202 */ /* 0x001fe40000000f00 */
[----:B------:R-:W-:Y:S01]  /*6440*/  PRMT R50, RZ, 0x7610, R50 ;  /* 0x00007610ff327816 */ /* 0x000fe20000000032 */
[----:B------:R0:W-:Y:S01]  /*6450*/  STL [R1+0x54], R36 ;  /* 0x0000542401007387 */ /* 0x0001e20000100800 */
[----:B------:R-:W-:-:S03]  /*6460*/  PRMT R52, RZ, 0x7610, R52 ;  /* 0x00007610ff347816 */ /* 0x000fc60000000034 */
[----:B------:R0:W-:Y:S04]  /*6470*/  STL [R1+0x28], R48 ;  /* 0x0000283001007387 */ /* 0x0001e80000100800 */
[----:B------:R0:W-:Y:S01]  /*6480*/  STL [R1+0x8c], R25 ;  /* 0x00008c1901007387 */ /* 0x0001e20000100800 */
[----:B------:R-:W-:-:S03]  /*6490*/  PRMT R45, RZ, 0x7610, R45 ;  /* 0x00007610ff2d7816 */ /* 0x000fc6000000002d */
[----:B------:R0:W-:Y:S04]  /*64a0*/  STL [R1+0x70], R31 ;  /* 0x0000701f01007387 */ /* 0x0001e80000100800 */
[----:B--2---:R-:W2:Y:S01]  /*64b0*/  @!P0 LDG.E R5, desc[UR12][R6.64] ;  /* 0x0000000c06058981 */ /* 0x004ea2000c1e1900 */
[----:B------:R-:W-:-:S03]  /*64c0*/  PRMT R46, RZ, 0x7610, R46 ;  /* 0x00007610ff2e7816 */ /* 0x000fc6000000002e */
[----:B------:R0:W-:Y:S04]  /*64d0*/  STL [R1+0x98], R22 ;  /* 0x0000981601007387 */ /* 0x0001e80000100800 */
[----:B------:R4:W-:Y:S04]  /*64e0*/  STL [R1+0x90], R24 ;  /* 0x0000901801007387 */ /* 0x0009e80000100800 */
[----:B------:R-:W2:Y:S01]  /*64f0*/  LDL.LU.64 R6, [R1+0x1a0] ;  /* 0x0001a00001067983 */ /* 0x000ea20000300a00 */
[----:B------:R-:W-:Y:S02]  /*6500*/  @!P1 SHF.R.U32.HI R49, RZ, 0x10, R59 ;  /* 0x00000010ff319819 */ /* 0x000fe4000001163b */
[----:B------:R-:W-:Y:S01]  /*6510*/  @!P1 PRMT R47, R59, 0x7610, R47 ;  /* 0x000076103b2f9816 */ /* 0x000fe2000000002f */
[----:B------:R2:W-:Y:S01]  /*6520*/  STL [R1+0x64], R30 ;  /* 0x0000641e01007387 */ /* 0x0005e20000100800 */
[----:B------:R-:W-:Y:S01]  /*6530*/  LOP3.LUT P1, RZ, R3, 0x200, RZ, 0xc0, !PT ;  /* 0x0000020003ff7812 */ /* 0x000fe2000782c0ff */
[----:B-1----:R-:W-:Y:S01]  /*6540*/  HFMA2.MMA R28, -RZ, RZ, 0, 0 ;  /* 0x00000000ff1c7435 */ /* 0x002fe200000001ff */
[----:B0-----:R-:W-:Y:S01]  /*6550*/  PRMT R36, RZ, 0x7610, R36 ;  /* 0x00007610ff247816 */ /* 0x001fe20000000024 */
[----:B------:R0:W-:Y:S01]  /*6560*/  STL [R1+0x48], R43 ;  /* 0x0000482b01007387 */ /* 0x0001e20000100800 */
[----:B------:R-:W-:-:S02]  /*6570*/  @!P5 SHF.R.U32.HI R52, RZ, 0x10, R55 ;  /* 0x00000010ff34d819 */ /* 0x000fc40000011637 */
[----:B------:R-:W-:Y:S01]  /*6580*/  @!P5 PRMT R50, R55, 0x7610, R50 ;  /* 0x000076103732d816 */ /* 0x000fe20000000032 */
[----:B------:R-:W-:Y:S01]  /*6590*/  STL [R1+0x40], R33 ;  /* 0x0000402101007387 */ /* 0x000fe20000100800 */
[----:B------:R-:W-:Y:S02]  /*65a0*/  LOP3.LUT P5, RZ, R3, 0x800, RZ, 0xc0, !PT ;  /* 0x0000080003ff7812 */ /* 0x000fe400078ac0ff */
[----:B------:R-:W-:Y:S01]  /*65b0*/  PRMT R48, RZ, 0x7610, R48 ;  /* 0x00007610ff307816 */ /* 0x000fe20000000030 */
[----:B------:R1:W-:Y:S01]  /*65c0*/  STL [R1+0x44], R42 ;  /* 0x0000442a01007387 */ /* 0x0003e20000100800 */
[----:B------:R-:W-:Y:S02]  /*65d0*/  @!P4 SHF.R.U32.HI R48, RZ, 0x10, R61 ;  /* 0x00000010ff30c819 */ /* 0x000fe4000001163d */
[----:B------:R-:W-:Y:S01]  /*65e0*/  @!P4 PRMT R36, R61, 0x7610, R36 ;  /* 0x000076103d24c816 */ /* 0x000fe20000000024 */
[----:B------:R1:W-:Y:S01]  /*65f0*/  STL [R1+0x60], R39 ;  /* 0x0000602701007387 */ /* 0x0003e20000100800 */
[----:B------:R-:W-:Y:S01]  /*6600*/  LOP3.LUT P4, RZ, R3, 0x400, RZ, 0xc0, !PT ;  /* 0x0000040003ff7812 */ /* 0x000fe2000788c0ff */
[----:B------:R-:W-:-:S02]  /*6610*/  IMAD.MOV.U32 R25, RZ, RZ, RZ ;  /* 0x000000ffff197224 */ /* 0x000fc400078e00ff */
[----:B------:R-:W-:Y:S01]  /*6620*/  IMAD.MOV.U32 R31, RZ, RZ, RZ ;  /* 0x000000ffff1f7224 */ /* 0x000fe200078e00ff */
[----:B------:R-:W-:Y:S02]  /*6630*/  PRMT R41, RZ, 0x7610, R41 ;  /* 0x00007610ff297816 */ /* 0x000fe40000000029 */
[----:B------:R-:W-:Y:S01]  /*6640*/  PRMT R44, RZ, 0x7610, R44 ;  /* 0x00007610ff2c7816 */ /* 0x000fe2000000002c */
[----:B------:R-:W2:Y:S01]  /*6650*/  @!P5 LDG.E R25, desc[UR12][R12.64] ;  /* 0x0000000c0c19d981 */ /* 0x000ea2000c1e1900 */
[----:B------:R-:W-:-:S03]  /*6660*/  IMAD.MOV.U32 R22, RZ, RZ, RZ ;  /* 0x000000ffff167224 */ /* 0x000fc600078e00ff */
[----:B------:R1:W-:Y:S04]  /*6670*/  STL [R1+0xb0], R61 ;  /* 0x0000b03d01007387 */ /* 0x0003e80000100800 */
[----:B------:R1:W-:Y:S04]  /*6680*/  STL [R1+0x9c], R21 ;  /* 0x00009c1501007387 */ /* 0x0003e80000100800 */
[----:B------:R-:W2:Y:S01]  /*6690*/  LDL.LU.64 R12, [R1+0x188] ;  /* 0x00018800010c7983 */ /* 0x000ea20000300a00 */
[----:B---3--:R-:W-:-:S03]  /*66a0*/  @!P2 SHF.R.U32.HI R46, RZ, 0x10, R60 ;  /* 0x00000010ff2ea819 */ /* 0x008fc6000001163c */
[----:B------:R3:W-:Y:S01]  /*66b0*/  STL [R1+0xa0], R20 ;  /* 0x0000a01401007387 */ /* 0x0007e20000100800 */
[----:B------:R-:W-:Y:S02]  /*66c0*/  @!P2 PRMT R45, R60, 0x7610, R45 ;  /* 0x000076103c2da816 */ /* 0x000fe4000000002d */
[----:B------:R-:W-:Y:S01]  /*66d0*/  LOP3.LUT P2, RZ, R3, 0x100, RZ, 0xc0, !PT ;  /* 0x0000010003ff7812 */ /* 0x000fe2000784c0ff */
[----:B------:R3:W-:Y:S04]  /*66e0*/  STL [R1+0xa4], R14 ;  /* 0x0000a40e01007387 */ /* 0x0007e80000100800 */
[----:B------:R3:W-:Y:S04]  /*66f0*/  STL [R1+0x58], R37 ;  /* 0x0000582501007387 */ /* 0x0007e80000100800 */
[----:B------:R3:W-:Y:S04]  /*6700*/  STL [R1+0x74], R40 ;  /* 0x0000742801007387 */ /* 0x0007e80000100800 */
[----:B------:R3:W-:Y:S04]  /*6710*/  STL [R1+0xa8], R54 ;  /* 0x0000a83601007387 */ /* 0x0007e80000100800 */
[----:B------:R3:W-:Y:S04]  /*6720*/  STL [R1+0x80], R26 ;  /* 0x0000801a01007387 */ /* 0x0007e80000100800 */
[----:B------:R3:W-:Y:S04]  /*6730*/  STL [R1+0x7c], R29 ;  /* 0x00007c1d01007387 */ /* 0x0007e80000100800 */
[----:B------:R3:W-:Y:S04]  /*6740*/  STL [R1+0xb4], R59 ;  /* 0x0000b43b01007387 */ /* 0x0007e80000100800 */
[----:B------:R3:W-:Y:S01]  /*6750*/  STL [R1+0x18], R63 ;  /* 0x0000183f01007387 */ /* 0x0007e20000100800 */
[----:B------:R-:W-:-:S03]  /*6760*/  PRMT R65, RZ, 0x7610, R65 ;  /* 0x00007610ff417816 */ /* 0x000fc60000000041 */
[----:B------:R3:W-:Y:S01]  /*6770*/  STL [R1+0x50], R38 ;  /* 0x0000502601007387 */ /* 0x0007e20000100800 */
[----:B------:R-:W-:-:S03]  /*6780*/  PRMT R57, RZ, 0x7610, R57 ;  /* 0x00007610ff397816 */ /* 0x000fc60000000039 */
[----:B------:R3:W-:Y:S04]  /*6790*/  STL [R1+0x6c], R27 ;  /* 0x00006c1b01007387 */ /* 0x0007e80000100800 */
[----:B------:R3:W-:Y:S04]  /*67a0*/  STL [R1+0x78], R32 ;  /* 0x0000782001007387 */ /* 0x0007e80000100800 */
[----:B------:R3:W-:Y:S01]  /*67b0*/  STL [R1+0xac], R55 ;  /* 0x0000ac3701007387 */ /* 0x0007e20000100800 */
[----:B------:R-:W-:-:S03]  /*67c0*/  PRMT R58, RZ, 0x7610, R58 ;  /* 0x00007610ff3a7816 */ /* 0x000fc6000000003a */
[----:B------:R3:W-:Y:S01]  /*67d0*/  STL [R1+0x94], R23 ;  /* 0x0000941701007387 */ /* 0x0007e20000100800 */
[----:B------:R-:W-:-:S03]  /*67e0*/  PRMT R56, RZ, 0x7610, R56 ;  /* 0x00007610ff387816 */ /* 0x000fc60000000038 */
[----:B------:R-:W-:Y:S04]  /*67f0*/  STL [R1+0x1c], R64 ;  /* 0x00001c4001007387 */ /* 0x000fe80000100800 */
[----:B------:R-:W3:Y:S04]  /*6800*/  LDL.LU.64 R34, [R1+0x310] ;  /* 0x0003100001227983 */ /* 0x000ee80000300a00 */
[----:B----4-:R-:W4:Y:S04]  /*6810*/  @!P4 LDG.E R31, desc[UR12][R66.64] ;  /* 0x0000000c421fc981 */ /* 0x010f28000c1e1900 */
[----:B------:R-:W4:Y:S04]  /*6820*/  @!P1 LDG.E R28, desc[UR12][R68.64] ;  /* 0x0000000c441c9981 */ /* 0x000f28000c1e1900 */
[----:B------:R-:W4:Y:S04]  /*6830*/  LDL.LU.64 R66, [R1+0x178] ;  /* 0x0001780001427983 */ /* 0x000f280000300a00 */
[----:B------:R-:W4:Y:S04]  /*6840*/  LDL.LU.64 R68, [R1+0x160] ;  /* 0x0001600001447983 */ /* 0x000f280000300a00 */
[----:B--2---:R-:W2:Y:S04]  /*6850*/  @!P2 LDG.E R22, desc[UR12][R6.64] ;  /* 0x0000000c0616a981 */ /* 0x004ea8000c1e1900 */
[----:B------:R-:W2:Y:S01]  /*6860*/  LDL.LU.64 R6, [R1+0x158] ;  /* 0x0001580001067983 */ /* 0x000ea20000300a00 */
[----:B------:R-:W-:-:S02]  /*6870*/  PRMT R24, RZ, 0x7610, R24 ;  /* 0x00007610ff187816 */ /* 0x000fc40000000018 */
[----:B------:R-:W-:Y:S02]  /*6880*/  PRMT R30, RZ, 0x7610, R30 ;  /* 0x00007610ff1e7816 */ /* 0x000fe4000000001e */
[----:B0-----:R-:W-:Y:S02]  /*6890*/  PRMT R43, RZ, 0x7610, R43 ;  /* 0x00007610ff2b7816 */ /* 0x001fe4000000002b */
[----:B-1----:R-:W-:Y:S02]  /*68a0*/  PRMT R42, RZ, 0x7610, R42 ;  /* 0x00007610ff2a7816 */ /* 0x002fe4000000002a */
[----:B------:R-:W-:Y:S02]  /*68b0*/  PRMT R33, RZ, 0x7610, R33 ;  /* 0x00007610ff217816 */ /* 0x000fe40000000021 */
[----:B------:R-:W-:Y:S02]  /*68c0*/  @!P3 SHF.R.U32.HI R41, RZ, 0x10, R62 ;  /* 0x00000010ff29b819 */ /* 0x000fe4000001163e */
[----:B------:R-:W-:-:S02]  /*68d0*/  @!P3 PRMT R43, R62, 0x7610, R43 ;  /* 0x000076103e2bb816 */ /* 0x000fc4000000002b */
[----:B------:R-:W-:Y:S02]  /*68e0*/  LOP3.LUT P3, RZ, R3, 0x80, RZ, 0xc0, !PT ;  /* 0x0000008003ff7812 */ /* 0x000fe4000786c0ff */
[----:B------:R-:W-:Y:S02]  /*68f0*/  PRMT R39, RZ, 0x7610, R39 ;  /* 0x00007610ff277816 */ /* 0x000fe40000000027 */
[----:B------:R-:W-:Y:S02]  /*6900*/  @!P6 SHF.R.U32.HI R44, RZ, 0x10, R15 ;  /* 0x00000010ff2ce819 */ /* 0x000fe4000001160f */
[----:B------:R-:W-:Y:S02]  /*6910*/  @!P6 PRMT R42, R15, 0x7610, R42 ;  /* 0x000076100f2ae816 */ /* 0x000fe4000000002a */
[----:B------:R-:W-:Y:S02]  /*6920*/  @!P0 SHF.R.U32.HI R39, RZ, 0x10, R5 ;  /* 0x00000010ff278819 */ /* 0x000fe40000011605 */
[----:B------:R-:W-:Y:S01]  /*6930*/  @!P0 PRMT R33, R5, 0x7610, R33 ;  /* 0x0000761005218816 */ /* 0x000fe20000000021 */
[----:B------:R-:W-:Y:S01]  /*6940*/  IMAD.MOV.U32 R61, RZ, RZ, RZ ;  /* 0x000000ffff3d7224 */ /* 0x000fe200078e00ff */
[----:B------:R-:W-:-:S02]  /*6950*/  LOP3.LUT P6, RZ, R3, 0x40, RZ, 0xc0, !PT ;  /* 0x0000004003ff7812 */ /* 0x000fc400078cc0ff */
[----:B------:R-:W-:Y:S01]  /*6960*/  LOP3.LUT P0, RZ, R3, 0x20, RZ, 0xc0, !PT ;  /* 0x0000002003ff7812 */ /* 0x000fe2000780c0ff */
[----:B------:R-:W-:Y:S01]  /*6970*/  IMAD.MOV.U32 R21, RZ, RZ, RZ ;  /* 0x000000ffff157224 */ /* 0x000fe200078e00ff */
[----:B---3--:R-:W-:Y:S01]  /*6980*/  MOV R20, RZ ;  /* 0x000000ff00147202 */ /* 0x008fe20000000f00 */
[----:B------:R-:W-:Y:S01]  /*6990*/  IMAD.MOV.U32 R14, RZ, RZ, RZ ;  /* 0x000000ffff0e7224 */ /* 0x000fe200078e00ff */
[----:B------:R-:W-:Y:S02]  /*69a0*/  PRMT R37, RZ, 0x7610, R37 ;  /* 0x00007610ff257816 */ /* 0x000fe40000000025 */
[----:B------:R-:W-:Y:S01]  /*69b0*/  PRMT R40, RZ, 0x7610, R40 ;  /* 0x00007610ff287816 */ /* 0x000fe20000000028 */
[----:B------:R-:W3:Y:S01]  /*69c0*/  @!P3 LDG.E R21, desc[UR12][R12.64] ;  /* 0x0000000c0c15b981 */ /* 0x000ee2000c1e1900 */
[----:B------:R-:W-:Y:S02]  /*69d0*/  @!P5 SHF.R.U32.HI R40, RZ, 0x10, R25 ;  /* 0x00000010ff28d819 */ /* 0x000fe40000011619 */
[----:B------:R-:W-:-:S02]  /*69e0*/  @!P5 PRMT R37, R25, 0x7610, R37 ;  /* 0x000076101925d816 */ /* 0x000fc40000000025 */
[C---:B------:R-:W-:Y:S01]  /*69f0*/  LOP3.LUT P5, RZ, R3.reuse, 0x10, RZ, 0xc0, !PT ;  /* 0x0000001003ff7812 */ /* 0x040fe200078ac0ff */
[----:B------:R-:W-:Y:S01]  /*6a00*/  IMAD.MOV.U32 R54, RZ, RZ, RZ ;  /* 0x000000ffff367224 */ /* 0x000fe200078e00ff */
[----:B------:R-:W3:Y:S01]  /*6a10*/  LDL.LU.64 R12, [R1+0x148] ;  /* 0x00014800010c7983 */ /* 0x000ee20000300a00 */
[----:B----4-:R-:W-:Y:S02]  /*6a20*/  @!P1 SHF.R.U32.HI R30, RZ, 0x10, R28 ;  /* 0x00000010ff1e9819 */ /* 0x010fe4000001161c */
[----:B------:R-:W-:Y:S02]  /*6a30*/  @!P1 PRMT R24, R28, 0x7610, R24 ;  /* 0x000076101c189816 */ /* 0x000fe40000000018 */
[----:B------:R-:W-:Y:S01]  /*6a40*/  LOP3.LUT P1, RZ, R3, 0x4, RZ, 0xc0, !PT ;  /* 0x0000000403ff7812 */ /* 0x000fe2000782c0ff */
[----:B------:R-:W4:Y:S04]  /*6a50*/  @!P6 LDG.E R20, desc[UR12][R66.64] ;  /* 0x0000000c4214e981 */ /* 0x000f28000c1e1900 */
[----:B------:R-:W4:Y:S01]  /*6a60*/  @!P0 LDG.E R14, desc[UR12][R68.64] ;  /* 0x0000000c440e8981 */ /* 0x000f22000c1e1900 */
[----:B------:R-:W-:-:S02]  /*6a70*/  PRMT R26, RZ, 0x7610, R26 ;  /* 0x00007610ff1a7816 */ /* 0x000fc4000000001a */
[----:B------:R-:W-:Y:S01]  /*6a80*/  PRMT R29, RZ, 0x7610, R29 ;  /* 0x00007610ff1d7816 */ /* 0x000fe2000000001d */
[----:B------:R-:W-:Y:S01]  /*6a90*/  IMAD.MOV.U32 R59, RZ, RZ, RZ ;  /* 0x000000ffff3b7224 */ /* 0x000fe200078e00ff */
[----:B------:R-:W-:Y:S01]  /*6aa0*/  PRMT R63, RZ, 0x7610, R63 ;  /* 0x00007610ff3f7816 */ /* 0x000fe2000000003f */
[----:B------:R-:W4:Y:S04]  /*6ab0*/  LDL.LU.64 R66, [R1+0x308] ;  /* 0x0003080001427983 */ /* 0x000f280000300a00 */
[----:B------:R-:W4:Y:S01]  /*6ac0*/  @!P1 LDG.E R61, desc[UR12][R16.64] ;  /* 0x0000000c103d9981 */ /* 0x000f22000c1e1900 */
[----:B------:R-:W-:Y:S02]  /*6ad0*/  PRMT R38, RZ, 0x7610, R38 ;  /* 0x00007610ff267816 */ /* 0x000fe40000000026 */
[----:B------:R-:W-:Y:S01]  /*6ae0*/  PRMT R27, RZ, 0x7610, R27 ;  /* 0x00007610ff1b7816 */ /* 0x000fe2000000001b */
[----:B------:R0:W-:Y:S01]  /*6af0*/  STL [R1+0xb8], R60 ;  /* 0x0000b83c01007387 */ /* 0x0001e20000100800 */
[----:B------:R-:W-:-:S02]  /*6b00*/  PRMT R32, RZ, 0x7610, R32 ;  /* 0x00007610ff207816 */ /* 0x000fc40000000020 */
[----:B------:R-:W-:Y:S01]  /*6b10*/  PRMT R55, RZ, 0x7610, R55 ;  /* 0x00007610ff377816 */ /* 0x000fe20000000037 */
[----:B------:R-:W4:Y:S04]  /*6b20*/  LDL.LU.64 R68, [R1+0x300] ;  /* 0x0003000001447983 */ /* 0x000f280000300a00 */
[----:B--2---:R-:W2:Y:S01]  /*6b30*/  @!P5 LDG.E R54, desc[UR12][R6.64] ;  /* 0x0000000c0636d981 */ /* 0x004ea2000c1e1900 */
[----:B------:R-:W-:Y:S02]  /*6b40*/  @!P2 SHF.R.U32.HI R29, RZ, 0x10, R22 ;  /* 0x00000010ff1da819 */ /* 0x000fe40000011616 */
[----:B------:R-:W-:Y:S01]  /*6b50*/  @!P2 PRMT R26, R22, 0x7610, R26 ;  /* 0x00007610161aa816 */ /* 0x000fe2000000001a */
[----:B------:R-:W2:Y:S04]  /*6b60*/  LDL.LU.64 R16, [R1+0x2f0] ;  /* 0x0002f00001107983 */ /* 0x000ea80000300a00 */
[----:B------:R-:W2:Y:S01]  /*6b70*/  LDL.LU.64 R6, [R1+0x130] ;  /* 0x0001300001067983 */ /* 0x000ea20000300a00 */
[----:B------:R-:W-:-:S02]  /*6b80*/  LOP3.LUT P2, RZ, R3, 0x2, RZ, 0xc0, !PT ;  /* 0x0000000203ff7812 */ /* 0x000fc4000784c0ff */
[----:B------:R-:W-:Y:S02]  /*6b90*/  @!P4 SHF.R.U32.HI R32, RZ, 0x10, R31 ;  /* 0x00000010ff20c819 */ /* 0x000fe4000001161f */
[----:B------:R-:W-:Y:S02]  /*6ba0*/  @!P4 PRMT R38, R31, 0x7610, R38 ;  /* 0x000076101f26c816 */ /* 0x000fe40000000026 */
[----:B------:R-:W-:Y:S02]  /*6bb0*/  LOP3.LUT P4, RZ, R3, 0x8, RZ, 0xc0, !PT ;  /* 0x0000000803ff7812 */ /* 0x000fe4000788c0ff */
[----:B------:R-:W-:-:S05]  /*6bc0*/  PRMT R23, RZ, 0x7610, R23 ;  /* 0x00007610ff177816 */ /* 0x000fca0000000017 */
[----:B------:R-:W2:Y:S01]  /*6bd0*/  @!P2 LDG.E R59, desc[UR12][R18.64] ;  /* 0x0000000c123ba981 */ /* 0x000ea2000c1e1900 */
[----:B0-----:R-:W-:-:S03]  /*6be0*/  MOV R60, RZ ;  /* 0x000000ff003c7202 */ /* 0x001fc60000000f00 */
[----:B------:R-:W2:Y:S01]  /*6bf0*/  LDL.LU.64 R18, [R1+0x2e8] ;  /* 0x0002e80001127983 */ /* 0x000ea20000300a00 */
[----:B---3--:R-:W-:Y:S02]  /*6c00*/  @!P3 SHF.R.U32.HI R23, RZ, 0x10, R21 ;  /* 0x00000010ff17b819 */ /* 0x008fe40000011615 */
[----:B------:R-:W-:Y:S02]  /*6c10*/  @!P3 PRMT R27, R21, 0x7610, R27 ;  /* 0x00007610151bb816 */ /* 0x000fe4000000001b */
[----:B------:R-:W-:Y:S01]  /*6c20*/  LOP3.LUT P3, RZ, R3, 0x1, RZ, 0xc0, !PT ;  /* 0x0000000103ff7812 */ /* 0x000fe2000786c0ff */
[----:B------:R-:W-:-:S10]  /*6c30*/  HFMA2.MMA R3, -RZ, RZ, 0, 0 ;  /* 0x00000000ff037435 */ /* 0x000fd400000001ff */
[----:B------:R-:W3:Y:S04]  /*6c40*/  @!P4 LDG.E R3, desc[UR12][R12.64] ;  /* 0x0000000c0c03c981 */ /* 0x000ee8000c1e1900 */
[----:B------:R0:W-:Y:S01]  /*6c50*/  STL [R1+0xbc], R62 ;  /* 0x0000bc3e01007387 */ /* 0x0001e20000100800 */
[----:B------:R-:W-:-:S03]  /*6c60*/  PRMT R64, RZ, 0x7610, R64 ;  /* 0x00007610ff407816 */ /* 0x000fc60000000040 */
[----:B------:R1:W-:Y:S04]  /*6c70*/  STL [R1+0xc0], R15 ;  /* 0x0000c00f01007387 */ /* 0x0003e80000100800 */
[----:B------:R1:W-:Y:S01]  /*6c80*/  STL [R1+0xc4], R5 ;  /* 0x0000c40501007387 */ /* 0x0003e20000100800 */
[----:B----4-:R-:W-:-:S03]  /*6c90*/  @!P6 SHF.R.U32.HI R58, RZ, 0x10, R20 ;  /* 0x00000010ff3ae819 */ /* 0x010fc60000011614 */
[----:B------:R-:W4:Y:S01]  /*6ca0*/  LDL.LU.64 R12, [R1+0x2f8] ;  /* 0x0002f800010c7983 */ /* 0x000f220000300a00 */
[----:B------:R-:W-:Y:S02]  /*6cb0*/  @!P6 PRMT R57, R20, 0x7610, R57 ;  /* 0x000076101439e816 */ /* 0x000fe40000000039 */
[----:B------:R-:W-:Y:S02]  /*6cc0*/  LOP3.LUT P6, RZ, R4, 0x2, RZ, 0xc0, !PT ;  /* 0x0000000204ff7812 */ /* 0x000fe400078cc0ff */
[----:B------:R-:W-:Y:S02]  /*6cd0*/  @!P0 SHF.R.U32.HI R56, RZ, 0x10, R14 ;  /* 0x00000010ff388819 */ /* 0x000fe4000001160e */
[----:B------:R-:W-:Y:S02]  /*6ce0*/  @!P0 PRMT R55, R14, 0x7610, R55 ;  /* 0x000076100e378816 */ /* 0x000fe40000000037 */
[----:B------:R-:W-:Y:S02]  /*6cf0*/  @!P1 SHF.R.U32.HI R65, RZ, 0x10, R61 ;  /* 0x00000010ff419819 */ /* 0x000fe4000001163d */
[----:B------:R-:W-:-:S02]  /*6d00*/  @!P1 PRMT R63, R61, 0x7610, R63 ;  /* 0x000076103d3f9816 */ /* 0x000fc4000000003f */
[----:B------:R-:W-:Y:S02]  /*6d10*/  LOP3.LUT P1, RZ, R2, 0x20000000, RZ, 0xc0, !PT ;  /* 0x2000000002ff7812 */ /* 0x000fe4000782c0ff */
[----:B------:R-:W-:Y:S01]  /*6d20*/  LOP3.LUT P0, RZ, R4, 0x1, RZ, 0xc0, !PT ;  /* 0x0000000104ff7812 */ /* 0x000fe2000780c0ff */
[----:B------:R-:W-:-:S10]  /*6d30*/  IMAD.MOV.U32 R4, RZ, RZ, RZ ;  /* 0x000000ffff047224 */ /* 0x000fd400078e00ff */
[----:B------:R-:W4:Y:S04]  /*6d40*/  @!P1 LDG.E R4, desc[UR12][R10.64] ;  /* 0x0000000c0a049981 */ /* 0x000f28000c1e1900 */
[----:B------:R-:W4:Y:S04]  /*6d50*/  LDL.LU.64 R10, [R1+0x2e0] ;  /* 0x0002e000010a7983 */ /* 0x000f280000300a00 */
[----:B--2---:R-:W2:Y:S01]  /*6d60*/  @!P3 LDG.E R60, desc[UR12][R6.64] ;  /* 0x0000000c063cb981 */ /* 0x004ea2000c1e1900 */
[----:B0-----:R-:W-:Y:S01]  /*6d70*/  PRMT R62, RZ, 0x7610, R62 ;  /* 0x00007610ff3e7816 */ /* 0x001fe2000000003e */
[----:B-1----:R-:W-:Y:S01]  /*6d80*/  IMAD.MOV.U32 R15, RZ, RZ, RZ ;  /* 0x000000ffff0f7224 */ /* 0x002fe200078e00ff */
[----:B------:R-:W-:-:S02]  /*6d90*/  PRMT R67, RZ, 0x7610, R67 ;  /* 0x00007610ff437816 */ /* 0x000fc40000000043 */
[----:B------:R-:W-:Y:S02]  /*6da0*/  @!P2 SHF.R.U32.HI R64, RZ, 0x10, R59 ;  /* 0x00000010ff40a819 */ /* 0x000fe4000001163b */
[----:B------:R-:W-:Y:S02]  /*6db0*/  PRMT R69, RZ, 0x7610, R69 ;  /* 0x00007610ff457816 */ /* 0x000fe40000000045 */
[----:B------:R-:W-:Y:S02]  /*6dc0*/  PRMT R68, RZ, 0x7610, R68 ;  /* 0x00007610ff447816 */ /* 0x000fe40000000044 */
[----:B------:R-:W-:Y:S01]  /*6dd0*/  PRMT R66, RZ, 0x7610, R66 ;  /* 0x00007610ff427816 */ /* 0x000fe20000000042 */
[----:B------:R-:W-:Y:S01]  /*6de0*/  IMAD.MOV.U32 R5, RZ, RZ, RZ ;  /* 0x000000ffff057224 */ /* 0x000fe200078e00ff */
[----:B------:R-:W-:Y:S01]  /*6df0*/  @!P2 PRMT R62, R59, 0x7610, R62 ;  /* 0x000076103b3ea816 */ /* 0x000fe2000000003e */
[----:B------:R-:W2:Y:S01]  /*6e00*/  LDL.LU R6, [R1+0x118] ;  /* 0x0001180001067983 */ /* 0x000ea20000300800 */
[----:B------:R-:W-:-:S02]  /*6e10*/  LOP3.LUT P2, RZ, R2, 0x10000000, RZ, 0xc0, !PT ;  /* 0x1000000002ff7812 */ /* 0x000fc4000784c0ff */
[----:B------:R-:W-:Y:S01]  /*6e20*/  @!P5 SHF.R.U32.HI R66, RZ, 0x10, R54 ;  /* 0x00000010ff42d819 */ /* 0x000fe20000011636 */
[----:B------:R-:W2:Y:S01]  /*6e30*/  LDL.LU R7, [R1+0x12c] ;  /* 0x00012c0001077983 */ /* 0x000ea20000300800 */
[----:B------:R-:W-:Y:S02]  /*6e40*/  @!P5 PRMT R68, R54, 0x7610, R68 ;  /* 0x000076103644d816 */ /* 0x000fe40000000044 */
[C---:B------:R-:W-:Y:S02]  /*6e50*/  LOP3.LUT P5, RZ, R2.reuse, 0x80000000, RZ, 0xc0, !PT ;  /* 0x8000000002ff7812 */ /* 0x040fe400078ac0ff */
[----:B---3--:R-:W-:Y:S02]  /*6e60*/  @!P4 SHF.R.U32.HI R69, RZ, 0x10, R3 ;  /* 0x00000010ff45c819 */ /* 0x008fe40000011603 */
[----:B------:R-:W-:Y:S02]  /*6e70*/  @!P4 PRMT R67, R3, 0x7610, R67 ;  /* 0x000076100343c816 */ /* 0x000fe40000000043 */
[----:B------:R-:W-:-:S13]  /*6e80*/  LOP3.LUT P4, RZ, R2, 0x40000000, RZ, 0xc0, !PT ;  /* 0x4000000002ff7812 */ /* 0x000fda000788c0ff */
[----:B------:R-:W3:Y:S04]  /*6e90*/  @!P4 LDG.E R5, desc[UR12][R16.64] ;  /* 0x0000000c1005c981 */ /* 0x000ee8000c1e1900 */
[----:B------:R-:W3:Y:S04]  /*6ea0*/  LDL.LU R17, [R1+0x128] ;  /* 0x0001280001117983 */ /* 0x000ee80000300800 */
[----:B----4-:R0:W4:Y:S02]  /*6eb0*/  @!P2 LDG.E R15, desc[UR12][R10.64] ;  /* 0x0000000c0a0fa981 */ /* 0x010124000c1e1900 */
[----:B0-----:R-:W-:-:S02]  /*6ec0*/  PRMT R11, RZ, 0x7610, R11 ;  /* 0x00007610ff0b7816 */ /* 0x001fc4000000000b */
[----:B------:R-:W-:Y:S02]  /*6ed0*/  PRMT R10, RZ, 0x7610, R10 ;  /* 0x00007610ff0a7816 */ /* 0x000fe4000000000a */
[----:B--2---:R-:W-:Y:S02]  /*6ee0*/  @!P3 SHF.R.U32.HI R10, RZ, 0x10, R60 ;  /* 0x00000010ff0ab819 */ /* 0x004fe4000001163c */
[----:B------:R-:W-:Y:S02]  /*6ef0*/  @!P3 PRMT R11, R60, 0x7610, R11 ;  /* 0x000076103c0bb816 */ /* 0x000fe4000000000b */
[----:B------:R-:W-:Y:S01]  /*6f00*/  LOP3.LUT P3, RZ, R2, 0x8000000, RZ, 0xc0, !PT ;  /* 0x0800000002ff7812 */ /* 0x000fe2000786c0ff */
[----:B------:R-:W-:-:S12]  /*6f10*/  HFMA2.MMA R2, -RZ, RZ, 0, 0 ;  /* 0x00000000ff027435 */ /* 0x000fd800000001ff */
[----:B------:R-:W2:Y:S04]  /*6f20*/  @!P3 LDG.E R2, desc[UR12][R18.64] ;  /* 0x0000000c1202b981 */ /* 0x000ea8000c1e1900 */
[----:B------:R-:W4:Y:S04]  /*6f30*/  LDL.LU R18, [R1+0x11c] ;  /* 0x00011c0001127983 */ /* 0x000f280000300800 */
[----:B------:R-:W2:Y:S01]  /*6f40*/  LDL.LU R19, [R1+0x114] ;  /* 0x0001140001137983 */ /* 0x000ea20000300800 */
[----:B------:R-:W-:-:S06]  /*6f50*/  IMAD.MOV.U32 R16, RZ, RZ, RZ ;  /* 0x000000ffff107224 */ /* 0x000fcc00078e00ff */
[----:B------:R3:W2:Y:S02]  /*6f60*/  @!P5 LDG.E R16, desc[UR12][R12.64] ;  /* 0x0000000c0c10d981 */ /* 0x0006a4000c1e1900 */
[----:B---3--:R-:W-:Y:S01]  /*6f70*/  SHF.L.U32 R12, R17, 0x10, RZ ;  /* 0x00000010110c7819 */ /* 0x008fe200000006ff */
[----:B----4-:R-:W-:Y:S01]  /*6f80*/  IMAD.U32 R13, R18, 0x10000, RZ ;  /* 0x00010000120d7824 */ /* 0x010fe200078e00ff */
[----:B------:R-:W-:Y:S02]  /*6f90*/  SHF.L.U32 R18, R6, 0x10, RZ ;  /* 0x0000001006127819 */ /* 0x000fe400000006ff */
[----:B------:R-:W3:Y:S01]  /*6fa0*/  LDL.LU R6, [R1+0x150] ;  /* 0x0001500001067983 */ /* 0x000ee20000300800 */
[----:B--2---:R-:W-:Y:S02]  /*6fb0*/  IMAD.U32 R17, R19, 0x10000, RZ ;  /* 0x0001000013117824 */ /* 0x004fe400078e00ff */
[----:B------:R-:W-:Y:S01]  /*6fc0*/  FMUL.FTZ R19, R12, R12 ;  /* 0x0000000c0c137220 */ /* 0x000fe20000410000 */
[----:B------:R-:W-:-:S03]  /*6fd0*/  FADD.FTZ R12, R13, R12 ;  /* 0x0000000c0d0c7221 */ /* 0x000fc60000010000 */
[----:B------:R-:W-:Y:S01]  /*6fe0*/  FFMA.FTZ R19, R13, R13, R19 ;  /* 0x0000000d0d137223 */ /* 0x000fe20000010013 */
[----:B------:R-:W-:Y:S01]  /*6ff0*/  FADD.FTZ R13, R17, R18 ;  /* 0x00000012110d7221 */ /* 0x000fe20000010000 */
[----:B------:R-:W-:-:S04]  /*7000*/  FMUL.FTZ R18, R18, R18 ;  /* 0x0000001212127220 */ /* 0x000fc80000410000 */
[----:B------:R-:W-:Y:S02]  /*7010*/  FFMA.FTZ R17, R17, R17, R18 ;  /* 0x0000001111117223 */ /* 0x000fe40000010012 */
[----:B------:R-:W2:Y:S01]  /*7020*/  LDL.LU R18, [R1+0x110] ;  /* 0x0001100001127983 */ /* 0x000ea20000300800 */
[----:B------:R-:W-:-:S04]  /*7030*/  FADD.FTZ R12, RZ, R12 ;  /* 0x0000000cff0c7221 */ /* 0x000fc80000010000 */
[----:B------:R-:W-:Y:S01]  /*7040*/  FADD.FTZ R12, R12, R13 ;  /* 0x0000000d0c0c7221 */ /* 0x000fe20000010000 */
[----:B--2---:R-:W-:Y:S02]  /*7050*/  IMAD.U32 R13, R18, 0x10000, RZ ;  /* 0x00010000120d7824 */ /* 0x004fe400078e00ff */
[----:B------:R-:W-:Y:S02]  /*7060*/  FADD.FTZ R18, RZ, R19 ;  /* 0x00000013ff127221 */ /* 0x000fe40000010000 */
[----:B------:R-:W2:Y:S02]  /*7070*/  LDL.LU R19, [R1+0x138] ;  /* 0x0001380001137983 */ /* 0x000ea40000300800 */
[----:B------:R-:W-:Y:S01]  /*7080*/  FADD.FTZ R17, R18, R17 ;  /* 0x0000001112117221 */ /* 0x000fe20000010000 */
[----:B------:R-:W-:Y:S01]  /*7090*/  FMUL.FTZ R18, R13, R13 ;  /* 0x0000000d0d127220 */ /* 0x000fe20000410000 */
[----:B--2---:R-:W-:-:S04]  /*70a0*/  IMAD.U32 R19, R19, 0x10000, RZ ;  /* 0x0001000013137824 */ /* 0x004fc800078e00ff */
[C---:B------:R-:W-:Y:S01]  /*70b0*/  FADD.FTZ R13, R19.reuse, R13 ;  /* 0x0000000d130d7221 */ /* 0x040fe20000010000 */
[----:B------:R-:W-:Y:S02]  /*70c0*/  FFMA.FTZ R18, R19, R19, R18 ;  /* 0x0000001313127223 */ /* 0x000fe40000010012 */
[----:B------:R-:W2:Y:S01]  /*70d0*/  LDL.LU R19, [R1+0x13c] ;  /* 0x00013c0001137983 */ /* 0x000ea20000300800 */
[----:B------:R-:W-:Y:S01]  /*70e0*/  FADD.FTZ R12, R12, R13 ;  /* 0x0000000d0c0c7221 */ /* 0x000fe20000010000 */
[----:B------:R-:W-:Y:S01]  /*70f0*/  FADD.FTZ R17, R17, R18 ;  /* 0x0000001211117221 */ /* 0x000fe20000010000 */
[----:B--2---:R-:W-:Y:S01]  /*7100*/  SHF.L.U32 R13, R19, 0x10, RZ ;  /* 0x00000010130d7819 */ /* 0x004fe200000006ff */
[----:B------:R-:W-:Y:S02]  /*7110*/  IMAD.U32 R19, R7, 0x10000, RZ ;  /* 0x0001000007137824 */ /* 0x000fe400078e00ff */
[----:B------:R-:W-:Y:S01]  /*7120*/  IMAD.U32 R34, R34, 0x10000, RZ ;  /* 0x0001000022227824 */ /* 0x000fe200078e00ff */
[----:B------:R-:W2:Y:S01]  /*7130*/  LDL.LU R7, [R1+0x180] ;  /* 0x0001800001077983 */ /* 0x000ea20000300800 */
[----:B------:R-:W-:Y:S01]  /*7140*/  FMUL.FTZ R18, R13, R13 ;  /* 0x0000000d0d127220 */ /* 0x000fe20000410000 */
[----:B------:R-:W-:-:S04]  /*7150*/  FADD.FTZ R13, R19, R13 ;  /* 0x0000000d130d7221 */ /* 0x000fc80000010000 */
[----:B------:R-:W-:Y:S02]  /*7160*/  FADD.FTZ R12, R12, R13 ;  /* 0x0000000d0c0c7221 */ /* 0x000fe40000010000 */
[----:B------:R-:W4:Y:S01]  /*7170*/  LDL.LU R13, [R1+0x144] ;  /* 0x00014400010d7983 */ /* 0x000f220000300800 */
[----:B------:R-:W-:-:S03]  /*7180*/  FFMA.FTZ R18, R19, R19, R18 ;  /* 0x0000001313127223 */ /* 0x000fc60000010012 */
[----:B------:R-:W3:Y:S01]  /*7190*/  LDL.LU R19, [R1+0x140] ;  /* 0x0001400001137983 */ /* 0x000ee20000300800 */
[----:B------:R-:W-:Y:S01]  /*71a0*/  FADD.FTZ R17, R17, R18 ;  /* 0x0000001211117221 */ /* 0x000fe20000010000 */
[----:B----4-:R-:W-:Y:S01]  /*71b0*/  IMAD.U32 R13, R13, 0x10000, RZ ;  /* 0x000100000d0d7824 */ /* 0x010fe200078e00ff */
[----:B---3--:R-:W-:-:S03]  /*71c0*/  SHF.L.U32 R19, R19, 0x10, RZ ;  /* 0x0000001013137819 */ /* 0x008fc600000006ff */
[----:B------:R-:W-:-:S04]  /*71d0*/  FMUL.FTZ R18, R13, R13 ;  /* 0x0000000d0d127220 */ /* 0x000fc80000410000 */
[----:B------:R-:W-:-:S04]  /*71e0*/  FFMA.FTZ R18, R19, R19, R18 ;  /* 0x0000001313127223 */ /* 0x000fc80000010012 */
[----:B------:R-:W-:Y:S02]  /*71f0*/  FADD.FTZ R17, R17, R18 ;  /* 0x0000001211117221 */ /* 0x000fe40000010000 */
[----:B------:R-:W3:Y:S01]  /*7200*/  LDL.LU R18, [R1+0x154] ;  /* 0x0001540001127983 */ /* 0x000ee20000300800 */
[----:B------:R-:W-:Y:S01]  /*7210*/  FADD.FTZ R13, R19, R13 ;  /* 0x0000000d130d7221 */ /* 0x000fe20000010000 */
[----:B------:R-:W-:Y:S02]  /*7220*/  IMAD.U32 R19, R6, 0x10000, RZ ;  /* 0x0001000006137824 */ /* 0x000fe400078e00ff */
[----:B------:R-:W-:Y:S02]  /*7230*/  IMAD.U32 R35, R35, 0x10000, RZ ;  /* 0x0001000023237824 */ /* 0x000fe400078e00ff */
[----:B------:R-:W-:Y:S01]  /*7240*/  FADD.FTZ R12, R12, R13 ;  /* 0x0000000d0c0c7221 */ /* 0x000fe20000010000 */
[----:B------:R-:W-:Y:S01]  /*7250*/  FMUL.FTZ R13, R34, R34 ;  /* 0x00000022220d7220 */ /* 0x000fe20000410000 */
[C---:B------:R-:W-:Y:S01]  /*7260*/  FADD.FTZ R34, R19.reuse, R34 ;  /* 0x0000002213227221 */ /* 0x040fe20000010000 */
[----:B------:R-:W4:Y:S02]  /*7270*/  LDL.LU R6, [R1+0x19c] ;  /* 0x00019c0001067983 */ /* 0x000f240000300800 */
[----:B------:R-:W-:Y:S01]  /*7280*/  FFMA.FTZ R13, R19, R19, R13 ;  /* 0x00000013130d7223 */ /* 0x000fe2000001000d */
[----:B------:R-:W-:Y:S01]  /*7290*/  FADD.FTZ R12, R12, R34 ;  /* 0x000000220c0c7221 */ /* 0x000fe20000010000 */
[----:B------:R-:W2:Y:S02]  /*72a0*/  LDL.LU R19, [R1+0x16c] ;  /* 0x00016c0001137983 */ /* 0x000ea40000300800 */
[----:B------:R-:W-:-:S02]  /*72b0*/  FADD.FTZ R13, R17, R13 ;  /* 0x0000000d110d7221 */ /* 0x000fc40000010000 */
[----:B------:R-:W4:Y:S01]  /*72c0*/  LDL.LU R34, [R1+0x170] ;  /* 0x0001700001227983 */ /* 0x000f220000300800 */
[----:B---3--:R-:W-:-:S05]  /*72d0*/  SHF.L.U32 R18, R18, 0x10, RZ ;  /* 0x0000001012127819 */ /* 0x008fca00000006ff */
[----:B------:R-:W-:Y:S01]  /*72e0*/  FMUL.FTZ R17, R18, R18 ;  /* 0x0000001212117220 */ /* 0x000fe20000410000 */
[----:B------:R-:W-:-:S03]  /*72f0*/  FADD.FTZ R18, R35, R18 ;  /* 0x0000001223127221 */ /* 0x000fc60000010000 */
[----:B------:R-:W-:Y:S02]  /*7300*/  FFMA.FTZ R17, R35, R35, R17 ;  /* 0x0000002323117223 */ /* 0x000fe40000010011 */
[----:B------:R-:W3:Y:S01]  /*7310*/  LDL.LU R35, [R1+0x168] ;  /* 0x0001680001237983 */ /* 0x000ee20000300800 */
[----:B--2---:R-:W-:Y:S02]  /*7320*/  IMAD.U32 R19, R19, 0x10000, RZ ;  /* 0x0001000013137824 */ /* 0x004fe400078e00ff */
[----:B------:R-:W-:Y:S01]  /*7330*/  FADD.FTZ R12, R12, R18 ;  /* 0x000000120c0c7221 */ /* 0x000fe20000010000 */
[----:B----4-:R-:W-:Y:S01]  /*7340*/  SHF.L.U32 R34, R34, 0x10, RZ ;  /* 0x0000001022227819 */ /* 0x010fe200000006ff */
[----:B------:R-:W-:Y:S01]  /*7350*/  FADD.FTZ R13, R13, R17 ;  /* 0x000000110d0d7221 */ /* 0x000fe20000010000 */
[----:B------:R-:W-:Y:S02]  /*7360*/  IMAD.U32 R17, R7, 0x10000, RZ ;  /* 0x0001000007117824 */ /* 0x000fe400078e00ff */
[----:B------:R-:W2:Y:S01]  /*7370*/  LDL.LU R7, [R1+0x1a8] ;  /* 0x0001a80001077983 */ /* 0x000ea20000300800 */
[----:B---3--:R-:W-:-:S02]  /*7380*/  IMAD.U32 R18, R35, 0x10000, RZ ;  /* 0x0001000023127824 */ /* 0x008fc400078e00ff */
[----:B------:R-:W-:Y:S01]  /*7390*/  FMUL.FTZ R35, R19, R19 ;  /* 0x0000001313237220 */ /* 0x000fe20000410000 */
[----:B------:R-:W-:-:S03]  /*73a0*/  FADD.FTZ R19, R34, R19 ;  /* 0x0000001322137221 */ /* 0x000fc60000010000 */
[----:B------:R-:W-:Y:S01]  /*73b0*/  FFMA.FTZ R35, R34, R34, R35 ;  /* 0x0000002222237223 */ /* 0x000fe20000010023 */
[----:B------:R-:W-:Y:S01]  /*73c0*/  FADD.FTZ R34, R12, R19 ;  /* 0x000000130c227221 */ /* 0x000fe20000010000 */
[----:B------:R-:W-:Y:S01]  /*73d0*/  FMUL.FTZ R19, R18, R18 ;  /* 0x0000001212137220 */ /* 0x000fe20000410000 */
[----:B------:R-:W3:Y:S01]  /*73e0*/  LDL.LU R12, [R1+0x184] ;  /* 0x00018400010c7983 */ /* 0x000ee20000300800 */
[C---:B------:R-:W-:Y:S02]  /*73f0*/  FADD.FTZ R18, R17.reuse, R18 ;  /* 0x0000001211127221 */ /* 0x040fe40000010000 */
[----:B------:R-:W-:Y:S01]  /*7400*/  FFMA.FTZ R19, R17, R17, R19 ;  /* 0x0000001111137223 */ /* 0x000fe20000010013 */
[----:B------:R-:W-:Y:S01]  /*7410*/  FADD.FTZ R13, R13, R35 ;  /* 0x000000230d0d7221 */ /* 0x000fe20000010000 */
[----:B------:R-:W4:Y:S04]  /*7420*/  LDL.LU R17, [R1+0x190] ;  /* 0x0001900001117983 */ /* 0x000f280000300800 */
[----:B------:R-:W2:Y:S01]  /*7430*/  LDL.LU R35, [R1+0x174] ;  /* 0x0001740001237983 */ /* 0x000ea20000300800 */
[----:B------:R-:W-:Y:S01]  /*7440*/  FADD.FTZ R34, R34, R18 ;  /* 0x0000001222227221 */ /* 0x000fe20000010000 */
[----:B------:R-:W-:Y:S01]  /*7450*/  FADD.FTZ R13, R13, R19 ;  /* 0x000000130d0d7221 */ /* 0x000fe20000010000 */
[----:B---3--:R-:W-:Y:S01]  /*7460*/  SHF.L.U32 R12, R12, 0x10, RZ ;  /* 0x000000100c0c7819 */ /* 0x008fe200000006ff */
[----:B----4-:R-:W-:-:S04]  /*7470*/  IMAD.U32 R17, R17, 0x10000, RZ ;  /* 0x0001000011117824 */ /* 0x010fc800078e00ff */
[----:B------:R-:W-:Y:S01]  /*7480*/  FMUL.FTZ R18, R12, R12 ;  /* 0x0000000c0c127220 */ /* 0x000fe20000410000 */
[----:B--2---:R-:W-:Y:S02]  /*7490*/  IMAD.U32 R19, R35, 0x10000, RZ ;  /* 0x0001000023137824 */ /* 0x004fe400078e00ff */
[C---:B------:R-:W-:Y:S01]  /*74a0*/  FADD.FTZ R12, R17.reuse, R12 ;  /* 0x0000000c110c7221 */ /* 0x040fe20000010000 */
[----:B------:R-:W-:Y:S01]  /*74b0*/  FFMA.FTZ R18, R17, R17, R18 ;  /* 0x0000001111127223 */ /* 0x000fe20000010012 */
[----:B------:R-:W-:Y:S01]  /*74c0*/  SHF.L.U32 R17, R6, 0x10, RZ ;  /* 0x0000001006117819 */ /* 0x000fe200000006ff */
[----:B------:R-:W-:Y:S01]  /*74d0*/  FMUL.FTZ R35, R19, R19 ;  /* 0x0000001313237220 */ /* 0x000fe20000410000 */
[----:B------:R-:W-:Y:S01]  /*74e0*/  FADD.FTZ R12, R34, R12 ;  /* 0x0000000c220c7221 */ /* 0x000fe20000010000 */
[----:B------:R-:W-:Y:S01]  /*74f0*/  FADD.FTZ R13, R13, R18 ;  /* 0x000000120d0d7221 */ /* 0x000fe20000010000 */
[----:B------:R-:W2:Y:S01]  /*7500*/  LDL.LU R34, [R1+0x1ac] ;  /* 0x0001ac0001227983 */ /* 0x000ea20000300800 */
[C---:B------:R-:W-:Y:S01]  /*7510*/  FADD.FTZ R19, R17.reuse, R19 ;  /* 0x0000001311137221 */ /* 0x040fe20000010000 */
[----:B------:R-:W-:-:S02]  /*7520*/  FFMA.FTZ R35, R17, R17, R35 ;  /* 0x0000001111237223 */ /* 0x000fc40000010023 */
[----:B------:R-:W3:Y:S04]  /*7530*/  LDL.LU R17, [R1+0x198] ;  /* 0x0001980001117983 */ /* 0x000ee80000300800 */
[----:B------:R-:W4:Y:S01]  /*7540*/  LDL.LU R18, [R1+0x194] ;  /* 0x0001940001127983 */ /* 0x000f220000300800 */
[----:B------:R-:W-:Y:S01]  /*7550*/  FADD.FTZ R13, R13, R35 ;  /* 0x000000230d0d7221 */ /* 0x000fe20000010000 */
[----:B------:R-:W-:Y:S02]  /*7560*/  FADD.FTZ R12, R12, R19 ;  /* 0x000000130c0c7221 */ /* 0x000fe40000010000 */
[----:B------:R-:W2:Y:S04]  /*7570*/  LDL.LU R35, [R1+0x1b0] ;  /* 0x0001b00001237983 */ /* 0x000ea80000300800 */
[----:B------:R-:W2:Y:S01]  /*7580*/  LDL.LU R6, [R1+0x1dc] ;  /* 0x0001dc0001067983 */ /* 0x000ea20000300800 */
[----:B---3--:R-:W-:-:S02]  /*7590*/  IMAD.U32 R17, R17, 0x10000, RZ ;  /* 0x0001000011117824 */ /* 0x008fc400078e00ff */
[----:B----4-:R-:W-:Y:S02]  /*75a0*/  IMAD.U32 R18, R18, 0x10000, RZ ;  /* 0x0001000012127824 */ /* 0x010fe400078e00ff */
[----:B------:R-:W-:-:S04]  /*75b0*/  FMUL.FTZ R19, R17, R17 ;  /* 0x0000001111137220 */ /* 0x000fc80000410000 */
[----:B------:R-:W-:-:S04]  /*75c0*/  FFMA.FTZ R19, R18, R18, R19 ;  /* 0x0000001212137223 */ /* 0x000fc80000010013 */
[----:B------:R-:W-:Y:S02]  /*75d0*/  FADD.FTZ R13, R13, R19 ;  /* 0x000000130d0d7221 */ /* 0x000fe40000010000 */
[----:B------:R-:W3:Y:S01]  /*75e0*/  LDL.LU R19, [R1+0x1c0] ;  /* 0x0001c00001137983 */ /* 0x000ee20000300800 */
[----:B--2---:R-:W-:Y:S01]  /*75f0*/  SHF.L.U32 R34, R34, 0x10, RZ ;  /* 0x0000001022227819 */ /* 0x004fe200000006ff */
[----:B------:R-:W-:Y:S01]  /*7600*/  FADD.FTZ R17, R18, R17 ;  /* 0x0000001112117221 */ /* 0x000fe20000010000 */
[----:B------:R-:W-:-:S03]  /*7610*/  IMAD.U32 R35, R35, 0x10000, RZ ;  /* 0x0001000023237824 */ /* 0x000fc600078e00ff */
[----:B------:R-:W-:Y:S01]  /*7620*/  FMUL.FTZ R18, R34, R34 ;  /* 0x0000002222127220 */ /* 0x000fe20000410000 */
[----:B------:R-:W-:Y:S01]  /*7630*/  FADD.FTZ R12, R12, R17 ;  /* 0x000000110c0c7221 */ /* 0x000fe20000010000 */
[C---:B------:R-:W-:Y:S02]  /*7640*/  FADD.FTZ R34, R35.reuse, R34 ;  /* 0x0000002223227221 */ /* 0x040fe40000010000 */
[----:B------:R-:W-:Y:S01]  /*7650*/  FFMA.FTZ R18, R35, R35, R18 ;  /* 0x0000002323127223 */ /* 0x000fe20000010012 */
[----:B------:R-:W-:Y:S02]  /*7660*/  IMAD.U32 R17, R7, 0x10000, RZ ;  /* 0x0001000007117824 */ /* 0x000fe400078e00ff */
[----:B------:R-:W-:Y:S01]  /*7670*/  FADD.FTZ R35, R12, R34 ;  /* 0x000000220c237221 */ /* 0x000fe20000010000 */
[----:B------:R-:W2:Y:S01]  /*7680*/  LDL.LU R7, [R1+0x1ec] ;  /* 0x0001ec0001077983 */ /* 0x000ea20000300800 */
[----:B------:R-:W-:-:S03]  /*7690*/  FADD.FTZ R13, R13, R18 ;  /* 0x000000120d0d7221 */ /* 0x000fc60000010000 */
[----:B------:R-:W4:Y:S01]  /*76a0*/  LDL.LU R12, [R1+0x1c4] ;  /* 0x0001c400010c7983 */ /* 0x000f220000300800 */
[----:B------:R-:W-:-:S03]  /*76b0*/  FMUL.FTZ R34, R17, R17 ;  /* 0x0000001111227220 */ /* 0x000fc60000410000 */
[----:B------:R-:W2:Y:S01]  /*76c0*/  LDL.LU R18, [R1+0x1d0] ;  /* 0x0001d00001127983 */ /* 0x000ea20000300800 */
[----:B---3--:R-:W-:-:S05]  /*76d0*/  SHF.L.U32 R19, R19, 0x10, RZ ;  /* 0x0000001013137819 */ /* 0x008fca00000006ff */
[C---:B------:R-:W-:Y:S01]  /*76e0*/  FADD.FTZ R17, R19.reuse, R17 ;  /* 0x0000001113117221 */ /* 0x040fe20000010000 */
[----:B------:R-:W-:Y:S02]  /*76f0*/  FFMA.FTZ R34, R19, R19, R34 ;  /* 0x0000001313227223 */ /* 0x000fe40000010022 */
[----:B------:R-:W3:Y:S01]  /*7700*/  LDL.LU R19, [R1+0x1b4] ;  /* 0x0001b40001137983 */ /* 0x000ee20000300800 */
[----:B------:R-:W-:Y:S01]  /*7710*/  FADD.FTZ R35, R35, R17 ;  /* 0x0000001123237221 */ /* 0x000fe20000010000 */
[----:B----4-:R-:W-:Y:S01]  /*7720*/  IMAD.U32 R12, R12, 0x10000, RZ ;  /* 0x000100000c0c7824 */ /* 0x010fe200078e00ff */
[----:B--2---:R-:W-:-:S03]  /*7730*/  SHF.L.U32 R18, R18, 0x10, RZ ;  /* 0x0000001012127819 */ /* 0x004fc600000006ff */
[----:B------:R-:W-:Y:S01]  /*7740*/  FMUL.FTZ R17, R12, R12 ;  /* 0x0000000c0c117220 */ /* 0x000fe20000410000 */
[----:B------:R-:W-:-:S03]  /*7750*/  FADD.FTZ R13, R13, R34 ;  /* 0x000000220d0d7221 */ /* 0x000fc60000010000 */
[C---:B------:R-:W-:Y:S01]  /*7760*/  FFMA.FTZ R17, R18.reuse, R18, R17 ;  /* 0x0000001212117223 */ /* 0x040fe20000010011 */
[----:B------:R-:W-:Y:S01]  /*7770*/  FADD.FTZ R12, R18, R12 ;  /* 0x0000000c120c7221 */ /* 0x000fe20000010000 */
[----:B------:R-:W-:Y:S02]  /*7780*/  SHF.L.U32 R18, R6, 0x10, RZ ;  /* 0x0000001006127819 */ /* 0x000fe400000006ff */
[----:B------:R-:W-:Y:S01]  /*7790*/  FADD.FTZ R13, R13, R17 ;  /* 0x000000110d0d7221 */ /* 0x000fe20000010000 */
[----:B---3--:R-:W-:Y:S01]  /*77a0*/  IMAD.U32 R19, R19, 0x10000, RZ ;  /* 0x0001000013137824 */ /* 0x008fe200078e00ff */
[----:B------:R-:W2:Y:S03]  /*77b0*/  LDL.LU R17, [R1+0x1d8] ;  /* 0x0001d80001117983 */ /* 0x000ea60000300800 */
[----:B------:R-:W-:Y:S01]  /*77c0*/  FMUL.FTZ R34, R19, R19 ;  /* 0x0000001313227220 */ /* 0x000fe20000410000 */
[C---:B------:R-:W-:Y:S01]  /*77d0*/  FADD.FTZ R19, R18.reuse, R19 ;  /* 0x0000001312137221 */ /* 0x040fe20000010000 */
[----:B------:R-:W-:Y:S01]  /*77e0*/  FADD.FTZ R12, R35, R12 ;  /* 0x0000000c230c7221 */ /* 0x000fe20000010000 */
[----:B------:R-:W3:Y:S01]  /*77f0*/  LDL.LU R6, [R1+0x220] ;  /* 0x0002200001067983 */ /* 0x000ee20000300800 */
[----:B------:R-:W-:-:S03]  /*7800*/  FFMA.FTZ R34, R18, R18, R34 ;  /* 0x0000001212227223 */ /* 0x000fc60000010022 */
[----:B------:R-:W4:Y:S01]  /*7810*/  LDL.LU R18, [R1+0x1d4] ;  /* 0x0001d40001127983 */ /* 0x000f220000300800 */
[----:B------:R-:W-:-:S03]  /*7820*/  FADD.FTZ R12, R12, R19 ;  /* 0x000000130c0c7221 */ /* 0x000fc60000010000 */
[----:B------:R-:W3:Y:S01]  /*7830*/  LDL.LU R35, [R1+0x1f0] ;  /* 0x0001f00001237983 */ /* 0x000ee20000300800 */
[----:B------:R-:W-:Y:S01]  /*7840*/  FADD.FTZ R13, R13, R34 ;  /* 0x000000220d0d7221 */ /* 0x000fe20000010000 */
[----:B--2---:R-:W-:-:S04]  /*7850*/  IMAD.U32 R17, R17, 0x10000, RZ ;  /* 0x0001000011117824 */ /* 0x004fc800078e00ff */
[----:B------:R-:W-:Y:S01]  /*7860*/  FMUL.FTZ R19, R17, R17 ;  /* 0x0000001111137220 */ /* 0x000fe20000410000 */
[----:B----4-:R-:W-:-:S05]  /*7870*/  SHF.L.U32 R18, R18, 0x10, RZ ;  /* 0x0000001012127819 */ /* 0x010fca00000006ff */
[C---:B------:R-:W-:Y:S01]  /*7880*/  FADD.FTZ R17, R18.reuse, R17 ;  /* 0x0000001112117221 */ /* 0x040fe20000010000 */
[----:B------:R-:W-:Y:S02]  /*7890*/  FFMA.FTZ R19, R18, R18, R19 ;  /* 0x0000001212137223 */ /* 0x000fe40000010013 */
[----:B------:R-:W2:Y:S02]  /*78a0*/  LDL.LU R18, [R1+0x1e8] ;  /* 0x0001e80001127983 */ /* 0x000ea40000300800 */
[----:B------:R-:W-:Y:S02]  /*78b0*/  FADD.FTZ R13, R13, R19 ;  /* 0x000000130d0d7221 */ /* 0x000fe40000010000 */
[----:B------:R-:W4:Y:S01]  /*78c0*/  LDL.LU R19, [R1+0x200] ;  /* 0x0002000001137983 */ /* 0x000f220000300800 */
[----:B------:R-:W-:Y:S01]  /*78d0*/  IMAD.U32 R34, R7, 0x10000, RZ ;  /* 0x0001000007227824 */ /* 0x000fe200078e00ff */
[----:B---3--:R-:W-:Y:S01]  /*78e0*/  SHF.L.U32 R35, R35, 0x10, RZ ;  /* 0x0000001023237819 */ /* 0x008fe200000006ff */
[----:B------:R-:W-:Y:S01]  /*78f0*/  FADD.FTZ R12, R12, R17 ;  /* 0x000000110c0c7221 */ /* 0x000fe20000010000 */
[----:B------:R-:W3:Y:S01]  /*7900*/  LDL.LU R7, [R1+0x230] ;  /* 0x0002300001077983 */ /* 0x000ee20000300800 */
[----:B--2---:R-:W-:-:S02]  /*7910*/  IMAD.U32 R17, R18, 0x10000, RZ ;  /* 0x0001000012117824 */ /* 0x004fc400078e00ff */
[----:B------:R-:W-:Y:S01]  /*7920*/  FMUL.FTZ R18, R34, R34 ;  /* 0x0000002222127220 */ /* 0x000fe20000410000 */
[----:B------:R-:W-:-:S03]  /*7930*/  FADD.FTZ R34, R35, R34 ;  /* 0x0000002223227221 */ /* 0x000fc60000010000 */
[----:B------:R-:W-:Y:S01]  /*7940*/  FFMA.FTZ R18, R35, R35, R18 ;  /* 0x0000002323127223 */ /* 0x000fe20000010012 */
[----:B----4-:R-:W-:Y:S01]  /*7950*/  SHF.L.U32 R19, R19, 0x10, RZ ;  /* 0x0000001013137819 */ /* 0x010fe200000006ff */
[----:B------:R-:W2:Y:S01]  /*7960*/  LDL.LU R35, [R1+0x1f4] ;  /* 0x0001f40001237983 */ /* 0x000ea20000300800 */
[----:B------:R-:W-:Y:S01]  /*7970*/  FADD.FTZ R34, R12, R34 ;  /* 0x000000220c227221 */ /* 0x000fe20000010000 */
[----:B------:R-:W-:Y:S01]  /*7980*/  FMUL.FTZ R12, R17, R17 ;  /* 0x00000011110c7220 */ /* 0x000fe20000410000 */
[----:B------:R-:W-:Y:S02]  /*7990*/  FADD.FTZ R13, R13, R18 ;  /* 0x000000120d0d7221 */ /* 0x000fe40000010000 */
[----:B------:R-:W4:Y:S01]  /*79a0*/  LDL.LU R18, [R1+0x210] ;  /* 0x0002100001127983 */ /* 0x000f220000300800 */
[C---:B------:R-:W-:Y:S01]  /*79b0*/  FADD.FTZ R17, R19.reuse, R17 ;  /* 0x0000001113117221 */ /* 0x040fe20000010000 */
[----:B------:R-:W-:Y:S02]  /*79c0*/  FFMA.FTZ R12, R19, R19, R12 ;  /* 0x00000013130c7223 */ /* 0x000fe4000001000c */
[----:B------:R-:W3:Y:S01]  /*79d0*/  LDL.LU R19, [R1+0x214] ;  /* 0x0002140001137983 */ /* 0x000ee20000300800 */
[----:B------:R-:W-:Y:S01]  /*79e0*/  FADD.FTZ R34, R34, R17 ;  /* 0x0000001122227221 */ /* 0x000fe20000010000 */
[----:B------:R-:W-:Y:S01]  /*79f0*/  FADD.FTZ R13, R13, R12 ;  /* 0x0000000c0d0d7221 */ /* 0x000fe20000010000 */
[----:B--2---:R-:W-:-:S04]  /*7a00*/  IMAD.U32 R35, R35, 0x10000, RZ ;  /* 0x0001000023237824 */ /* 0x004fc800078e00ff */
[----:B------:R-:W-:Y:S01]  /*7a10*/  FMUL.FTZ R17, R35, R35 ;  /* 0x0000002323117220 */ /* 0x000fe20000410000 */
[----:B----4-:R-:W-:Y:S01]  /*7a20*/  SHF.L.U32 R18, R18, 0x10, RZ ;  /* 0x0000001012127819 */ /* 0x010fe200000006ff */
[----:B---3--:R-:W-:-:S04]  /*7a30*/  IMAD.U32 R12, R19, 0x10000, RZ ;  /* 0x00010000130c7824 */ /* 0x008fc800078e00ff */
[C---:B------:R-:W-:Y:S01]  /*7a40*/  FADD.FTZ R35, R18.reuse, R35 ;  /* 0x0000002312237221 */ /* 0x040fe20000010000 */
[----:B------:R-:W-:Y:S01]  /*7a50*/  FFMA.FTZ R17, R18, R18, R17 ;  /* 0x0000001212117223 */ /* 0x000fe20000010011 */
[----:B------:R-:W-:Y:S01]  /*7a60*/  SHF.L.U32 R18, R6, 0x10, RZ ;  /* 0x0000001006127819 */ /* 0x000fe200000006ff */
[----:B------:R-:W-:-:S04]  /*7a70*/  FMUL.FTZ R19, R12, R12 ;  /* 0x0000000c0c137220 */ /* 0x000fc80000410000 */
[C---:B------:R-:W-:Y:S01]  /*7a80*/  FADD.FTZ R12, R18.reuse, R12 ;  /* 0x0000000c120c7221 */ /* 0x040fe20000010000 */
[----:B------:R-:W-:Y:S02]  /*7a90*/  FFMA.FTZ R19, R18, R18, R19 ;  /* 0x0000001212137223 */ /* 0x000fe40000010013 */
[----:B------:R-:W2:Y:S01]  /*7aa0*/  LDL.LU R18, [R1+0x234] ;  /* 0x0002340001127983 */ /* 0x000ea20000300800 */
[----:B------:R-:W-:Y:S01]  /*7ab0*/  FADD.FTZ R13, R13, R17 ;  /* 0x000000110d0d7221 */ /* 0x000fe20000010000 */
[----:B------:R-:W-:Y:S01]  /*7ac0*/  FADD.FTZ R34, R34, R35 ;  /* 0x0000002322227221 */ /* 0x000fe20000010000 */
[----:B------:R-:W-:Y:S01]  /*7ad0*/  IMAD.U32 R17, R7, 0x10000, RZ ;  /* 0x0001000007117824 */ /* 0x000fe200078e00ff */
[----:B------:R-:W3:Y:S01]  /*7ae0*/  LDL.LU R35, [R1+0x204] ;  /* 0x0002040001237983 */ /* 0x000ee20000300800 */
[----:B------:R-:W-:Y:S01]  /*7af0*/  FADD.FTZ R13, R13, R19 ;  /* 0x000000130d0d7221 */ /* 0x000fe20000010000 */
[----:B------:R-:W-:Y:S01]  /*7b00*/  FADD.FTZ R12, R34, R12 ;  /* 0x0000000c220c7221 */ /* 0x000fe20000010000 */
[----:B------:R-:W-:Y:S01]  /*7b10*/  FMUL.FTZ R19, R17, R17 ;  /* 0x0000001111137220 */ /* 0x000fe20000410000 */
[----:B------:R-:W4:Y:S01]  /*7b20*/  LDL.LU R34, [R1+0x224] ;  /* 0x0002240001227983 */ /* 0x000f220000300800 */
[----:B------:R-:W-:-:S03]  /*7b30*/  SHF.L.U32 R53, R53, 0x10, RZ ;  /* 0x0000001035357819 */ /* 0x000fc600000006ff */
[----:B------:R-:W3:Y:S01]  /*7b40*/  LDL.LU.64 R6, [R1+0x280] ;  /* 0x0002800001067983 */ /* 0x000ee20000300a00 */
[----:B--2---:R-:W-:-:S05]  /*7b50*/  SHF.L.U32 R18, R18, 0x10, RZ ;  /* 0x0000001012127819 */ /* 0x004fca00000006ff */
[C---:B------:R-:W-:Y:S01]  /*7b60*/  FADD.FTZ R17, R18.reuse, R17 ;  /* 0x0000001112117221 */ /* 0x040fe20000010000 */
[----:B------:R-:W-:Y:S02]  /*7b70*/  FFMA.FTZ R19, R18, R18, R19 ;  /* 0x0000001212137223 */ /* 0x000fe40000010013 */
[----:B------:R-:W2:Y:S01]  /*7b80*/  LDL.LU R18, [R1+0x238] ;  /* 0x0002380001127983 */ /* 0x000ea20000300800 */
[----:B----4-:R-:W-:Y:S02]  /*7b90*/  IMAD.U32 R34, R34, 0x10000, RZ ;  /* 0x0001000022227824 */ /* 0x010fe400078e00ff */
[----:B------:R-:W-:Y:S01]  /*7ba0*/  FADD.FTZ R12, R12, R17 ;  /* 0x000000110c0c7221 */ /* 0x000fe20000010000 */
[----:B---3--:R-:W-:Y:S01]  /*7bb0*/  SHF.L.U32 R35, R35, 0x10, RZ ;  /* 0x0000001023237819 */ /* 0x008fe200000006ff */
[----:B------:R-:W-:Y:S02]  /*7bc0*/  FADD.FTZ R13, R13, R19 ;  /* 0x000000130d0d7221 */ /* 0x000fe40000010000 */
[----:B------:R-:W3:Y:S01]  /*7bd0*/  LDL.LU R19, [R1+0x248] ;  /* 0x0002480001137983 */ /* 0x000ee20000300800 */
[----:B--2---:R-:W-:-:S02]  /*7be0*/  IMAD.U32 R17, R18, 0x10000, RZ ;  /* 0x0001000012117824 */ /* 0x004fc400078e00ff */
[----:B------:R-:W-:Y:S01]  /*7bf0*/  FMUL.FTZ R18, R34, R34 ;  /* 0x0000002222127220 */ /* 0x000fe20000410000 */
[----:B------:R-:W-:-:S03]  /*7c00*/  FADD.FTZ R34, R35, R34 ;  /* 0x0000002223227221 */ /* 0x000fc60000010000 */
[----:B------:R-:W-:Y:S02]  /*7c10*/  FFMA.FTZ R18, R35, R35, R18 ;  /* 0x0000002323127223 */ /* 0x000fe40000010012 */
[----:B------:R-:W2:Y:S02]  /*7c20*/  LDL.LU R35, [R1+0x23c] ;  /* 0x00023c0001237983 */ /* 0x000ea40000300800 */
[----:B------:R-:W-:Y:S02]  /*7c30*/  FADD.FTZ R13, R13, R18 ;  /* 0x000000120d0d7221 */ /* 0x000fe40000010000 */
[----:B------:R-:W4:Y:S01]  /*7c40*/  LDL.LU R18, [R1+0x258] ;  /* 0x0002580001127983 */ /* 0x000f220000300800 */
[----:B---3--:R-:W-:Y:S01]  /*7c50*/  SHF.L.U32 R19, R19, 0x10, RZ ;  /* 0x0000001013137819 */ /* 0x008fe200000006ff */
[----:B------:R-:W-:Y:S01]  /*7c60*/  FADD.FTZ R34, R12, R34 ;  /* 0x000000220c227221 */ /* 0x000fe20000010000 */
[----:B------:R-:W-:-:S03]  /*7c70*/  FMUL.FTZ R12, R17, R17 ;  /* 0x00000011110c7220 */ /* 0x000fc60000410000 */
[C---:B------:R-:W-:Y:S01]  /*7c80*/  FADD.FTZ R17, R19.reuse, R17 ;  /* 0x0000001113117221 */ /* 0x040fe20000010000 */
[----:B------:R-:W-:-:S03]  /*7c90*/  FFMA.FTZ R12, R19, R19, R12 ;  /* 0x00000013130c7223 */ /* 0x000fc6000001000c */
[----:B------:R-:W-:Y:S02]  /*7ca0*/  FADD.FTZ R17, R34, R17 ;  /* 0x0000001122117221 */ /* 0x000fe40000010000 */
[----:B------:R-:W3:Y:S01]  /*7cb0*/  LDL.LU R34, [R1+0x24c] ;  /* 0x00024c0001227983 */ /* 0x000ee20000300800 */
[----:B------:R-:W-:Y:S01]  /*7cc0*/  FADD.FTZ R13, R13, R12 ;  /* 0x0000000c0d0d7221 */ /* 0x000fe20000010000 */
[----:B--2---:R-:W-:Y:S01]  /*7cd0*/  IMAD.U32 R35, R35, 0x10000, RZ ;  /* 0x0001000023237824 */ /* 0x004fe200078e00ff */
[----:B----4-:R-:W-:-:S03]  /*7ce0*/  SHF.L.U32 R18, R18, 0x10, RZ ;  /* 0x0000001012127819 */ /* 0x010fc600000006ff */
[----:B------:R-:W-:Y:S02]  /*7cf0*/  FMUL.FTZ R19, R35, R35 ;  /* 0x0000002323137220 */ /* 0x000fe40000410000 */
[C---:B------:R-:W-:Y:S02]  /*7d00*/  FADD.FTZ R35, R18.reuse, R35 ;  /* 0x0000002312237221 */ /* 0x040fe40000010000 */
[----:B------:R-:W-:Y:S02]  /*7d10*/  FFMA.FTZ R19, R18, R18, R19 ;  /* 0x0000001212137223 */ /* 0x000fe40000010013 */
[----:B------:R-:W2:Y:S02]  /*7d20*/  LDL.LU R18, [R1+0x25c] ;  /* 0x00025c0001127983 */ /* 0x000ea40000300800 */
[----:B------:R-:W-:Y:S02]  /*7d30*/  FADD.FTZ R13, R13, R19 ;  /* 0x000000130d0d7221 */ /* 0x000fe40000010000 */
[----:B------:R-:W4:Y:S01]  /*7d40*/  LDL.LU R19, [R1+0x274] ;  /* 0x0002740001137983 */ /* 0x000f220000300800 */
[----:B------:R-:W-:Y:S01]  /*7d50*/  FADD.FTZ R35, R17, R35 ;  /* 0x0000002311237221 */ /* 0x000fe20000010000 */
[----:B---3--:R-:W-:Y:S01]  /*7d60*/  IMAD.U32 R34, R34, 0x10000, RZ ;  /* 0x0001000022227824 */ /* 0x008fe200078e00ff */
[----:B--2---:R-:W-:-:S05]  /*7d70*/  SHF.L.U32 R18, R18, 0x10, RZ ;  /* 0x0000001012127819 */ /* 0x004fca00000006ff */
[----:B------:R-:W-:-:S04]  /*7d80*/  FMUL.FTZ R17, R18, R18 ;  /* 0x0000001212117220 */ /* 0x000fc80000410000 */
[C---:B------:R-:W-:Y:S01]  /*7d90*/  FFMA.FTZ R17, R34.reuse, R34, R17 ;  /* 0x0000002222117223 */ /* 0x040fe20000010011 */
[----:B------:R-:W-:Y:S01]  /*7da0*/  FADD.FTZ R18, R34, R18 ;  /* 0x0000001222127221 */ /* 0x000fe20000010000 */
[----:B----4-:R-:W-:Y:S02]  /*7db0*/  IMAD.U32 R19, R19, 0x10000, RZ ;  /* 0x0001000013137824 */ /* 0x010fe400078e00ff */
[----:B------:R-:W-:Y:S01]  /*7dc0*/  FMUL.FTZ R34, R53, R53 ;  /* 0x0000003535227220 */ /* 0x000fe20000410000 */
[----:B------:R-:W-:Y:S02]  /*7dd0*/  FADD.FTZ R13, R13, R17 ;  /* 0x000000110d0d7221 */ /* 0x000fe40000010000 */
[----:B------:R-:W2:Y:S01]  /*7de0*/  LDL.LU R17, [R1+0x278] ;  /* 0x0002780001117983 */ /* 0x000ea20000300800 */
[C---:B------:R-:W-:Y:S01]  /*7df0*/  FADD.FTZ R53, R19.reuse, R53 ;  /* 0x0000003513357221 */ /* 0x040fe20000010000 */
[----:B------:R-:W-:Y:S02]  /*7e00*/  FFMA.FTZ R34, R19, R19, R34 ;  /* 0x0000001313227223 */ /* 0x000fe40000010022 */
[----:B------:R-:W3:Y:S01]  /*7e10*/  LDL.LU R19, [R1+0x290] ;  /* 0x0002900001137983 */ /* 0x000ee20000300800 */
[----:B------:R-:W-:Y:S01]  /*7e20*/  FADD.FTZ R18, R35, R18 ;  /* 0x0000001223127221 */ /* 0x000fe20000010000 */
[----:B------:R-:W-:-:S02]  /*7e30*/  FADD.FTZ R13, R13, R34 ;  /* 0x000000220d0d7221 */ /* 0x000fc40000010000 */
[----:B------:R-:W4:Y:S01]  /*7e40*/  LDL.LU R35, [R1+0x27c] ;  /* 0x00027c0001237983 */ /* 0x000f220000300800 */
[----:B------:R-:W-:-:S03]  /*7e50*/  FADD.FTZ R18, R18, R53 ;  /* 0x0000003512127221 */ /* 0x000fc60000010000 */
[----:B------:R-:W4:Y:S01]  /*7e60*/  LDL.LU R53, [R1+0x270] ;  /* 0x0002700001357983 */ /* 0x000f220000300800 */
[----:B--2---:R-:W-:Y:S01]  /*7e70*/  SHF.L.U32 R17, R17, 0x10, RZ ;  /* 0x0000001011117819 */ /* 0x004fe200000006ff */
[----:B---3--:R-:W-:-:S04]  /*7e80*/  IMAD.U32 R19, R19, 0x10000, RZ ;  /* 0x0001000013137824 */ /* 0x008fc800078e00ff */
[----:B------:R-:W-:Y:S01]  /*7e90*/  FMUL.FTZ R34, R17, R17 ;  /* 0x0000001111227220 */ /* 0x000fe20000410000 */
[----:B------:R-:W-:-:S03]  /*7ea0*/  FADD.FTZ R17, R19, R17 ;  /* 0x0000001113117221 */ /* 0x000fc60000010000 */
[----:B------:R-:W-:Y:S02]  /*7eb0*/  FFMA.FTZ R34, R19, R19, R34 ;  /* 0x0000001313227223 */ /* 0x000fe40000010022 */
[----:B------:R-:W2:Y:S02]  /*7ec0*/  LDL.LU R19, [R1+0x294] ;  /* 0x0002940001137983 */ /* 0x000ea40000300800 */
[----:B------:R-:W-:Y:S02]  /*7ed0*/  FADD.FTZ R13, R13, R34 ;  /* 0x000000220d0d7221 */ /* 0x000fe40000010000 */
[----:B------:R-:W3:Y:S01]  /*7ee0*/  LDL.LU R34, [R1+0x2a4] ;  /* 0x0002a40001227983 */ /* 0x000ee20000300800 */
[----:B----4-:R-:W-:Y:S01]  /*7ef0*/  SHF.L.U32 R35, R35, 0x10, RZ ;  /* 0x0000001023237819 */ /* 0x010fe200000006ff */
[----:B------:R-:W-:Y:S02]  /*7f00*/  IMAD.U32 R53, R53, 0x10000, RZ ;  /* 0x0001000035357824 */ /* 0x000fe400078e00ff */
[----:B------:R-:W-:Y:S01]  /*7f10*/  FADD.FTZ R17, R18, R17 ;  /* 0x0000001112117221 */ /* 0x000fe20000010000 */
[----:B--2---:R-:W-:Y:S01]  /*7f20*/  SHF.L.U32 R18, R19, 0x10, RZ ;  /* 0x0000001013127819 */ /* 0x004fe200000006ff */
[----:B------:R-:W-:Y:S01]  /*7f30*/  FMUL.FTZ R19, R35, R35 ;  /* 0x0000002323137220 */ /* 0x000fe20000410000 */
[----:B------:R-:W-:Y:S01]  /*7f40*/  FADD.FTZ R35, R53, R35 ;  /* 0x0000002335237221 */ /* 0x000fe20000010000 */
[----:B---3--:R-:W-:-:S02]  /*7f50*/  IMAD.U32 R34, R34, 0x10000, RZ ;  /* 0x0001000022227824 */ /* 0x008fc400078e00ff */
[----:B------:R-:W-:Y:S01]  /*7f60*/  FFMA.FTZ R19, R53, R53, R19 ;  /* 0x0000003535137223 */ /* 0x000fe20000010013 */
[----:B------:R-:W-:Y:S01]  /*7f70*/  FADD.FTZ R35, R17, R35 ;  /* 0x0000002311237221 */ /* 0x000fe20000010000 */
[----:B------:R-:W-:Y:S01]  /*7f80*/  FMUL.FTZ R17, R18, R18 ;  /* 0x0000001212117220 */ /* 0x000fe20000410000 */
[----:B------:R-:W2:Y:S01]  /*7f90*/  LDL.LU R53, [R1+0x2a0] ;  /* 0x0002a00001357983 */ /* 0x000ea20000300800 */
[----:B------:R-:W-:Y:S02]  /*7fa0*/  FADD.FTZ R13, R13, R19 ;  /* 0x000000130d0d7221 */ /* 0x000fe40000010000 */
[----:B------:R-:W-:Y:S01]  /*7fb0*/  FFMA.FTZ R17, R34, R34, R17 ;  /* 0x0000002222117223 */ /* 0x000fe20000010011 */
[----:B------:R-:W3:Y:S03]  /*7fc0*/  LDL.LU R19, [R1+0x2ac] ;  /* 0x0002ac0001137983 */ /* 0x000ee60000300800 */
[----:B------:R-:W-:-:S02]  /*7fd0*/  FADD.FTZ R13, R13, R17 ;  /* 0x000000110d0d7221 */ /* 0x000fc40000010000 */
[----:B------:R-:W4:Y:S01]  /*7fe0*/  LDL.LU R17, [R1+0x2a8] ;  /* 0x0002a80001117983 */ /* 0x000f220000300800 */
[----:B------:R-:W-:-:S03]  /*7ff0*/  FADD.FTZ R18, R34, R18 ;  /* 0x0000001222127221 */ /* 0x000fc60000010000 */
[----:B------:R-:W4:Y:S01]  /*8000*/  LDL.LU R34, [R1+0x2b0] ;  /* 0x0002b00001227983 */ /* 0x000f220000300800 */
[----:B------:R-:W-:Y:S01]  /*8010*/  FADD.FTZ R35, R35, R18 ;  /* 0x0000001223237221 */ /* 0x000fe20000010000 */
[----:B--2---:R-:W-:Y:S01]  /*8020*/  SHF.L.U32 R53, R53, 0x10, RZ ;  /* 0x0000001035357819 */ /* 0x004fe200000006ff */
[----:B---3--:R-:W-:-:S04]  /*8030*/  IMAD.U32 R19, R19, 0x10000, RZ ;  /* 0x0001000013137824 */ /* 0x008fc800078e00ff */
[----:B------:R-:W-:Y:S01]  /*8040*/  FMUL.FTZ R18, R53, R53 ;  /* 0x0000003535127220 */ /* 0x000fe20000410000 */
[----:B----4-:R-:W-:-:S03]  /*8050*/  SHF.L.U32 R17, R17, 0x10, RZ ;  /* 0x0000001011117819 */ /* 0x010fc600000006ff */
[C---:B------:R-:W-:Y:S01]  /*8060*/  FFMA.FTZ R18, R19.reuse, R19, R18 ;  /* 0x0000001313127223 */ /* 0x040fe20000010012 */
[----:B------:R-:W-:Y:S01]  /*8070*/  FADD.FTZ R53, R19, R53 ;  /* 0x0000003513357221 */ /* 0x000fe20000010000 */
[----:B------:R-:W-:Y:S02]  /*8080*/  IMAD.U32 R19, R34, 0x10000, RZ ;  /* 0x0001000022137824 */ /* 0x000fe400078e00ff */
        /* <DEDUP_REMOVED lines=16> */
[----:B------:R-:W2:Y:S01]  /*8190*/  LDL.LU R19, [R1+0x268] ;  /* 0x0002680001137983 */ /* 0x000ea20000300800 */
[----:B----4-:R-:W-:Y:S01]  /*81a0*/  SHF.L.U32 R35, R35, 0x10, RZ ;  /* 0x0000001023237819 */ /* 0x010fe200000006ff */
[----:B------:R-:W-:Y:S01]  /*81b0*/  FADD.FTZ R17, R17, R18 ;  /* 0x0000001211117221 */ /* 0x000fe20000010000 */
[----:B------:R-:W-:Y:S02]  /*81c0*/  IMAD.U32 R53, R53, 0x10000, RZ ;  /* 0x0001000035357824 */ /* 0x000fe400078e00ff */
[----:B------:R-:W-:Y:S02]  /*81d0*/  FADD.FTZ R13, R13, R34 ;  /* 0x000000220d0d7221 */ /* 0x000fe40000010000 */
[----:B------:R-:W3:Y:S01]  /*81e0*/  LDL.LU R34, [R1+0x26c] ;  /* 0x00026c0001227983 */ /* 0x000ee20000300800 */
[----:B------:R-:W-:-:S06]  /*81f0*/  IMAD.MOV.U32 R12, RZ, RZ, RZ ;  /* 0x000000ffff0c7224 */ /* 0x000fcc00078e00ff */
[----:B------:R-:W4:Y:S04]  /*8200*/  @!P6 LDG.E R12, desc[UR12][R6.64] ;  /* 0x0000000c060ce981 */ /* 0x000f28000c1e1900 */
[----:B------:R-:W4:Y:S01]  /*8210*/  LDL.LU.64 R6, [R1+0x2d8] ;  /* 0x0002d80001067983 */ /* 0x000f220000300a00 */
[----:B--2---:R-:W-:Y:S01]  /*8220*/  SHF.L.U32 R18, R19, 0x10, RZ ;  /* 0x0000001013127819 */ /* 0x004fe200000006ff */
[----:B------:R-:W-:Y:S01]  /*8230*/  FMUL.FTZ R19, R35, R35 ;  /* 0x0000002323137220 */ /* 0x000fe20000410000 */
[----:B------:R-:W-:-:S03]  /*8240*/  FADD.FTZ R35, R53, R35 ;  /* 0x0000002335237221 */ /* 0x000fc60000010000 */
[----:B------:R-:W-:Y:S02]  /*8250*/  FFMA.FTZ R19, R53, R53, R19 ;  /* 0x0000003535137223 */ /* 0x000fe40000010013 */
[----:B------:R-:W2:Y:S02]  /*8260*/  LDL.LU R53, [R1+0x260] ;  /* 0x0002600001357983 */ /* 0x000ea40000300800 */
[----:B------:R-:W-:Y:S02]  /*8270*/  FADD.FTZ R13, R13, R19 ;  /* 0x000000130d0d7221 */ /* 0x000fe40000010000 */
[----:B------:R-:W2:Y:S01]  /*8280*/  LDL.LU R19, [R1+0x264] ;  /* 0x0002640001137983 */ /* 0x000ea20000300800 */
[----:B------:R-:W-:Y:S01]  /*8290*/  FADD.FTZ R35, R17, R35 ;  /* 0x0000002311237221 */ /* 0x000fe20000010000 */
[----:B---3--:R-:W-:Y:S02]  /*82a0*/  IMAD.U32 R34, R34, 0x10000, RZ ;  /* 0x0001000022227824 */ /* 0x008fe400078e00ff */
[----:B------:R-:W-:-:S02]  /*82b0*/  FMUL.FTZ R17, R18, R18 ;  /* 0x0000001212117220 */ /* 0x000fc40000410000 */
[C---:B------:R-:W-:Y:S02]  /*82c0*/  FADD.FTZ R18, R34.reuse, R18 ;  /* 0x0000001222127221 */ /* 0x040fe40000010000 */
[----:B------:R-:W-:Y:S02]  /*82d0*/  FFMA.FTZ R17, R34, R34, R17 ;  /* 0x0000002222117223 */ /* 0x000fe40000010011 */
[----:B------:R-:W-:Y:S02]  /*82e0*/  FADD.FTZ R35, R35, R18 ;  /* 0x0000001223237221 */ /* 0x000fe40000010000 */
[----:B------:R-:W-:Y:S01]  /*82f0*/  FADD.FTZ R17, R13, R17 ;  /* 0x000000110d117221 */ /* 0x000fe20000010000 */
[----:B----4-:R-:W-:Y:S01]  /*8300*/  SHF.L.U32 R13, R6, 0x10, RZ ;  /* 0x00000010060d7819 */ /* 0x010fe200000006ff */
[----:B------:R-:W-:Y:S01]  /*8310*/  IMAD.U32 R51, R51, 0x10000, RZ ;  /* 0x0001000033337824 */ /* 0x000fe200078e00ff */
[----:B------:R-:W-:Y:S01]  /*8320*/  SHF.L.U32 R52, R52, 0x10, RZ ;  /* 0x0000001034347819 */ /* 0x000fe200000006ff */
[----:B------:R-:W-:Y:S01]  /*8330*/  IMAD.U32 R47, R47, 0x10000, RZ ;  /* 0x000100002f2f7824 */ /* 0x000fe200078e00ff */
[----:B------:R-:W-:Y:S01]  /*8340*/  SHF.L.U32 R48, R48, 0x10, RZ ;  /* 0x0000001030307819 */ /* 0x000fe200000006ff */
[----:B------:R-:W-:Y:S01]  /*8350*/  FMUL.FTZ R34, R13, R13 ;  /* 0x0000000d0d227220 */ /* 0x000fe20000410000 */
[----:B------:R0:W5:Y:S01]  /*8360*/  LDL.LU R6, [R1+0x2d0] ;  /* 0x0002d00001067983 */ /* 0x0001620000300800 */
[----:B------:R-:W-:Y:S01]  /*8370*/  SHF.L.U32 R46, R46, 0x10, RZ ;  /* 0x000000102e2e7819 */ /* 0x000fe200000006ff */
[----:B------:R-:W-:-:S02]  /*8380*/  IMAD.U32 R45, R45, 0x10000, RZ ;  /* 0x000100002d2d7824 */ /* 0x000fc400078e00ff */
[----:B------:R-:W-:Y:S02]  /*8390*/  IMAD.U32 R43, R43, 0x10000, RZ ;  /* 0x000100002b2b7824 */ /* 0x000fe400078e00ff */
[----:B------:R-:W-:Y:S01]  /*83a0*/  IMAD.U32 R42, R42, 0x10000, RZ ;  /* 0x000100002a2a7824 */ /* 0x000fe200078e00ff */
[----:B------:R-:W-:Y:S01]  /*83b0*/  SHF.L.U32 R40, R40, 0x10, RZ ;  /* 0x0000001028287819 */ /* 0x000fe200000006ff */
[----:B------:R-:W-:Y:S02]  /*83c0*/  IMAD.U32 R33, R33, 0x10000, RZ ;  /* 0x0001000021217824 */ /* 0x000fe400078e00ff */
[----:B------:R-:W-:Y:S02]  /*83d0*/  IMAD.U32 R37, R37, 0x10000, RZ ;  /* 0x0001000025257824 */ /* 0x000fe400078e00ff */
[----:B------:R-:W-:Y:S02]  /*83e0*/  IMAD.U32 R38, R38, 0x10000, RZ ;  /* 0x0001000026267824 */ /* 0x000fe400078e00ff */
[----:B------:R-:W-:Y:S01]  /*83f0*/  IMAD.U32 R24, R24, 0x10000, RZ ;  /* 0x0001000018187824 */ /* 0x000fe200078e00ff */
[----:B------:R-:W-:Y:S01]  /*8400*/  SHF.L.U32 R29, R29, 0x10, RZ ;  /* 0x000000101d1d7819 */ /* 0x000fe200000006ff */
[----:B------:R-:W-:-:S02]  /*8410*/  IMAD.U32 R26, R26, 0x10000, RZ ;  /* 0x000100001a1a7824 */ /* 0x000fc400078e00ff */
[----:B------:R-:W-:Y:S01]  /*8420*/  IMAD.U32 R27, R27, 0x10000, RZ ;  /* 0x000100001b1b7824 */ /* 0x000fe200078e00ff */
[----:B------:R-:W-:Y:S01]  /*8430*/  SHF.L.U32 R58, R58, 0x10, RZ ;  /* 0x000000103a3a7819 */ /* 0x000fe200000006ff */
[----:B------:R-:W-:Y:S01]  /*8440*/  IMAD.U32 R57, R57, 0x10000, RZ ;  /* 0x0001000039397824 */ /* 0x000fe200078e00ff */
[----:B------:R1:W-:Y:S01]  /*8450*/  STL [R1+0xd4], R22 ;  /* 0x0000d41601007387 */ /* 0x0003e20000100800 */
[----:B------:R-:W-:Y:S01]  /*8460*/  SHF.L.U32 R56, R56, 0x10, RZ ;  /* 0x0000001038387819 */ /* 0x000fe200000006ff */
[----:B------:R-:W-:Y:S02]  /*8470*/  IMAD.U32 R55, R55, 0x10000, RZ ;  /* 0x0001000037377824 */ /* 0x000fe400078e00ff */
[----:B------:R-:W-:Y:S02]  /*8480*/  IMAD.U32 R68, R68, 0x10000, RZ ;  /* 0x0001000044447824 */ /* 0x000fe400078e00ff */
[----:B-1----:R-:W-:Y:S01]  /*8490*/  FMUL.FTZ R22, R58, R58 ;  /* 0x0000003a3a167220 */ /* 0x002fe20000410000 */
[----:B------:R-:W-:-:S03]  /*84a0*/  FADD.FTZ R58, R57, R58 ;  /* 0x0000003a393a7221 */ /* 0x000fc60000010000 */
[----:B------:R-:W-:Y:S01]  /*84b0*/  FFMA.FTZ R22, R57, R57, R22 ;  /* 0x0000003939167223 */ /* 0x000fe20000010016 */
[----:B------:R-:W-:Y:S01]  /*84c0*/  STL [R1+0xdc], R20 ;  /* 0x0000dc1401007387 */ /* 0x000fe20000100800 */
[----:B------:R-:W-:-:S03]  /*84d0*/  SHF.L.U32 R69, R69, 0x10, RZ ;  /* 0x0000001045457819 */ /* 0x000fc600000006ff */
[----:B------:R-:W-:Y:S04]  /*84e0*/  STL [R1+0xd8], R21 ;  /* 0x0000d81501007387 */ /* 0x000fe80000100800 */
[----:B------:R1:W-:Y:S01]  /*84f0*/  STL [R1+0xe0], R14 ;  /* 0x0000e00e01007387 */ /* 0x0003e20000100800 */
[----:B------:R-:W-:Y:S02]  /*8500*/  IMAD.U32 R63, R63, 0x10000, RZ ;  /* 0x000100003f3f7824 */ /* 0x000fe400078e00ff */
[----:B-1----:R-:W-:Y:S02]  /*8510*/  IMAD.U32 R14, R67, 0x10000, RZ ;  /* 0x00010000430e7824 */ /* 0x002fe400078e00ff */
[----:B------:R-:W-:Y:S01]  /*8520*/  IMAD.U32 R62, R62, 0x10000, RZ ;  /* 0x000100003e3e7824 */ /* 0x000fe200078e00ff */
[----:B------:R1:W-:Y:S02]  /*8530*/  STL [R1+0xe8], R3 ;  /* 0x0000e80301007387 */ /* 0x0003e40000100800 */
[----:B-1----:R-:W-:-:S04]  /*8540*/  PRMT R3, RZ, 0x7610, R3 ;  /* 0x00007610ff037816 */ /* 0x002fc80000000003 */
[----:B------:R-:W-:-:S05]  /*8550*/  @!P2 PRMT R3, R15, 0x7610, R3 ;  /* 0x000076100f03a816 */ /* 0x000fca0000000003 */
[----:B------:R-:W-:Y:S01]  /*8560*/  IMAD.U32 R3, R3, 0x10000, RZ ;  /* 0x0001000003037824 */ /* 0x000fe200078e00ff */
[----:B--2---:R-:W-:Y:S01]  /*8570*/  SHF.L.U32 R53, R53, 0x10, RZ ;  /* 0x0000001035357819 */ /* 0x004fe200000006ff */
[----:B------:R-:W-:-:S04]  /*8580*/  IMAD.U32 R19, R19, 0x10000, RZ ;  /* 0x0001000013137824 */ /* 0x000fc800078e00ff */
[----:B------:R-:W-:Y:S01]  /*8590*/  FMUL.FTZ R18, R53, R53 ;  /* 0x0000003535127220 */ /* 0x000fe20000410000 */
[----:B------:R-:W-:-:S03]  /*85a0*/  FADD.FTZ R53, R19, R53 ;  /* 0x0000003513357221 */ /* 0x000fc60000010000 */
[----:B------:R-:W-:Y:S01]  /*85b0*/  FFMA.FTZ R18, R19, R19, R18 ;  /* 0x0000001313127223 */ /* 0x000fe20000010012 */
[----:B------:R-:W-:Y:S02]  /*85c0*/  IMAD.U32 R19, R7, 0x10000, RZ ;  /* 0x0001000007137824 */ /* 0x000fe400078e00ff */
[----:B------:R-:W-:Y:S01]  /*85d0*/  FADD.FTZ R35, R35, R53 ;  /* 0x0000003523237221 */ /* 0x000fe20000010000 */
[----:B------:R-:W-:Y:S01]  /*85e0*/  FADD.FTZ R17, R17, R18 ;  /* 0x0000001211117221 */ /* 0x000fe20000010000 */
[C---:B------:R-:W-:Y:S01]  /*85f0*/  FFMA.FTZ R34, R19.reuse, R19, R34 ;  /* 0x0000001313227223 */ /* 0x040fe20000010022 */
[----:B------:R-:W-:Y:S01]  /*8600*/  SHF.L.U32 R18, R8, 0x10, RZ ;  /* 0x0000001008127819 */ /* 0x000fe200000006ff */
[----:B------:R-:W-:Y:S01]  /*8610*/  FADD.FTZ R13, R19, R13 ;  /* 0x0000000d130d7221 */ /* 0x000fe20000010000 */
[----:B------:R-:W-:Y:S02]  /*8620*/  IMAD.U32 R19, R9, 0x10000, RZ ;  /* 0x0001000009137824 */ /* 0x000fe400078e00ff */
[----:B------:R-:W-:Y:S01]  /*8630*/  FADD.FTZ R17, R17, R34 ;  /* 0x0000002211117221 */ /* 0x000fe20000010000 */
[----:B------:R0:W5:Y:S01]  /*8640*/  LDL.LU R7, [R1+0x2cc] ;  /* 0x0002cc0001077983 */ /* 0x0001620000300800 */
[----:B------:R-:W-:Y:S01]  /*8650*/  FADD.FTZ R13, R35, R13 ;  /* 0x0000000d230d7221 */ /* 0x000fe20000010000 */
[----:B------:R-:W-:Y:S01]  /*8660*/  FMUL.FTZ R34, R18, R18 ;  /* 0x0000001212227220 */ /* 0x000fe20000410000 */
[C---:B------:R-:W-:Y:S01]  /*8670*/  FADD.FTZ R18, R19.reuse, R18 ;  /* 0x0000001213127221 */ /* 0x040fe20000010000 */
[----:B------:R-:W-:Y:S01]  /*8680*/  SHF.L.U32 R35, R0, 0x10, RZ ;  /* 0x0000001000237819 */ /* 0x000fe200000006ff */
[----:B------:R0:W5:Y:S01]  /*8690*/  LDL.LU R8, [R1+0x2c8] ;  /* 0x0002c80001087983 */ /* 0x0001620000300800 */
[----:B------:R-:W-:Y:S01]  /*86a0*/  FFMA.FTZ R34, R19, R19, R34 ;  /* 0x0000001313227223 */ /* 0x000fe20000010022 */
[----:B------:R-:W-:-:S02]  /*86b0*/  FADD.FTZ R13, R13, R18 ;  /* 0x000000120d0d7221 */ /* 0x000fc40000010000 */
[----:B------:R-:W-:Y:S01]  /*86c0*/  FMUL.FTZ R18, R35, R35 ;  /* 0x0000002323127220 */ /* 0x000fe20000410000 */
[----:B------:R-:W-:Y:S01]  /*86d0*/  FADD.FTZ R17, R17, R34 ;  /* 0x0000002211117221 */ /* 0x000fe20000010000 */
[----:B------:R-:W-:Y:S02]  /*86e0*/  IMAD.U32 R19, R50, 0x10000, RZ ;  /* 0x0001000032137824 */ /* 0x000fe400078e00ff */
[----:B------:R-:W-:Y:S01]  /*86f0*/  FMUL.FTZ R34, R52, R52 ;  /* 0x0000003434227220 */ /* 0x000fe20000410000 */
[C---:B------:R-:W-:Y:S01]  /*8700*/  FFMA.FTZ R18, R51.reuse, R51, R18 ;  /* 0x0000003333127223 */ /* 0x040fe20000010012 */
[----:B------:R-:W-:Y:S01]  /*8710*/  FADD.FTZ R35, R51, R35 ;  /* 0x0000002333237221 */ /* 0x000fe20000010000 */
[----:B------:R0:W5:Y:S01]  /*8720*/  LDL.LU R9, [R1+0x2c4] ;  /* 0x0002c40001097983 */ /* 0x0001620000300800 */
[----:B------:R-:W-:Y:S01]  /*8730*/  FFMA.FTZ R34, R19, R19, R34 ;  /* 0x0000001313227223 */ /* 0x000fe20000010022 */
[----:B------:R-:W-:Y:S01]  /*8740*/  FADD.FTZ R17, R17, R18 ;  /* 0x0000001211117221 */ /* 0x000fe20000010000 */
[----:B------:R-:W-:Y:S01]  /*8750*/  FADD.FTZ R52, R19, R52 ;  /* 0x0000003413347221 */ /* 0x000fe20000010000 */
[----:B------:R-:W-:Y:S01]  /*8760*/  FADD.FTZ R13, R13, R35 ;  /* 0x000000230d0d7221 */ /* 0x000fe20000010000 */
[----:B------:R-:W-:-:S02]  /*8770*/  IMAD.U32 R19, R36, 0x10000, RZ ;  /* 0x0001000024137824 */ /* 0x000fc400078e00ff */
[----:B------:R-:W-:Y:S01]  /*8780*/  FADD.FTZ R17, R17, R34 ;  /* 0x0000002211117221 */ /* 0x000fe20000010000 */
[----:B------:R-:W-:Y:S01]  /*8790*/  SHF.L.U32 R34, R49, 0x10, RZ ;  /* 0x0000001031227819 */ /* 0x000fe200000006ff */
[----:B------:R-:W-:Y:S01]  /*87a0*/  FMUL.FTZ R18, R48, R48 ;  /* 0x0000003030127220 */ /* 0x000fe20000410000 */
[----:B------:R-:W-:Y:S01]  /*87b0*/  FADD.FTZ R13, R13, R52 ;  /* 0x000000340d0d7221 */ /* 0x000fe20000010000 */
[----:B------:R-:W-:Y:S01]  /*87c0*/  FADD.FTZ R48, R19, R48 ;  /* 0x0000003013307221 */ /* 0x000fe20000010000 */
[----:B------:R0:W5:Y:S01]  /*87d0*/  LDL.LU R0, [R1+0x2c0] ;  /* 0x0002c00001007983 */ /* 0x0001620000300800 */
[----:B------:R-:W-:Y:S01]  /*87e0*/  FMUL.FTZ R36, R34, R34 ;  /* 0x0000002222247220 */ /* 0x000fe20000410000 */
[----:B------:R-:W-:Y:S01]  /*87f0*/  FADD.FTZ R34, R47, R34 ;  /* 0x000000222f227221 */ /* 0x000fe20000010000 */
[----:B------:R-:W-:Y:S01]  /*8800*/  FADD.FTZ R13, R13, R48 ;  /* 0x000000300d0d7221 */ /* 0x000fe20000010000 */
[----:B------:R-:W-:Y:S01]  /*8810*/  FFMA.FTZ R18, R19, R19, R18 ;  /* 0x0000001313127223 */ /* 0x000fe20000010012 */
[----:B------:R-:W-:-:S02]  /*8820*/  FFMA.FTZ R36, R47, R47, R36 ;  /* 0x0000002f2f247223 */ /* 0x000fc40000010024 */
[----:B------:R-:W-:Y:S01]  /*8830*/  FADD.FTZ R13, R13, R34 ;  /* 0x000000220d0d7221 */ /* 0x000fe20000010000 */
[----:B------:R-:W-:Y:S01]  /*8840*/  FADD.FTZ R17, R17, R18 ;  /* 0x0000001211117221 */ /* 0x000fe20000010000 */
[----:B------:R-:W-:Y:S01]  /*8850*/  SHF.L.U32 R34, R41, 0x10, RZ ;  /* 0x0000001029227819 */ /* 0x000fe200000006ff */
[----:B------:R-:W-:Y:S01]  /*8860*/  FMUL.FTZ R18, R46, R46 ;  /* 0x0000002e2e127220 */ /* 0x000fe20000410000 */
[----:B------:R-:W-:Y:S01]  /*8870*/  FADD.FTZ R46, R45, R46 ;  /* 0x0000002e2d2e7221 */ /* 0x000fe20000010000 */
[----:B------:R-:W-:Y:S01]  /*8880*/  FADD.FTZ R17, R17, R36 ;  /* 0x0000002411117221 */ /* 0x000fe20000010000 */
[----:B------:R-:W-:Y:S01]  /*8890*/  SHF.L.U32 R19, R44, 0x10, RZ ;  /* 0x000000102c137819 */ /* 0x000fe200000006ff */
[----:B------:R-:W-:Y:S01]  /*88a0*/  FMUL.FTZ R36, R34, R34 ;  /* 0x0000002222247220 */ /* 0x000fe20000410000 */
[----:B------:R-:W-:Y:S01]  /*88b0*/  FFMA.FTZ R18, R45, R45, R18 ;  /* 0x0000002d2d127223 */ /* 0x000fe20000010012 */
[----:B------:R-:W-:Y:S01]  /*88c0*/  FADD.FTZ R13, R13, R46 ;  /* 0x0000002e0d0d7221 */ /* 0x000fe20000010000 */
[----:B------:R-:W-:-:S02]  /*88d0*/  FADD.FTZ R34, R43, R34 ;  /* 0x000000222b227221 */ /* 0x000fc40000010000 */
[----:B------:R-:W-:Y:S01]  /*88e0*/  FADD.FTZ R17, R17, R18 ;  /* 0x0000001211117221 */ /* 0x000fe20000010000 */
[C---:B------:R-:W-:Y:S01]  /*88f0*/  FADD.FTZ R18, R42.reuse, R19 ;  /* 0x000000132a127221 */ /* 0x040fe20000010000 */
[----:B------:R-:W-:Y:S01]  /*8900*/  FADD.FTZ R13, R13, R34 ;  /* 0x000000220d0d7221 */ /* 0x000fe20000010000 */
[----:B------:R-:W-:Y:S01]  /*8910*/  SHF.L.U32 R34, R39, 0x10, RZ ;  /* 0x0000001027227819 */ /* 0x000fe200000006ff */
[----:B------:R-:W-:Y:S01]  /*8920*/  FFMA.FTZ R36, R43, R43, R36 ;  /* 0x0000002b2b247223 */ /* 0x000fe20000010024 */
[----:B------:R-:W-:Y:S01]  /*8930*/  FMUL.FTZ R35, R19, R19 ;  /* 0x0000001313237220 */ /* 0x000fe20000410000 */
[----:B------:R-:W-:Y:S02]  /*8940*/  FADD.FTZ R13, R13, R18 ;  /* 0x000000120d0d7221 */ /* 0x000fe40000010000 */
[----:B------:R-:W-:Y:S01]  /*8950*/  FADD.FTZ R17, R17, R36 ;  /* 0x0000002411117221 */ /* 0x000fe20000010000 */
[----:B------:R-:W-:Y:S01]  /*8960*/  FFMA.FTZ R42, R42, R42, R35 ;  /* 0x0000002a2a2a7223 */ /* 0x000fe20000010023 */
[----:B------:R-:W-:Y:S01]  /*8970*/  FMUL.FTZ R18, R34, R34 ;  /* 0x0000002222127220 */ /* 0x000fe20000410000 */
[----:B------:R-:W-:Y:S01]  /*8980*/  FADD.FTZ R34, R33, R34 ;  /* 0x0000002221227221 */ /* 0x000fe20000010000 */
[----:B------:R-:W-:Y:S01]  /*8990*/  SHF.L.U32 R35, R32, 0x10, RZ ;  /* 0x0000001020237819 */ /* 0x000fe200000006ff */
[----:B------:R-:W-:Y:S01]  /*89a0*/  FADD.FTZ R17, R17, R42 ;  /* 0x0000002a11117221 */ /* 0x000fe20000010000 */
[----:B------:R-:W-:Y:S01]  /*89b0*/  FFMA.FTZ R18, R33, R33, R18 ;  /* 0x0000002121127223 */ /* 0x000fe20000010012 */
[----:B------:R-:W-:Y:S01]  /*89c0*/  FMUL.FTZ R36, R40, R40 ;  /* 0x0000002828247220 */ /* 0x000fe20000410000 */
[----:B------:R-:W-:Y:S01]  /*89d0*/  FADD.FTZ R13, R13, R34 ;  /* 0x000000220d0d7221 */ /* 0x000fe20000010000 */
[----:B------:R-:W-:Y:S01]  /*89e0*/  FADD.FTZ R40, R37, R40 ;  /* 0x0000002825287221 */ /* 0x000fe20000010000 */
[----:B------:R-:W-:Y:S01]  /*89f0*/  FMUL.FTZ R19, R35, R35 ;  /* 0x0000002323137220 */ /* 0x000fe20000410000 */
[----:B------:R-:W-:Y:S01]  /*8a00*/  SHF.L.U32 R33, R30, 0x10, RZ ;  /* 0x000000101e217819 */ /* 0x000fe200000006ff */
[----:B------:R-:W-:Y:S01]  /*8a10*/  FADD.FTZ R17, R17, R18 ;  /* 0x0000001211117221 */ /* 0x000fe20000010000 */
[----:B------:R-:W-:Y:S01]  /*8a20*/  FFMA.FTZ R36, R37, R37, R36 ;  /* 0x0000002525247223 */ /* 0x000fe20000010024 */
[----:B------:R-:W-:Y:S01]  /*8a30*/  FADD.FTZ R13, R13, R40 ;  /* 0x000000280d0d7221 */ /* 0x000fe20000010000 */
[C---:B------:R-:W-:Y:S01]  /*8a40*/  FADD.FTZ R18, R38.reuse, R35 ;  /* 0x0000002326127221 */ /* 0x040fe20000010000 */
[----:B------:R-:W-:Y:S01]  /*8a50*/  FFMA.FTZ R38, R38, R38, R19 ;  /* 0x0000002626267223 */ /* 0x000fe20000010013 */
[----:B------:R-:W-:Y:S01]  /*8a60*/  FADD.FTZ R17, R17, R36 ;  /* 0x0000002411117221 */ /* 0x000fe20000010000 */
[----:B------:R-:W-:Y:S01]  /*8a70*/  FMUL.FTZ R19, R33, R33 ;  /* 0x0000002121137220 */ /* 0x000fe20000410000 */
[----:B------:R-:W-:Y:S01]  /*8a80*/  FADD.FTZ R13, R13, R18 ;  /* 0x000000120d0d7221 */ /* 0x000fe20000010000 */
[C---:B------:R-:W-:Y:S01]  /*8a90*/  FADD.FTZ R18, R24.reuse, R33 ;  /* 0x0000002118127221 */ /* 0x040fe20000010000 */
[----:B------:R-:W-:Y:S01]  /*8aa0*/  FADD.FTZ R17, R17, R38 ;  /* 0x0000002611117221 */ /* 0x000fe20000010000 */
[----:B------:R-:W-:-:S02]  /*8ab0*/  FFMA.FTZ R24, R24, R24, R19 ;  /* 0x0000001818187223 */ /* 0x000fc40000010013 */
[----:B------:R-:W-:Y:S01]  /*8ac0*/  FADD.FTZ R13, R13, R18 ;  /* 0x000000120d0d7221 */ /* 0x000fe20000010000 */
[----:B------:R-:W-:Y:S01]  /*8ad0*/  FADD.FTZ R18, R26, R29 ;  /* 0x0000001d1a127221 */ /* 0x000fe20000010000 */
[----:B------:R-:W-:Y:S01]  /*8ae0*/  FADD.FTZ R17, R17, R24 ;  /* 0x0000001811117221 */ /* 0x000fe20000010000 */
[----:B------:R-:W-:Y:S01]  /*8af0*/  SHF.L.U32 R24, R23, 0x10, RZ ;  /* 0x0000001017187819 */ /* 0x000fe200000006ff */
[----:B------:R-:W-:Y:S01]  /*8b00*/  FMUL.FTZ R19, R29, R29 ;  /* 0x0000001d1d137220 */ /* 0x000fe20000410000 */
[----:B------:R-:W-:-:S03]  /*8b10*/  FADD.FTZ R13, R13, R18 ;  /* 0x000000120d0d7221 */ /* 0x000fc60000010000 */
[----:B------:R-:W-:Y:S01]  /*8b20*/  FFMA.FTZ R26, R26, R26, R19 ;  /* 0x0000001a1a1a7223 */ /* 0x000fe20000010013 */
[----:B------:R-:W-:Y:S01]  /*8b30*/  FMUL.FTZ R18, R24, R24 ;  /* 0x0000001818127220 */ /* 0x000fe20000410000 */
[----:B------:R-:W-:Y:S02]  /*8b40*/  FADD.FTZ R24, R27, R24 ;  /* 0x000000181b187221 */ /* 0x000fe40000010000 */
[----:B------:R-:W-:Y:S01]  /*8b50*/  FADD.FTZ R17, R17, R26 ;  /* 0x0000001a11117221 */ /* 0x000fe20000010000 */
[----:B------:R-:W-:Y:S01]  /*8b60*/  FFMA.FTZ R18, R27, R27, R18 ;  /* 0x0000001b1b127223 */ /* 0x000fe20000010012 */
[----:B------:R-:W-:Y:S01]  /*8b70*/  FADD.FTZ R13, R13, R24 ;  /* 0x000000180d0d7221 */ /* 0x000fe20000010000 */
[----:B------:R-:W-:Y:S02]  /*8b80*/  SHF.L.U32 R19, R66, 0x10, RZ ;  /* 0x0000001042137819 */ /* 0x000fe400000006ff */
[----:B------:R-:W-:Y:S01]  /*8b90*/  FADD.FTZ R17, R17, R18 ;  /* 0x0000001211117221 */ /* 0x000fe20000010000 */
[----:B------:R-:W-:Y:S01]  /*8ba0*/  FMUL.FTZ R18, R56, R56 ;  /* 0x0000003838127220 */ /* 0x000fe20000410000 */
[----:B------:R-:W-:Y:S01]  /*8bb0*/  FADD.FTZ R13, R13, R58 ;  /* 0x0000003a0d0d7221 */ /* 0x000fe20000010000 */
[----:B------:R-:W-:Y:S01]  /*8bc0*/  FADD.FTZ R56, R55, R56 ;  /* 0x0000003837387221 */ /* 0x000fe20000010000 */
[----:B------:R-:W-:Y:S01]  /*8bd0*/  FADD.FTZ R17, R17, R22 ;  /* 0x0000001611117221 */ /* 0x000fe20000010000 */
[----:B------:R-:W-:Y:S01]  /*8be0*/  FFMA.FTZ R18, R55, R55, R18 ;  /* 0x0000003737127223 */ /* 0x000fe20000010012 */
[C---:B------:R-:W-:Y:S01]  /*8bf0*/  FADD.FTZ R20, R68.reuse, R19 ;  /* 0x0000001344147221 */ /* 0x040fe20000010000 */
[----:B------:R-:W-:Y:S01]  /*8c00*/  FADD.FTZ R13, R13, R56 ;  /* 0x000000380d0d7221 */ /* 0x000fe20000010000 */
[----:B------:R-:W-:Y:S01]  /*8c10*/  FMUL.FTZ R21, R19, R19 ;  /* 0x0000001313157220 */ /* 0x000fe20000410000 */
[----:B------:R-:W-:Y:S01]  /*8c20*/  FADD.FTZ R17, R17, R18 ;  /* 0x0000001211117221 */ /* 0x000fe20000010000 */
[----:B------:R-:W-:Y:S01]  /*8c30*/  FMUL.FTZ R19, R69, R69 ;  /* 0x0000004545137220 */ /* 0x000fe20000410000 */
[----:B------:R-:W-:Y:S01]  /*8c40*/  FADD.FTZ R13, R13, R20 ;  /* 0x000000140d0d7221 */ /* 0x000fe20000010000 */
[----:B------:R-:W-:Y:S01]  /*8c50*/  FFMA.FTZ R68, R68, R68, R21 ;  /* 0x0000004444447223 */ /* 0x000fe20000010015 */
[----:B------:R-:W-:Y:S01]  /*8c60*/  SHF.L.U32 R20, R65, 0x10, RZ ;  /* 0x0000001041147819 */ /* 0x000fe200000006ff */
[C---:B------:R-:W-:Y:S01]  /*8c70*/  FADD.FTZ R18, R14.reuse, R69 ;  /* 0x000000450e127221 */ /* 0x040fe20000010000 */
[----:B------:R-:W-:Y:S01]  /*8c80*/  FFMA.FTZ R14, R14, R14, R19 ;  /* 0x0000000e0e0e7223 */ /* 0x000fe20000010013 */
[----:B------:R-:W-:Y:S01]  /*8c90*/  FADD.FTZ R17, R17, R68 ;  /* 0x0000004411117221 */ /* 0x000fe20000010000 */
[----:B------:R-:W-:Y:S01]  /*8ca0*/  SHF.L.U32 R19, R64, 0x10, RZ ;  /* 0x0000001040137819 */ /* 0x000fe200000006ff */
[----:B------:R-:W-:Y:S01]  /*8cb0*/  FADD.FTZ R13, R13, R18 ;  /* 0x000000120d0d7221 */ /* 0x000fe20000010000 */
[----:B------:R-:W-:Y:S01]  /*8cc0*/  FMUL.FTZ R18, R20, R20 ;  /* 0x0000001414127220 */ /* 0x000fe20000410000 */
[----:B------:R-:W-:Y:S01]  /*8cd0*/  FADD.FTZ R20, R63, R20 ;  /* 0x000000143f147221 */ /* 0x000fe20000010000 */
[----:B------:R-:W-:Y:S01]  /*8ce0*/  FADD.FTZ R14, R17, R14 ;  /* 0x0000000e110e7221 */ /* 0x000fe20000010000 */
[----:B------:R-:W-:Y:S01]  /*8cf0*/  FMUL.FTZ R17, R19, R19 ;  /* 0x0000001313117220 */ /* 0x000fe20000410000 */
[----:B------:R-:W-:Y:S01]  /*8d00*/  FFMA.FTZ R63, R63, R63, R18 ;  /* 0x0000003f3f3f7223 */ /* 0x000fe20000010012 */
[----:B------:R-:W-:Y:S01]  /*8d10*/  FADD.FTZ R13, R13, R20 ;  /* 0x000000140d0d7221 */ /* 0x000fe20000010000 */
[C---:B------:R-:W-:Y:S01]  /*8d20*/  FADD.FTZ R18, R62.reuse, R19 ;  /* 0x000000133e127221 */ /* 0x040fe20000010000 */
[----:B------:R-:W-:Y:S01]  /*8d30*/  FFMA.FTZ R17, R62, R62, R17 ;  /* 0x0000003e3e117223 */ /* 0x000fe20000010011 */
[----:B------:R-:W-:Y:S01]  /*8d40*/  FADD.FTZ R14, R14, R63 ;  /* 0x0000003f0e0e7221 */ /* 0x000fe20000010000 */
[----:B------:R-:W-:Y:S01]  /*8d50*/  SHF.L.U32 R19, R10, 0x10, RZ ;  /* 0x000000100a137819 */ /* 0x000fe200000006ff */
[----:B------:R-:W-:Y:S01]  /*8d60*/  FADD.FTZ R18, R13, R18 ;  /* 0x000000120d127221 */ /* 0x000fe20000010000 */
[----:B------:R-:W-:Y:S01]  /*8d70*/  PRMT R13, RZ, 0x7610, R13 ;  /* 0x00007610ff0d7816 */ /* 0x000fe2000000000d */
[----:B------:R-:W-:-:S02]  /*8d80*/  IMAD.U32 R10, R11, 0x10000, RZ ;  /* 0x000100000b0a7824 */ /* 0x000fc400078e00ff */
[----:B------:R-:W-:Y:S01]  /*8d90*/  FADD.FTZ R14, R14, R17 ;  /* 0x000000110e0e7221 */ /* 0x000fe20000010000 */
[----:B------:R-:W-:Y:S01]  /*8da0*/  FMUL.FTZ R17, R19, R19 ;  /* 0x0000001313117220 */ /* 0x000fe20000410000 */
[----:B------:R-:W-:Y:S02]  /*8db0*/  PRMT R11, RZ, 0x7610, R11 ;  /* 0x00007610ff0b7816 */ /* 0x000fe4000000000b */
[----:B------:R-:W-:Y:S02]  /*8dc0*/  @!P1 SHF.R.U32.HI R11, RZ, 0x10, R4 ;  /* 0x00000010ff0b9819 */ /* 0x000fe40000011604 */
[----:B------:R-:W-:Y:S01]  /*8dd0*/  @!P1 PRMT R13, R4, 0x7610, R13 ;  /* 0x00007610040d9816 */ /* 0x000fe2000000000d */
[C---:B------:R-:W-:Y:S01]  /*8de0*/  FADD.FTZ R19, R10.reuse, R19 ;  /* 0x000000130a137221 */ /* 0x040fe20000010000 */
[----:B------:R-:W-:Y:S01]  /*8df0*/  FFMA.FTZ R17, R10, R10, R17 ;  /* 0x0000000a0a117223 */ /* 0x000fe20000010011 */
[----:B------:R-:W-:Y:S02]  /*8e00*/  PRMT R10, RZ, 0x7610, R10 ;  /* 0x00007610ff0a7816 */ /* 0x000fe4000000000a */
[----:B------:R-:W-:Y:S01]  /*8e10*/  SHF.L.U32 R20, R11, 0x10, RZ ;  /* 0x000000100b147819 */ /* 0x000fe200000006ff */
[----:B------:R-:W-:Y:S01]  /*8e20*/  IMAD.U32 R13, R13, 0x10000, RZ ;  /* 0x000100000d0d7824 */ /* 0x000fe200078e00ff */
[----:B------:R-:W-:Y:S01]  /*8e30*/  @!P2 SHF.R.U32.HI R10, RZ, 0x10, R15 ;  /* 0x00000010ff0aa819 */ /* 0x000fe2000001160f */
[----:B------:R-:W-:-:S02]  /*8e40*/  FADD.FTZ R18, R18, R19 ;  /* 0x0000001312127221 */ /* 0x000fc40000010000 */
[----:B------:R-:W-:Y:S01]  /*8e50*/  FMUL.FTZ R22, R20, R20 ;  /* 0x0000001414167220 */ /* 0x000fe20000410000 */
[----:B------:R-:W-:Y:S01]  /*8e60*/  SHF.L.U32 R24, R10, 0x10, RZ ;  /* 0x000000100a187819 */ /* 0x000fe200000006ff */
[C---:B------:R-:W-:Y:S01]  /*8e70*/  FADD.FTZ R11, R13.reuse, R20 ;  /* 0x000000140d0b7221 */ /* 0x040fe20000010000 */
[----:B------:R-:W-:Y:S01]  /*8e80*/  FADD.FTZ R14, R14, R17 ;  /* 0x000000110e0e7221 */ /* 0x000fe20000010000 */
[----:B------:R-:W-:Y:S01]  /*8e90*/  FFMA.FTZ R13, R13, R13, R22 ;  /* 0x0000000d0d0d7223 */ /* 0x000fe20000010016 */
[----:B------:R-:W-:Y:S01]  /*8ea0*/  PRMT R10, RZ, 0x7610, R10 ;  /* 0x00007610ff0a7816 */ /* 0x000fe2000000000a */
[----:B------:R-:W-:Y:S01]  /*8eb0*/  FADD.FTZ R18, R18, R11 ;  /* 0x0000000b12127221 */ /* 0x000fe20000010000 */
[----:B------:R-:W-:Y:S01]  /*8ec0*/  FMUL.FTZ R20, R24, R24 ;  /* 0x0000001818147220 */ /* 0x000fe20000410000 */
[C---:B------:R-:W-:Y:S01]  /*8ed0*/  FADD.FTZ R17, R3.reuse, R24 ;  /* 0x0000001803117221 */ /* 0x040fe20000010000 */
[----:B------:R-:W-:Y:S01]  /*8ee0*/  @!P3 SHF.R.U32.HI R10, RZ, 0x10, R2 ;  /* 0x00000010ff0ab819 */ /* 0x000fe20000011602 */
[----:B------:R-:W-:Y:S01]  /*8ef0*/  FADD.FTZ R13, R14, R13 ;  /* 0x0000000d0e0d7221 */ /* 0x000fe20000010000 */
[----:B------:R-:W-:Y:S01]  /*8f00*/  PRMT R11, RZ, 0x7610, R11 ;  /* 0x00007610ff0b7816 */ /* 0x000fe2000000000b */
[----:B------:R-:W-:Y:S01]  /*8f10*/  FFMA.FTZ R20, R3, R3, R20 ;  /* 0x0000000303147223 */ /* 0x000fe20000010014 */
[----:B------:R-:W-:Y:S01]  /*8f20*/  FADD.FTZ R14, R18, R17 ;  /* 0x00000011120e7221 */ /* 0x000fe20000010000 */
[----:B------:R-:W-:-:S02]  /*8f30*/  PRMT R3, RZ, 0x7610, R3 ;  /* 0x00007610ff037816 */ /* 0x000fc40000000003 */
[----:B------:R-:W-:Y:S02]  /*8f40*/  SHF.L.U32 R18, R10, 0x10, RZ ;  /* 0x000000100a127819 */ /* 0x000fe400000006ff */
[----:B------:R-:W-:Y:S02]  /*8f50*/  @!P3 PRMT R11, R2, 0x7610, R11 ;  /* 0x00007610020bb816 */ /* 0x000fe4000000000b */
[----:B------:R-:W-:Y:S02]  /*8f60*/  PRMT R10, RZ, 0x7610, R10 ;  /* 0x00007610ff0a7816 */ /* 0x000fe4000000000a */
[----:B------:R-:W-:Y:S01]  /*8f70*/  @!P4 SHF.R.U32.HI R3, RZ, 0x10, R5 ;  /* 0x00000010ff03c819 */ /* 0x000fe20000011605 */
[----:B------:R-:W-:Y:S01]  /*8f80*/  IMAD.U32 R11, R11, 0x10000, RZ ;  /* 0x000100000b0b7824 */ /* 0x000fe200078e00ff */
[----:B------:R-:W-:Y:S01]  /*8f90*/  @!P4 PRMT R10, R5, 0x7610, R10 ;  /* 0x00007610050ac816 */ /* 0x000fe2000000000a */
[----:B------:R-:W-:Y:S01]  /*8fa0*/  FADD.FTZ R13, R13, R20 ;  /* 0x000000140d0d7221 */ /* 0x000fe20000010000 */
[----:B------:R-:W-:Y:S01]  /*8fb0*/  SHF.L.U32 R19, R3, 0x10, RZ ;  /* 0x0000001003137819 */ /* 0x000fe200000006ff */
[----:B------:R-:W-:Y:S01]  /*8fc0*/  FMUL.FTZ R20, R18, R18 ;  /* 0x0000001212147220 */ /* 0x000fe20000410000 */
[----:B------:R-:W-:Y:S01]  /*8fd0*/  FADD.FTZ R17, R11, R18 ;  /* 0x000000120b117221 */ /* 0x000fe20000010000 */
[----:B------:R-:W-:-:S02]  /*8fe0*/  IMAD.U32 R10, R10, 0x10000, RZ ;  /* 0x000100000a0a7824 */ /* 0x000fc400078e00ff */
[----:B------:R-:W-:Y:S01]  /*8ff0*/  FMUL.FTZ R3, R19, R19 ;  /* 0x0000001313037220 */ /* 0x000fe20000410000 */
[----:B------:R-:W-:Y:S01]  /*9000*/  FFMA.FTZ R20, R11, R11, R20 ;  /* 0x0000000b0b147223 */ /* 0x000fe20000010014 */
[----:B------:R-:W-:Y:S01]  /*9010*/  PRMT R11, RZ, 0x7610, R11 ;  /* 0x00007610ff0b7816 */ /* 0x000fe2000000000b */
[----:B------:R-:W-:Y:S01]  /*9020*/  FADD.FTZ R14, R14, R17 ;  /* 0x000000110e0e7221 */ /* 0x000fe20000010000 */
[C---:B------:R-:W-:Y:S01]  /*9030*/  FADD.FTZ R19, R10.reuse, R19 ;  /* 0x000000130a137221 */ /* 0x040fe20000010000 */
[----:B------:R-:W-:Y:S01]  /*9040*/  FFMA.FTZ R18, R10, R10, R3 ;  /* 0x0000000a0a127223 */ /* 0x000fe20000010003 */
[----:B------:R-:W-:Y:S01]  /*9050*/  FADD.FTZ R17, R13, R20 ;  /* 0x000000140d117221 */ /* 0x000fe20000010000 */
[----:B------:R-:W-:Y:S01]  /*9060*/  PRMT R10, RZ, 0x7610, R10 ;  /* 0x00007610ff0a7816 */ /* 0x000fe2000000000a */
[----:B------:R-:W1:Y:S01]  /*9070*/  S2R R21, SR_LANEID ;  /* 0x0000000000157919 */ /* 0x000e620000000000 */
[----:B------:R-:W-:Y:S02]  /*9080*/  PRMT R13, RZ, 0x7610, R13 ;  /* 0x00007610ff0d7816 */ /* 0x000fe4000000000d */
[----:B------:R-:W-:-:S02]  /*9090*/  @!P5 SHF.R.U32.HI R10, RZ, 0x10, R16 ;  /* 0x00000010ff0ad819 */ /* 0x000fc40000011610 */
[----:B------:R-:W-:Y:S02]  /*90a0*/  @!P5 PRMT R11, R16, 0x7610, R11 ;  /* 0x00007610100bd816 */ /* 0x000fe4000000000b */
[----:B------:R-:W-:Y:S02]  /*90b0*/  PRMT R3, RZ, 0x7610, R3 ;  /* 0x00007610ff037816 */ /* 0x000fe40000000003 */
[----:B------:R-:W-:Y:S01]  /*90c0*/  @!P6 SHF.R.U32.HI R3, RZ, 0x10, R12 ;  /* 0x00000010ff03e819 */ /* 0x000fe2000001160c */
[----:B------:R-:W-:Y:S01]  /*90d0*/  IMAD.U32 R11, R11, 0x10000, RZ ;  /* 0x000100000b0b7824 */ /* 0x000fe200078e00ff */
[----:B------:R-:W-:Y:S02]  /*90e0*/  SHF.L.U32 R10, R10, 0x10, RZ ;  /* 0x000000100a0a7819 */ /* 0x000fe400000006ff */
[----:B------:R-:W-:Y:S01]  /*90f0*/  @!P6 PRMT R13, R12, 0x7610, R13 ;  /* 0x000076100c0de816 */ /* 0x000fe2000000000d */
[----:B------:R-:W-:Y:S01]  /*9100*/  FADD.FTZ R14, R14, R19 ;  /* 0x000000130e0e7221 */ /* 0x000fe20000010000 */
[----:B------:R-:W-:Y:S01]  /*9110*/  SHF.L.U32 R22, R3, 0x10, RZ ;  /* 0x0000001003167819 */ /* 0x000fe200000006ff */
[----:B------:R-:W-:Y:S01]  /*9120*/  FADD.FTZ R3, R11, R10 ;  /* 0x0000000a0b037221 */ /* 0x000fe20000010000 */
[----:B------:R-:W-:Y:S01]  /*9130*/  FMUL.FTZ R20, R10, R10 ;  /* 0x0000000a0a147220 */ /* 0x000fe20000410000 */
[----:B------:R-:W-:-:S02]  /*9140*/  IMAD.U32 R13, R13, 0x10000, RZ ;  /* 0x000100000d0d7824 */ /* 0x000fc400078e00ff */
[----:B------:R-:W-:Y:S01]  /*9150*/  FADD.FTZ R17, R17, R18 ;  /* 0x0000001211117221 */ /* 0x000fe20000010000 */
[----:B------:R-:W-:Y:S01]  /*9160*/  FADD.FTZ R3, R14, R3 ;  /* 0x000000030e037221 */ /* 0x000fe20000010000 */
[----:B------:R-:W-:Y:S01]  /*9170*/  FFMA.FTZ R20, R11, R11, R20 ;  /* 0x0000000b0b147223 */ /* 0x000fe20000010014 */
[----:B------:R-:W-:Y:S01]  /*9180*/  FADD.FTZ R10, R13, R22 ;  /* 0x000000160d0a7221 */ /* 0x000fe20000010000 */
[----:B------:R-:W-:Y:S02]  /*9190*/  FMUL.FTZ R18, R22, R22 ;  /* 0x0000001616127220 */ /* 0x000fe40000410000 */
[----:B------:R-:W-:Y:S01]  /*91a0*/  FADD.FTZ R17, R17, R20 ;  /* 0x0000001411117221 */ /* 0x000fe20000010000 */
[----:B------:R-:W-:Y:S01]  /*91b0*/  FADD.FTZ R10, R3, R10 ;  /* 0x0000000a030a7221 */ /* 0x000fe20000010000 */
[----:B------:R-:W-:-:S04]  /*91c0*/  FFMA.FTZ R18, R13, R13, R18 ;  /* 0x0000000d0d127223 */ /* 0x000fc80000010012 */
[----:B------:R-:W-:Y:S01]  /*91d0*/  FADD.FTZ R3, R17, R18 ;  /* 0x0000001211037221 */ /* 0x000fe20000010000 */
        /* <DEDUP_REMOVED lines=18> */
[----:B------:R-:W3:Y:S01]  /*9300*/  S2R R14, SR_TID.X ;  /* 0x00000000000e7919 */ /* 0x000ee20000002100 */
[----:B------:R-:W4:Y:S11]  /*9310*/  S2UR UR7, SR_CgaCtaId ;  /* 0x00000000000779c3 */ /* 0x000f360000008800 */
[----:B-1----:R-:W-:Y:S01]  /*9320*/  @!P1 FADD.FTZ R10, R10, R11 ;  /* 0x0000000b0a0a9221 */ /* 0x002fe20000010000 */
[----:B--2---:R-:W-:-:S04]  /*9330*/  @!P1 FADD.FTZ R3, R3, R18 ;  /* 0x0000001203039221 */ /* 0x004fc80000010000 */
[----:B------:R-:W1:Y:S04]  /*9340*/  SHFL.DOWN PT, R13, R10, 0x10, 0x1f ;  /* 0x0a001f000a0d7f89 */ /* 0x000e6800000e0000 */
[----:B------:R-:W2:Y:S01]  /*9350*/  SHFL.DOWN PT, R18, R3, 0x10, 0x1f ;  /* 0x0a001f0003127f89 */ /* 0x000ea200000e0000 */
[----:B------:R-:W-:-:S03]  /*9360*/  ISETP.GT.AND P1, PT, R21, 0xf, PT ;  /* 0x0000000f1500780c */ /* 0x000fc60003f24270 */
[----:B------:R-:W-:Y:S01]  /*9370*/  STL [R1+0xc8], R25 ;  /* 0x0000c81901007387 */ /* 0x000fe20000100800 */
[----:B---3--:R-:W-:-:S03]  /*9380*/  SHF.R.S32.HI R11, RZ, 0x1f, R14 ;  /* 0x0000001fff0b7819 */ /* 0x008fc6000001140e */
[----:B------:R-:W-:Y:S01]  /*9390*/  STL [R1+0xcc], R31 ;  /* 0x0000cc1f01007387 */ /* 0x000fe20000100800 */
[----:B------:R-:W-:-:S03]  /*93a0*/  UMOV UR6, 0x400 ;  /* 0x0000040000067882 */ /* 0x000fc60000000000 */
[----:B------:R-:W-:Y:S01]  /*93b0*/  STL [R1+0xd0], R28 ;  /* 0x0000d01c01007387 */ /* 0x000fe20000100800 */
[----:B------:R-:W-:-:S03]  /*93c0*/  LEA.HI R11, R11, R14, RZ, 0x5 ;  /* 0x0000000e0b0b7211 */ /* 0x000fc600078f28ff */
[----:B------:R-:W-:Y:S01]  /*93d0*/  STL [R1+0xe4], R54 ;  /* 0x0000e43601007387 */ /* 0x000fe20000100800 */
[----:B------:R-:W-:-:S03]  /*93e0*/  ISETP.NE.AND P3, PT, R21, RZ, PT ;  /* 0x000000ff1500720c */ /* 0x000fc60003f65270 */
[----:B------:R-:W-:Y:S04]  /*93f0*/  STL [R1+0xec], R61 ;  /* 0x0000ec3d01007387 */ /* 0x000fe80000100800 */
[----:B------:R-:W-:Y:S04]  /*9400*/  STL [R1+0xf0], R59 ;  /* 0x0000f03b01007387 */ /* 0x000fe80000100800 */
[----:B------:R-:W-:Y:S04]  /*9410*/  STL [R1+0xf4], R60 ;  /* 0x0000f43c01007387 */ /* 0x000fe80000100800 */
[----:B------:R-:W-:Y:S04]  /*9420*/  STL [R1+0xf8], R4 ;  /* 0x0000f80401007387 */ /* 0x000fe80000100800 */
[----:B------:R-:W-:Y:S04]  /*9430*/  STL [R1+0xfc], R15 ;  /* 0x0000fc0f01007387 */ /* 0x000fe80000100800 */
[----:B------:R-:W-:Y:S04]  /*9440*/  STL [R1+0x104], R5 ;  /* 0x0001040501007387 */ /* 0x000fe80000100800 */
[----:B------:R-:W-:Y:S04]  /*9450*/  STL [R1+0x108], R16 ;  /* 0x0001081001007387 */ /* 0x000fe80000100800 */
[----:B------:R-:W-:Y:S01]  /*9460*/  STL [R1+0x10c], R12 ;  /* 0x00010c0c01007387 */ /* 0x000fe20000100800 */
[----:B----4-:R-:W-:Y:S01]  /*9470*/  ULEA UR6, UR7, UR6, 0x18 ;  /* 0x0000000607067291 */ /* 0x010fe2000f8ec03f */
[----:B------:R-:W-:Y:S01]  /*9480*/  ISETP.NE.AND P2, PT, R14, RZ, PT ;  /* 0x000000ff0e00720c */ /* 0x000fe20003f45270 */
[----:B-1----:R-:W-:Y:S01]  /*9490*/  @!P1 FADD.FTZ R10, R10, R13 ;  /* 0x0000000d0a0a9221 */ /* 0x002fe20000010000 */
[----:B------:R-:W-:Y:S01]  /*94a0*/  SHF.R.S32.HI R11, RZ, 0x5, R11 ;  /* 0x00000005ff0b7819 */ /* 0x000fe2000001140b */
[----:B------:R1:W-:Y:S01]  /*94b0*/  STL [R1+0x100], R2 ;  /* 0x0001000201007387 */ /* 0x0003e20000100800 */
[----:B--2---:R-:W-:-:S02]  /*94c0*/  @!P1 FADD.FTZ R3, R3, R18 ;  /* 0x0000001203039221 */ /* 0x004fc40000010000 */
[----:B------:R-:W-:Y:S01]  /*94d0*/  LEA R11, R11, UR6, 0x3 ;  /* 0x000000060b0b7c11 */ /* 0x000fe2000f8e18ff */
[----:B------:R-:W-:Y:S01]  /*94e0*/  ULDC UR7, c[0x0][0xc] ;  /* 0x0000030000077ab9 */ /* 0x000fe20000000800 */
[----:B-1----:R-:W-:Y:S01]  /*94f0*/  MOV R2, R10 ;  /* 0x0000000a00027202 */ /* 0x002fe20000000f00 */
[----:B------:R-:W-:Y:S04]  /*9500*/  BSSY B0, `(.L_x_3778) ;  /* 0x0000028000007945 */ /* 0x000fe80003800000 */
[----:B------:R0:W-:Y:S01]  /*9510*/  @!P3 STS.64 [R11+0x10], R2 ;  /* 0x000010020b00b388 */ /* 0x0001e20000000a00 */
[----:B------:R-:W-:Y:S06]  /*9520*/  BAR.SYNC.DEFER_BLOCKING 0x0 ;  /* 0x0000000000007b1d */ /* 0x000fec0000010000 */
[----:B------:R-:W-:Y:S05]  /*9530*/  @P2 BRA `(.L_x_3779) ;  /* 0x0000000000902947 */ /* 0x000fea0003800000 */
[----:B------:R-:W1:Y:S01]  /*9540*/  S2UR UR10, SR_CgaCtaId ;  /* 0x00000000000a79c3 */ /* 0x000e620000008800 */
[----:B------:R-:W-:Y:S02]  /*9550*/  UMOV UR6, 0x400 ;  /* 0x0000040000067882 */ /* 0x000fe40000000000 */
[----:B-1----:R-:W-:-:S09]  /*9560*/  ULEA UR6, UR10, UR6, 0x18 ;  /* 0x000000060a067291 */ /* 0x002fd2000f8ec03f */
[----:B------:R-:W0:Y:S04]  /*9570*/  LDS.64 R4, [UR6+0x18] ;  /* 0x00001806ff047984 */ /* 0x000e280008000a00 */
[----:B------:R-:W1:Y:S04]  /*9580*/  LDS.128 R32, [UR6+0x20] ;  /* 0x00002006ff207984 */ /* 0x000e680008000c00 */
[----:B------:R-:W2:Y:S04]  /*9590*/  LDS.128 R28, [UR6+0x30] ;  /* 0x00003006ff1c7984 */ /* 0x000ea80008000c00 */
[----:B------:R-:W3:Y:S04]  /*95a0*/  LDS.128 R24, [UR6+0x40] ;  /* 0x00004006ff187984 */ /* 0x000ee80008000c00 */
[----:B------:R-:W4:Y:S04]  /*95b0*/  LDS.128 R20, [UR6+0x50] ;  /* 0x00005006ff147984 */ /* 0x000f280008000c00 */
[----:B------:R-:W4:Y:S04]  /*95c0*/  LDS.128 R16, [UR6+0x60] ;  /* 0x00006006ff107984 */ /* 0x000f280008000c00 */
[----:B------:R-:W4:Y:S01]  /*95d0*/  LDS.128 R36, [UR6+0x70] ;  /* 0x00007006ff247984 */ /* 0x000f220008000c00 */
[----:B0-----:R-:W-:Y:S01]  /*95e0*/  FADD.FTZ R11, R2, R4 ;  /* 0x00000004020b7221 */ /* 0x001fe20000010000 */
        /* <DEDUP_REMOVED lines=25> */
.L_x_3779:
[----:B------:R-:W-:Y:S05]  /*9780*/  BSYNC B0 ;  /* 0x0000000000007941 */ /* 0x000fea0003800000 */
.L_x_3778:
[----:B------:R-:W-:-:S06]  /*9790*/  UISETP.GE.U32.AND UP0, UPT, UR7, 0x2, UPT ;  /* 0x000000020700788c */ /* 0x000fcc000bf06070 */
[----:B------:R-:W-:-:S13]  /*97a0*/  PLOP3.LUT P1, PT, PT, PT, UP0, 0x80, 0x0 ;  /* 0x000000000000781c */ /* 0x000fda0003f2f008 */
[----:B------:R-:W-:Y:S05]  /*97b0*/  @!P1 BRA `(.L_x_3780) ;  /* 0x00000010009c9947 */ /* 0x000fea0003800000 */
[----:B------:R-:W1:Y:S01]  /*97c0*/  LDC R5, c[0x0][0x10] ;  /* 0x00000400ff057b82 */ /* 0x000e620000000800 */
[----:B------:R-:W2:Y:S01]  /*97d0*/  S2R R12, SR_CTAID.Y ;  /* 0x00000000000c7919 */ /* 0x000ea20000002600 */
[----:B------:R-:W-:Y:S01]  /*97e0*/  ULOP3.LUT UR6, UR4, 0x1, URZ, 0xc0, !UPT ;  /* 0x0000000104067892 */ /* 0x000fe2000f8ec03f */
[----:B------:R-:W-:Y:S05]  /*97f0*/  BSSY B0, `(.L_x_3781) ;  /* 0x0000021000007945 */ /* 0x000fea0003800000 */
[----:B0-----:R-:W0:Y:S08]  /*9800*/  LDC.64 R10, c[0x0][0x240] ;  /* 0x00009000ff0a7b82 */ /* 0x001e300000000a00 */
[----:B------:R-:W3:Y:S01]  /*9810*/  LDC.64 R16, c[0x0][0x248] ;  /* 0x00009200ff107b82 */ /* 0x000ee20000000a00 */
[----:B-1----:R-:W-:-:S04]  /*9820*/  IMAD R13, R5, UR6, RZ ;  /* 0x00000006050d7c24 */ /* 0x002fc8000f8e02ff */
[C---:B------:R-:W-:Y:S02]  /*9830*/  IMAD R4, R13.reuse, UR7, RZ ;  /* 0x000000070d047c24 */ /* 0x040fe4000f8e02ff */
[----:B--2---:R-:W-:-:S03]  /*9840*/  IMAD.IADD R19, R13, 0x1, R12 ;  /* 0x000000010d137824 */ /* 0x004fc600078e020c */
[----:B------:R-:W-:Y:S01]  /*9850*/  SHF.L.U32 R13, R4, 0x1, RZ ;  /* 0x00000001040d7819 */ /* 0x000fe200000006ff */
[----:B0-----:R-:W-:-:S04]  /*9860*/  IMAD.WIDE.U32 R18, R19, 0x4, R10 ;  /* 0x0000000413127825 */ /* 0x001fc800078e000a */
[----:B---3--:R-:W-:Y:S01]  /*9870*/  IMAD.WIDE R10, R13, 0x4, R16 ;  /* 0x000000040d0a7825 */ /* 0x008fe200078e0210 */
[----:B------:R-:W-:Y:S06]  /*9880*/  @P2 BRA `(.L_x_3782) ;  /* 0x00000000005c2947 */ /* 0x000fec0003800000 */
[----:B------:R-:W-:Y:S01]  /*9890*/  ULOP3.LUT UP0, URZ, UR4, 0x2, URZ, 0xc0, !UPT ;  /* 0x00000002043f7892 */ /* 0x000fe2000f80c03f */
[----:B------:R-:W-:Y:S01]  /*98a0*/  IMAD R17, R5, UR14, R12 ;  /* 0x0000000e05117c24 */ /* 0x000fe2000f8e020c */
[----:B------:R-:W-:Y:S02]  /*98b0*/  UMOV UR6, 0xffffffff ;  /* 0xffffffff00067882 */ /* 0x000fe40000000000 */
[----:B------:R-:W-:Y:S01]  /*98c0*/  USEL UR6, UR6, 0x1, UP0 ;  /* 0x0000000106067887 */ /* 0x000fe20008000000 */
[----:B------:R-:W-:Y:S01]  /*98d0*/  IMAD.WIDE.U32 R16, R17, 0x8, R10 ;  /* 0x0000000811107825 */ /* 0x000fe200078e000a */
[----:B------:R-:W-:Y:S01]  /*98e0*/  MOV R4, 0xffffffff ;  /* 0xffffffff00047802 */ /* 0x000fe20000000f00 */
[----:B------:R-:W-:-:S03]  /*98f0*/  UMOV UR10, 0xffffffff ;  /* 0xffffffff000a7882 */ /* 0x000fc60000000000 */
[----:B------:R-:W-:Y:S01]  /*9900*/  IMAD.U32 R13, RZ, RZ, UR6 ;  /* 0x00000006ff0d7e24 */ /* 0x000fe2000f8e00ff */
[----:B------:R-:W-:Y:S01]  /*9910*/  USEL UR6, UR7, URZ, !UP0 ;  /* 0x0000003f07067287 */ /* 0x000fe2000c000000 */
[----:B------:R0:W-:Y:S03]  /*9920*/  STG.E.64 desc[UR12][R16.64], R2 ;  /* 0x0000000210007986 */ /* 0x0001e6000c101b0c */
[----:B------:R-:W-:Y:S01]  /*9930*/  UISETP.NE.AND UP0, UPT, UR10, UR6, UPT ;  /* 0x000000060a00728c */ /* 0x000fe2000bf05270 */
[----:B------:R-:W-:Y:S06]  /*9940*/  MEMBAR.ALL.GPU ;  /* 0x0000000000007992 */ /* 0x000fec000000a000 */
[----:B------:R-:W-:-:S00]  /*9950*/  ERRBAR ;  /* 0x00000000000079ab */ /* 0x000fc00000000000 */
[----:B------:R-:W-:Y:S06]  /*9960*/  CGAERRBAR ;  /* 0x00000000000075ab */ /* 0x000fec0000000000 */
[----:B------:R0:W-:Y:S04]  /*9970*/  REDG.E.ADD.S32.STRONG.GPU desc[UR12][R18.64], R13 ;  /* 0x0000000d1200798e */ /* 0x0001e8000c10e38c */
[----:B------:R0:W-:Y:S01]  /*9980*/  STL [R1], R4 ;  /* 0x0000000401007387 */ /* 0x0001e20000100800 */
[----:B------:R-:W-:-:S13]  /*9990*/  PLOP3.LUT P1, PT, PT, PT, UP0, 0x80, 0x0 ;  /* 0x000000000000781c */ /* 0x000fda0003f2f008 */
[----:B0-----:R-:W-:Y:S05]  /*99a0*/  @!P1 BRA `(.L_x_3782) ;  /* 0x0000000000149947 */ /* 0x001fea0003800000 */
.L_x_3783:
[----:B------:R-:W2:Y:S04]  /*99b0*/  LDG.E.STRONG.GPU R4, desc[UR12][R18.64] ;  /* 0x0000000c12047981 */ /* 0x000ea8000c1ef900 */
[----:B--2---:R-:W-:Y:S04]  /*99c0*/  CCTL.IVALL ;  /* 0x00000000ff00798f */ /* 0x004fe80002000000 */
[----:B------:R0:W-:Y:S01]  /*99d0*/  STL [R1], R4 ;  /* 0x0000000401007387 */ /* 0x0001e20000100800 */
[----:B------:R-:W-:-:S13]  /*99e0*/  ISETP.NE.AND P1, PT, R4, UR6, PT ;  /* 0x0000000604007c0c */ /* 0x000fda000bf25270 */
[----:B0-----:R-:W-:Y:S05]  /*99f0*/  @P1 BRA `(.L_x_3783) ;  /* 0xfffffffc00ec1947 */ /* 0x001fea000383ffff */
.L_x_3782:
[----:B------:R-:W-:Y:S05]  /*9a00*/  BSYNC B0 ;  /* 0x0000000000007941 */ /* 0x000fea0003800000 */
.L_x_3781:
[----:B------:R-:W-:Y:S01]  /*9a10*/  BAR.SYNC.DEFER_BLOCKING 0x0 ;  /* 0x0000000000007b1d */ /* 0x000fe20000010000 */
[----:B------:R-:W-:-:S13]  /*9a20*/  ISETP.NE.AND P1, PT, RZ, UR7, PT ;  /* 0x00000007ff007c0c */ /* 0x000fda000bf25270 */
[----:B------:R-:W-:Y:S05]  /*9a30*/  @!P1 BRA `(.L_x_3780) ;  /* 0x0000000c00fc9947 */ /* 0x000fea0003800000 */
[----:B------:R-:W-:Y:S01]  /*9a40*/  UIADD3 UR6, UR7, -0x1, URZ ;  /* 0xffffffff07067890 */ /* 0x000fe2000fffe03f */
[----:B------:R-:W-:-:S03]  /*9a50*/  IMAD.MOV.U32 R13, RZ, RZ, RZ ;  /* 0x000000ffff0d7224 */ /* 0x000fc600078e00ff */
[----:B------:R-:W-:-:S06]  /*9a60*/  UISETP.GE.U32.AND UP0, UPT, UR6, 0x3, UPT ;  /* 0x000000030600788c */ /* 0x000fcc000bf06070 */
[----:B------:R-:W-:-:S13]  /*9a70*/  PLOP3.LUT P1, PT, PT, PT, UP0, 0x80, 0x0 ;  /* 0x000000000000781c */ /* 0x000fda0003f2f008 */
[----:B------:R-:W-:Y:S05]  /*9a80*/  @!P1 BRA `(.L_x_3784) ;  /* 0x0000000c006c9947 */ /* 0x000fea0003800000 */
[----:B------:R-:W-:Y:S01]  /*9a90*/  ULOP3.LUT UR6, UR7, 0x3, URZ, 0xc0, !UPT ;  /* 0x0000000307067892 */ /* 0x000fe2000f8ec03f */
[----:B------:R-:W-:-:S03]  /*9aa0*/  HFMA2.MMA R13, -RZ, RZ, 0, 0 ;  /* 0x00000000ff0d7435 */ /* 0x000fc600000001ff */
[----:B------:R-:W-:-:S06]  /*9ab0*/  UIADD3 UR6, -UR6, UR7, URZ ;  /* 0x0000000706067290 */ /* 0x000fcc000fffe13f */
[----:B------:R-:W-:Y:S01]  /*9ac0*/  ISETP.LT.AND P1, PT, RZ, UR6, PT ;  /* 0x00000006ff007c0c */ /* 0x000fe2000bf21270 */
[----:B------:R-:W-:-:S12]  /*9ad0*/  IMAD.U32 R4, RZ, RZ, UR6 ;  /* 0x00000006ff047e24 */ /* 0x000fd8000f8e00ff */
[----:B------:R-:W-:Y:S05]  /*9ae0*/  @!P1 BRA `(.L_x_3785) ;  /* 0x0000000800d89947 */ /* 0x000fea0003800000 */
[----:B------:R-:W-:Y:S02]  /*9af0*/  ISETP.GT.AND P3, PT, R4, 0xc, PT ;  /* 0x0000000c0400780c */ /* 0x000fe40003f64270 */
[----:B------:R-:W-:-:S11]  /*9b00*/  PLOP3.LUT P1, PT, PT, PT, PT, 0x80, 0x0 ;  /* 0x000000000000781c */ /* 0x000fd60003f2f070 */
[----:B------:R-:W-:Y:S05]  /*9b10*/  @!P3 BRA `(.L_x_3786) ;  /* 0x0000000400d0b947 */ /* 0x000fea0003800000 */
[----:B------:R-:W-:-:S13]  /*9b20*/  PLOP3.LUT P1, PT, PT, PT, PT, 0x8, 0x0 ;  /* 0x000000000000781c */ /* 0x000fda0003f2e170 */
.L_x_3787:
[C---:B------:R-:W-:Y:S01]  /*9b30*/  IADD3 R19, R13.reuse, 0x1, RZ ;  /* 0x000000010d137810 */ /* 0x040fe20007ffe0ff */
[C---:B------:R-:W-:Y:S01]  /*9b40*/  VIADD R21, R13.reuse, 0x2 ;  /* 0x000000020d157836 */ /* 0x040fe20000000000 */
[----:B------:R-:W-:Y:S02]  /*9b50*/  ISETP.EQ.OR P3, PT, R13, UR14, P2 ;  /* 0x0000000e0d007c0c */ /* 0x000fe40009762670 */
[----:B------:R-:W-:Y:S02]  /*9b60*/  ISETP.EQ.OR P4, PT, R19, UR14, P2 ;  /* 0x0000000e13007c0c */ /* 0x000fe40009782670 */
[----:B------:R-:W-:Y:S02]  /*9b70*/  IADD3 R23, R13, 0x3, RZ ;  /* 0x000000030d177810 */ /* 0x000fe40007ffe0ff */
[----:B------:R-:W-:Y:S02]  /*9b80*/  ISETP.EQ.OR P6, PT, R21, UR14, P2 ;  /* 0x0000000e15007c0c */ /* 0x000fe400097c2670 */
[----:B------:R-:W-:-:S05]  /*9b90*/  ISETP.EQ.OR P5, PT, R23, UR14, P2 ;  /* 0x0000000e17007c0c */ /* 0x000fca00097a2670 */
        /* <DEDUP_REMOVED lines=12> */
[----:B------:R-:W-:Y:S02]  /*9c60*/  VIADD R15, R13, 0x4 ;  /* 0x000000040d0f7836 */ /* 0x000fe40000000000 */
[----:B--2---:R-:W-:Y:S01]  /*9c70*/  @!P3 FADD.FTZ R2, R2, R16 ;  /* 0x000000100202b221 */ /* 0x004fe20000010000 */
[----:B------:R-:W-:Y:S01]  /*9c80*/  @!P3 FADD.FTZ R3, R3, R17 ;  /* 0x000000110303b221 */ /* 0x000fe20000010000 */
[----:B------:R-:W-:-:S02]  /*9c90*/  IADD3 R16, R13, 0x5, RZ ;  /* 0x000000050d107810 */ /* 0x000fc40007ffe0ff */
[----:B------:R-:W-:Y:S01]  /*9ca0*/  ISETP.EQ.OR P3, PT, R15, UR14, P2 ;  /* 0x0000000e0f007c0c */ /* 0x000fe20009762670 */
[----:B---3--:R-:W-:Y:S01]  /*9cb0*/  @!P4 FADD.FTZ R2, R2, R18 ;  /* 0x000000120202c221 */ /* 0x008fe20000010000 */
[----:B------:R-:W-:Y:S01]  /*9cc0*/  @!P4 FADD.FTZ R3, R3, R19 ;  /* 0x000000130303c221 */ /* 0x000fe20000010000 */
[----:B------:R-:W-:Y:S01]  /*9cd0*/  VIADD R18, R13, 0x6 ;  /* 0x000000060d127836 */ /* 0x000fe20000000000 */
        /* <DEDUP_REMOVED lines=16> */
[----:B------:R-:W3:Y:S05]  /*9de0*/  @!P4 LDG.E.64 R18, desc[UR12][R18.64] ;  /* 0x0000000c1212c981 */ /* 0x000eea000c1e1b00 */
[----:B------:R-:W4:Y:S01]  /*9df0*/  @!P6 LDG.E.64 R20, desc[UR12][R20.64] ;  /* 0x0000000c1414e981 */ /* 0x000f22000c1e1b00 */
[----:B------:R-:W-:-:S06]  /*9e00*/  @!P5 IMAD.WIDE.U32 R22, R23, 0x8, R10 ;  /* 0x000000081716d825 */ /* 0x000fcc00078e000a */
[----:B------:R-:W4:Y:S01]  /*9e10*/  @!P5 LDG.E.64 R22, desc[UR12][R22.64] ;  /* 0x0000000c1616d981 */ /* 0x000f22000c1e1b00 */
[C---:B------:R-:W-:Y:S01]  /*9e20*/  VIADD R15, R13.reuse, 0x8 ;  /* 0x000000080d0f7836 */ /* 0x040fe20000000000 */
[C---:B------:R-:W-:Y:S02]  /*9e30*/  IADD3 R24, R13.reuse, 0x9, RZ ;  /* 0x000000090d187810 */ /* 0x040fe40007ffe0ff */
[----:B------:R-:W-:Y:S01]  /*9e40*/  IADD3 R25, R13, 0xb, RZ ;  /* 0x0000000b0d197810 */ /* 0x000fe20007ffe0ff */
[----:B--2---:R-:W-:Y:S01]  /*9e50*/  @!P3 FADD.FTZ R2, R2, R16 ;  /* 0x000000100202b221 */ /* 0x004fe20000010000 */
[----:B------:R-:W-:Y:S01]  /*9e60*/  @!P3 FADD.FTZ R3, R3, R17 ;  /* 0x000000110303b221 */ /* 0x000fe20000010000 */
[----:B------:R-:W-:Y:S02]  /*9e70*/  ISETP.EQ.OR P3, PT, R15, UR14, P2 ;  /* 0x0000000e0f007c0c */ /* 0x000fe40009762670 */
[----:B---3--:R-:W-:Y:S01]  /*9e80*/  @!P4 FADD.FTZ R2, R2, R18 ;  /* 0x000000120202c221 */ /* 0x008fe20000010000 */
[----:B------:R-:W-:Y:S01]  /*9e90*/  @!P4 FADD.FTZ R3, R3, R19 ;  /* 0x000000130303c221 */ /* 0x000fe20000010000 */
[----:B------:R-:W-:-:S02]  /*9ea0*/  ISETP.EQ.OR P4, PT, R24, UR14, P2 ;  /* 0x0000000e18007c0c */ /* 0x000fc40009782670 */
[----:B----4-:R-:W-:Y:S01]  /*9eb0*/  @!P6 FADD.FTZ R2, R2, R20 ;  /* 0x000000140202e221 */ /* 0x010fe20000010000 */
[----:B------:R-:W-:Y:S02]  /*9ec0*/  VIADD R20, R13, 0xa ;  /* 0x0000000a0d147836 */ /* 0x000fe40000000000 */
[----:B------:R-:W-:-:S04]  /*9ed0*/  @!P6 FADD.FTZ R3, R3, R21 ;  /* 0x000000150303e221 */ /* 0x000fc80000010000 */
[----:B------:R-:W-:Y:S01]  /*9ee0*/  @!P3 IMAD R17, R5, R15, R12 ;  /* 0x0000000f0511b224 */ /* 0x000fe200078e020c */
[----:B------:R-:W-:Y:S01]  /*9ef0*/  ISETP.EQ.OR P6, PT, R20, UR14, P2 ;  /* 0x0000000e14007c0c */ /* 0x000fe200097c2670 */
[----:B------:R-:W-:Y:S01]  /*9f00*/  @!P5 FADD.FTZ R2, R2, R22 ;  /* 0x000000160202d221 */ /* 0x000fe20000010000 */
[----:B------:R-:W-:Y:S01]  /*9f10*/  @!P5 FADD.FTZ R3, R3, R23 ;  /* 0x000000170303d221 */ /* 0x000fe20000010000 */
[----:B------:R-:W-:Y:S01]  /*9f20*/  ISETP.EQ.OR P5, PT, R25, UR14, P2 ;  /* 0x0000000e19007c0c */ /* 0x000fe200097a2670 */
[----:B------:R-:W-:Y:S02]  /*9f30*/  @!P4 IMAD R19, R5, R24, R12 ;  /* 0x000000180513c224 */ /* 0x000fe400078e020c */
[----:B------:R-:W-:-:S04]  /*9f40*/  @!P3 IMAD.WIDE.U32 R16, R17, 0x8, R10 ;  /* 0x000000081110b825 */ /* 0x000fc800078e000a */
[----:B------:R-:W-:Y:S02]  /*9f50*/  @!P4 IMAD.WIDE.U32 R18, R19, 0x8, R10 ;  /* 0x000000081312c825 */ /* 0x000fe400078e000a */
[----:B------:R-:W2:Y:S02]  /*9f60*/  @!P3 LDG.E.64 R16, desc[UR12][R16.64] ;  /* 0x0000000c1010b981 */ /* 0x000ea4000c1e1b00 */
[C-C-:B------:R-:W-:Y:S02]  /*9f70*/  @!P6 IMAD R21, R5.reuse, R20, R12.reuse ;  /* 0x000000140515e224 */ /* 0x140fe400078e020c */
[----:B------:R-:W3:Y:S01]  /*9f80*/  @!P4 LDG.E.64 R18, desc[UR12][R18.64] ;  /* 0x0000000c1212c981 */ /* 0x000ee2000c1e1b00 */
[----:B------:R-:W-:Y:S02]  /*9f90*/  @!P5 IMAD R23, R5, R25, R12 ;  /* 0x000000190517d224 */ /* 0x000fe400078e020c */
        /* <DEDUP_REMOVED lines=11> */
[----:B------:R-:W-:Y:S01]  /*a050*/  ISETP.EQ.OR P4, PT, R16, UR14, P2 ;  /* 0x0000000e10007c0c */ /* 0x000fe20009782670 */
[----:B------:R-:W-:Y:S02]  /*a060*/  VIADD R18, R13, 0xe ;  /* 0x0000000e0d127836 */ /* 0x000fe40000000000 */
        /* <DEDUP_REMOVED lines=19> */
[----:B------:R-:W-:Y:S01]  /*a1a0*/  VIADD R4, R4, 0xfffffff0 ;  /* 0xfffffff004047836 */ /* 0x000fe20000000000 */
[----:B------:R-:W-:Y:S01]  /*a1b0*/  IADD3 R13, R13, 0x10, RZ ;  /* 0x000000100d0d7810 */ /* 0x000fe20007ffe0ff */
[----:B--2---:R-:W-:Y:S01]  /*a1c0*/  @!P3 FADD.FTZ R2, R2, R16 ;  /* 0x000000100202b221 */ /* 0x004fe20000010000 */
[----:B------:R-:W-:-:S02]  /*a1d0*/  @!P3 FADD.FTZ R3, R3, R17 ;  /* 0x000000110303b221 */ /* 0x000fc40000010000 */
[----:B------:R-:W-:Y:S01]  /*a1e0*/  ISETP.GT.AND P3, PT, R4, 0xc, PT ;  /* 0x0000000c0400780c */ /* 0x000fe20003f64270 */
[----:B---3--:R-:W-:Y:S01]  /*a1f0*/  @!P4 FADD.FTZ R2, R2, R18 ;  /* 0x000000120202c221 */ /* 0x008fe20000010000 */
[----:B------:R-:W-:-:S03]  /*a200*/  @!P4 FADD.FTZ R3, R3, R19 ;  /* 0x000000130303c221 */ /* 0x000fc60000010000 */
[----:B----4-:R-:W-:Y:S01]  /*a210*/  @!P6 FADD.FTZ R2, R2, R20 ;  /* 0x000000140202e221 */ /* 0x010fe20000010000 */
[----:B------:R-:W-:-:S03]  /*a220*/  @!P6 FADD.FTZ R3, R3, R21 ;  /* 0x000000150303e221 */ /* 0x000fc60000010000 */
[----:B------:R-:W-:Y:S01]  /*a230*/  @!P5 FADD.FTZ R2, R2, R22 ;  /* 0x000000160202d221 */ /* 0x000fe20000010000 */
[----:B------:R-:W-:-:S03]  /*a240*/  @!P5 FADD.FTZ R3, R3, R23 ;  /* 0x000000170303d221 */ /* 0x000fc60000010000 */
[----:B------:R-:W-:Y:S05]  /*a250*/  @P3 BRA `(.L_x_3787) ;  /* 0xfffffff800343947 */ /* 0x000fea000383ffff */
.L_x_3786:
        /* <DEDUP_REMOVED lines=18> */
[----:B------:R-:W-:Y:S01]  /*a380*/  ISETP.EQ.OR P1, PT, R15, UR14, P2 ;  /* 0x0000000e0f007c0c */ /* 0x000fe20009722670 */
[C---:B------:R-:W-:Y:S01]  /*a390*/  VIADD R22, R13.reuse, 0x1 ;  /* 0x000000010d167836 */ /* 0x040fe20000000000 */
[C---:B------:R-:W-:Y:S01]  /*a3a0*/  ISETP.EQ.OR P4, PT, R13.reuse, UR14, P2 ;  /* 0x0000000e0d007c0c */ /* 0x040fe20009782670 */
[C---:B------:R-:W-:Y:S01]  /*a3b0*/  VIADD R25, R13.reuse, 0x3 ;  /* 0x000000030d197836 */ /* 0x040fe20000000000 */
[----:B------:R-:W-:Y:S01]  /*a3c0*/  IADD3 R23, R13, 0x2, RZ ;  /* 0x000000020d177810 */ /* 0x000fe20007ffe0ff */
[----:B--2---:R-:W-:Y:S01]  /*a3d0*/  @!P5 FADD.FTZ R2, R2, R16 ;  /* 0x000000100202d221 */ /* 0x004fe20000010000 */
[----:B------:R-:W-:Y:S01]  /*a3e0*/  @!P5 FADD.FTZ R3, R3, R17 ;  /* 0x000000110303d221 */ /* 0x000fe20000010000 */
[----:B------:R-:W-:-:S06]  /*a3f0*/  ISETP.EQ.OR P5, PT, R22, UR14, P2 ;  /* 0x0000000e16007c0c */ /* 0x000fcc00097a2670 */
        /* <DEDUP_REMOVED lines=22> */
[----:B------:R-:W-:-:S03]  /*a560*/  IADD3 R13, R13, 0x4, RZ ;  /* 0x000000040d0d7810 */ /* 0x000fc60007ffe0ff */
[----:B------:R-:W-:Y:S02]  /*a570*/  VIADD R4, R4, 0xfffffffc ;  /* 0xfffffffc04047836 */ /* 0x000fe40000000000 */
        /* <DEDUP_REMOVED lines=11> */
.L_x_3788:
[----:B------:R-:W-:-:S13]  /*a630*/  ISETP.NE.OR P1, PT, R4, RZ, P1 ;  /* 0x000000ff0400720c */ /* 0x000fda0000f25670 */
[----:B------:R-:W-:Y:S05]  /*a640*/  @!P1 BRA `(.L_x_3784) ;  /* 0x00000000007c9947 */ /* 0x000fea0003800000 */
.L_x_3785:
[C---:B------:R-:W-:Y:S01]  /*a650*/  ISETP.EQ.OR P1, PT, R13.reuse, UR14, P2 ;  /* 0x0000000e0d007c0c */ /* 0x040fe20009722670 */
[C---:B------:R-:W-:Y:S01]  /*a660*/  VIADD R19, R13.reuse, 0x1 ;  /* 0x000000010d137836 */ /* 0x040fe20000000000 */
[C---:B------:R-:W-:Y:S01]  /*a670*/  IADD3 R21, R13.reuse, 0x2, RZ ;  /* 0x000000020d157810 */ /* 0x040fe20007ffe0ff */
[----:B------:R-:W-:-:S03]  /*a680*/  VIADD R23, R13, 0x3 ;  /* 0x000000030d177836 */ /* 0x000fc60000000000 */
        /* <DEDUP_REMOVED lines=15> */
[----:B------:R-:W-:Y:S01]  /*a780*/  IADD3 R4, R4, -0x4, RZ ;  /* 0xfffffffc04047810 */ /* 0x000fe20007ffe0ff */
[----:B------:R-:W-:-:S02]  /*a790*/  VIADD R13, R13, 0x4 ;  /* 0x000000040d0d7836 */ /* 0x000fc40000000000 */
        /* <DEDUP_REMOVED lines=10> */
.L_x_3784:
        /* <DEDUP_REMOVED lines=11> */
.L_x_3790:
[----:B------:R-:W-:Y:S05]  /*a8f0*/  BSYNC B0 ;  /* 0x0000000000007941 */ /* 0x000fea0003800000 */
.L_x_3789:
[----:B------:R-:W-:-:S06]  /*a900*/  UISETP.NE.AND UP0, UPT, UR6, 0x1, UPT ;  /* 0x000000010600788c */ /* 0x000fcc000bf05270 */
[----:B------:R-:W-:-:S13]  /*a910*/  PLOP3.LUT P1, PT, PT, PT, UP0, 0x80, 0x0 ;  /* 0x000000000000781c */ /* 0x000fda0003f2f008 */
[----:B------:R-:W-:Y:S05]  /*a920*/  @!P1 BRA `(.L_x_3780) ;  /* 0x0000000000409947 */ /* 0x000fea0003800000 */
[C---:B------:R-:W-:Y:S01]  /*a930*/  IADD3 R15, R13.reuse, 0x2, RZ ;  /* 0x000000020d0f7810 */ /* 0x040fe20007ffe0ff */
[----:B------:R-:W-:Y:S01]  /*a940*/  VIADD R13, R13, 0x1 ;  /* 0x000000010d0d7836 */ /* 0x000fe20000000000 */
        /* <DEDUP_REMOVED lines=14> */
.L_x_3780:
[----:B------:R-:W-:Y:S01]  /*aa30*/  ULDC.64 UR6, c[0x0][0x218] ;  /* 0x0000860000067ab9 */ /* 0x000fe20000000a00 */
[----:B------:R-:W-:Y:S01]  /*aa40*/  LOP3.LUT P1, RZ, R14, UR14, RZ, 0xfc, !PT ;  /* 0x0000000e0eff7c12 */ /* 0x000fe2000f82fcff */
[----:B------:R-:W-:Y:S01]  /*aa50*/  UIADD3 UR9, -UR9, URZ, URZ ;  /* 0x0000003f09097290 */ /* 0x000fe2000fffe13f */
[----:B------:R-:W-:Y:S01]  /*aa60*/  ISETP.EQ.U32.AND P3, PT, RZ, UR6, PT ;  /* 0x00000006ff007c0c */ /* 0x000fe2000bf62070 */
[----:B------:R-:W-:Y:S01]  /*aa70*/  ULDC UR6, c[0x0][0x288] ;  /* 0x0000a20000067ab9 */ /* 0x000fe20000000800 */
[----:B------:R-:W-:Y:S01]  /*aa80*/  SHF.R.U32.HI R16, RZ, 0x3, R14 ;  /* 0x00000003ff107819 */ /* 0x000fe2000001160e */
[----:B------:R-:W-:Y:S01]  /*aa90*/  UIMAD UR6, UR6, UR9, UR8 ;  /* 0x00000009060672a4 */ /* 0x000fe2000f8e0208 */
[----:B------:R-:W-:Y:S01]  /*aaa0*/  ISETP.EQ.OR.EX P1, PT, RZ, UR7, P1, P3 ;  /* 0x00000007ff007c0c */ /* 0x000fe20008f22730 */
[----:B------:R-:W1:Y:S01]  /*aab0*/  S2UR UR7, SR_CgaCtaId ;  /* 0x00000000000779c3 */ /* 0x000e620000008800 */
[----:B------:R-:W-:Y:S01]  /*aac0*/  ULDC.64 UR10, c[0x0][0x278] ;  /* 0x00009e00000a7ab9 */ /* 0x000fe20000000a00 */
[----:B------:R-:W-:Y:S01]  /*aad0*/  IMAD.WIDE.U32 R16, R16, 0x24924925, RZ ;  /* 0x2492492510107825 */ /* 0x000fe200078e00ff */
[----:B------:R-:W-:Y:S01]  /*aae0*/  ULDC.64 UR16, c[0x0][0x270] ;  /* 0x00009c0000107ab9 */ /* 0x000fe20000000a00 */
[----:B------:R-:W-:-:S02]  /*aaf0*/  ULDC.64 UR18, c[0x0][0x210] ;  /* 0x0000840000127ab9 */ /* 0x000fc40000000a00 */
[----:B------:R-:W-:Y:S02]  /*ab00*/  IMAD R16, R17, -0x38, R14 ;  /* 0xffffffc811107824 */ /* 0x000fe400078e020e */
[----:B------:R-:W-:Y:S01]  /*ab10*/  IMAD.U32 R14, RZ, RZ, UR6 ;  /* 0x00000006ff0e7e24 */ /* 0x000fe2000f8e00ff */
[----:B------:R-:W-:Y:S01]  /*ab20*/  UMOV UR6, 0x400 ;  /* 0x0000040000067882 */ /* 0x000fe20000000000 */
[----:B------:R-:W-:Y:S01]  /*ab30*/  IMAD.U32 R17, RZ, RZ, UR8 ;  /* 0x00000008ff117e24 */ /* 0x000fe2000f8e00ff */
[----:B------:R-:W-:Y:S01]  /*ab40*/  SHF.L.U32 R15, R16, 0x1, RZ ;  /* 0x00000001100f7819 */ /* 0x000fe200000006ff */
[----:B------:R-:W2:Y:S04]  /*ab50*/  @!P1 LDC.64 R12, c[0x0][0x218] ;  /* 0x00008600ff0c9b82 */ /* 0x000ea80000000a00 */
[----:B------:R-:W-:-:S04]  /*ab60*/  IMAD R15, R14, 0x70, R15 ;  /* 0x000000700e0f7824 */ /* 0x000fc800078e020f */
[----:B------:R-:W3:Y:S01]  /*ab70*/  LDC.64 R4, c[0x0][0x228] ;  /* 0x00008a00ff047b82 */ /* 0x000ee20000000a00 */
[----:B-1----:R-:W-:-:S03]  /*ab80*/  ULEA UR6, UR7, UR6, 0x18 ;  /* 0x0000000607067291 */ /* 0x002fc6000f8ec03f */
[----:B------:R-:W-:-:S04]  /*ab90*/  ULDC UR7, c[0x0][0x2a4] ;  /* 0x0000a90000077ab9 */ /* 0x000fc80000000800 */
[----:B0-----:R-:W0:Y:S01]  /*aba0*/  LDC.64 R10, c[0x0][0x230] ;  /* 0x00008c00ff0a7b82 */ /* 0x001e220000000a00 */
[----:B------:R-:W-:Y:S01]  /*abb0*/  @!P1 FMUL.FTZ R16, R2, UR7 ;  /* 0x0000000702109c20 */ /* 0x000fe20008410000 */
[----:B------:R-:W-:Y:S01]  /*abc0*/  @!P2 STS.64 [UR6+0x88], R2 ;  /* 0x00008802ff00a988 */ /* 0x000fe20008000a06 */
[----:B--2---:R-:W-:-:S04]  /*abd0*/  @!P1 IMAD.WIDE R12, R17, 0x8, R12 ;  /* 0x00000008110c9825 */ /* 0x004fc800078e020c */
[----:B------:R-:W-:-:S05]  /*abe0*/  @!P1 FMUL.FTZ R17, R3, UR7 ;  /* 0x0000000703119c20 */ /* 0x000fca0008410000 */
[----:B------:R1:W-:Y:S01]  /*abf0*/  @!P1 STG.E.64 desc[UR12][R12.64], R16 ;  /* 0x000000100c009986 */ /* 0x0003e2000c101b0c */
[C---:B---3--:R-:W-:Y:S01]  /*ac00*/  IMAD.WIDE R4, R15.reuse, 0x4, R4 ;  /* 0x000000040f047825 */ /* 0x048fe200078e0204 */
[----:B------:R-:W-:Y:S03]  /*ac10*/  BAR.SYNC.DEFER_BLOCKING 0x0 ;  /* 0x0000000000007b1d */ /* 0x000fe60000010000 */
[----:B0-----:R-:W-:-:S03]  /*ac20*/  IMAD.WIDE R10, R15, 0x4, R10 ;  /* 0x000000040f0a7825 */ /* 0x001fc600078e020a */
[----:B------:R-:W5:Y:S04]  /*ac30*/  LDG.E.64 R4, desc[UR12][R4.64] ;  /* 0x0000000c04047981 */ /* 0x000f68000c1e1b00 */
[----:B------:R-:W5:Y:S01]  /*ac40*/  LDG.E.64 R10, desc[UR12][R10.64] ;  /* 0x0000000c0a0a7981 */ /* 0x000f62000c1e1b00 */
[----:B-1----:R-:W-:-:S03]  /*ac50*/  IMAD.MOV.U32 R17, RZ, RZ, RZ ;  /* 0x000000ffff117224 */ /* 0x002fc600078e00ff */
[----:B------:R-:W0:Y:S01]  /*ac60*/  LDS.64 R14, [UR6+0x88] ;  /* 0x00008806ff0e7984 */ /* 0x000e220008000a00 */
[----:B------:R-:W-:Y:S02]  /*ac70*/  ULDC.U8 UR6, c[0x0][0x28c] ;  /* 0x0000a30000067ab9 */ /* 0x000fe40000000000 */
[----:B------:R-:W-:Y:S01]  /*ac80*/  ISETP.NE.AND P4, PT, RZ, UR6, PT ;  /* 0x00000006ff007c0c */ /* 0x000fe2000bf85270 */
[----:B------:R-:W-:Y:S01]  /*ac90*/  UMOV UR6, UR5 ;  /* 0x0000000500067c82 */ /* 0x000fe20008000000 */
[----:B0-----:R-:W-:-:S04]  /*aca0*/  FMUL.FTZ R14, R14, UR7 ;  /* 0x000000070e0e7c20 */ /* 0x001fc80008410000 */
[----:B------:R-:W-:-:S04]  /*acb0*/  FMUL.FTZ R18, R14, R14 ;  /* 0x0000000e0e127220 */ /* 0x000fc80000410000 */
[----:B------:R-:W-:-:S05]  /*acc0*/  FFMA.FTZ R15, R15, UR7, -R18 ;  /* 0x000000070f0f7c23 */ /* 0x000fca0008010812 */
[----:B------:R-:W-:-:S13]  /*acd0*/  FSETP.GTU.FTZ.AND P1, PT, R15, RZ, PT ;  /* 0x000000ff0f00720b */ /* 0x000fda0003f3c000 */
[----:B------:R-:W0:Y:S02]  /*ace0*/  @P1 LDC R18, c[0x0][0x238] ;  /* 0x00008e00ff121b82 */ /* 0x000e240000000800 */
[----:B0-----:R-:W-:Y:S01]  /*acf0*/  @P1 FADD.FTZ R2, R15, R18 ;  /* 0x000000120f021221 */ /* 0x001fe20000010000 */
[----:B------:R-:W-:-:S10]  /*ad00*/  HFMA2.MMA R15, -RZ, RZ, 1.875, 0 ;  /* 0x3f800000ff0f7435 */ /* 0x000fd400000001ff */
[----:B------:R0:W1:Y:S02]  /*ad10*/  @P1 MUFU.RSQ R15, R2 ;  /* 0x00000002000f1308 */ /* 0x0000640000001400 */
.L_x_3793:
[----:B0-----:R-:W2:Y:S04]  /*ad20*/  LDL.U16 R2, [UR6] ;  /* 0x00000006ff027983 */ /* 0x001ea80008100400 */
[----:B---3--:R-:W3:Y:S04]  /*ad30*/  LDL.U16 R13, [UR6+0x4] ;  /* 0x00000406ff0d7983 */ /* 0x008ee80008100400 */
[----:B------:R-:W4:Y:S04]  /*ad40*/  LDL.U16 R12, [UR6+0x2] ;  /* 0x00000206ff0c7983 */ /* 0x000f280008100400 */
[----:B------:R-:W4:Y:S04]  /*ad50*/  LDL.U16 R16, [UR6+0x6] ;  /* 0x00000606ff107983 */ /* 0x000f280008100400 */
[----:B------:R-:W4:Y:S04]  /*ad60*/  LDL.U16 R18, [UR6+0x8] ;  /* 0x00000806ff127983 */ /* 0x000f280008100400 */
[----:B------:R-:W4:Y:S04]  /*ad70*/  LDL.U16 R20, [UR6+0xa] ;  /* 0x00000a06ff147983 */ /* 0x000f280008100400 */
[----:B------:R-:W4:Y:S04]  /*ad80*/  LDL.U16 R28, [UR6+0xc] ;  /* 0x00000c06ff1c7983 */ /* 0x000f280008100400 */
[----:B------:R-:W4:Y:S01]  /*ad90*/  LDL.U16 R22, [UR6+0xe] ;  /* 0x00000e06ff167983 */ /* 0x000f220008100400 */
[----:B-----5:R-:W-:-:S04]  /*ada0*/  LEA R25, R17, R0, 0x3 ;  /* 0x0000000011197211 */ /* 0x020fc800078e18ff */
[----:B------:R-:W-:Y:S02]  /*adb0*/  ISETP.GE.U32.AND P1, PT, R25, UR10, PT ;  /* 0x0000000a19007c0c */ /* 0x000fe4000bf26070 */
[----:B------:R-:W-:-:S04]  /*adc0*/  SHF.R.S32.HI R37, RZ, 0x1f, R25 ;  /* 0x0000001fff257819 */ /* 0x000fc80000011419 */
[----:B------:R-:W-:Y:S02]  /*add0*/  ISETP.GE.OR.EX P1, PT, R37, UR11, P0, P1 ;  /* 0x0000000b25007c0c */ /* 0x000fe40008726710 */
[----:B------:R-:W-:-:S04]  /*ade0*/  IADD3 R34, R25, 0x8, RZ ;  /* 0x0000000819227810 */ /* 0x000fc80007ffe0ff */
[----:B------:R-:W-:Y:S02]  /*adf0*/  ISETP.GE.U32.AND P3, PT, R34, UR10, PT ;  /* 0x0000000a22007c0c */ /* 0x000fe4000bf66070 */
[----:B------:R-:W-:-:S04]  /*ae00*/  SHF.R.S32.HI R45, RZ, 0x1f, R34 ;  /* 0x0000001fff2d7819 */ /* 0x000fc80000011422 */
[----:B------:R-:W-:Y:S01]  /*ae10*/  ISETP.GE.OR.EX P3, PT, R45, UR11, P0, P3 ;  /* 0x0000000b2d007c0c */ /* 0x000fe20008766730 */
[----:B------:R-:W-:Y:S01]  /*ae20*/  VIADD R17, R17, 0x4 ;  /* 0x0000000411117836 */ /* 0x000fe20000000000 */
[----:B------:R-:W-:Y:S01]  /*ae30*/  UIADD3 UR6, UR6, 0x10, URZ ;  /* 0x0000001006067890 */ /* 0x000fe2000fffe03f */
[----:B------:R-:W-:Y:S01]  /*ae40*/  BSSY B0, `(.L_x_3791) ;  /* 0x0000081000007945 */ /* 0x000fe20003800000 */
[----:B--2---:R-:W-:Y:S02]  /*ae50*/  SHF.L.U32 R3, R2, 0x10, RZ ;  /* 0x0000001002037819 */ /* 0x004fe400000006ff */
[----:B---3--:R-:W-:-:S03]  /*ae60*/  SHF.L.U32 R13, R13, 0x10, RZ ;  /* 0x000000100d0d7819 */ /* 0x008fc600000006ff */
[----:B------:R-:W-:Y:S01]  /*ae70*/  FADD.FTZ R2, -R14, R3 ;  /* 0x000000030e027221 */ /* 0x000fe20000010100 */
[----:B----4-:R-:W-:Y:S02]  /*ae80*/  IMAD.U32 R3, R12, 0x10000, RZ ;  /* 0x000100000c037824 */ /* 0x010fe400078e00ff */
[----:B------:R-:W-:-:S04]  /*ae90*/  FADD.FTZ R12, -R14, R13 ;  /* 0x0000000d0e0c7221 */ /* 0x000fc80000010100 */
[-C--:B-1----:R-:W-:Y:S01]  /*aea0*/  FMUL.FTZ R19, R12, R15.reuse ;  /* 0x0000000f0c137220 */ /* 0x082fe20000410000 */
[----:B------:R-:W-:Y:S02]  /*aeb0*/  IMAD.U32 R13, R16, 0x10000, RZ ;  /* 0x00010000100d7824 */ /* 0x000fe400078e00ff */
[----:B------:R-:W-:Y:S01]  /*aec0*/  FMUL.FTZ R21, R2, R15 ;  /* 0x0000000f02157220 */ /* 0x000fe20000410000 */
[--C-:B------:R-:W-:Y:S01]  /*aed0*/  FFMA.FTZ R24, R4, R19, R10.reuse ;  /* 0x0000001304187223 */ /* 0x100fe2000001000a */
[----:B------:R-:W-:Y:S01]  /*aee0*/  SHF.L.U32 R19, R18, 0x10, RZ ;  /* 0x0000001012137819 */ /* 0x000fe200000006ff */
[C---:B------:R-:W-:Y:S01]  /*aef0*/  FADD.FTZ R12, -R14.reuse, R13 ;  /* 0x0000000d0e0c7221 */ /* 0x040fe20000010100 */
[----:B------:R-:W-:Y:S01]  /*af00*/  FADD.FTZ R2, -R14, R3 ;  /* 0x000000030e027221 */ /* 0x000fe20000010100 */
[----:B------:R-:W-:Y:S02]  /*af10*/  FFMA.FTZ R21, R4, R21, R10 ;  /* 0x0000001504157223 */ /* 0x000fe4000001000a */
[----:B------:R-:W-:Y:S01]  /*af20*/  FADD.FTZ R16, -R14, R19 ;  /* 0x000000130e107221 */ /* 0x000fe20000010100 */
[----:B------:R-:W-:Y:S01]  /*af30*/  FMUL.FTZ R12, R12, R15 ;  /* 0x0000000f0c0c7220 */ /* 0x000fe20000410000 */
[----:B------:R-:W-:-:S02]  /*af40*/  IMAD.U32 R19, R20, 0x10000, RZ ;  /* 0x0001000014137824 */ /* 0x000fc400078e00ff */
[-C--:B------:R-:W-:Y:S01]  /*af50*/  FMUL.FTZ R2, R2, R15.reuse ;  /* 0x0000000f02027220 */ /* 0x080fe20000410000 */
[----:B------:R-:W-:Y:S02]  /*af60*/  IMAD.U32 R29, R28, 0x10000, RZ ;  /* 0x000100001c1d7824 */ /* 0x000fe400078e00ff */
[----:B------:R-:W-:Y:S01]  /*af70*/  @P4 FMUL.FTZ R3, R21, -1.4426950216293334961 ;  /* 0xbfb8aa3b15034820 */ /* 0x000fe20000410000 */
[----:B------:R-:W-:Y:S01]  /*af80*/  @P4 FMUL.FTZ R13, R24, -1.4426950216293334961 ;  /* 0xbfb8aa3b180d4820 */ /* 0x000fe20000410000 */
[-C--:B------:R-:W-:Y:S01]  /*af90*/  FMUL.FTZ R23, R16, R15.reuse ;  /* 0x0000000f10177220 */ /* 0x080fe20000410000 */
[C---:B------:R-:W-:Y:S01]  /*afa0*/  FFMA.FTZ R27, R5.reuse, R12, R11 ;  /* 0x0000000c051b7223 */ /* 0x040fe2000001000b */
[C---:B------:R-:W-:Y:S01]  /*afb0*/  FADD.FTZ R16, -R14.reuse, R19 ;  /* 0x000000130e107221 */ /* 0x040fe20000010100 */
[----:B------:R-:W-:Y:S01]  /*afc0*/  FADD.FTZ R28, -R14, R29 ;  /* 0x0000001d0e1c7221 */ /* 0x000fe20000010100 */
[----:B------:R-:W-:Y:S01]  /*afd0*/  FFMA.FTZ R26, R5, R2, R11 ;  /* 0x00000002051a7223 */ /* 0x000fe2000001000b */
[----:B------:R0:W-:Y:S01]  /*afe0*/  @P4 MUFU.EX2 R30, R13 ;  /* 0x0000000d001e4308 */ /* 0x0001e20000000800 */
[----:B------:R-:W-:Y:S01]  /*aff0*/  @P4 FMUL.FTZ R12, R27, -1.4426950216293334961 ;  /* 0xbfb8aa3b1b0c4820 */ /* 0x000fe20000410000 */
[----:B------:R-:W-:Y:S01]  /*b000*/  FMUL.FTZ R16, R16, R15 ;  /* 0x0000000f10107220 */ /* 0x000fe20000410000 */
[----:B------:R-:W-:-:S05]  /*b010*/  @P4 FMUL.FTZ R2, R26, -1.4426950216293334961 ;  /* 0xbfb8aa3b1a024820 */ /* 0x000fca0000410000 */
[----:B------:R-:W1:Y:S01]  /*b020*/  @P4 MUFU.EX2 R3, R3 ;  /* 0x0000000300034308 */ /* 0x000e620000000800 */
[----:B0-----:R-:W-:Y:S01]  /*b030*/  FMUL.FTZ R13, R28, R15 ;  /* 0x0000000f1c0d7220 */ /* 0x001fe20000410000 */
[----:B------:R-:W-:-:S03]  /*b040*/  FFMA.FTZ R29, R5, R16, R11 ;  /* 0x00000010051d7223 */ /* 0x000fc6000001000b */
[----:B------:R-:W-:-:S03]  /*b050*/  FFMA.FTZ R16, R4, R13, R10 ;  /* 0x0000000d04107223 */ /* 0x000fc6000001000a */
[----:B------:R0:W-:Y:S01]  /*b060*/  @P4 MUFU.EX2 R31, R12 ;  /* 0x0000000c001f4308 */ /* 0x0001e20000000800 */
[----:B------:R-:W-:-:S07]  /*b070*/  FFMA.FTZ R20, R4, R23, R10 ;  /* 0x0000001704147223 */ /* 0x000fce000001000a */
[----:B------:R-:W2:Y:S01]  /*b080*/  @P4 MUFU.EX2 R2, R2 ;  /* 0x0000000200024308 */ /* 0x000ea20000000800 */
[----:B0-----:R-:W0:Y:S01]  /*b090*/  @!P1 LDC.64 R12, c[0x0][0x270] ;  /* 0x00009c00ff0c9b82 */ /* 0x001e220000000a00 */
[----:B------:R-:W-:Y:S01]  /*b0a0*/  @P4 FMUL.FTZ R18, R20, -1.4426950216293334961 ;  /* 0xbfb8aa3b14124820 */ /* 0x000fe20000410000 */
[----:B------:R-:W-:Y:S01]  /*b0b0*/  @P4 FMUL.FTZ R19, R29, -1.4426950216293334961 ;  /* 0xbfb8aa3b1d134820 */ /* 0x000fe20000410000 */
[----:B-1----:R-:W-:Y:S01]  /*b0c0*/  @P4 FADD.FTZ R3, R3, 1 ;  /* 0x3f80000003034421 */ /* 0x002fe20000010000 */
[----:B------:R-:W-:-:S03]  /*b0d0*/  VIADD R28, R25, 0x10 ;  /* 0x00000010191c7836 */ /* 0x000fc60000000000 */
[----:B------:R-:W-:Y:S02]  /*b0e0*/  @P4 MUFU.EX2 R40, R18 ;  /* 0x0000001200284308 */ /* 0x000fe40000000800 */
[----:B------:R-:W-:Y:S02]  /*b0f0*/  ISETP.GE.U32.AND P2, PT, R28, UR10, PT ;  /* 0x0000000a1c007c0c */ /* 0x000fe4000bf46070 */
[----:B------:R-:W-:-:S04]  /*b100*/  SHF.R.S32.HI R33, RZ, 0x1f, R28 ;  /* 0x0000001fff217819 */ /* 0x000fc8000001141c */
[----:B------:R1:W-:Y:S01]  /*b110*/  @P4 MUFU.EX2 R42, R19 ;  /* 0x00000013002a4308 */ /* 0x0003e20000000800 */
[----:B--2---:R-:W-:Y:S01]  /*b120*/  @P4 FADD.FTZ R23, R2, 1 ;  /* 0x3f80000002174421 */ /* 0x004fe20000010000 */
[----:B------:R-:W-:-:S06]  /*b130*/  ISETP.GE.OR.EX P2, PT, R33, UR11, P0, P2 ;  /* 0x0000000b21007c0c */ /* 0x000fcc0008746720 */
[----:B------:R2:W3:Y:S01]  /*b140*/  @P4 MUFU.RCP R36, R3 ;  /* 0x0000000300244308 */ /* 0x0004e20000001000 */
[----:B-1----:R-:W1:Y:S01]  /*b150*/  @!P1 LDC.64 R18, c[0x0][0x210] ;  /* 0x00008400ff129b82 */ /* 0x002e620000000a00 */
[----:B0-----:R-:W-:-:S06]  /*b160*/  @!P1 IMAD R38, R37, R12, RZ ;  /* 0x0000000c25269224 */ /* 0x001fcc00078e02ff */
[----:B------:R0:W4:Y:S01]  /*b170*/  @P4 MUFU.RCP R35, R23 ;  /* 0x0000001700234308 */ /* 0x0001220000001000 */
[----:B--2---:R-:W2:Y:S01]  /*b180*/  @!P3 LDC.64 R2, c[0x0][0x270] ;  /* 0x00009c00ff02bb82 */ /* 0x004ea20000000a00 */
[----:B------:R-:W-:Y:S01]  /*b190*/  @P4 FADD.FTZ R39, R30, 1 ;  /* 0x3f8000001e274421 */ /* 0x000fe20000010000 */
[----:B------:R-:W-:Y:S02]  /*b1a0*/  @!P1 IMAD R43, R25, R13, R38 ;  /* 0x0000000d192b9224 */ /* 0x000fe400078e0226 */
[----:B------:R-:W-:Y:S01]  /*b1b0*/  @P4 FADD.FTZ R37, R31, 1 ;  /* 0x3f8000001f254421 */ /* 0x000fe20000010000 */
[----:B------:R-:W-:Y:S01]  /*b1c0*/  @!P1 MOV R30, R6 ;  /* 0x00000006001e9202 */ /* 0x000fe20000000f00 */
[----:B------:R-:W-:Y:S01]  /*b1d0*/  @!P1 IMAD.MOV.U32 R31, RZ, RZ, R9 ;  /* 0x000000ffff1f9224 */ /* 0x000fe200078e0009 */
[----:B------:R-:W-:Y:S02]  /*b1e0*/  SHF.L.U32 R13, R22, 0x10, RZ ;  /* 0x00000010160d7819 */ /* 0x000fe400000006ff */
[----:B0-----:R-:W0:Y:S01]  /*b1f0*/  @!P3 LDC.64 R22, c[0x0][0x210] ;  /* 0x00008400ff16bb82 */ /* 0x001e220000000a00 */
[----:B---3--:R-:W-:Y:S01]  /*b200*/  @P4 FMUL.FTZ R21, R21, R36 ;  /* 0x0000002415154220 */ /* 0x008fe20000410000 */
[----:B------:R-:W-:-:S04]  /*b210*/  @!P1 IMAD.WIDE.U32 R30, R25, R12, R30 ;  /* 0x0000000c191e9225 */ /* 0x000fc800078e001e */
[----:B------:R-:W-:Y:S02]  /*b220*/  FADD.FTZ R36, -R14, R13 ;  /* 0x0000000d0e247221 */ /* 0x000fe40000010100 */
[----:B------:R-:W3:Y:S01]  /*b230*/  @!P2 LDC.64 R12, c[0x0][0x270] ;  /* 0x00009c00ff0cab82 */ /* 0x000ee20000000a00 */
[----:B------:R-:W-:Y:S02]  /*b240*/  @!P1 IMAD.IADD R31, R31, 0x1, R43 ;  /* 0x000000011f1f9824 */ /* 0x000fe400078e022b */
[----:B----4-:R-:W-:Y:S01]  /*b250*/  @P4 FMUL.FTZ R26, R26, R35 ;  /* 0x000000231a1a4220 */ /* 0x010fe20000410000 */
[----:B-1----:R-:W-:Y:S01]  /*b260*/  @!P1 LEA R18, P5, R30, R18, 0x1 ;  /* 0x000000121e129211 */ /* 0x002fe200078a08ff */
[----:B------:R-:W-:Y:S01]  /*b270*/  FMUL.FTZ R36, R36, R15 ;  /* 0x0000000f24247220 */ /* 0x000fe20000410000 */
[----:B------:R1:W-:Y:S02]  /*b280*/  @P4 MUFU.RCP R38, R37 ;  /* 0x0000002500264308 */ /* 0x0003e40000001000 */
[----:B------:R-:W-:Y:S01]  /*b290*/  @!P1 LEA.HI.X R19, R30, R19, R31, 0x1, P5 ;  /* 0x000000131e139211 */ /* 0x000fe200028f0c1f */
[----:B------:R-:W-:Y:S01]  /*b2a0*/  FFMA.FTZ R35, R5, R36, R11 ;  /* 0x0000002405237223 */ /* 0x000fe2000001000b */
[----:B------:R-:W-:Y:S01]  /*b2b0*/  @!P1 F2FP.BF16.F32.PACK_AB R43, R26, R21 ;  /* 0x000000151a2b923e */ /* 0x000fe200000010ff */
[----:B------:R-:W4:Y:S01]  /*b2c0*/  @!P2 LDC.64 R30, c[0x0][0x210] ;  /* 0x00008400ff1eab82 */ /* 0x000f220000000a00 */
[----:B------:R-:W-:Y:S01]  /*b2d0*/  @!P3 MOV R36, R6 ;  /* 0x000000060024b202 */ /* 0x000fe20000000f00 */
[----:B--2---:R-:W-:-:S02]  /*b2e0*/  @!P3 IMAD R26, R45, R2, RZ ;  /* 0x000000022d1ab224 */ /* 0x004fc400078e02ff */
[----:B-1----:R-:W-:Y:S02]  /*b2f0*/  @!P3 IMAD.MOV.U32 R37, RZ, RZ, R9 ;  /* 0x000000ffff25b224 */ /* 0x002fe400078e0009 */
[----:B------:R-:W-:Y:S01]  /*b300*/  @P4 FMUL.FTZ R32, R16, -1.4426950216293334961 ;  /* 0xbfb8aa3b10204820 */ /* 0x000fe20000410000 */
[----:B------:R-:W-:Y:S01]  /*b310*/  @P4 FMUL.FTZ R21, R35, -1.4426950216293334961 ;  /* 0xbfb8aa3b23154820 */ /* 0x000fe20000410000 */
[C---:B------:R-:W-:Y:S02]  /*b320*/  @!P3 IMAD R3, R34.reuse, R3, R26 ;  /* 0x000000032203b224 */ /* 0x040fe400078e021a */
[----:B------:R-:W-:Y:S01]  /*b330*/  @!P3 IMAD.WIDE.U32 R36, R34, R2, R36 ;  /* 0x000000022224b225 */ /* 0x000fe200078e0024 */
[----:B------:R-:W1:Y:S02]  /*b340*/  @P4 MUFU.EX2 R26, R21 ;  /* 0x00000015001a4308 */ /* 0x000e640000000800 */
[----:B0-----:R-:W-:Y:S02]  /*b350*/  @!P3 LEA R22, P5, R36, R22, 0x1 ;  /* 0x000000162416b211 */ /* 0x001fe400078a08ff */
[----:B------:R-:W-:-:S04]  /*b360*/  @!P3 IADD3 R2, R37, R3, RZ ;  /* 0x000000032502b210 */ /* 0x000fc80007ffe0ff */
[----:B------:R-:W0:Y:S01]  /*b370*/  @P4 MUFU.EX2 R32, R32 ;  /* 0x0000002000204308 */ /* 0x000e220000000800 */
[----:B------:R-:W-:Y:S01]  /*b380*/  @P4 FADD.FTZ R42, R42, 1 ;  /* 0x3f8000002a2a4421 */ /* 0x000fe20000010000 */
[----:B------:R-:W-:Y:S01]  /*b390*/  @!P3 LEA.HI.X R23, R36, R23, R2, 0x1, P5 ;  /* 0x000000172417b211 */ /* 0x000fe200028f0c02 */
[-C--:B---3--:R-:W-:Y:S01]  /*b3a0*/  @!P2 IMAD R33, R33, R12.reuse, RZ ;  /* 0x0000000c2121a224 */ /* 0x088fe200078e02ff */
[----:B------:R-:W-:Y:S01]  /*b3b0*/  @!P2 MOV R3, R9 ;  /* 0x000000090003a202 */ /* 0x000fe20000000f00 */
[----:B------:R-:W-:Y:S02]  /*b3c0*/  @!P2 IMAD.MOV.U32 R2, RZ, RZ, R6 ;  /* 0x000000ffff02a224 */ /* 0x000fe400078e0006 */
[----:B------:R-:W-:Y:S01]  /*b3d0*/  @P4 FADD.FTZ R40, R40, 1 ;  /* 0x3f80000028284421 */ /* 0x000fe20000010000 */
[C---:B------:R-:W-:Y:S01]  /*b3e0*/  @!P2 IMAD R13, R28.reuse, R13, R33 ;  /* 0x0000000d1c0da224 */ /* 0x040fe200078e0221 */
[----:B------:R-:W2:Y:S01]  /*b3f0*/  @P4 MUFU.RCP R39, R39 ;  /* 0x0000002700274308 */ /* 0x000ea20000001000 */
[----:B------:R-:W-:Y:S01]  /*b400*/  @!P2 IMAD.WIDE.U32 R2, R28, R12, R2 ;  /* 0x0000000c1c02a225 */ /* 0x000fe200078e0002 */
[----:B------:R3:W-:Y:S03]  /*b410*/  @!P1 STG.E desc[UR12][R18.64], R43 ;  /* 0x0000002b12009986 */ /* 0x0007e6000c10190c */
[----:B-1----:R-:W-:-:S03]  /*b420*/  @P4 FADD.FTZ R26, R26, 1 ;  /* 0x3f8000001a1a4421 */ /* 0x002fc60000010000 */
[----:B------:R-:W1:Y:S01]  /*b430*/  @P4 MUFU.RCP R41, R40 ;  /* 0x0000002800294308 */ /* 0x000e620000001000 */
[----:B------:R-:W-:Y:S01]  /*b440*/  VIADD R25, R25, 0x18 ;  /* 0x0000001819197836 */ /* 0x000fe20000000000 */
[----:B----4-:R-:W-:Y:S02]  /*b450*/  @!P2 LEA R30, P1, R2, R30, 0x1 ;  /* 0x0000001e021ea211 */ /* 0x010fe400078208ff */
[----:B------:R-:W-:-:S04]  /*b460*/  @!P2 IADD3 R3, R3, R13, RZ ;  /* 0x0000000d0303a210 */ /* 0x000fc80007ffe0ff */
[----:B------:R-:W4:Y:S01]  /*b470*/  @P4 MUFU.RCP R42, R42 ;  /* 0x0000002a002a4308 */ /* 0x000f220000001000 */
[----:B0-----:R-:W-:Y:S01]  /*b480*/  @P4 FADD.FTZ R32, R32, 1 ;  /* 0x3f80000020204421 */ /* 0x001fe20000010000 */
[----:B------:R-:W-:Y:S02]  /*b490*/  @!P2 LEA.HI.X R31, R2, R31, R3, 0x1, P1 ;  /* 0x0000001f021fa211 */ /* 0x000fe400008f0c03 */
[----:B------:R-:W-:Y:S02]  /*b4a0*/  ISETP.GE.U32.AND P1, PT, R25, UR10, PT ;  /* 0x0000000a19007c0c */ /* 0x000fe4000bf26070 */
[----:B------:R-:W-:Y:S02]  /*b4b0*/  SHF.R.S32.HI R12, RZ, 0x1f, R25 ;  /* 0x0000001fff0c7819 */ /* 0x000fe40000011419 */
[----:B------:R-:W0:Y:S02]  /*b4c0*/  @P4 MUFU.RCP R21, R32 ;  /* 0x0000002000154308 */ /* 0x000e240000001000 */
[----:B------:R-:W-:Y:S01]  /*b4d0*/  ISETP.GE.OR.EX P1, PT, R12, UR11, P0, P1 ;  /* 0x0000000b0c007c0c */ /* 0x000fe20008726710 */
[----:B--2---:R-:W-:-:S05]  /*b4e0*/  @P4 FMUL.FTZ R24, R24, R39 ;  /* 0x0000002718184220 */ /* 0x004fca0000410000 */
[----:B------:R-:W2:Y:S01]  /*b4f0*/  @P4 MUFU.RCP R26, R26 ;  /* 0x0000001a001a4308 */ /* 0x000ea20000001000 */
[----:B------:R-:W-:Y:S01]  /*b500*/  @P4 FMUL.FTZ R27, R27, R38 ;  /* 0x000000261b1b4220 */ /* 0x000fe20000410000 */
[----:B-1----:R-:W-:Y:S01]  /*b510*/  @P4 FMUL.FTZ R20, R20, R41 ;  /* 0x0000002914144220 */ /* 0x002fe20000410000 */
[----:B----4-:R-:W-:-:S03]  /*b520*/  @P4 FMUL.FTZ R29, R29, R42 ;  /* 0x0000002a1d1d4220 */ /* 0x010fc60000410000 */
[----:B------:R-:W-:Y:S02]  /*b530*/  @!P3 F2FP.BF16.F32.PACK_AB R27, R27, R24 ;  /* 0x000000181b1bb23e */ /* 0x000fe400000010ff */
[----:B------:R-:W-:Y:S01]  /*b540*/  @!P2 F2FP.BF16.F32.PACK_AB R29, R29, R20 ;  /* 0x000000141d1da23e */ /* 0x000fe200000010ff */
[----:B0-----:R-:W-:Y:S02]  /*b550*/  @P4 FMUL.FTZ R16, R16, R21 ;  /* 0x0000001510104220 */ /* 0x001fe40000410000 */
[----:B------:R3:W-:Y:S04]  /*b560*/  @!P3 STG.E desc[UR12][R22.64], R27 ;  /* 0x0000001b1600b986 */ /* 0x0007e8000c10190c */
[----:B------:R3:W-:Y:S01]  /*b570*/  @!P2 STG.E desc[UR12][R30.64], R29 ;  /* 0x0000001d1e00a986 */ /* 0x0007e2000c10190c */
[----:B------:R-:W-:Y:S01]  /*b580*/  ISETP.NE.AND P2, PT, R17, 0x40, PT ;  /* 0x000000401100780c */ /* 0x000fe20003f45270 */
[----:B--2---:R-:W-:Y:S01]  /*b590*/  @P4 FMUL.FTZ R35, R35, R26 ;  /* 0x0000001a23234220 */ /* 0x004fe20000410000 */
[----:B------:R-:W-:Y:S11]  /*b5a0*/  @P1 BRA `(.L_x_3792) ;  /* 0x0000000000281947 */ /* 0x000ff60003800000 */
[----:B------:R-:W-:Y:S01]  /*b5b0*/  MOV R2, R6 ;  /* 0x0000000600027202 */ /* 0x000fe20000000f00 */
[----:B------:R-:W-:Y:S01]  /*b5c0*/  IMAD R12, R12, UR16, RZ ;  /* 0x000000100c0c7c24 */ /* 0x000fe2000f8e02ff */
[----:B------:R-:W-:Y:S01]  /*b5d0*/  F2FP.BF16.F32.PACK_AB R35, R35, R16 ;  /* 0x000000102323723e */ /* 0x000fe200000010ff */
[----:B------:R-:W-:Y:S02]  /*b5e0*/  IMAD.MOV.U32 R3, RZ, RZ, R9 ;  /* 0x000000ffff037224 */ /* 0x000fe400078e0009 */
[C---:B------:R-:W-:Y:S02]  /*b5f0*/  IMAD R13, R25.reuse, UR17, R12 ;  /* 0x00000011190d7c24 */ /* 0x040fe4000f8e020c */
[----:B------:R-:W-:-:S05]  /*b600*/  IMAD.WIDE.U32 R2, R25, UR16, R2 ;  /* 0x0000001019027c25 */ /* 0x000fca000f8e0002 */
[----:B------:R-:W-:Y:S02]  /*b610*/  IADD3 R3, R3, R13, RZ ;  /* 0x0000000d03037210 */ /* 0x000fe40007ffe0ff */
[----:B------:R-:W-:-:S04]  /*b620*/  LEA R12, P1, R2, UR18, 0x1 ;  /* 0x00000012020c7c11 */ /* 0x000fc8000f8208ff */
[----:B------:R-:W-:-:S05]  /*b630*/  LEA.HI.X R13, R2, UR19, R3, 0x1, P1 ;  /* 0x00000013020d7c11 */ /* 0x000fca00088f0c03 */
[----:B------:R0:W-:Y:S04]  /*b640*/  STG.E desc[UR12][R12.64], R35 ;  /* 0x000000230c007986 */ /* 0x0001e8000c10190c */
.L_x_3792:
[----:B------:R-:W-:Y:S05]  /*b650*/  BSYNC B0 ;  /* 0x0000000000007941 */ /* 0x000fea0003800000 */
.L_x_3791:
        /* <DEDUP_REMOVED lines=10> */
[----:B------:R-:W-:Y:S05]  /*b700*/  EXIT ;  /* 0x000000000000794d */ /* 0x000fea0003800000 */
.L_x_3795:
        /* <DEDUP_REMOVED lines=15> */
.L_x_5633:


//--------------------- .text._Z35group_norm_nhwc_fwd_one_pass_kernelI11Bf16IOBf16WLi64ELi112ELi448EEv26Group_norm_nhwc_fwd_params --------------------------
	.section	.text._Z35group_norm_nhwc_fwd_one_pass_kernelI11Bf16IOBf16WLi64ELi112ELi448EEv26Group_norm_nhwc_fwd_params,"ax",@progbits
	.align	128
        .global         _Z35group_norm_nhwc_fwd_one_pass_kernelI11Bf16IOBf16WLi64ELi112ELi448EEv26Group_norm_nhwc_fwd_params
        .type           _Z35group_norm_nhwc_fwd_one_pass_kernelI11Bf16IOBf16WLi64ELi112ELi448EEv26Group_norm_nhwc_fwd_params,@function
        .size           _Z35group_norm_nhwc_fwd_one_pass_kernelI11Bf16IOBf16WLi64ELi112ELi448EEv26Group_norm_nhwc_fwd_params,(.L_x_5634 - _Z35group_norm_nhwc_fwd_one_pass_kernelI11Bf16IOBf16WLi64ELi112ELi448EEv26Group_norm_nhwc_fwd_params)
        .other          _Z35group_norm_nhwc_fwd_one_pass_kernelI11Bf16IOBf16WLi64ELi112ELi448EEv26Group_norm_nhwc_fwd_params,@"STO_CUDA_ENTRY STV_DEFAULT"
_Z35group_norm_nhwc_fwd_one_pass_kernelI11Bf16IOBf16WLi64ELi112ELi448EEv26Group_norm_nhwc_fwd_params:
.text._Z35group_norm_nhwc_fwd_one_pass_kernelI11Bf16IOBf16WLi64ELi112ELi448EEv26Group_norm_nhwc_fwd_params:
        /* <DEDUP_REMOVED lines=47> */
.L_x_3832:
        /* <DEDUP_REMOVED lines=288> */
.L_x_3797:
[----:B------:R-:W-:Y:S05]  /*14f0*/  BSYNC B0 ;  /* 0x0000000000007941 */ /* 0x000fea0003800000 */
.L_x_3796:
        /* <DEDUP_REMOVED lines=34> */
.L_x_3800:
[----:B-1----:R-:W2:Y:S04]  /*1720*/  LDG.E.STRONG.GPU R22, desc[UR8][R20.64] ;  /* 0x0000000814167981 */ /* 0x002ea8000c1ef900 */
[----:B--2---:R-:W-:Y:S01]  /*1730*/  CCTL.IVALL ;  /* 0x00000000ff00798f */ /* 0x004fe20002000000 */
[----:B------:R-:W-:Y:S05]  /*1740*/  YIELD ;  /* 0x0000000000007946 */ /* 0x000fea0003800000 */
[----:B------:R-:W-:-:S13]  /*1750*/  ISETP.NE.AND P0, PT, R22, R33, PT ;  /* 0x000000211600720c */ /* 0x000fda0003f05270 */
[----:B------:R-:W-:Y:S05]  /*1760*/  @P0 BRA `(.L_x_3800) ;  /* 0xfffffffc00ec0947 */ /* 0x000fea000383ffff */
.L_x_3799:
        /* <DEDUP_REMOVED lines=17> */
.L_x_3804:
        /* <DEDUP_REMOVED lines=115> */
.L_x_3803:
        /* <DEDUP_REMOVED lines=61> */
.L_x_3805:
[----:B------:R-:W-:-:S13]  /*2380*/  ISETP.NE.OR P0, PT, R28, RZ, P0 ;  /* 0x000000ff1c00720c */ /* 0x000fda0000705670 */
[----:B------:R-:W-:Y:S05]  /*2390*/  @!P0 BRA `(.L_x_3801) ;  /* 0x00000000007c8947 */ /* 0x000fea0003800000 */
.L_x_3802:
        /* <DEDUP_REMOVED lines=31> */
.L_x_3801:
        /* <DEDUP_REMOVED lines=11> */
.L_x_3807:
[----:B------:R-:W-:Y:S05]  /*2640*/  BSYNC B0 ;  /* 0x0000000000007941 */ /* 0x000fea0003800000 */
.L_x_3806:
        /* <DEDUP_REMOVED lines=16> */
.L_x_3798:
        /* <DEDUP_REMOVED lines=20> */
[----:B------:R-:W-:-:S07]  /*2890*/  ISETP.NE.AND P6, PT, RZ, UR10, PT ;  /* 0x0000000aff007c0c */ /* 0x000fce000bfc5270 */
[----:B-1----:R-:W1:Y:S01]  /*28a0*/  LDC R31, c[0x0][0x294] ;  /* 0x0000a500ff1f7b82 */ /* 0x002e620000000800 */
[----:B------:R-:W2:Y:S04]  /*28b0*/  LDG.E.U16 R39, desc[UR8][R28.64] ;  /* 0x000000081c277981 */ /* 0x000ea8000c1e1500 */
[----:B------:R3:W4:Y:S04]  /*28c0*/  LDG.E.U16 R48, desc[UR8][R28.64+0x2] ;  /* 0x000002081c307981 */ /* 0x000728000c1e1500 */
[----:B------:R-:W5:Y:S04]  /*28d0*/  LDG.E.U16 R49, desc[UR8][R32.64] ;  /* 0x0000000820317981 */ /* 0x000f68000c1e1500 */
[----:B0-----:R0:W5:Y:S01]  /*28e0*/  LDG.E.U16 R35, desc[UR8][R32.64+0x2] ;  /* 0x0000020820237981 */ /* 0x001162000c1e1500 */
[----:B------:R-:W-:Y:S01]  /*28f0*/  HFMA2.MMA R30, -RZ, RZ, 1.875, 0 ;  /* 0x3f800000ff1e7435 */ /* 0x000fe200000001ff */
[----:B---3--:R-:W-:-:S02]  /*2900*/  SHF.L.U32 R29, R42, 0x10, RZ ;  /* 0x000000102a1d7819 */ /* 0x008fc400000006ff */
[----:B------:R-:W3:Y:S01]  /*2910*/  LDS.64 R22, [UR5+0x88] ;  /* 0x00008805ff167984 */ /* 0x000ee20008000a00 */
[----:B------:R-:W-:Y:S02]  /*2920*/  SHF.L.U32 R55, R40, 0x10, RZ ;  /* 0x0000001028377819 */ /* 0x000fe400000006ff */
[----:B0-----:R-:W-:Y:S01]  /*2930*/  SHF.L.U32 R33, R26, 0x10, RZ ;  /* 0x000000101a217819 */ /* 0x001fe200000006ff */
[----:B---3--:R-:W-:-:S04]  /*2940*/  FMUL.FTZ R34, R22, UR6 ;  /* 0x0000000616227c20 */ /* 0x008fc80008410000 */
[----:B------:R-:W-:-:S04]  /*2950*/  FMUL.FTZ R22, R34, R34 ;  /* 0x0000002222167220 */ /* 0x000fc80000410000 */
[----:B------:R-:W-:-:S05]  /*2960*/  FFMA.FTZ R22, R23, UR6, -R22 ;  /* 0x0000000617167c23 */ /* 0x000fca0008010816 */
[----:B------:R-:W-:-:S13]  /*2970*/  FSETP.GTU.FTZ.AND P0, PT, R22, RZ, PT ;  /* 0x000000ff1600720b */ /* 0x000fda0003f1c000 */
[----:B------:R-:W0:Y:S02]  /*2980*/  @P0 LDC R21, c[0x0][0x238] ;  /* 0x00008e00ff150b82 */ /* 0x000e240000000800 */
[----:B0-----:R-:W-:Y:S01]  /*2990*/  @P0 FADD.FTZ R22, R22, R21 ;  /* 0x0000001516160221 */ /* 0x001fe20000010000 */
[----:B------:R-:W-:-:S03]  /*29a0*/  SHF.L.U32 R21, R27, 0x10, RZ ;  /* 0x000000101b157819 */ /* 0x000fc600000006ff */
[----:B------:R-:W0:Y:S02]  /*29b0*/  @P0 MUFU.RSQ R30, R22 ;  /* 0x00000016001e0308 */ /* 0x000e240000001400 */
[----:B------:R-:W-:Y:S01]  /*29c0*/  FADD.FTZ R23, -R34, R21 ;  /* 0x0000001522177221 */ /* 0x000fe20000010100 */
[----:B------:R-:W-:-:S03]  /*29d0*/  FADD.FTZ R21, R29, -R34 ;  /* 0x800000221d157221 */ /* 0x000fc60000010000 */
[-C--:B0-----:R-:W-:Y:S01]  /*29e0*/  FMUL.FTZ R23, R23, R30.reuse ;  /* 0x0000001e17177220 */ /* 0x081fe20000410000 */
[----:B------:R-:W-:Y:S01]  /*29f0*/  FMUL.FTZ R21, R21, R30 ;  /* 0x0000001e15157220 */ /* 0x000fe20000410000 */
[----:B--2---:R-:W-:Y:S01]  /*2a00*/  SHF.L.U32 R26, R39, 0x10, RZ ;  /* 0x00000010271a7819 */ /* 0x004fe200000006ff */
[----:B------:R-:W-:Y:S01]  /*2a10*/  FADD.FTZ R39, -R34, R33 ;  /* 0x0000002122277221 */ /* 0x000fe20000010100 */
[----:B----4-:R-:W-:Y:S02]  /*2a20*/  SHF.L.U32 R27, R48, 0x10, RZ ;  /* 0x00000010301b7819 */ /* 0x010fe400000006ff */
[----:B-----5:R-:W-:Y:S02]  /*2a30*/  SHF.L.U32 R29, R49, 0x10, RZ ;  /* 0x00000010311d7819 */ /* 0x020fe400000006ff */
[----:B------:R-:W-:Y:S01]  /*2a40*/  SHF.L.U32 R28, R35, 0x10, RZ ;  /* 0x00000010231c7819 */ /* 0x000fe200000006ff */
[----:B------:R-:W-:Y:S02]  /*2a50*/  FADD.FTZ R35, R55, -R34 ;  /* 0x8000002237237221 */ /* 0x000fe40000010000 */
[----:B------:R-:W-:-:S02]  /*2a60*/  FFMA.FTZ R32, R26, R21, R29 ;  /* 0x000000151a207223 */ /* 0x000fc4000001001d */
        /* <DEDUP_REMOVED lines=12> */
.L_x_3808:
        /* <DEDUP_REMOVED lines=14> */
.L_x_3810:
[----:B------:R-:W-:Y:S05]  /*2c10*/  BSYNC B0 ;  /* 0x0000000000007941 */ /* 0x000fea0003800000 */
.L_x_3809:
[-C--:B------:R-:W-:Y:S01]  /*2c20*/  FMUL.FTZ R35, R35, R30.reuse ;  /* 0x0000001e23237220 */ /* 0x080fe20000410000 */
[----:B------:R-:W-:Y:S01]  /*2c30*/  FMUL.FTZ R39, R39, R30 ;  /* 0x0000001e27277220 */ /* 0x000fe20000410000 */
[----:B------:R-:W-:Y:S02]  /*2c40*/  SHF.L.U32 R43, R43, 0x10, RZ ;  /* 0x000000102b2b7819 */ /* 0x000fe400000006ff */
[----:B0-----:R-:W-:Y:S01]  /*2c50*/  SHF.L.U32 R33, R25, 0x10, RZ ;  /* 0x0000001019217819 */ /* 0x001fe200000006ff */
[----:B------:R-:W-:Y:S01]  /*2c60*/  FFMA.FTZ R35, R26, R35, R29 ;  /* 0x000000231a237223 */ /* 0x000fe2000001001d */
[----:B------:R-:W-:Y:S01]  /*2c70*/  SHF.R.U32.HI R40, RZ, 0x3, R2 ;  /* 0x00000003ff287819 */ /* 0x000fe20000011602 */
        /* <DEDUP_REMOVED lines=12> */
.L_x_3811:
        /* <DEDUP_REMOVED lines=14> */
.L_x_3813:
[----:B------:R-:W-:Y:S05]  /*2e20*/  BSYNC B0 ;  /* 0x0000000000007941 */ /* 0x000fea0003800000 */
.L_x_3812:
[----:B0-----:R-:W-:Y:S01]  /*2e30*/  FADD.FTZ R23, R43, -R34 ;  /* 0x800000222b177221 */ /* 0x001fe20000010000 */
[----:B------:R-:W-:Y:S01]  /*2e40*/  FADD.FTZ R33, -R34, R33 ;  /* 0x0000002122217221 */ /* 0x000fe20000010100 */
[----:B------:R-:W-:Y:S01]  /*2e50*/  SHF.L.U32 R37, R44, 0x10, RZ ;  /* 0x000000102c257819 */ /* 0x000fe200000006ff */
[----:B------:R-:W-:Y:S01]  /*2e60*/  IMAD.WIDE.U32 R20, R40, 0x24924925, RZ ;  /* 0x2492492528147825 */ /* 0x000fe200078e00ff */
[----:B------:R-:W-:-:S03]  /*2e70*/  SHF.L.U32 R35, R24, 0x10, RZ ;  /* 0x0000001018237819 */ /* 0x000fc600000006ff */
[-C--:B------:R-:W-:Y:S01]  /*2e80*/  FMUL.FTZ R23, R23, R30.reuse ;  /* 0x0000001e17177220 */ /* 0x080fe20000410000 */
[----:B------:R-:W-:Y:S01]  /*2e90*/  FMUL.FTZ R33, R33, R30 ;  /* 0x0000001e21217220 */ /* 0x000fe20000410000 */
[----:B------:R-:W-:Y:S02]  /*2ea0*/  IMAD R25, R31, UR7, R21 ;  /* 0x000000071f197c24 */ /* 0x000fe4000f8e0215 */
[----:B------:R-:W-:Y:S01]  /*2eb0*/  FADD.FTZ R31, R37, -R34 ;  /* 0x80000022251f7221 */ /* 0x000fe20000010000 */
        /* <DEDUP_REMOVED lines=14> */
.L_x_3814:
        /* <DEDUP_REMOVED lines=14> */
.L_x_3816:
[----:B------:R-:W-:Y:S05]  /*3080*/  BSYNC B0 ;  /* 0x0000000000007941 */ /* 0x000fea0003800000 */
.L_x_3815:
        /* <DEDUP_REMOVED lines=17> */
.L_x_3817:
        /* <DEDUP_REMOVED lines=14> */
.L_x_3819:
[----:B------:R-:W-:Y:S05]  /*3280*/  BSYNC B0 ;  /* 0x0000000000007941 */ /* 0x000fea0003800000 */
.L_x_3818:
        /* <DEDUP_REMOVED lines=15> */
[----:B------:R-:W-:Y:S01]  /*3380*/  ISETP.GE.AND.EX P5, PT, R38, UR13, PT, P5 ;  /* 0x0000000d26007c0c */ /* 0x000fe2000bfa6350 */
[----:B------:R-:W-:Y:S01]  /*3390*/  FFMA.FTZ R33, R27, R21, R28 ;  /* 0x000000151b217223 */ /* 0x000fe2000001001c */
[----:B------:R-:W-:Y:S01]  /*33a0*/  ISETP.GE.AND.EX P0, PT, R23, UR13, PT, P0 ;  /* 0x0000000d17007c0c */ /* 0x000fe2000bf06300 */
[----:B------:R-:W-:Y:S01]  /*33b0*/  FADD.FTZ R35, R35, -R34 ;  /* 0x8000002223237221 */ /* 0x000fe20000010000 */
[----:B------:R-:W-:-:S02]  /*33c0*/  ISETP.LT.U32.AND P5, PT, R2, 0x1c0, !P5 ;  /* 0x000001c00200780c */ /* 0x000fc40006fa1070 */
        /* <DEDUP_REMOVED lines=12> */
.L_x_3820:
        /* <DEDUP_REMOVED lines=14> */
.L_x_3822:
[----:B------:R-:W-:Y:S05]  /*3570*/  BSYNC B0 ;  /* 0x0000000000007941 */ /* 0x000fea0003800000 */
.L_x_3821:
[-C--:B------:R-:W-:Y:S01]  /*3580*/  FMUL.FTZ R35, R35, R30.reuse ;  /* 0x0000001e23237220 */ /* 0x080fe20000410000 */
[----:B------:R-:W-:Y:S01]  /*3590*/  FMUL.FTZ R37, R37, R30 ;  /* 0x0000001e25257220 */ /* 0x000fe20000410000 */
[----:B0-----:R-:W-:Y:S02]  /*35a0*/  SHF.L.U32 R33, R46, 0x10, RZ ;  /* 0x000000102e217819 */ /* 0x001fe400000006ff */
[----:B------:R-:W-:Y:S01]  /*35b0*/  IADD3 R20, R25, 0x30, RZ ;  /* 0x0000003019147810 */ /* 0x000fe20007ffe0ff */
        /* <DEDUP_REMOVED lines=13> */
.L_x_3823:
        /* <DEDUP_REMOVED lines=14> */
.L_x_3825:
[----:B------:R-:W-:Y:S05]  /*3770*/  BSYNC B0 ;  /* 0x0000000000007941 */ /* 0x000fea0003800000 */
.L_x_3824:
[----:B0-----:R-:W-:Y:S02]  /*3780*/  SHF.L.U32 R23, R47, 0x10, RZ ;  /* 0x000000102f177819 */ /* 0x001fe400000006ff */
[----:B------:R-:W-:Y:S01]  /*3790*/  SHF.L.U32 R21, R19, 0x10, RZ ;  /* 0x0000001013157819 */ /* 0x000fe200000006ff */
[--C-:B------:R-:W-:Y:S01]  /*37a0*/  FADD.FTZ R19, R33, -R34.reuse ;  /* 0x8000002221137221 */ /* 0x100fe20000010000 */
[----:B------:R-:W-:Y:S01]  /*37b0*/  SHF.L.U32 R17, R18, 0x10, RZ ;  /* 0x0000001012117819 */ /* 0x000fe200000006ff */
[----:B------:R-:W-:Y:S01]  /*37c0*/  FADD.FTZ R23, R23, -R34 ;  /* 0x8000002217177221 */ /* 0x000fe20000010000 */
[----:B------:R-:W-:Y:S01]  /*37d0*/  ISETP.GE.U32.AND P5, PT, R36, UR12, PT ;  /* 0x0000000c24007c0c */ /* 0x000fe2000bfa6070 */
[----:B------:R-:W-:Y:S01]  /*37e0*/  FADD.FTZ R21, -R34, R21 ;  /* 0x0000001522157221 */ /* 0x000fe20000010100 */
[----:B------:R-:W-:Y:S01]  /*37f0*/  ISETP.GE.U32.AND P0, PT, R20, UR12, PT ;  /* 0x0000000c14007c0c */ /* 0x000fe2000bf06070 */
[----:B------:R-:W-:Y:S01]  /*3800*/  FADD.FTZ R17, -R34, R17 ;  /* 0x0000001122117221 */ /* 0x000fe20000010100 */
[----:B------:R-:W-:Y:S01]  /*3810*/  SHF.R.S32.HI R24, RZ, 0x1f, R20 ;  /* 0x0000001fff187819 */ /* 0x000fe20000011414 */
[-C--:B------:R-:W-:Y:S01]  /*3820*/  FMUL.FTZ R19, R19, R30.reuse ;  /* 0x0000001e13137220 */ /* 0x080fe20000410000 */
[-C--:B------:R-:W-:Y:S01]  /*3830*/  FMUL.FTZ R16, R23, R30.reuse ;  /* 0x0000001e17107220 */ /* 0x080fe20000410000 */
[-C--:B------:R-:W-:Y:S01]  /*3840*/  FMUL.FTZ R18, R21, R30.reuse ;  /* 0x0000001e15127220 */ /* 0x080fe20000410000 */
[----:B------:R-:W-:Y:S01]  /*3850*/  ISETP.GE.AND.EX P5, PT, R41, UR13, PT, P5 ;  /* 0x0000000d29007c0c */ /* 0x000fe2000bfa6350 */
[----:B------:R-:W-:Y:S01]  /*3860*/  FMUL.FTZ R17, R17, R30 ;  /* 0x0000001e11117220 */ /* 0x000fe20000410000 */
[----:B------:R-:W-:Y:S01]  /*3870*/  ISETP.GE.AND.EX P0, PT, R24, UR13, PT, P0 ;  /* 0x0000000d18007c0c */ /* 0x000fe2000bf06300 */
[C-C-:B------:R-:W-:Y:S01]  /*3880*/  FFMA.FTZ R21, R26.reuse, R19, R29.reuse ;  /* 0x000000131a157223 */ /* 0x140fe2000001001d */
[----:B------:R-:W-:Y:S01]  /*3890*/  FFMA.FTZ R26, R26, R16, R29 ;  /* 0x000000101a1a7223 */ /* 0x000fe2000001001d */
[C-C-:B------:R-:W-:Y:S01]  /*38a0*/  FFMA.FTZ R29, R27.reuse, R18, R28.reuse ;  /* 0x000000121b1d7223 */ /* 0x140fe2000001001c */
[C---:B------:R-:W-:Y:S01]  /*38b0*/  ISETP.GT.U32.OR P5, PT, R2.reuse, 0x1bf, P5 ;  /* 0x000001bf0200780c */ /* 0x040fe20002fa4470 */
        /* <DEDUP_REMOVED lines=13> */
.L_x_3826:
        /* <DEDUP_REMOVED lines=14> */
.L_x_3828:
[----:B------:R-:W-:Y:S05]  /*3a70*/  BSYNC B0 ;  /* 0x0000000000007941 */ /* 0x000fea0003800000 */
.L_x_3827:
        /* <DEDUP_REMOVED lines=11> */
.L_x_3829:
        /* <DEDUP_REMOVED lines=13> */
.L_x_3831:
[----:B------:R-:W-:Y:S05]  /*3c00*/  BSYNC B0 ;  /* 0x0000000000007941 */ /* 0x000fea0003800000 */
.L_x_3830:
[----:B------:R-:W-:Y:S02]  /*3c10*/  IADD3 R10, R5, R10, RZ ;  /* 0x0000000a050a7210 */ /* 0x000fe40007ffe0ff */
[----:B------:R-:W-:Y:S02]  /*3c20*/  IADD3 R8, R8, 0x1, RZ ;  /* 0x0000000108087810 */ /* 0x000fe40007ffe0ff */
[----:B------:R-:W-:-:S13]  /*3c30*/  ISETP.GE.AND P0, PT, R10, UR4, PT ;  /* 0x000000040a007c0c */ /* 0x000fda000bf06270 */
[----:B------:R-:W-:Y:S05]  /*3c40*/  @!P0 BRA `(.L_x_3832) ;  /* 0xffffffc400a88947 */ /* 0x000fea000383ffff */
[----:B------:R-:W-:Y:S05]  /*3c50*/  EXIT ;  /* 0x000000000000794d */ /* 0x000fea0003800000 */
.L_x_3833:
        /* <DEDUP_REMOVED lines=10> */
.L_x_5634:


//--------------------- .text._Z35group_norm_nhwc_fwd_one_pass_kernelI11Bf16IOBf16WLi128ELi112ELi448EEv26Group_norm_nhwc_fwd_params --------------------------
	.section	.text._Z35group_norm_nhwc_fwd_one_pass_kernelI11Bf16IOBf16WLi128ELi112ELi448EEv26Group_norm_nhwc_fwd_params,"ax",@progbits
	.align	128
        .global         _Z35group_norm_nhwc_fwd_one_pass_kernelI11Bf16IOBf16WLi128ELi112ELi448EEv26Group_norm_nhwc_fwd_params
        .type           _Z35group_norm_nhwc_fwd_one_pass_kernelI11Bf16IOBf16WLi128ELi112ELi448EEv26Group_norm_nhwc_fwd_params,@function
        .size           _Z35group_norm_nhwc_fwd_one_pass_kernelI11Bf16IOBf16WLi128ELi112ELi448EEv26Group_norm_nhwc_fwd_params,(.L_x_5635 - _Z35group_norm_nhwc_fwd_one_pass_kernelI11Bf16IOBf16WLi128ELi112ELi448EEv26Group_norm_nhwc_fwd_params)
        .other          _Z35group_norm_nhwc_fwd_one_pass_kernelI11Bf16IOBf16WLi128ELi112ELi448EEv26Group_norm_nhwc_fwd_params,@"STO_CUDA_ENTRY STV_DEFAULT"
_Z35group_norm_nhwc_fwd_one_pass_kernelI11Bf16IOBf16WLi128ELi112ELi448EEv26Group_norm_nhwc_fwd_params:
.text._Z35group_norm_nhwc_fwd_one_pass_kernelI11Bf16IOBf16WLi128ELi112ELi448EEv26Group_norm_nhwc_fwd_params:
        /* <DEDUP_REMOVED lines=11> */
[----:B------:R-:W1:Y:S01]  /*00b0*/  S2R R86, SR_LANEID ;  /* 0x0000000000567919 */ /* 0x000e620000000000 */
[----:B------:R-:W-:Y:S01]  /*00c0*/  HFMA2.MMA R76, -RZ, RZ, 0, 0 ;  /* 0x00000000ff4c7435 */ /* 0x000fe200000001ff */
[----:B------:R-:W-:-:S03]  /*00d0*/  ULDC.U8 UR10, c[0x0][0x28c] ;  /* 0x0000a300000a7ab9 */ /* 0x000fc60000000000 */
[----:B------:R-:W2:Y:S08]  /*00e0*/  LDC R89, c[0x0][0x294] ;  /* 0x0000a500ff597b82 */ /* 0x000eb00000000800 */
[----:B------:R-:W3:Y:S01]  /*00f0*/  S2UR UR6, SR_CgaCtaId ;  /* 0x00000000000679c3 */ /* 0x000ee20000008800 */
[----:B0-----:R-:W-:Y:S02]  /*0100*/  SHF.R.U32.HI R2, RZ, 0x3, R88 ;  /* 0x00000003ff027819 */ /* 0x001fe40000011658 */
[----:B------:R-:W-:-:S03]  /*0110*/  ISETP.GE.U32.AND P4, PT, R88, 0x1c0, PT ;  /* 0x000001c05800780c */ /* 0x000fc60003f86070 */
[----:B------:R-:W-:-:S04]  /*0120*/  IMAD.WIDE.U32 R2, R2, 0x24924925, RZ ;  /* 0x2492492502027825 */ /* 0x000fc800078e00ff */
[--C-:B------:R-:W-:Y:S01]  /*0130*/  IMAD R75, R3, -0x38, R88.reuse ;  /* 0xffffffc8034b7824 */ /* 0x100fe200078e0258 */
[----:B---3--:R-:W-:Y:S01]  /*0140*/  ULEA UR5, UR6, UR5, 0x18 ;  /* 0x0000000506057291 */ /* 0x008fe2000f8ec03f */
[----:B--2---:R-:W-:Y:S01]  /*0150*/  IMAD R89, R89, UR7, R3 ;  /* 0x0000000759597c24 */ /* 0x004fe2000f8e0203 */
[----:B------:R-:W-:Y:S02]  /*0160*/  SHF.R.S32.HI R3, RZ, 0x1f, R88 ;  /* 0x0000001fff037819 */ /* 0x000fe40000011458 */
        /* <DEDUP_REMOVED lines=34> */
[----:B-1----:R-:W-:-:S12]  /*0390*/  ULDC.64 UR8, c[0x0][0x208] ;  /* 0x0000820000087ab9 */ /* 0x002fd80000000a00 */
.L_x_3891:
[----:B0-----:R-:W0:Y:S01]  /*03a0*/  LDC R6, c[0x0][0x288] ;  /* 0x0000a200ff067b82 */ /* 0x001e220000000800 */
[----:B------:R-:W-:Y:S01]  /*03b0*/  ULDC.64 UR12, c[0x0][0x280] ;  /* 0x0000a000000c7ab9 */ /* 0x000fe20000000a00 */
[----:B------:R-:W-:Y:S02]  /*03c0*/  SHF.R.S32.HI R59, RZ, 0x1f, R69 ;  /* 0x0000001fff3b7819 */ /* 0x000fe40000011445 */
[----:B------:R-:W-:Y:S02]  /*03d0*/  SHF.R.S32.HI R57, RZ, 0x1f, R68 ;  /* 0x0000001fff397819 */ /* 0x000fe40000011444 */
[----:B------:R-:W-:Y:S02]  /*03e0*/  MOV R56, RZ ;  /* 0x000000ff00387202 */ /* 0x000fe40000000f00 */
        /* <DEDUP_REMOVED lines=13> */
[----:B---3--:R-:W-:-:S07]  /*04c0*/  MOV R2, RZ ;  /* 0x000000ff00027202 */ /* 0x008fce0000000f00 */
[----:B------:R-:W3:Y:S01]  /*04d0*/  @P4 LDC.64 R24, c[0x0][0x220] ;  /* 0x00008800ff184b82 */ /* 0x000ee20000000a00 */
        /* <DEDUP_REMOVED lines=11> */
[----:B------:R-:W-:Y:S02]  /*0590*/  LOP3.LUT R0, R77, R6, RZ, 0x3c, !PT ;  /* 0x000000064d007212 */ /* 0x000fe400078e3cff */
[----:B------:R-:W-:Y:S02]  /*05a0*/  SHF.R.S32.HI R5, RZ, 0x1f, R75 ;  /* 0x0000001fff057819 */ /* 0x000fe4000001144b */
[----:B------:R-:W-:-:S07]  /*05b0*/  ISETP.GE.AND P5, PT, R0, RZ, PT ;  /* 0x000000ff0000720c */ /* 0x000fce0003fa6270 */
[----:B------:R-:W-:Y:S02]  /*05c0*/  @P6 IADD3 R3, R3, 0x1, RZ ;  /* 0x0000000103036810 */ /* 0x000fe40007ffe0ff */
[----:B------:R-:W-:-:S04]  /*05d0*/  ISETP.NE.AND P6, PT, R6, RZ, PT ;  /* 0x000000ff0600720c */ /* 0x000fc80003fc5270 */
[----:B------:R-:W-:-:S09]  /*05e0*/  @!P5 IMAD.MOV R3, RZ, RZ, -R3 ;  /* 0x000000ffff03d224 */ /* 0x000fd200078e0a03 */
[----:B------:R-:W-:-:S04]  /*05f0*/  @!P6 LOP3.LUT R3, RZ, R6, RZ, 0x33, !PT ;  /* 0x00000006ff03e212 */ /* 0x000fc800078e33ff */
[----:B------:R-:W-:Y:S02]  /*0600*/  IADD3 R90, -R3, RZ, RZ ;  /* 0x000000ff035a7210 */ /* 0x000fe40007ffe1ff */
[----:B------:R-:W-:-:S03]  /*0610*/  SHF.R.S32.HI R0, RZ, 0x1f, R3 ;  /* 0x0000001fff007819 */ /* 0x000fc60000011403 */
[----:B------:R-:W-:Y:S02]  /*0620*/  IMAD R90, R6, R90, R77 ;  /* 0x0000005a065a7224 */ /* 0x000fe400078e024d */
[----:B------:R-:W1:Y:S01]  /*0630*/  @P0 LDC.64 R6, c[0x0][0x270] ;  /* 0x00009c00ff060b82 */ /* 0x000e620000000a00 */
[----:B------:R-:W-:Y:S02]  /*0640*/  IMAD R0, R0, UR12, RZ ;  /* 0x0000000c00007c24 */ /* 0x000fe4000f8e02ff */
[----:B------:R-:W-:Y:S02]  /*0650*/  IMAD R90, R90, 0x70, RZ ;  /* 0x000000705a5a7824 */ /* 0x000fe400078e02ff */
[----:B------:R-:W-:-:S03]  /*0660*/  IMAD R73, R3, UR13, R0 ;  /* 0x0000000d03497c24 */ /* 0x000fc6000f8e0200 */
[----:B------:R-:W-:-:S04]  /*0670*/  IADD3 R70, P5, R75, R90, RZ ;  /* 0x0000005a4b467210 */ /* 0x000fc80007fbe0ff */
[----:B------:R-:W-:-:S03]  /*0680*/  LEA.HI.X.SX32 R71, R90, R5, 0x1, P5 ;  /* 0x000000055a477211 */ /* 0x000fc600028f0eff */
[----:B------:R-:W-:Y:S01]  /*0690*/  IMAD.WIDE.U32 R70, R3, UR12, R70 ;  /* 0x0000000c03467c25 */ /* 0x000fe2000f8e0046 */
[----:B------:R-:W-:Y:S02]  /*06a0*/  ULDC.64 UR12, c[0x0][0x278] ;  /* 0x00009e00000c7ab9 */ /* 0x000fe40000000a00 */
[----:B------:R-:W-:Y:S02]  /*06b0*/  ISETP.GE.U32.AND P6, PT, R69, UR12, PT ;  /* 0x0000000c45007c0c */ /* 0x000fe4000bfc6070 */
[----:B------:R-:W-:Y:S01]  /*06c0*/  IADD3 R73, R71, R73, RZ ;  /* 0x0000004947497210 */ /* 0x000fe20007ffe0ff */
[----:B-1----:R-:W-:Y:S01]  /*06d0*/  @P0 IMAD R0, R87, R6, RZ ;  /* 0x0000000657000224 */ /* 0x002fe200078e02ff */
[----:B------:R-:W-:Y:S02]  /*06e0*/  @P0 MOV R72, R70 ;  /* 0x0000004600480202 */ /* 0x000fe40000000f00 */
[----:B------:R-:W-:Y:S01]  /*06f0*/  ISETP.GE.AND.EX P6, PT, R59, UR13, PT, P6 ;  /* 0x0000000d3b007c0c */ /* 0x000fe2000bfc6360 */
[----:B------:R-:W-:Y:S01]  /*0700*/  @P0 IMAD R3, R89, R7, R0 ;  /* 0x0000000759030224 */ /* 0x000fe200078e0200 */
[----:B------:R-:W-:Y:S01]  /*0710*/  @P1 MOV R7, R73 ;  /* 0x0000004900071202 */ /* 0x000fe20000000f00 */
[----:B------:R-:W-:Y:S01]  /*0720*/  @P1 IMAD R0, R85, R10, RZ ;  /* 0x0000000a55001224 */ /* 0x000fe200078e02ff */
[----:B------:R-:W-:Y:S01]  /*0730*/  ISETP.GT.U32.OR P6, PT, R88, 0x1bf, P6 ;  /* 0x000001bf5800780c */ /* 0x000fe200037c4470 */
[----:B------:R-:W-:Y:S01]  /*0740*/  @P0 IMAD.WIDE.U32 R4, R89, R6, R72 ;  /* 0x0000000659040225 */ /* 0x000fe200078e0048 */
[----:B------:R-:W-:-:S03]  /*0750*/  @P1 MOV R6, R70 ;  /* 0x0000004600061202 */ /* 0x000fc60000000f00 */
[C---:B------:R-:W-:Y:S01]  /*0760*/  @P1 IMAD R11, R84.reuse, R11, R0 ;  /* 0x0000000b540b1224 */ /* 0x040fe200078e0200 */
[----:B------:R-:W-:Y:S01]  /*0770*/  @P0 IADD3 R0, R5, R3, RZ ;  /* 0x0000000305000210 */ /* 0x000fe20007ffe0ff */
[----:B------:R-:W-:Y:S01]  /*0780*/  @P1 IMAD.WIDE.U32 R6, R84, R10, R6 ;  /* 0x0000000a54061225 */ /* 0x000fe200078e0006 */
[C---:B--2---:R-:W-:Y:S02]  /*0790*/  @P0 LEA R2, P5, R4.reuse, R12, 0x1 ;  /* 0x0000000c04020211 */ /* 0x044fe400078a08ff */
[----:B------:R-:W-:Y:S02]  /*07a0*/  @P2 MOV R5, R73 ;  /* 0x0000004900052202 */ /* 0x000fe40000000f00 */
[----:B------:R-:W-:Y:S01]  /*07b0*/  @P0 LEA.HI.X R3, R4, R13, R0, 0x1, P5 ;  /* 0x0000000d04030211 */ /* 0x000fe200028f0c00 */
[----:B0-----:R-:W-:Y:S01]  /*07c0*/  @P2 IMAD R4, R83, R16, RZ ;  /* 0x0000001053042224 */ /* 0x001fe200078e02ff */
[----:B------:R-:W0:Y:S01]  /*07d0*/  @!P6 LDC.64 R12, c[0x0][0x270] ;  /* 0x00009c00ff0ceb82 */ /* 0x000e220000000a00 */
[----:B------:R-:W-:-:S02]  /*07e0*/  @P1 IADD3 R0, R7, R11, RZ ;  /* 0x0000000b07001210 */ /* 0x000fc40007ffe0ff */
[----:B----4-:R-:W-:Y:S01]  /*07f0*/  @P1 LEA R10, P5, R6, R14, 0x1 ;  /* 0x0000000e060a1211 */ /* 0x010fe200078a08ff */
[----:B------:R-:W-:Y:S01]  /*0800*/  @P2 IMAD R7, R82, R17, R4 ;  /* 0x0000001152072224 */ /* 0x000fe200078e0204 */
[----:B------:R-:W-:Y:S02]  /*0810*/  @P2 MOV R4, R70 ;  /* 0x0000004600042202 */ /* 0x000fe40000000f00 */
[----:B------:R-:W-:Y:S01]  /*0820*/  @P1 LEA.HI.X R11, R6, R15, R0, 0x1, P5 ;  /* 0x0000000f060b1211 */ /* 0x000fe200028f0c00 */
[----:B-----5:R-:W-:Y:S01]  /*0830*/  @P3 IMAD R0, R81, R20, RZ ;  /* 0x0000001451003224 */ /* 0x020fe200078e02ff */
[----:B------:R-:W-:Y:S01]  /*0840*/  @P3 MOV R14, R70 ;  /* 0x00000046000e3202 */ /* 0x000fe20000000f00 */
[----:B------:R-:W-:Y:S01]  /*0850*/  @P2 IMAD.WIDE.U32 R4, R82, R16, R4 ;  /* 0x0000001052042225 */ /* 0x000fe200078e0004 */
[----:B------:R-:W-:Y:S02]  /*0860*/  @P3 MOV R15, R73 ;  /* 0x00000049000f3202 */ /* 0x000fe40000000f00 */
[----:B------:R-:W-:Y:S01]  /*0870*/  @P4 MOV R16, R70 ;  /* 0x0000004600104202 */ /* 0x000fe20000000f00 */
[C---:B------:R-:W-:Y:S01]  /*0880*/  @P3 IMAD R17, R80.reuse, R21, R0 ;  /* 0x0000001550113224 */ /* 0x040fe200078e0200 */
[----:B------:R-:W-:Y:S01]  /*0890*/  @P2 IADD3 R0, R5, R7, RZ ;  /* 0x0000000705002210 */ /* 0x000fe20007ffe0ff */
[----:B------:R-:W-:Y:S01]  /*08a0*/  @P3 IMAD.WIDE.U32 R14, R80, R20, R14 ;  /* 0x00000014500e3225 */ /* 0x000fe200078e000e */
[C---:B------:R-:W-:Y:S01]  /*08b0*/  @P2 LEA R6, P5, R4.reuse, R18, 0x1 ;  /* 0x0000001204062211 */ /* 0x040fe200078a08ff */
[----:B------:R-:W1:Y:S02]  /*08c0*/  @!P6 LDC.64 R20, c[0x0][0x220] ;  /* 0x00008800ff14eb82 */ /* 0x000e640000000a00 */
[----:B------:R-:W-:Y:S01]  /*08d0*/  @P4 IMAD R5, R79, R8, RZ ;  /* 0x000000084f054224 */ /* 0x000fe200078e02ff */
[----:B------:R-:W-:-:S02]  /*08e0*/  @P2 LEA.HI.X R7, R4, R19, R0, 0x1, P5 ;  /* 0x0000001304072211 */ /* 0x000fc400028f0c00 */
[----:B------:R-:W-:Y:S01]  /*08f0*/  @P3 IADD3 R0, R15, R17, RZ ;  /* 0x000000110f003210 */ /* 0x000fe20007ffe0ff */
[----:B------:R-:W-:Y:S01]  /*0900*/  @P4 IMAD R19, R78, R9, R5 ;  /* 0x000000094e134224 */ /* 0x000fe200078e0205 */
[-C--:B------:R-:W-:Y:S01]  /*0910*/  @P4 MOV R17, R73.reuse ;  /* 0x0000004900114202 */ /* 0x080fe20000000f00 */
[----:B0-----:R-:W-:Y:S01]  /*0920*/  @!P6 IMAD R18, R59, R12, RZ ;  /* 0x0000000c3b12e224 */ /* 0x001fe200078e02ff */
[----:B------:R-:W-:Y:S02]  /*0930*/  @!P6 MOV R9, R73 ;  /* 0x000000490009e202 */ /* 0x000fe40000000f00 */
[----:B------:R-:W-:Y:S01]  /*0940*/  @P3 LEA R4, P5, R14, R22, 0x1 ;  /* 0x000000160e043211 */ /* 0x000fe200078a08ff */
[----:B------:R-:W-:Y:S01]  /*0950*/  @P4 IMAD.WIDE.U32 R16, R78, R8, R16 ;  /* 0x000000084e104225 */ /* 0x000fe200078e0010 */
[----:B------:R-:W-:Y:S02]  /*0960*/  @!P6 MOV R8, R70 ;  /* 0x000000460008e202 */ /* 0x000fe40000000f00 */
[----:B------:R-:W-:Y:S01]  /*0970*/  @P3 LEA.HI.X R5, R14, R23, R0, 0x1, P5 ;  /* 0x000000170e053211 */ /* 0x000fe200028f0c00 */
[----:B------:R-:W-:Y:S01]  /*0980*/  @!P6 IMAD R15, R69, R13, R18 ;  /* 0x0000000d450fe224 */ /* 0x000fe200078e0212 */
[----:B------:R-:W-:Y:S01]  /*0990*/  @P4 IADD3 R0, R17, R19, RZ ;  /* 0x0000001311004210 */ /* 0x000fe20007ffe0ff */
[----:B------:R-:W-:Y:S01]  /*09a0*/  @!P6 IMAD.WIDE.U32 R12, R69, R12, R8 ;  /* 0x0000000c450ce225 */ /* 0x000fe200078e0008 */
[----:B---3--:R-:W-:-:S04]  /*09b0*/  @P4 LEA R8, P5, R16, R24, 0x1 ;  /* 0x0000001810084211 */ /* 0x008fc800078a08ff */
[----:B------:R-:W-:Y:S02]  /*09c0*/  @P4 LEA.HI.X R9, R16, R25, R0, 0x1, P5 ;  /* 0x0000001910094211 */ /* 0x000fe400028f0c00 */
[----:B------:R-:W-:Y:S02]  /*09d0*/  @!P6 IADD3 R0, R13, R15, RZ ;  /* 0x0000000f0d00e210 */ /* 0x000fe40007ffe0ff */
[----:B-1----:R-:W-:-:S04]  /*09e0*/  @!P6 LEA R14, P5, R12, R20, 0x1 ;  /* 0x000000140c0ee211 */ /* 0x002fc800078a08ff */
[----:B------:R-:W-:Y:S02]  /*09f0*/  @!P6 LEA.HI.X R15, R12, R21, R0, 0x1, P5 ;  /* 0x000000150c0fe211 */ /* 0x000fe400028f0c00 */
[----:B------:R-:W-:-:S03]  /*0a00*/  ISETP.GE.U32.AND P5, PT, R68, UR12, PT ;  /* 0x0000000c44007c0c */ /* 0x000fc6000bfa6070 */
[----:B------:R0:W2:Y:S01]  /*0a10*/  @!P6 LDG.E R56, desc[UR8][R14.64] ;  /* 0x000000080e38e981 */ /* 0x0000a2000c1e1900 */
[----:B------:R-:W-:-:S04]  /*0a20*/  ISETP.GE.AND.EX P5, PT, R57, UR13, PT, P5 ;  /* 0x0000000d39007c0c */ /* 0x000fc8000bfa6350 */
[----:B------:R-:W-:-:S13]  /*0a30*/  ISETP.GT.U32.OR P5, PT, R88, 0x1bf, P5 ;  /* 0x000001bf5800780c */ /* 0x000fda0002fa4470 */
[----:B------:R-:W1:Y:S01]  /*0a40*/  @!P5 LDC.64 R16, c[0x0][0x270] ;  /* 0x00009c00ff10db82 */ /* 0x000e620000000a00 */
[----:B------:R-:W-:Y:S01]  /*0a50*/  @!P5 MOV R12, R70 ;  /* 0x00000046000cd202 */ /* 0x000fe20000000f00 */
[----:B------:R-:W-:-:S06]  /*0a60*/  @!P5 IMAD.MOV.U32 R13, RZ, RZ, R73 ;  /* 0x000000ffff0dd224 */ /* 0x000fcc00078e0049 */
[----:B------:R-:W3:Y:S01]  /*0a70*/  @!P5 LDC.64 R18, c[0x0][0x220] ;  /* 0x00008800ff12db82 */ /* 0x000ee20000000a00 */
[----:B------:R-:W-:Y:S01]  /*0a80*/  SHF.R.S32.HI R55, RZ, 0x1f, R67 ;  /* 0x0000001fff377819 */ /* 0x000fe20000011443 */
[-C--:B-1----:R-:W-:Y:S02]  /*0a90*/  @!P5 IMAD R0, R57, R16.reuse, RZ ;  /* 0x000000103900d224 */ /* 0x082fe400078e02ff */
[----:B------:R-:W-:-:S04]  /*0aa0*/  @!P5 IMAD.WIDE.U32 R12, R68, R16, R12 ;  /* 0x00000010440cd225 */ /* 0x000fc800078e000c */
[----:B------:R-:W-:Y:S01]  /*0ab0*/  @!P5 IMAD R17, R68, R17, R0 ;  /* 0x000000114411d224 */ /* 0x000fe200078e0200 */
[----:B---3--:R-:W-:-:S04]  /*0ac0*/  @!P5 LEA R16, P6, R12, R18, 0x1 ;  /* 0x000000120c10d211 */ /* 0x008fc800078c08ff */
[----:B------:R-:W-:-:S04]  /*0ad0*/  @!P5 IADD3 R0, R13, R17, RZ ;  /* 0x000000110d00d210 */ /* 0x000fc80007ffe0ff */
[----:B------:R-:W-:Y:S02]  /*0ae0*/  @!P5 LEA.HI.X R17, R12, R19, R0, 0x1, P6 ;  /* 0x000000130c11d211 */ /* 0x000fe400030f0c00 */
[----:B------:R-:W-:-:S04]  /*0af0*/  ISETP.GE.U32.AND P6, PT, R67, UR12, PT ;  /* 0x0000000c43007c0c */ /* 0x000fc8000bfc6070 */
[----:B------:R-:W-:-:S04]  /*0b00*/  ISETP.GE.AND.EX P6, PT, R55, UR13, PT, P6 ;  /* 0x0000000d37007c0c */ /* 0x000fc8000bfc6360 */
[----:B------:R-:W-:-:S13]  /*0b10*/  ISETP.GT.U32.OR P6, PT, R88, 0x1bf, P6 ;  /* 0x000001bf5800780c */ /* 0x000fda00037c4470 */
[----:B------:R-:W1:Y:S08]  /*0b20*/  @!P6 LDC.64 R18, c[0x0][0x270] ;  /* 0x00009c00ff12eb82 */ /* 0x000e700000000a00 */
[----:B------:R-:W3:Y:S01]  /*0b30*/  @!P6 LDC.64 R20, c[0x0][0x220] ;  /* 0x00008800ff14eb82 */ /* 0x000ee20000000a00 */
[----:B------:R-:W-:Y:S02]  /*0b40*/  @!P6 MOV R12, R70 ;  /* 0x00000046000ce202 */ /* 0x000fe40000000f00 */
[----:B------:R-:W-:-:S02]  /*0b50*/  @!P6 MOV R13, R73 ;  /* 0x00000049000de202 */ /* 0x000fc40000000f00 */
[----:B------:R-:W-:-:S06]  /*0b60*/  MOV R54, RZ ;  /* 0x000000ff00367202 */ /* 0x000fcc0000000f00 */
[----:B------:R4:W5:Y:S01]  /*0b70*/  @!P5 LDG.E R54, desc[UR8][R16.64] ;  /* 0x000000081036d981 */ /* 0x000962000c1e1900 */
[-C--:B-1----:R-:W-:Y:S02]  /*0b80*/  @!P6 IMAD R0, R55, R18.reuse, RZ ;  /* 0x000000123700e224 */ /* 0x082fe400078e02ff */
[----:B------:R-:W-:-:S04]  /*0b90*/  @!P6 IMAD.WIDE.U32 R12, R67, R18, R12 ;  /* 0x00000012430ce225 */ /* 0x000fc800078e000c */
[----:B0-----:R-:W-:Y:S01]  /*0ba0*/  @!P6 IMAD R15, R67, R19, R0 ;  /* 0x00000013430fe224 */ /* 0x001fe200078e0200 */
[----:B---3--:R-:W-:-:S04]  /*0bb0*/  @!P6 LEA R14, P5, R12, R20, 0x1 ;  /* 0x000000140c0ee211 */ /* 0x008fc800078a08ff */
[----:B------:R-:W-:Y:S02]  /*0bc0*/  @!P6 IADD3 R0, R13, R15, RZ ;  /* 0x0000000f0d00e210 */ /* 0x000fe40007ffe0ff */
        /* <DEDUP_REMOVED lines=8> */
[----:B------:R-:W-:-:S02]  /*0c50*/  @!P5 MOV R13, R73 ;  /* 0x00000049000dd202 */ /* 0x000fc40000000f00 */
[----:B------:R-:W-:-:S06]  /*0c60*/  MOV R52, RZ ;  /* 0x000000ff00347202 */ /* 0x000fcc0000000f00 */
[----:B------:R3:W5:Y:S01]  /*0c70*/  @!P6 LDG.E R52, desc[UR8][R14.64] ;  /* 0x000000080e34e981 */ /* 0x000762000c1e1900 */
[-C--:B0-----:R-:W-:Y:S02]  /*0c80*/  @!P5 IMAD R0, R53, R18.reuse, RZ ;  /* 0x000000123500d224 */ /* 0x081fe400078e02ff */
[----:B------:R-:W-:-:S04]  /*0c90*/  @!P5 IMAD.WIDE.U32 R12, R66, R18, R12 ;  /* 0x00000012420cd225 */ /* 0x000fc800078e000c */
[----:B----4-:R-:W-:Y:S01]  /*0ca0*/  @!P5 IMAD R17, R66, R19, R0 ;  /* 0x000000134211d224 */ /* 0x010fe200078e0200 */
[----:B-1----:R-:W-:-:S04]  /*0cb0*/  @!P5 LEA R16, P6, R12, R20, 0x1 ;  /* 0x000000140c10d211 */ /* 0x002fc800078c08ff */
        /* <DEDUP_REMOVED lines=14> */
[----:B---3--:R-:W-:Y:S01]  /*0da0*/  @!P6 IMAD R15, R65, R19, R0 ;  /* 0x00000013410fe224 */ /* 0x008fe200078e0200 */
        /* <DEDUP_REMOVED lines=42> */
[----:B------:R-:W-:Y:S01]  /*1050*/  @!P5 MOV R13, R73 ;  /* 0x00000049000dd202 */ /* 0x000fe20000000f00 */
[----:B------:R-:W-:-:S06]  /*1060*/  IMAD.MOV.U32 R24, RZ, RZ, RZ ;  /* 0x000000ffff187224 */ /* 0x000fcc00078e00ff */
        /* <DEDUP_REMOVED lines=13> */
[----:B---3--:R-:W-:Y:S02]  /*1140*/  @!P6 MOV R14, R70 ;  /* 0x00000046000ee202 */ /* 0x008fe40000000f00 */
[----:B------:R-:W-:-:S02]  /*1150*/  @!P6 MOV R15, R73 ;  /* 0x00000049000fe202 */ /* 0x000fc40000000f00 */
        /* <DEDUP_REMOVED lines=14> */
[----:B------:R-:W2:Y:S04]  /*1240*/  @P1 LDG.E R20, desc[UR8][R10.64] ;  /* 0x000000080a141981 */ /* 0x000ea8000c1e1900 */
[----:B------:R0:W5:Y:S01]  /*1250*/  @P0 LDG.E R18, desc[UR8][R2.64] ;  /* 0x0000000802120981 */ /* 0x000162000c1e1900 */
[----:B------:R-:W1:Y:S03]  /*1260*/  @!P5 LDC.64 R30, c[0x0][0x270] ;  /* 0x00009c00ff1edb82 */ /* 0x000e660000000a00 */
[----:B------:R-:W4:Y:S01]  /*1270*/  @P2 LDG.E R19, desc[UR8][R6.64] ;  /* 0x0000000806132981 */ /* 0x000f22000c1e1900 */
[----:B---3--:R-:W-:-:S04]  /*1280*/  CS2R R16, SRZ ;  /* 0x0000000000107805 */ /* 0x008fc8000001ff00 */
[----:B------:R-:W3:Y:S02]  /*1290*/  @!P5 LDC.64 R28, c[0x0][0x220] ;  /* 0x00008800ff1cdb82 */ /* 0x000ee40000000a00 */
[----:B------:R-:W4:Y:S01]  /*12a0*/  @P3 LDG.E R17, desc[UR8][R4.64] ;  /* 0x0000000804113981 */ /* 0x000f22000c1e1900 */
[----:B0-----:R-:W-:Y:S02]  /*12b0*/  @!P5 MOV R2, R70 ;  /* 0x000000460002d202 */ /* 0x001fe40000000f00 */
[----:B------:R-:W-:Y:S01]  /*12c0*/  @!P5 MOV R3, R73 ;  /* 0x000000490003d202 */ /* 0x000fe20000000f00 */
[----:B------:R0:W4:Y:S01]  /*12d0*/  @P4 LDG.E R16, desc[UR8][R8.64] ;  /* 0x0000000808104981 */ /* 0x000122000c1e1900 */
[----:B------:R-:W-:-:S06]  /*12e0*/  MOV R14, RZ ;  /* 0x000000ff000e7202 */ /* 0x000fcc0000000f00 */
[----:B------:R0:W4:Y:S01]  /*12f0*/  @!P6 LDG.E R14, desc[UR8][R12.64] ;  /* 0x000000080c0ee981 */ /* 0x000122000c1e1900 */
[----:B-1----:R-:W-:-:S04]  /*1300*/  @!P5 IMAD R0, R21, R30, RZ ;  /* 0x0000001e1500d224 */ /* 0x002fc800078e02ff */
[C---:B------:R-:W-:Y:S02]  /*1310*/  @!P5 IMAD R11, R60.reuse, R31, R0 ;  /* 0x0000001f3c0bd224 */ /* 0x040fe400078e0200 */
        /* <DEDUP_REMOVED lines=11> */
[----:B------:R-:W-:-:S02]  /*13d0*/  @!P6 MOV R7, R73 ;  /* 0x000000490007e202 */ /* 0x000fc40000000f00 */
[----:B------:R-:W-:-:S06]  /*13e0*/  CS2R R12, SRZ ;  /* 0x00000000000c7805 */ /* 0x000fcc000001ff00 */
[----:B------:R3:W3:Y:S01]  /*13f0*/  @!P5 LDG.E R13, desc[UR8][R2.64] ;  /* 0x00000008020dd981 */ /* 0x0006e2000c1e1900 */
[-C--:B0-----:R-:W-:Y:S02]  /*1400*/  @!P6 IMAD R0, R15, R8.reuse, RZ ;  /* 0x000000080f00e224 */ /* 0x081fe400078e02ff */
[----:B------:R-:W-:-:S04]  /*1410*/  @!P6 IMAD.WIDE.U32 R6, R58, R8, R6 ;  /* 0x000000083a06e225 */ /* 0x000fc800078e0006 */
[----:B------:R-:W-:Y:S01]  /*1420*/  @!P6 IMAD R9, R58, R9, R0 ;  /* 0x000000093a09e224 */ /* 0x000fe200078e0200 */
[----:B-1----:R-:W-:-:S04]  /*1430*/  @!P6 LEA R4, P5, R6, R4, 0x1 ;  /* 0x000000040604e211 */ /* 0x002fc800078a08ff */
[----:B------:R-:W-:-:S04]  /*1440*/  @!P6 IADD3 R0, R7, R9, RZ ;  /* 0x000000090700e210 */ /* 0x000fc80007ffe0ff */
[----:B------:R-:W-:-:S05]  /*1450*/  @!P6 LEA.HI.X R5, R6, R5, R0, 0x1, P5 ;  /* 0x000000050605e211 */ /* 0x000fca00028f0c00 */
[----:B------:R0:W3:Y:S01]  /*1460*/  @!P6 LDG.E R12, desc[UR8][R4.64] ;  /* 0x00000008040ce981 */ /* 0x0000e2000c1e1900 */
[----:B------:R-:W-:Y:S02]  /*1470*/  ISETP.GT.AND P5, PT, R86, 0x1e, PT ;  /* 0x0000001e5600780c */ /* 0x000fe40003fa4270 */
[----:B--2---:R-:W-:-:S04]  /*1480*/  PRMT R0, R20, 0x7632, R0 ;  /* 0x0000763214007816 */ /* 0x004fc80000000000 */
[----:B------:R-:W-:Y:S02]  /*1490*/  SHF.L.U32 R7, R0, 0x10, RZ ;  /* 0x0000001000077819 */ /* 0x000fe400000006ff */
[C---:B-----5:R-:W-:Y:S02]  /*14a0*/  PRMT R0, R18.reuse, 0x7632, R0 ;  /* 0x0000763212007816 */ /* 0x060fe40000000000 */
[----:B----4-:R-:W-:Y:S02]  /*14b0*/  PRMT R8, R19, 0x7632, R8 ;  /* 0x0000763213087816 */ /* 0x010fe40000000008 */
[----:B---3--:R-:W-:Y:S02]  /*14c0*/  SHF.L.U32 R2, R18, 0x10, RZ ;  /* 0x0000001012027819 */ /* 0x008fe400000006ff */
[----:B------:R-:W-:Y:S02]  /*14d0*/  SHF.L.U32 R3, R0, 0x10, RZ ;  /* 0x0000001000037819 */ /* 0x000fe400000006ff */
[----:B------:R-:W-:-:S02]  /*14e0*/  SHF.L.U32 R11, R8, 0x10, RZ ;  /* 0x00000010080b7819 */ /* 0x000fc400000006ff */
[----:B------:R-:W-:Y:S01]  /*14f0*/  SHF.L.U32 R10, R19, 0x10, RZ ;  /* 0x00000010130a7819 */ /* 0x000fe200000006ff */
[----:B------:R-:W-:Y:S01]  /*1500*/  FADD.FTZ R0, R2, R3 ;  /* 0x0000000302007221 */ /* 0x000fe20000010000 */
[----:B------:R-:W-:Y:S01]  /*1510*/  FMUL.FTZ R3, R3, R3 ;  /* 0x0000000303037220 */ /* 0x000fe20000410000 */
[----:B------:R-:W-:Y:S01]  /*1520*/  SHF.L.U32 R6, R20, 0x10, RZ ;  /* 0x0000001014067819 */ /* 0x000fe200000006ff */
[----:B0-----:R-:W-:Y:S01]  /*1530*/  FMUL.FTZ R5, R11, R11 ;  /* 0x0000000b0b057220 */ /* 0x001fe20000410000 */
[----:B------:R-:W-:Y:S01]  /*1540*/  PRMT R4, R17, 0x7632, R4 ;  /* 0x0000763211047816 */ /* 0x000fe20000000004 */
[----:B------:R-:W-:Y:S01]  /*1550*/  FMUL.FTZ R9, R7, R7 ;  /* 0x0000000707097220 */ /* 0x000fe20000410000 */
[----:B------:R-:W-:Y:S01]  /*1560*/  FADD.FTZ R11, R10, R11 ;  /* 0x0000000b0a0b7221 */ /* 0x000fe20000010000 */
[----:B------:R-:W-:Y:S01]  /*1570*/  FFMA.FTZ R3, R2, R2, R3 ;  /* 0x0000000202037223 */ /* 0x000fe20000010003 */
[----:B------:R-:W-:Y:S01]  /*1580*/  FFMA.FTZ R10, R10, R10, R5 ;  /* 0x0000000a0a0a7223 */ /* 0x000fe20000010005 */
[----:B------:R-:W-:Y:S01]  /*1590*/  FADD.FTZ R7, R6, R7 ;  /* 0x0000000706077221 */ /* 0x000fe20000010000 */
[----:B------:R-:W-:-:S02]  /*15a0*/  IMAD.U32 R5, R4, 0x10000, RZ ;  /* 0x0001000004057824 */ /* 0x000fc400078e00ff */
[----:B------:R-:W-:Y:S01]  /*15b0*/  FADD.FTZ R0, RZ, R0 ;  /* 0x00000000ff007221 */ /* 0x000fe20000010000 */
[----:B------:R-:W-:Y:S01]  /*15c0*/  PRMT R4, R16, 0x7632, R4 ;  /* 0x0000763210047816 */ /* 0x000fe20000000004 */
[----:B------:R-:W-:Y:S01]  /*15d0*/  FFMA.FTZ R6, R6, R6, R9 ;  /* 0x0000000606067223 */ /* 0x000fe20000010009 */
[----:B------:R-:W-:Y:S01]  /*15e0*/  FADD.FTZ R3, RZ, R3 ;  /* 0x00000003ff037221 */ /* 0x000fe20000010000 */
[----:B------:R-:W-:Y:S01]  /*15f0*/  SHF.L.U32 R2, R17, 0x10, RZ ;  /* 0x0000001011027819 */ /* 0x000fe200000006ff */
[----:B------:R-:W-:Y:S01]  /*1600*/  FADD.FTZ R0, R0, R7 ;  /* 0x0000000700007221 */ /* 0x000fe20000010000 */
[----:B------:R-:W-:Y:S01]  /*1610*/  FMUL.FTZ R7, R5, R5 ;  /* 0x0000000505077220 */ /* 0x000fe20000410000 */
[----:B------:R-:W-:Y:S01]  /*1620*/  SHF.L.U32 R9, R4, 0x10, RZ ;  /* 0x0000001004097819 */ /* 0x000fe200000006ff */
[----:B------:R-:W-:Y:S01]  /*1630*/  FADD.FTZ R3, R3, R6 ;  /* 0x0000000603037221 */ /* 0x000fe20000010000 */
[C---:B------:R-:W-:Y:S01]  /*1640*/  FADD.FTZ R5, R2.reuse, R5 ;  /* 0x0000000502057221 */ /* 0x040fe20000010000 */
[----:B------:R-:W-:Y:S01]  /*1650*/  FFMA.FTZ R2, R2, R2, R7 ;  /* 0x0000000202027223 */ /* 0x000fe20000010007 */
[----:B------:R-:W-:Y:S01]  /*1660*/  SHF.L.U32 R4, R16, 0x10, RZ ;  /* 0x0000001010047819 */ /* 0x000fe200000006ff */
        /* <DEDUP_REMOVED lines=12> */
[----:B------:R-:W-:Y:S01]  /*1730*/  FMUL.FTZ R4, R6, R6 ;  /* 0x0000000606047220 */ /* 0x000fe20000410000 */
        /* <DEDUP_REMOVED lines=65> */
[C-C-:B------:R-:W-:Y:S01]  /*1b50*/  FADD.FTZ R5, R3.reuse, R6.reuse ;  /* 0x0000000603057221 */ /* 0x140fe20000010000 */
[----:B------:R-:W-:Y:S01]  /*1b60*/  IMAD.U32 R7, R8, 0x10000, RZ ;  /* 0x0001000008077824 */ /* 0x000fe200078e00ff */
        /* <DEDUP_REMOVED lines=98> */
.L_x_3835:
[----:B------:R-:W-:Y:S05]  /*2190*/  BSYNC B0 ;  /* 0x0000000000007941 */ /* 0x000fea0003800000 */
.L_x_3834:
        /* <DEDUP_REMOVED lines=15> */
[----:B------:R-:W-:Y:S01]  /*2290*/  SHF.L.U32 R33, R33, 0x1, RZ ;  /* 0x0000000121217819 */ /* 0x000fe200000006ff */
[----:B-1----:R-:W-:-:S04]  /*22a0*/  IMAD R35, R35, UR7, R34 ;  /* 0x0000000723237c24 */ /* 0x002fc8000f8e0222 */
[----:B--2---:R-:W-:Y:S01]  /*22b0*/  IMAD.WIDE R30, R33, 0x4, R30 ;  /* 0x00000004211e7825 */ /* 0x004fe200078e021e */
[----:B------:R-:W-:Y:S02]  /*22c0*/  IADD3 R33, R32, R34, RZ ;  /* 0x0000002220217210 */ /* 0x000fe40007ffe0ff */
[----:B------:R-:W-:-:S03]  /*22d0*/  MOV R32, 0xffffffff ;  /* 0xffffffff00207802 */ /* 0x000fc60000000f00 */
        /* <DEDUP_REMOVED lines=11> */
.L_x_3838:
[----:B0-----:R-:W2:Y:S04]  /*2390*/  LDG.E.STRONG.GPU R30, desc[UR8][R28.64] ;  /* 0x000000081c1e7981 */ /* 0x001ea8000c1ef900 */
[----:B--2---:R-:W-:Y:S01]  /*23a0*/  CCTL.IVALL ;  /* 0x00000000ff00798f */ /* 0x004fe20002000000 */
[----:B------:R-:W-:Y:S05]  /*23b0*/  YIELD ;  /* 0x0000000000007946 */ /* 0x000fea0003800000 */
[----:B------:R-:W-:-:S13]  /*23c0*/  ISETP.NE.AND P6, PT, R30, R33, PT ;  /* 0x000000211e00720c */ /* 0x000fda0003fc5270 */
[----:B------:R-:W-:Y:S05]  /*23d0*/  @P6 BRA `(.L_x_3838) ;  /* 0xfffffffc00ec6947 */ /* 0x000fea000383ffff */
.L_x_3837:
[----:B------:R-:W-:Y:S01]  /*23e0*/  ISETP.NE.AND P6, PT, R91, RZ, PT ;  /* 0x000000ff5b00720c */ /* 0x000fe20003fc5270 */
[----:B------:R-:W-:Y:S05]  /*23f0*/  WARPSYNC.ALL ;  /* 0x0000000000007948 */ /* 0x000fea0003800000 */
[----:B------:R-:W-:Y:S07]  /*2400*/  BAR.SYNC.DEFER_BLOCKING 0x0 ;  /* 0x0000000000007b1d */ /* 0x000fee0000010000 */
[----:B------:R-:W-:Y:S05]  /*2410*/  @!P6 BRA `(.L_x_3836) ;  /* 0x0000000400f8e947 */ /* 0x000fea0003800000 */
[----:B0-----:R-:W-:Y:S01]  /*2420*/  IADD3 R28, R91, -0x1, RZ ;  /* 0xffffffff5b1c7810 */ /* 0x001fe20007ffe0ff */
[----:B------:R-:W-:-:S03]  /*2430*/  HFMA2.MMA R32, -RZ, RZ, 0, 0 ;  /* 0x00000000ff207435 */ /* 0x000fc600000001ff */
[----:B------:R-:W-:-:S13]  /*2440*/  ISETP.GE.U32.AND P6, PT, R28, 0x3, PT ;  /* 0x000000031c00780c */ /* 0x000fda0003fc6070 */
[----:B------:R-:W-:Y:S05]  /*2450*/  @!P6 BRA `(.L_x_3839) ;  /* 0x000000040008e947 */ /* 0x000fea0003800000 */
[----:B------:R-:W-:Y:S02]  /*2460*/  LOP3.LUT R28, R91, 0x3, RZ, 0xc0, !PT ;  /* 0x000000035b1c7812 */ /* 0x000fe400078ec0ff */
[----:B------:R-:W-:Y:S02]  /*2470*/  MOV R32, RZ ;  /* 0x000000ff00207202 */ /* 0x000fe40000000f00 */
[----:B------:R-:W-:-:S07]  /*2480*/  IADD3 R33, -R28, R91, RZ ;  /* 0x0000005b1c217210 */ /* 0x000fce0007ffe1ff */
.L_x_3840:
        /* <DEDUP_REMOVED lines=63> */
.L_x_3839:
        /* <DEDUP_REMOVED lines=14> */
[----:B------:R-:W-:-:S04]  /*2960*/  IMAD R30, R30, R91, RZ ;  /* 0x0000005b1e1e7224 */ /* 0x000fc800078e02ff */
[----:B------:R-:W-:-:S04]  /*2970*/  IMAD.SHL.U32 R31, R30, 0x2, RZ ;  /* 0x000000021e1f7824 */ /* 0x000fc800078e00ff */
[----:B-1----:R-:W-:-:S04]  /*2980*/  IMAD.WIDE R28, R31, 0x4, R28 ;  /* 0x000000041f1c7825 */ /* 0x002fc800078e021c */
[----:B0-----:R-:W-:-:S04]  /*2990*/  IMAD R31, R32, UR5, R33 ;  /* 0x00000005201f7c24 */ /* 0x001fc8000f8e0221 */
[----:B------:R-:W-:-:S06]  /*29a0*/  IMAD.WIDE.U32 R28, R31, 0x8, R28 ;  /* 0x000000081f1c7825 */ /* 0x000fcc00078e001c */
[----:B------:R-:W2:Y:S02]  /*29b0*/  LDG.E.64 R28, desc[UR8][R28.64] ;  /* 0x000000081c1c7981 */ /* 0x000ea4000c1e1b00 */
[----:B--2---:R-:W-:Y:S01]  /*29c0*/  FADD.FTZ R46, R46, R28 ;  /* 0x0000001c2e2e7221 */ /* 0x004fe20000010000 */
[----:B------:R-:W-:-:S07]  /*29d0*/  FADD.FTZ R47, R47, R29 ;  /* 0x0000001d2f2f7221 */ /* 0x000fce0000010000 */
.L_x_3842:
[----:B------:R-:W-:Y:S05]  /*29e0*/  BSYNC B0 ;  /* 0x0000000000007941 */ /* 0x000fea0003800000 */
.L_x_3841:
        /* <DEDUP_REMOVED lines=33> */
.L_x_3836:
        /* <DEDUP_REMOVED lines=15> */
[----:B------:R-:W-:-:S03]  /*2cf0*/  @!P6 FMUL.FTZ R32, R46, UR6 ;  /* 0x000000062e20ec20 */ /* 0x000fc60008410000 */
[----:B------:R-:W-:Y:S01]  /*2d00*/  @!P5 STS.64 [UR5+0x88], R46 ;  /* 0x0000882eff00d988 */ /* 0x000fe20008000a05 */
[----:B--2---:R-:W-:-:S04]  /*2d10*/  IMAD.WIDE R28, R43, 0x2, R28 ;  /* 0x000000022b1c7825 */ /* 0x004fc800078e021c */
[----:B-1----:R-:W-:-:S04]  /*2d20*/  IMAD.WIDE R42, R43, 0x2, R30 ;  /* 0x000000022b2a7825 */ /* 0x002fc800078e021e */
[----:B---3--:R-:W-:-:S05]  /*2d30*/  @!P6 IMAD.WIDE R34, R77, 0x8, R34 ;  /* 0x000000084d22e825 */ /* 0x008fca00078e0222 */
[----:B------:R0:W-:Y:S01]  /*2d40*/  @!P6 STG.E.64 desc[UR8][R34.64], R32 ;  /* 0x000000202200e986 */ /* 0x0001e2000c101b08 */
[----:B------:R-:W-:Y:S06]  /*2d50*/  BAR.SYNC.DEFER_BLOCKING 0x0 ;  /* 0x0000000000007b1d */ /* 0x000fec0000010000 */
[----:B------:R-:W2:Y:S04]  /*2d60*/  LDG.E.U16 R41, desc[UR8][R28.64] ;  /* 0x000000081c297981 */ /* 0x000ea8000c1e1500 */
[----:B------:R1:W3:Y:S04]  /*2d70*/  LDG.E.U16 R44, desc[UR8][R28.64+0x2] ;  /* 0x000002081c2c7981 */ /* 0x0002e8000c1e1500 */
[----:B------:R-:W4:Y:S04]  /*2d80*/  LDG.E.U16 R45, desc[UR8][R42.64] ;  /* 0x000000082a2d7981 */ /* 0x000f28000c1e1500 */
[----:B------:R5:W4:Y:S01]  /*2d90*/  LDG.E.U16 R90, desc[UR8][R42.64+0x2] ;  /* 0x000002082a5a7981 */ /* 0x000b22000c1e1500 */
[----:B------:R-:W-:-:S02]  /*2da0*/  ISETP.NE.AND P6, PT, RZ, UR10, PT ;  /* 0x0000000aff007c0c */ /* 0x000fc4000bfc5270 */
[----:B-1----:R-:W-:Y:S01]  /*2db0*/  SHF.L.U32 R29, R18, 0x10, RZ ;  /* 0x00000010121d7819 */ /* 0x002fe200000006ff */
[----:B------:R-:W1:Y:S01]  /*2dc0*/  LDS.64 R30, [UR5+0x88] ;  /* 0x00008805ff1e7984 */ /* 0x000e620008000a00 */
[----:B------:R-:W-:Y:S02]  /*2dd0*/  SHF.L.U32 R7, R7, 0x10, RZ ;  /* 0x0000001007077819 */ /* 0x000fe400000006ff */
[----:B0-----:R-:W-:Y:S02]  /*2de0*/  SHF.L.U32 R35, R20, 0x10, RZ ;  /* 0x0000001014237819 */ /* 0x001fe400000006ff */
[----:B------:R-:W-:Y:S02]  /*2df0*/  SHF.L.U32 R11, R11, 0x10, RZ ;  /* 0x000000100b0b7819 */ /* 0x000fe400000006ff */
[----:B-----5:R-:W-:Y:S02]  /*2e00*/  SHF.L.U32 R43, R10, 0x10, RZ ;  /* 0x000000100a2b7819 */ /* 0x020fe400000006ff */
[----:B------:R-:W-:Y:S01]  /*2e10*/  SHF.L.U32 R47, R19, 0x10, RZ ;  /* 0x00000010132f7819 */ /* 0x000fe200000006ff */
[----:B-1----:R-:W-:-:S04]  /*2e20*/  FMUL.FTZ R30, R30, UR6 ;  /* 0x000000061e1e7c20 */ /* 0x002fc80008410000 */
[C---:B------:R-:W-:Y:S01]  /*2e30*/  FMUL.FTZ R92, R30.reuse, R30 ;  /* 0x0000001e1e5c7220 */ /* 0x040fe20000410000 */
[----:B------:R-:W-:Y:S01]  /*2e40*/  FADD.FTZ R18, -R30, R7 ;  /* 0x000000071e127221 */ /* 0x000fe20000010100 */
[--C-:B------:R-:W-:Y:S01]  /*2e50*/  FADD.FTZ R10, R29, -R30.reuse ;  /* 0x8000001e1d0a7221 */ /* 0x100fe20000010000 */
[----:B------:R-:W-:Y:S01]  /*2e60*/  FADD.FTZ R42, R35, -R30 ;  /* 0x8000001e232a7221 */ /* 0x000fe20000010000 */
[----:B------:R-:W-:-:S05]  /*2e70*/  FFMA.FTZ R31, R31, UR6, -R92 ;  /* 0x000000061f1f7c23 */ /* 0x000fca000801085c */
[----:B------:R-:W-:-:S13]  /*2e80*/  FSETP.GTU.FTZ.AND P5, PT, R31, RZ, PT ;  /* 0x000000ff1f00720b */ /* 0x000fda0003fbc000 */
[----:B------:R-:W0:Y:S02]  /*2e90*/  @P5 LDC R32, c[0x0][0x238] ;  /* 0x00008e00ff205b82 */ /* 0x000e240000000800 */
[----:B0-----:R-:W-:Y:S01]  /*2ea0*/  @P5 FADD.FTZ R32, R31, R32 ;  /* 0x000000201f205221 */ /* 0x001fe20000010000 */
[----:B------:R-:W-:-:S06]  /*2eb0*/  MOV R31, 0x3f800000 ;  /* 0x3f800000001f7802 */ /* 0x000fcc0000000f00 */
[----:B------:R-:W0:Y:S02]  /*2ec0*/  @P5 MUFU.RSQ R31, R32 ;  /* 0x00000020001f5308 */ /* 0x000e240000001400 */
[-C--:B0-----:R-:W-:Y:S01]  /*2ed0*/  FMUL.FTZ R18, R18, R31.reuse ;  /* 0x0000001f12127220 */ /* 0x081fe20000410000 */
[----:B------:R-:W-:Y:S01]  /*2ee0*/  FMUL.FTZ R10, R10, R31 ;  /* 0x0000001f0a0a7220 */ /* 0x000fe20000410000 */
[----:B--2---:R-:W-:Y:S02]  /*2ef0*/  SHF.L.U32 R20, R41, 0x10, RZ ;  /* 0x0000001029147819 */ /* 0x004fe400000006ff */
[----:B---3--:R-:W-:Y:S01]  /*2f00*/  SHF.L.U32 R28, R44, 0x10, RZ ;  /* 0x000000102c1c7819 */ /* 0x008fe200000006ff */
[----:B------:R-:W-:Y:S01]  /*2f10*/  FADD.FTZ R44, -R30, R11 ;  /* 0x0000000b1e2c7221 */ /* 0x000fe20000010100 */
[----:B----4-:R-:W-:Y:S02]  /*2f20*/  SHF.L.U32 R29, R45, 0x10, RZ ;  /* 0x000000102d1d7819 */ /* 0x010fe400000006ff */
[----:B------:R-:W-:-:S03]  /*2f30*/  SHF.L.U32 R33, R90, 0x10, RZ ;  /* 0x000000105a217819 */ /* 0x000fc600000006ff */
[----:B------:R-:W-:Y:S02]  /*2f40*/  FFMA.FTZ R7, R20, R10, R29 ;  /* 0x0000000a14077223 */ /* 0x000fe4000001001d */
        /* <DEDUP_REMOVED lines=12> */
.L_x_3843:
        /* <DEDUP_REMOVED lines=14> */
.L_x_3845:
[----:B------:R-:W-:Y:S05]  /*30f0*/  BSYNC B0 ;  /* 0x0000000000007941 */ /* 0x000fea0003800000 */
.L_x_3844:
[-C--:B------:R-:W-:Y:S01]  /*3100*/  FMUL.FTZ R42, R42, R31.reuse ;  /* 0x0000001f2a2a7220 */ /* 0x080fe20000410000 */
[----:B------:R-:W-:Y:S01]  /*3110*/  FMUL.FTZ R44, R44, R31 ;  /* 0x0000001f2c2c7220 */ /* 0x000fe20000410000 */
[----:B------:R-:W-:Y:S01]  /*3120*/  FADD.FTZ R34, R47, -R30 ;  /* 0x8000001e2f227221 */ /* 0x000fe20000010000 */
[----:B------:R-:W-:Y:S01]  /*3130*/  FADD.FTZ R46, -R30, R43 ;  /* 0x0000002b1e2e7221 */ /* 0x000fe20000010100 */
[----:B------:R-:W-:Y:S01]  /*3140*/  FFMA.FTZ R42, R20, R42, R29 ;  /* 0x0000002a142a7223 */ /* 0x000fe2000001001d */
[----:B0-----:R-:W-:Y:S01]  /*3150*/  FFMA.FTZ R7, R28, R44, R33 ;  /* 0x0000002c1c077223 */ /* 0x001fe20000010021 */
        /* <DEDUP_REMOVED lines=11> */
.L_x_3846:
        /* <DEDUP_REMOVED lines=14> */
.L_x_3848:
[----:B------:R-:W-:Y:S05]  /*32f0*/  BSYNC B0 ;  /* 0x0000000000007941 */ /* 0x000fea0003800000 */
.L_x_3847:
[-C--:B------:R-:W-:Y:S01]  /*3300*/  FMUL.FTZ R34, R34, R31.reuse ;  /* 0x0000001f22227220 */ /* 0x080fe20000410000 */
[----:B------:R-:W-:Y:S01]  /*3310*/  FMUL.FTZ R46, R46, R31 ;  /* 0x0000001f2e2e7220 */ /* 0x000fe20000410000 */
[----:B------:R-:W-:Y:S01]  /*3320*/  IMAD.U32 R35, R17, 0x10000, RZ ;  /* 0x0001000011237824 */ /* 0x000fe200078e00ff */
[----:B------:R-:W-:Y:S01]  /*3330*/  SHF.L.U32 R17, R9, 0x10, RZ ;  /* 0x0000001009117819 */ /* 0x000fe200000006ff */
[----:B------:R-:W-:Y:S01]  /*3340*/  FFMA.FTZ R34, R20, R34, R29 ;  /* 0x0000002214227223 */ /* 0x000fe2000001001d */
[----:B------:R-:W-:Y:S01]  /*3350*/  SHF.L.U32 R41, R16, 0x10, RZ ;  /* 0x0000001010297819 */ /* 0x000fe200000006ff */
[----:B0-----:R-:W-:Y:S01]  /*3360*/  FFMA.FTZ R7, R28, R46, R33 ;  /* 0x0000002e1c077223 */ /* 0x001fe20000010021 */
        /* <DEDUP_REMOVED lines=12> */
.L_x_3849:
        /* <DEDUP_REMOVED lines=14> */
.L_x_3851:
[----:B------:R-:W-:Y:S05]  /*3510*/  BSYNC B0 ;  /* 0x0000000000007941 */ /* 0x000fea0003800000 */
.L_x_3850:
        /* <DEDUP_REMOVED lines=21> */
.L_x_3852:
        /* <DEDUP_REMOVED lines=14> */
.L_x_3854:
[----:B------:R-:W-:Y:S05]  /*3750*/  BSYNC B0 ;  /* 0x0000000000007941 */ /* 0x000fea0003800000 */
.L_x_3853:
[----:B------:R-:W-:Y:S01]  /*3760*/  ULDC.64 UR14, c[0x0][0x278] ;  /* 0x00009e00000e7ab9 */ /* 0x000fe20000000a00 */
        /* <DEDUP_REMOVED lines=13> */
.L_x_3855:
        /* <DEDUP_REMOVED lines=14> */
.L_x_3857:
[----:B------:R-:W-:Y:S05]  /*3920*/  BSYNC B0 ;  /* 0x0000000000007941 */ /* 0x000fea0003800000 */
.L_x_3856:
        /* <DEDUP_REMOVED lines=22> */
.L_x_3858:
        /* <DEDUP_REMOVED lines=14> */
.L_x_3860:
[----:B------:R-:W-:Y:S05]  /*3b70*/  BSYNC B0 ;  /* 0x0000000000007941 */ /* 0x000fea0003800000 */
.L_x_3859:
        /* <DEDUP_REMOVED lines=22> */
.L_x_3861:
        /* <DEDUP_REMOVED lines=14> */
.L_x_3863:
[----:B------:R-:W-:Y:S05]  /*3dc0*/  BSYNC B0 ;  /* 0x0000000000007941 */ /* 0x000fea0003800000 */
.L_x_3862:
[----:B0-----:R-:W-:Y:S01]  /*3dd0*/  SHF.L.U32 R5, R4, 0x10, RZ ;  /* 0x0000001004057819 */ /* 0x001fe200000006ff */
[----:B------:R-:W-:Y:S01]  /*3de0*/  IMAD.U32 R7, R52, 0x10000, RZ ;  /* 0x0001000034077824 */ /* 0x000fe200078e00ff */
        /* <DEDUP_REMOVED lines=20> */
.L_x_3864:
        /* <DEDUP_REMOVED lines=14> */
.L_x_3866:
[----:B------:R-:W-:Y:S05]  /*4010*/  BSYNC B0 ;  /* 0x0000000000007941 */ /* 0x000fea0003800000 */
.L_x_3865:
        /* <DEDUP_REMOVED lines=22> */
.L_x_3867:
        /* <DEDUP_REMOVED lines=14> */
.L_x_3869:
[----:B------:R-:W-:Y:S05]  /*4260*/  BSYNC B0 ;  /* 0x0000000000007941 */ /* 0x000fea0003800000 */
.L_x_3868:
        /* <DEDUP_REMOVED lines=22> */
.L_x_3870:
        /* <DEDUP_REMOVED lines=14> */
.L_x_3872:
[----:B------:R-:W-:Y:S05]  /*44b0*/  BSYNC B0 ;  /* 0x0000000000007941 */ /* 0x000fea0003800000 */
.L_x_3871:
        /* <DEDUP_REMOVED lines=22> */
.L_x_3873:
        /* <DEDUP_REMOVED lines=14> */
.L_x_3875:
[----:B------:R-:W-:Y:S05]  /*4700*/  BSYNC B0 ;  /* 0x0000000000007941 */ /* 0x000fea0003800000 */
.L_x_3874:
        /* <DEDUP_REMOVED lines=22> */
.L_x_3876:
[----:B------:R-:W-:Y:S04]  /*4870*/  BSSY B0, `(.L_x_3877) ;  /* 0x000000e000007945 */ /* 0x000fe80003800000 */
[----:B------:R-:W-:Y:S05]  /*4880*/  @P5 BRA `(.L_x_3878) ;  /* 0x0000000000305947 */ /* 0x000fea0003800000 */
        /* <DEDUP_REMOVED lines=12> */
.L_x_3878:
[----:B------:R-:W-:Y:S05]  /*4950*/  BSYNC B0 ;  /* 0x0000000000007941 */ /* 0x000fea0003800000 */
.L_x_3877:
        /* <DEDUP_REMOVED lines=22> */
.L_x_3879:
        /* <DEDUP_REMOVED lines=14> */
.L_x_3881:
[----:B------:R-:W-:Y:S05]  /*4ba0*/  BSYNC B0 ;  /* 0x0000000000007941 */ /* 0x000fea0003800000 */
.L_x_3880:
        /* <DEDUP_REMOVED lines=22> */
.L_x_3882:
        /* <DEDUP_REMOVED lines=14> */
.L_x_3884:
[----:B------:R-:W-:Y:S05]  /*4df0*/  BSYNC B0 ;  /* 0x0000000000007941 */ /* 0x000fea0003800000 */
.L_x_3883:
        /* <DEDUP_REMOVED lines=22> */
.L_x_3885:
        /* <DEDUP_REMOVED lines=14> */
.L_x_3887:
[----:B------:R-:W-:Y:S05]  /*5040*/  BSYNC B0 ;  /* 0x0000000000007941 */ /* 0x000fea0003800000 */
.L_x_3886:
        /* <DEDUP_REMOVED lines=22> */
.L_x_3888:
        /* <DEDUP_REMOVED lines=13> */
.L_x_3890:
[----:B------:R-:W-:Y:S05]  /*5280*/  BSYNC B0 ;  /* 0x0000000000007941 */ /* 0x000fea0003800000 */
.L_x_3889:
[----:B------:R-:W1:Y:S01]  /*5290*/  LDC R0, c[0x0][0x10] ;  /* 0x00000400ff007b82 */ /* 0x000e620000000800 */
[----:B------:R-:W-:Y:S02]  /*52a0*/  IADD3 R76, R76, 0x1, RZ ;  /* 0x000000014c4c7810 */ /* 0x000fe40007ffe0ff */
[----:B-1----:R-:W-:-:S04]  /*52b0*/  IADD3 R77, R0, R77, RZ ;  /* 0x0000004d004d7210 */ /* 0x002fc80007ffe0ff */
[----:B------:R-:W-:-:S13]  /*52c0*/  ISETP.GE.AND P5, PT, R77, UR4, PT ;  /* 0x000000044d007c0c */ /* 0x000fda000bfa6270 */
[----:B------:R-:W-:Y:S05]  /*52d0*/  @!P5 BRA `(.L_x_3891) ;  /* 0xffffffb00030d947 */ /* 0x000fea000383ffff */
[----:B------:R-:W-:Y:S05]  /*52e0*/  EXIT ;  /* 0x000000000000794d */ /* 0x000fea0003800000 */
.L_x_3892:
        /* <DEDUP_REMOVED lines=9> */
.L_x_5635:


//--------------------- .text._Z35group_norm_nhwc_fwd_one_pass_kernelI11Bf16IOBf16WLi256ELi112ELi448EEv26Group_norm_nhwc_fwd_params --------------------------
	.section	.text._Z35group_norm_nhwc_fwd_one_pass_kernelI11Bf16IOBf16WLi256ELi112ELi448EEv26Group_norm_nhwc_fwd_params,"ax",@progbits
	.align	128
        .global         _Z35group_norm_nhwc_fwd_one_pass_kernelI11Bf16IOBf16WLi256ELi112ELi448EEv26Group_norm_nhwc_fwd_params
        .type           _Z35group_norm_nhwc_fwd_one_pass_kernelI11Bf16IOBf16WLi256ELi112ELi448EEv26Group_norm_nhwc_fwd_params,@function
        .size           _Z35group_norm_nhwc_fwd_one_pass_kernelI11Bf16IOBf16WLi256ELi112ELi448EEv26Group_norm_nhwc_fwd_params,(.L_x_5636 - _Z35group_norm_nhwc_fwd_one_pass_kernelI11Bf16IOBf16WLi256ELi112ELi448EEv26Group_norm_nhwc_fwd_params)
        .other          _Z35group_norm_nhwc_fwd_one_pass_kernelI11Bf16IOBf16WLi256ELi112ELi448EEv26Group_norm_nhwc_fwd_params,@"STO_CUDA_ENTRY STV_DEFAULT"
_Z35group_norm_nhwc_fwd_one_pass_kernelI11Bf16IOBf16WLi256ELi112ELi448EEv26Group_norm_nhwc_fwd_params:
.text._Z35group_norm_nhwc_fwd_one_pass_kernelI11Bf16IOBf16WLi256ELi112ELi448EEv26Group_norm_nhwc_fwd_params:
        /* <DEDUP_REMOVED lines=84> */
[----:B------:R-:W-:Y:S02]  /*0540*/  SHF.R.S32.HI R8, RZ, 0x1f, R89 ;  /* 0x0000001fff087819 */ /* 0x000fe40000011459 */
[----:B------:R-:W-:Y:S02]  /*0550*/  IADD3 R6, R0, 0xe0, RZ ;  /* 0x000000e000067810 */ /* 0x000fe40007ffe0ff */
[----:B------:R-:W-:Y:S02]  /*0560*/  ISETP.LT.U32.AND P0, PT, R2, UR8, PT ;  /* 0x0000000802007c0c */ /* 0x000fe4000bf01070 */
[----:B------:R-:W-:Y:S02]  /*0570*/  @P5 LOP3.LUT R5, R5, 0x400000, RZ, 0xfc, !PT ;  /* 0x0040000005055812 */ /* 0x000fe400078efcff */
[----:B------:R-:W-:Y:S02]  /*0580*/  ISETP.LT.U32.AND P5, PT, R100, UR8, PT ;  /* 0x0000000864007c0c */ /* 0x000fe4000bfa1070 */
[----:B------:R-:W-:-:S02]  /*0590*/  LOP3.LUT R5, R5, 0xffdfffff, RZ, 0xc0, !PT ;  /* 0xffdfffff05057812 */ /* 0x000fc400078ec0ff */
[----:B------:R-:W-:Y:S02]  /*05a0*/  ISETP.LT.AND.EX P5, PT, R17, UR9, !P6, P5 ;  /* 0x0000000911007c0c */ /* 0x000fe4000f7a1350 */
[----:B------:R-:W-:Y:S02]  /*05b0*/  SHF.R.S32.HI R2, RZ, 0x1f, R2 ;  /* 0x0000001fff027819 */ /* 0x000fe40000011402 */
[----:B------:R-:W-:Y:S02]  /*05c0*/  ISETP.LT.U32.AND P2, PT, R6, UR8, PT ;  /* 0x0000000806007c0c */ /* 0x000fe4000bf41070 */
[----:B------:R-:W-:Y:S02]  /*05d0*/  SHF.R.S32.HI R6, RZ, 0x1f, R6 ;  /* 0x0000001fff067819 */ /* 0x000fe40000011406 */
[----:B------:R-:W-:Y:S02]  /*05e0*/  ISETP.LT.AND.EX P0, PT, R2, UR9, !P6, P0 ;  /* 0x0000000902007c0c */ /* 0x000fe4000f701300 */
[----:B------:R-:W-:-:S02]  /*05f0*/  IADD3 R2, R0, 0xe8, RZ ;  /* 0x000000e800027810 */ /* 0x000fc40007ffe0ff */
[----:B------:R-:W-:Y:S02]  /*0600*/  ISETP.LT.AND.EX P2, PT, R6, UR9, !P6, P2 ;  /* 0x0000000906007c0c */ /* 0x000fe4000f741320 */
[----:B------:R-:W-:Y:S02]  /*0610*/  @P5 LOP3.LUT R5, R5, 0x200000, RZ, 0xfc, !PT ;  /* 0x0020000005055812 */ /* 0x000fe400078efcff */
[----:B------:R-:W-:Y:S02]  /*0620*/  ISETP.LT.U32.AND P5, PT, R99, UR8, PT ;  /* 0x0000000863007c0c */ /* 0x000fe4000bfa1070 */
[----:B------:R-:W-:Y:S02]  /*0630*/  LOP3.LUT R5, R5, 0xffefffff, RZ, 0xc0, !PT ;  /* 0xffefffff05057812 */ /* 0x000fe400078ec0ff */
[----:B------:R-:W-:Y:S02]  /*0640*/  ISETP.LT.AND.EX P5, PT, R16, UR9, !P6, P5 ;  /* 0x0000000910007c0c */ /* 0x000fe4000f7a1350 */
[----:B------:R-:W-:-:S02]  /*0650*/  SHF.R.S32.HI R6, RZ, 0x1f, R2 ;  /* 0x0000001fff067819 */ /* 0x000fc40000011402 */
[----:B------:R-:W-:Y:S02]  /*0660*/  ISETP.LT.U32.AND P3, PT, R2, UR8, PT ;  /* 0x0000000802007c0c */ /* 0x000fe4000bf61070 */
[----:B------:R-:W-:Y:S02]  /*0670*/  IADD3 R88, R0, 0x78, RZ ;  /* 0x0000007800587810 */ /* 0x000fe40007ffe0ff */
[----:B------:R-:W-:Y:S02]  /*0680*/  ISETP.LT.AND.EX P3, PT, R6, UR9, !P6, P3 ;  /* 0x0000000906007c0c */ /* 0x000fe4000f761330 */
[----:B------:R-:W-:Y:S02]  /*0690*/  SHF.R.S32.HI R6, RZ, 0x1f, R88 ;  /* 0x0000001fff067819 */ /* 0x000fe40000011458 */
[----:B------:R-:W-:Y:S02]  /*06a0*/  IADD3 R4, R0, 0xd8, RZ ;  /* 0x000000d800047810 */ /* 0x000fe40007ffe0ff */
[----:B------:R-:W-:-:S02]  /*06b0*/  @P5 LOP3.LUT R5, R5, 0x100000, RZ, 0xfc, !PT ;  /* 0x0010000005055812 */ /* 0x000fc400078efcff */
[----:B------:R-:W-:Y:S02]  /*06c0*/  ISETP.LT.U32.AND P5, PT, R98, UR8, PT ;  /* 0x0000000862007c0c */ /* 0x000fe4000bfa1070 */
[----:B------:R-:W-:Y:S02]  /*06d0*/  LOP3.LUT R5, R5, 0xfff7ffff, RZ, 0xc0, !PT ;  /* 0xfff7ffff05057812 */ /* 0x000fe400078ec0ff */
[----:B------:R-:W-:Y:S02]  /*06e0*/  ISETP.LT.AND.EX P5, PT, R15, UR9, !P6, P5 ;  /* 0x000000090f007c0c */ /* 0x000fe4000f7a1350 */
[----:B------:R-:W-:Y:S02]  /*06f0*/  ISETP.LT.U32.AND P1, PT, R4, UR8, PT ;  /* 0x0000000804007c0c */ /* 0x000fe4000bf21070 */
[----:B------:R-:W-:Y:S02]  /*0700*/  SHF.R.S32.HI R4, RZ, 0x1f, R4 ;  /* 0x0000001fff047819 */ /* 0x000fe40000011404 */
[----:B------:R-:W-:-:S02]  /*0710*/  IADD3 R85, R0, 0x88, RZ ;  /* 0x0000008800557810 */ /* 0x000fc40007ffe0ff */
[----:B------:R-:W-:Y:S01]  /*0720*/  ISETP.LT.AND.EX P1, PT, R4, UR9, !P6, P1 ;  /* 0x0000000904007c0c */ /* 0x000fe2000f721310 */
[C---:B------:R-:W-:Y:S01]  /*0730*/  VIADD R4, R0.reuse, 0xf0 ;  /* 0x000000f000047836 */ /* 0x040fe20000000000 */
[----:B------:R-:W-:Y:S02]  /*0740*/  SHF.R.S32.HI R125, RZ, 0x1f, R85 ;  /* 0x0000001fff7d7819 */ /* 0x000fe40000011455 */
[----:B------:R-:W-:Y:S02]  /*0750*/  IADD3 R84, R0, 0x90, RZ ;  /* 0x0000009000547810 */ /* 0x000fe40007ffe0ff */
[----:B------:R-:W-:Y:S02]  /*0760*/  @P5 LOP3.LUT R5, R5, 0x80000, RZ, 0xfc, !PT ;  /* 0x0008000005055812 */ /* 0x000fe400078efcff */
[----:B------:R-:W-:Y:S02]  /*0770*/  ISETP.LT.U32.AND P5, PT, R96, UR8, PT ;  /* 0x0000000860007c0c */ /* 0x000fe4000bfa1070 */
[----:B------:R-:W-:-:S02]  /*0780*/  LOP3.LUT R5, R5, 0xfffbffff, RZ, 0xc0, !PT ;  /* 0xfffbffff05057812 */ /* 0x000fc400078ec0ff */
[----:B------:R-:W-:Y:S02]  /*0790*/  ISETP.LT.AND.EX P5, PT, R14, UR9, !P6, P5 ;  /* 0x000000090e007c0c */ /* 0x000fe4000f7a1350 */
[----:B------:R-:W-:Y:S02]  /*07a0*/  SHF.R.S32.HI R2, RZ, 0x1f, R4 ;  /* 0x0000001fff027819 */ /* 0x000fe40000011404 */
[----:B------:R-:W-:Y:S02]  /*07b0*/  ISETP.LT.U32.AND P4, PT, R4, UR8, PT ;  /* 0x0000000804007c0c */ /* 0x000fe4000bf81070 */
[----:B------:R-:W-:Y:S02]  /*07c0*/  SHF.R.S32.HI R4, RZ, 0x1f, R86 ;  /* 0x0000001fff047819 */ /* 0x000fe40000011456 */
[----:B------:R-:W-:Y:S02]  /*07d0*/  SHF.R.S32.HI R124, RZ, 0x1f, R84 ;  /* 0x0000001fff7c7819 */ /* 0x000fe40000011454 */
[----:B------:R-:W-:-:S02]  /*07e0*/  IADD3 R83, R0, 0x98, RZ ;  /* 0x0000009800537810 */ /* 0x000fc40007ffe0ff */
[----:B------:R-:W-:Y:S02]  /*07f0*/  SHF.R.S32.HI R122, RZ, 0x1f, R82 ;  /* 0x0000001fff7a7819 */ /* 0x000fe40000011452 */
        /* <DEDUP_REMOVED lines=9> */
[----:B------:R-:W-:Y:S02]  /*0890*/  ISETP.LT.AND.EX P4, PT, R2, UR9, !P6, P4 ;  /* 0x0000000902007c0c */ /* 0x000fe4000f781340 */
[----:B------:R-:W-:-:S02]  /*08a0*/  @P5 LOP3.LUT R5, R5, 0x20000, RZ, 0xfc, !PT ;  /* 0x0002000005055812 */ /* 0x000fc400078efcff */
[----:B------:R-:W-:Y:S02]  /*08b0*/  ISETP.LT.U32.AND P5, PT, R94, UR8, PT ;  /* 0x000000085e007c0c */ /* 0x000fe4000bfa1070 */
        /* <DEDUP_REMOVED lines=56> */
.L_x_3998:
[----:B------:R-:W0:Y:S01]  /*0c40*/  LDC R15, c[0x0][0x288] ;  /* 0x0000a200ff0f7b82 */ /* 0x000e220000000800 */
        /* <DEDUP_REMOVED lines=10> */
[----:B--2---:R-:W2:Y:S01]  /*0cf0*/  @P4 LDC.64 R58, c[0x0][0x220] ;  /* 0x00008800ff3a4b82 */ /* 0x004ea20000000a00 */
[----:B------:R-:W-:Y:S02]  /*0d00*/  SHF.R.S32.HI R18, RZ, 0x1f, R99 ;  /* 0x0000001fff127819 */ /* 0x000fe40000011463 */
[----:B------:R-:W-:Y:S02]  /*0d10*/  SHF.R.S32.HI R20, RZ, 0x1f, R98 ;  /* 0x0000001fff147819 */ /* 0x000fe40000011462 */
[----:B------:R-:W-:Y:S02]  /*0d20*/  SHF.R.S32.HI R22, RZ, 0x1f, R96 ;  /* 0x0000001fff167819 */ /* 0x000fe40000011460 */
[----:B------:R-:W-:Y:S01]  /*0d30*/  SHF.R.S32.HI R24, RZ, 0x1f, R94 ;  /* 0x0000001fff187819 */ /* 0x000fe2000001145e */
[----:B---3--:R-:W3:Y:S01]  /*0d40*/  @P1 LDC.64 R34, c[0x0][0x220] ;  /* 0x00008800ff221b82 */ /* 0x008ee20000000a00 */
[----:B0-----:R-:W-:-:S02]  /*0d50*/  IABS R11, R15 ;  /* 0x0000000f000b7213 */ /* 0x001fc40000000000 */
[----:B------:R-:W-:Y:S02]  /*0d60*/  SHF.R.S32.HI R26, RZ, 0x1f, R91 ;  /* 0x0000001fff1a7819 */ /* 0x000fe4000001145b */
[----:B------:R-:W0:Y:S01]  /*0d70*/  I2F.RP R6, R11 ;  /* 0x0000000b00067306 */ /* 0x000e220000209400 */
[----:B------:R-:W-:Y:S02]  /*0d80*/  SHF.R.S32.HI R28, RZ, 0x1f, R88 ;  /* 0x0000001fff1c7819 */ /* 0x000fe40000011458 */
[----:B----4-:R-:W4:Y:S01]  /*0d90*/  @P3 LDC.64 R74, c[0x0][0x220] ;  /* 0x00008800ff4a3b82 */ /* 0x010f220000000a00 */
        /* <DEDUP_REMOVED lines=387> */
[----:B-1----:R-:W-:-:S04]  /*25d0*/  @P3 LEA R30, P5, R28, R30, 0x1 ;  /* 0x0000001e1c1e3211 */ /* 0x002fc800078a08ff */
[----:B------:R-:W-:Y:S02]  /*25e0*/  @P3 LEA.HI.X R31, R28, R31, R7, 0x1, P5 ;  /* 0x0000001f1c1f3211 */ /* 0x000fe400028f0c07 */
[----:B------:R-:W1:Y:S01]  /*25f0*/  @P4 LDC.64 R28, c[0x0][0x220] ;  /* 0x00008800ff1c4b82 */ /* 0x000e620000000a00 */
[----:B------:R-:W-:Y:S02]  /*2600*/  IADD3 R7, R0, 0xf0, RZ ;  /* 0x000000f000077810 */ /* 0x000fe40007ffe0ff */
[C---:B------:R-:W-:Y:S02]  /*2610*/  LOP3.LUT P3, RZ, R5.reuse, 0x100000, RZ, 0xc0, !PT ;  /* 0x0010000005ff7812 */ /* 0x040fe4000786c0ff */
[----:B------:R-:W-:Y:S02]  /*2620*/  SHF.R.S32.HI R77, RZ, 0x1f, R7 ;  /* 0x0000001fff4d7819 */ /* 0x000fe40000011407 */
[----:B------:R-:W-:-:S04]  /*2630*/  LOP3.LUT R5, R5, 0x7fffffff, RZ, 0xc0, !PT ;  /* 0x7fffffff05057812 */ /* 0x000fc800078ec0ff */
[----:B------:R-:W-:Y:S01]  /*2640*/  @P4 LOP3.LUT R5, R5, 0x80000000, RZ, 0xfc, !PT ;  /* 0x8000000005054812 */ /* 0x000fe200078efcff */
[----:B0-----:R-:W-:Y:S01]  /*2650*/  @P4 IMAD R76, R77, R8, RZ ;  /* 0x000000084d4c4224 */ /* 0x001fe200078e02ff */
[----:B------:R-:W-:-:S03]  /*2660*/  @P4 MOV R77, R71 ;  /* 0x00000047004d4202 */ /* 0x000fc60000000f00 */
[----:B------:R-:W-:Y:S01]  /*2670*/  @P4 IMAD R9, R7, R9, R76 ;  /* 0x0000000907094224 */ /* 0x000fe200078e024c */
[----:B------:R-:W-:-:S05]  /*2680*/  @P4 MOV R76, R72 ;  /* 0x00000048004c4202 */ /* 0x000fca0000000f00 */
[----:B------:R-:W-:-:S04]  /*2690*/  @P4 IMAD.WIDE.U32 R76, R7, R8, R76 ;  /* 0x00000008074c4225 */ /* 0x000fc800078e004c */
[----:B------:R-:W-:Y:S01]  /*26a0*/  @P4 IMAD.IADD R7, R77, 0x1, R9 ;  /* 0x000000014d074824 */ /* 0x000fe200078e0209 */
        /* <DEDUP_REMOVED lines=8> */
[----:B------:R-:W-:Y:S02]  /*2730*/  @!P5 MOV R8, R72 ;  /* 0x000000480008d202 */ /* 0x000fe40000000f00 */
[----:B------:R-:W-:-:S03]  /*2740*/  @!P5 MOV R9, R71 ;  /* 0x000000470009d202 */ /* 0x000fc60000000f00 */
[----:B0-----:R-:W-:-:S04]  /*2750*/  @!P5 IMAD.WIDE.U32 R8, R78, R76, R8 ;  /* 0x0000004c4e08d225 */ /* 0x001fc800078e0008 */
[----:B------:R-:W-:-:S04]  /*2760*/  @!P5 IMAD R76, R7, R76, RZ ;  /* 0x0000004c074cd224 */ /* 0x000fc800078e02ff */
[----:B------:R-:W-:Y:S02]  /*2770*/  @!P5 IMAD R79, R78, R77, R76 ;  /* 0x0000004d4e4fd224 */ /* 0x000fe400078e024c */
[----:B------:R-:W0:Y:S02]  /*2780*/  @!P5 LDC.64 R76, c[0x0][0x220] ;  /* 0x00008800ff4cdb82 */ /* 0x000e240000000a00 */
[----:B------:R-:W-:Y:S01]  /*2790*/  @!P5 IMAD.IADD R9, R9, 0x1, R79 ;  /* 0x000000010909d824 */ /* 0x000fe200078e024f */
        /* <DEDUP_REMOVED lines=76> */
[----:B------:R-:W2:Y:S01]  /*2c60*/  @P1 LDG.E R51, desc[UR8][R44.64] ;  /* 0x000000082c331981 */ /* 0x000ea2000c1e1900 */
[----:B------:R-:W-:-:S03]  /*2c70*/  LOP3.LUT P6, RZ, R5, 0x1, RZ, 0xc0, !PT ;  /* 0x0000000105ff7812 */ /* 0x000fc600078cc0ff */
[----:B------:R-:W2:Y:S01]  /*2c80*/  @P0 LDG.E R52, desc[UR8][R42.64] ;  /* 0x000000082a340981 */ /* 0x000ea2000c1e1900 */
[----:B------:R-:W-:-:S06]  /*2c90*/  CS2R R54, SRZ ;  /* 0x0000000000367805 */ /* 0x000fcc000001ff00 */
[----:B------:R-:W2:Y:S01]  /*2ca0*/  @P5 LDG.E R53, desc[UR8][R40.64] ;  /* 0x0000000828355981 */ /* 0x000ea2000c1e1900 */
[----:B------:R-:W-:-:S03]  /*2cb0*/  LOP3.LUT P1, RZ, R5, 0x10000000, RZ, 0xc0, !PT ;  /* 0x1000000005ff7812 */ /* 0x000fc6000782c0ff */
[----:B------:R3:W2:Y:S01]  /*2cc0*/  @P6 LDG.E R54, desc[UR8][R38.64] ;  /* 0x0000000826366981 */ /* 0x0006a2000c1e1900 */
[C---:B------:R-:W-:Y:S02]  /*2cd0*/  LOP3.LUT P2, RZ, R5.reuse, 0x20000000, RZ, 0xc0, !PT ;  /* 0x2000000005ff7812 */ /* 0x040fe4000784c0ff */
[----:B------:R-:W-:Y:S02]  /*2ce0*/  CS2R R56, SRZ ;  /* 0x0000000000387805 */ /* 0x000fe4000001ff00 */
[C---:B------:R-:W-:Y:S02]  /*2cf0*/  LOP3.LUT P0, RZ, R5.reuse, 0x8000000, RZ, 0xc0, !PT ;  /* 0x0800000005ff7812 */ /* 0x040fe4000780c0ff */
[----:B------:R-:W-:-:S03]  /*2d00*/  LOP3.LUT P3, RZ, R5, 0x40000000, RZ, 0xc0, !PT ;  /* 0x4000000005ff7812 */ /* 0x000fc6000786c0ff */
[----:B------:R-:W2:Y:S01]  /*2d10*/  @P1 LDG.E R56, desc[UR8][R34.64] ;  /* 0x0000000822381981 */ /* 0x000ea2000c1e1900 */
[----:B------:R-:W-:-:S03]  /*2d20*/  LOP3.LUT P4, RZ, R5, 0x80000000, RZ, 0xc0, !PT ;  /* 0x8000000005ff7812 */ /* 0x000fc6000788c0ff */
[----:B------:R4:W2:Y:S04]  /*2d30*/  @P2 LDG.E R57, desc[UR8][R32.64] ;  /* 0x0000000820392981 */ /* 0x0008a8000c1e1900 */
[----:B------:R-:W2:Y:S01]  /*2d40*/  @P0 LDG.E R55, desc[UR8][R36.64] ;  /* 0x0000000824370981 */ /* 0x000ea2000c1e1900 */
[----:B------:R-:W-:-:S06]  /*2d50*/  CS2R R58, SRZ ;  /* 0x00000000003a7805 */ /* 0x000fcc000001ff00 */
[----:B------:R-:W2:Y:S04]  /*2d60*/  @P3 LDG.E R58, desc[UR8][R30.64] ;  /* 0x000000081e3a3981 */ /* 0x000ea8000c1e1900 */
[----:B------:R0:W2:Y:S01]  /*2d70*/  @P4 LDG.E R59, desc[UR8][R28.64] ;  /* 0x000000081c3b4981 */ /* 0x0000a2000c1e1900 */
[----:B---3--:R-:W-:Y:S02]  /*2d80*/  PRMT R38, R9, 0x7632, R38 ;  /* 0x0000763209267816 */ /* 0x008fe40000000026 */
[----:B-----5:R-:W-:Y:S02]  /*2d90*/  PRMT R40, R10, 0x7632, R40 ;  /* 0x000076320a287816 */ /* 0x020fe40000000028 */
[----:B----4-:R-:W-:Y:S02]  /*2da0*/  PRMT R32, R11, 0x7632, R32 ;  /* 0x000076320b207816 */ /* 0x010fe40000000020 */
[----:B------:R-:W-:-:S02]  /*2db0*/  SHF.L.U32 R35, R40, 0x10, RZ ;  /* 0x0000001028237819 */ /* 0x000fc400000006ff */
[----:B------:R-:W-:Y:S02]  /*2dc0*/  SHF.L.U32 R38, R38, 0x10, RZ ;  /* 0x0000001026267819 */ /* 0x000fe400000006ff */
[----:B------:R-:W-:Y:S01]  /*2dd0*/  SHF.L.U32 R39, R9, 0x10, RZ ;  /* 0x0000001009277819 */ /* 0x000fe200000006ff */
[----:B------:R-:W-:Y:S02]  /*2de0*/  IMAD.U32 R40, R10, 0x10000, RZ ;  /* 0x000100000a287824 */ /* 0x000fe400078e00ff */
        /* <DEDUP_REMOVED lines=25> */
[----:B------:R-:W-:Y:S01]  /*2f80*/  IMAD.U32 R45, R14, 0x10000, RZ ;  /* 0x000100000e2d7824 */ /* 0x000fe200078e00ff */
[----:B------:R-:W-:-:S02]  /*2f90*/  SHF.L.U32 R47, R32, 0x10, RZ ;  /* 0x00000010202f7819 */ /* 0x000fc400000006ff */
[----:B------:R-:W-:Y:S01]  /*2fa0*/  FFMA.FTZ R64, R64, R64, R29 ;  /* 0x0000004040407223 */ /* 0x000fe2000001001d */
[----:B------:R-:W-:Y:S01]  /*2fb0*/  SHF.L.U32 R60, R15, 0x10, RZ ;  /* 0x000000100f3c7819 */ /* 0x000fe200000006ff */
[----:B------:R-:W-:Y:S01]  /*2fc0*/  FMUL.FTZ R30, R28, R28 ;  /* 0x0000001c1c1e7220 */ /* 0x000fe20000410000 */
[--C-:B------:R-:W-:Y:S01]  /*2fd0*/  FADD.FTZ R61, R45, R28.reuse ;  /* 0x0000001c2d3d7221 */ /* 0x100fe20000010000 */
[----:B------:R-:W-:Y:S02]  /*2fe0*/  PRMT R28, R17, 0x7632, R28 ;  /* 0x00007632111c7816 */ /* 0x000fe4000000001c */
[----:B------:R-:W-:Y:S02]  /*2ff0*/  FFMA.FTZ R45, R45, R45, R30 ;  /* 0x0000002d2d2d7223 */ /* 0x000fe4000001001e */
[----:B------:R-:W-:Y:S02]  /*3000*/  SHF.L.U32 R28, R28, 0x10, RZ ;  /* 0x000000101c1c7819 */ /* 0x000fe400000006ff */
[----:B------:R-:W-:-:S05]  /*3010*/  SHF.L.U32 R43, R17, 0x10, RZ ;  /* 0x00000010112b7819 */ /* 0x000fca00000006ff */
[----:B------:R-:W-:Y:S01]  /*3020*/  FADD.FTZ R44, R43, R28 ;  /* 0x0000001c2b2c7221 */ /* 0x000fe20000010000 */
[----:B------:R-:W-:Y:S01]  /*3030*/  IMAD.U32 R34, R20, 0x10000, RZ ;  /* 0x0001000014227824 */ /* 0x000fe200078e00ff */
[----:B------:R-:W-:-:S04]  /*3040*/  PRMT R29, R16, 0x7632, R29 ;  /* 0x00007632101d7816 */ /* 0x000fc8000000001d */
[----:B------:R-:W-:Y:S01]  /*3050*/  SHF.L.U32 R31, R29, 0x10, RZ ;  /* 0x000000101d1f7819 */ /* 0x000fe200000006ff */
[----:B------:R-:W-:Y:S01]  /*3060*/  FMUL.FTZ R29, R47, R47 ;  /* 0x0000002f2f1d7220 */ /* 0x000fe20000410000 */
[----:B------:R-:W-:Y:S01]  /*3070*/  FADD.FTZ R47, R60, R47 ;  /* 0x0000002f3c2f7221 */ /* 0x000fe20000010000 */
[----:B------:R-:W-:Y:S02]  /*3080*/  IMAD.U32 R42, R16, 0x10000, RZ ;  /* 0x00010000102a7824 */ /* 0x000fe400078e00ff */
[----:B------:R-:W-:Y:S01]  /*3090*/  FFMA.FTZ R60, R60, R60, R29 ;  /* 0x0000003c3c3c7223 */ /* 0x000fe2000001001d */
[----:B------:R-:W-:Y:S01]  /*30a0*/  FMUL.FTZ R29, R31, R31 ;  /* 0x0000001f1f1d7220 */ /* 0x000fe20000410000 */
[----:B------:R-:W-:Y:S01]  /*30b0*/  PRMT R30, R18, 0x7632, R30 ;  /* 0x00007632121e7816 */ /* 0x000fe2000000001e */
[C---:B------:R-:W-:Y:S02]  /*30c0*/  FADD.FTZ R46, R42.reuse, R31 ;  /* 0x0000001f2a2e7221 */ /* 0x040fe40000010000 */
[--C-:B------:R-:W-:Y:S01]  /*30d0*/  FFMA.FTZ R42, R42, R42, R29.reuse ;  /* 0x0000002a2a2a7223 */ /* 0x100fe2000001001d */
[----:B------:R-:W-:Y:S01]  /*30e0*/  SHF.L.U32 R32, R30, 0x10, RZ ;  /* 0x000000101e207819 */ /* 0x000fe200000006ff */
[----:B------:R-:W-:Y:S01]  /*30f0*/  FMUL.FTZ R30, R28, R28 ;  /* 0x0000001c1c1e7220 */ /* 0x000fe20000410000 */
[----:B------:R-:W-:Y:S01]  /*3100*/  PRMT R29, R19, 0x7632, R29 ;  /* 0x00007632131d7816 */ /* 0x000fe2000000001d */
[----:B------:R-:W-:Y:S01]  /*3110*/  IMAD.U32 R33, R18, 0x10000, RZ ;  /* 0x0001000012217824 */ /* 0x000fe200078e00ff */
[----:B------:R-:W-:Y:S01]  /*3120*/  PRMT R31, R20, 0x7632, R31 ;  /* 0x00007632141f7816 */ /* 0x000fe2000000001f */
[----:B------:R-:W-:Y:S01]  /*3130*/  FFMA.FTZ R43, R43, R43, R30 ;  /* 0x0000002b2b2b7223 */ /* 0x000fe2000001001e */
[----:B------:R-:W-:Y:S01]  /*3140*/  FMUL.FTZ R28, R32, R32 ;  /* 0x00000020201c7220 */ /* 0x000fe20000410000 */
[----:B------:R-:W-:-:S02]  /*3150*/  SHF.L.U32 R30, R29, 0x10, RZ ;  /* 0x000000101d1e7819 */ /* 0x000fc400000006ff */
[----:B------:R-:W-:Y:S01]  /*3160*/  SHF.L.U32 R29, R19, 0x10, RZ ;  /* 0x00000010131d7819 */ /* 0x000fe200000006ff */
[----:B------:R-:W-:Y:S01]  /*3170*/  FADD.FTZ R32, R33, R32 ;  /* 0x0000002021207221 */ /* 0x000fe20000010000 */
[----:B------:R-:W-:Y:S01]  /*3180*/  SHF.L.U32 R31, R31, 0x10, RZ ;  /* 0x000000101f1f7819 */ /* 0x000fe200000006ff */
[----:B------:R-:W-:Y:S01]  /*3190*/  FFMA.FTZ R33, R33, R33, R28 ;  /* 0x0000002121217223 */ /* 0x000fe2000001001c */
[----:B------:R-:W-:Y:S01]  /*31a0*/  FMUL.FTZ R28, R30, R30 ;  /* 0x0000001e1e1c7220 */ /* 0x000fe20000410000 */
[--C-:B------:R-:W-:Y:S01]  /*31b0*/  FADD.FTZ R35, R29, R30.reuse ;  /* 0x0000001e1d237221 */ /* 0x100fe20000010000 */
[----:B------:R-:W-:Y:S01]  /*31c0*/  PRMT R30, R22, 0x7632, R30 ;  /* 0x00007632161e7816 */ /* 0x000fe2000000001e */
[----:B------:R-:W-:Y:S01]  /*31d0*/  FMUL.FTZ R37, R31, R31 ;  /* 0x0000001f1f257220 */ /* 0x000fe20000410000 */
        /* <DEDUP_REMOVED lines=31> */
[----:B------:R-:W-:Y:S01]  /*33d0*/  FFMA.FTZ R62, R62, R62, R63 ;  /* 0x0000003e3e3e7223 */ /* 0x000fe2000001003f */
[----:B------:R-:W-:-:S02]  /*33e0*/  IMAD.U32 R65, R65, 0x10000, RZ ;  /* 0x0001000041417824 */ /* 0x000fc400078e00ff */
[----:B------:R-:W-:Y:S01]  /*33f0*/  FADD.FTZ R63, R45, R60 ;  /* 0x0000003c2d3f7221 */ /* 0x000fe20000010000 */
[----:B------:R-:W-:Y:S01]  /*3400*/  PRMT R66, R48, 0x7632, R66 ;  /* 0x0000763230427816 */ /* 0x000fe20000000042 */
[----:B------:R-:W-:Y:S01]  /*3410*/  FMUL.FTZ R45, R65, R65 ;  /* 0x00000041412d7220 */ /* 0x000fe20000410000 */
[----:B------:R-:W-:Y:S01]  /*3420*/  SHF.L.U32 R64, R27, 0x10, RZ ;  /* 0x000000101b407819 */ /* 0x000fe200000006ff */
        /* <DEDUP_REMOVED lines=22> */
[----:B------:R-:W-:Y:S01]  /*3590*/  IMAD.U32 R47, R49, 0x10000, RZ ;  /* 0x00010000312f7824 */ /* 0x000fe200078e00ff */
[----:B------:R-:W-:Y:S01]  /*35a0*/  PRMT R38, R24, 0x7632, R38 ;  /* 0x0000763218267816 */ /* 0x000fe20000000026 */
[----:B------:R-:W-:Y:S01]  /*35b0*/  FMUL.FTZ R60, R64, R64 ;  /* 0x00000040403c7220 */ /* 0x000fe20000410000 */
[----:B------:R-:W-:Y:S01]  /*35c0*/  FMUL.FTZ R76, R74, R74 ;  /* 0x0000004a4a4c7220 */ /* 0x000fe20000410000 */
[----:B------:R-:W-:Y:S01]  /*35d0*/  SHF.L.U32 R37, R23, 0x10, RZ ;  /* 0x0000001017257819 */ /* 0x000fe200000006ff */
[----:B------:R-:W-:Y:S01]  /*35e0*/  FADD.FTZ R30, R31, R74 ;  /* 0x0000004a1f1e7221 */ /* 0x000fe20000010000 */
[----:B------:R-:W-:Y:S01]  /*35f0*/  FADD.FTZ R35, R35, R28 ;  /* 0x0000001c23237221 */ /* 0x000fe20000010000 */
[----:B------:R-:W-:Y:S01]  /*3600*/  SHF.L.U32 R44, R50, 0x10, RZ ;  /* 0x00000010322c7819 */ /* 0x000fe200000006ff */
[----:B------:R-:W-:Y:S01]  /*3610*/  FADD.FTZ R34, R33, R34 ;  /* 0x0000002221227221 */ /* 0x000fe20000010000 */
[----:B------:R-:W-:Y:S01]  /*3620*/  FMUL.FTZ R74, R36, R36 ;  /* 0x00000024244a7220 */ /* 0x000fe20000410000 */
[----:B------:R-:W-:Y:S01]  /*3630*/  SHF.L.U32 R38, R38, 0x10, RZ ;  /* 0x0000001026267819 */ /* 0x000fe200000006ff */
[----:B------:R-:W-:Y:S01]  /*3640*/  FADD.FTZ R32, R47, R64 ;  /* 0x000000402f207221 */ /* 0x000fe20000010000 */
[----:B------:R-:W-:Y:S01]  /*3650*/  PRMT R40, R25, 0x7632, R40 ;  /* 0x0000763219287816 */ /* 0x000fe20000000028 */
[----:B------:R-:W-:Y:S01]  /*3660*/  FFMA.FTZ R29, R47, R47, R60 ;  /* 0x0000002f2f1d7223 */ /* 0x000fe2000001003c */
[----:B------:R-:W-:Y:S01]  /*3670*/  FMUL.FTZ R33, R63, R63 ;  /* 0x0000003f3f217220 */ /* 0x000fe20000410000 */
[----:B------:R-:W-:Y:S01]  /*3680*/  FFMA.FTZ R31, R31, R31, R76 ;  /* 0x0000001f1f1f7223 */ /* 0x000fe2000001004c */
[----:B------:R-:W-:Y:S01]  /*3690*/  PRMT R47, R51, 0x7632, R47 ;  /* 0x00007632332f7816 */ /* 0x000fe2000000002f */
[----:B------:R-:W-:Y:S01]  /*36a0*/  FADD.FTZ R36, R37, R36 ;  /* 0x0000002425247221 */ /* 0x000fe20000010000 */
[----:B------:R-:W-:-:S02]  /*36b0*/  IMAD.U32 R39, R24, 0x10000, RZ ;  /* 0x0001000018277824 */ /* 0x000fc400078e00ff */
[----:B------:R-:W-:Y:S01]  /*36c0*/  FADD.FTZ R35, R35, R30 ;  /* 0x0000001e23237221 */ /* 0x000fe20000010000 */
[----:B------:R-:W-:Y:S01]  /*36d0*/  FFMA.FTZ R37, R37, R37, R74 ;  /* 0x0000002525257223 */ /* 0x000fe2000001004a */
[----:B------:R-:W-:Y:S01]  /*36e0*/  SHF.L.U32 R41, R40, 0x10, RZ ;  /* 0x0000001028297819 */ /* 0x000fe200000006ff */
[C---:B------:R-:W-:Y:S01]  /*36f0*/  FADD.FTZ R28, R44.reuse, R63 ;  /* 0x0000003f2c1c7221 */ /* 0x040fe20000010000 */
[----:B------:R-:W-:Y:S01]  /*3700*/  FFMA.FTZ R30, R44, R44, R33 ;  /* 0x0000002c2c1e7223 */ /* 0x000fe20000010021 */
[----:B------:R-:W-:Y:S01]  /*3710*/  FMUL.FTZ R74, R38, R38 ;  /* 0x00000026264a7220 */ /* 0x000fe20000410000 */
[--C-:B------:R-:W-:Y:S01]  /*3720*/  FADD.FTZ R34, R34, R31.reuse ;  /* 0x0000001f22227221 */ /* 0x100fe20000010000 */
[----:B------:R-:W-:Y:S01]  /*3730*/  SHF.L.U32 R44, R47, 0x10, RZ ;  /* 0x000000102f2c7819 */ /* 0x000fe200000006ff */
[----:B------:R-:W-:Y:S01]  /*3740*/  FADD.FTZ R38, R39, R38 ;  /* 0x0000002627267221 */ /* 0x000fe20000010000 */
[----:B------:R-:W-:Y:S01]  /*3750*/  SHF.L.U32 R40, R25, 0x10, RZ ;  /* 0x0000001019287819 */ /* 0x000fe200000006ff */
[----:B------:R-:W-:Y:S01]  /*3760*/  FADD.FTZ R35, R35, R36 ;  /* 0x0000002423237221 */ /* 0x000fe20000010000 */
[----:B------:R-:W-:Y:S01]  /*3770*/  PRMT R31, R52, 0x7632, R31 ;  /* 0x00007632341f7816 */ /* 0x000fe2000000001f */
[----:B------:R-:W-:Y:S01]  /*3780*/  FFMA.FTZ R39, R39, R39, R74 ;  /* 0x0000002727277223 */ /* 0x000fe2000001004a */
[----:B------:R-:W-:Y:S01]  /*3790*/  SHF.L.U32 R33, R51, 0x10, RZ ;  /* 0x0000001033217819 */ /* 0x000fe200000006ff */
[----:B------:R-:W-:Y:S01]  /*37a0*/  FMUL.FTZ R75, R41, R41 ;  /* 0x00000029294b7220 */ /* 0x000fe20000410000 */
[----:B------:R-:W-:Y:S01]  /*37b0*/  FADD.FTZ R34, R34, R37 ;  /* 0x0000002522227221 */ /* 0x000fe20000010000 */
[----:B------:R-:W-:Y:S01]  /*37c0*/  FMUL.FTZ R36, R44, R44 ;  /* 0x0000002c2c247220 */ /* 0x000fe20000410000 */
[----:B------:R-:W-:Y:S01]  /*37d0*/  FADD.FTZ R41, R40, R41 ;  /* 0x0000002928297221 */ /* 0x000fe20000010000 */
[----:B------:R-:W-:Y:S01]  /*37e0*/  FADD.FTZ R38, R35, R38 ;  /* 0x0000002623267221 */ /* 0x000fe20000010000 */
[----:B------:R-:W-:-:S02]  /*37f0*/  IMAD.U32 R60, R31, 0x10000, RZ ;  /* 0x000100001f3c7824 */ /* 0x000fc400078e00ff */
[----:B------:R-:W-:Y:S01]  /*3800*/  FFMA.FTZ R40, R40, R40, R75 ;  /* 0x0000002828287223 */ /* 0x000fe2000001004b */
[C---:B------:R-:W-:Y:S01]  /*3810*/  FADD.FTZ R31, R33.reuse, R44 ;  /* 0x0000002c211f7221 */ /* 0x040fe20000010000 */
[----:B------:R-:W-:Y:S01]  /*3820*/  FADD.FTZ R39, R34, R39 ;  /* 0x0000002722277221 */ /* 0x000fe20000010000 */
[----:B------:R-:W-:Y:S01]  /*3830*/  SHF.L.U32 R35, R52, 0x10, RZ ;  /* 0x0000001034237819 */ /* 0x000fe200000006ff */
[----:B------:R-:W-:Y:S01]  /*3840*/  FFMA.FTZ R33, R33, R33, R36 ;  /* 0x0000002121217223 */ /* 0x000fe20000010024 */
[----:B------:R-:W-:Y:S01]  /*3850*/  FADD.FTZ R38, R38, R41 ;  /* 0x0000002926267221 */ /* 0x000fe20000010000 */
[----:B------:R-:W-:Y:S01]  /*3860*/  FMUL.FTZ R36, R60, R60 ;  /* 0x0000003c3c247220 */ /* 0x000fe20000410000 */
[----:B------:R-:W-:Y:S01]  /*3870*/  PRMT R37, R53, 0x7632, R37 ;  /* 0x0000763235257816 */ /* 0x000fe20000000025 */
[----:B------:R-:W-:Y:S01]  /*3880*/  FADD.FTZ R39, R39, R40 ;  /* 0x0000002827277221 */ /* 0x000fe20000010000 */
[C---:B------:R-:W-:Y:S01]  /*3890*/  FADD.FTZ R34, R35.reuse, R60 ;  /* 0x0000003c23227221 */ /* 0x040fe20000010000 */
[----:B------:R-:W-:Y:S01]  /*38a0*/  FFMA.FTZ R35, R35, R35, R36 ;  /* 0x0000002323237223 */ /* 0x000fe20000010024 */
[----:B------:R-:W-:Y:S01]  /*38b0*/  FADD.FTZ R61, R38, R61 ;  /* 0x0000003d263d7221 */ /* 0x000fe20000010000 */
[----:B------:R-:W-:Y:S01]  /*38c0*/  SHF.L.U32 R36, R37, 0x10, RZ ;  /* 0x0000001025247819 */ /* 0x000fe200000006ff */
[----:B------:R-:W-:Y:S01]  /*38d0*/  FADD.FTZ R62, R39, R62 ;  /* 0x0000003e273e7221 */ /* 0x000fe20000010000 */
[----:B------:R-:W-:Y:S01]  /*38e0*/  PRMT R39, R54, 0x7632, R39 ;  /* 0x0000763236277816 */ /* 0x000fe20000000027 */
[----:B------:R-:W-:Y:S01]  /*38f0*/  FADD.FTZ R61, R61, R46 ;  /* 0x0000002e3d3d7221 */ /* 0x000fe20000010000 */
[----:B------:R-:W-:Y:S01]  /*3900*/  SHF.L.U32 R37, R53, 0x10, RZ ;  /* 0x0000001035257819 */ /* 0x000fe200000006ff */
[----:B------:R-:W-:Y:S01]  /*3910*/  FMUL.FTZ R38, R36, R36 ;  /* 0x0000002424267220 */ /* 0x000fe20000410000 */
[----:B------:R-:W-:Y:S01]  /*3920*/  FADD.FTZ R62, R62, R45 ;  /* 0x0000002d3e3e7221 */ /* 0x000fe20000010000 */
[----:B------:R-:W-:Y:S01]  /*3930*/  SHF.L.U32 R39, R39, 0x10, RZ ;  /* 0x0000001027277819 */ /* 0x000fe200000006ff */
[----:B------:R-:W-:Y:S01]  /*3940*/  FADD.FTZ R61, R61, R42 ;  /* 0x0000002a3d3d7221 */ /* 0x000fe20000010000 */
[C---:B------:R-:W-:Y:S01]  /*3950*/  FADD.FTZ R36, R37.reuse, R36 ;  /* 0x0000002425247221 */ /* 0x040fe20000010000 */
[----:B------:R-:W-:Y:S01]  /*3960*/  FFMA.FTZ R37, R37, R37, R38 ;  /* 0x0000002525257223 */ /* 0x000fe20000010026 */
[----:B------:R-:W-:-:S02]  /*3970*/  IMAD.U32 R38, R54, 0x10000, RZ ;  /* 0x0001000036267824 */ /* 0x000fc400078e00ff */
[----:B------:R-:W-:Y:S01]  /*3980*/  FADD.FTZ R62, R62, R43 ;  /* 0x0000002b3e3e7221 */ /* 0x000fe20000010000 */
[----:B------:R-:W-:Y:S01]  /*3990*/  FMUL.FTZ R41, R39, R39 ;  /* 0x0000002727297220 */ /* 0x000fe20000410000 */
[----:B------:R-:W-:Y:S01]  /*39a0*/  FADD.FTZ R61, R61, R32 ;  /* 0x000000203d3d7221 */ /* 0x000fe20000010000 */
[----:B------:R-:W-:Y:S01]  /*39b0*/  FADD.FTZ R32, R38, R39 ;  /* 0x0000002726207221 */ /* 0x000fe20000010000 */
[----:B------:R-:W-:Y:S01]  /*39c0*/  FADD.FTZ R29, R62, R29 ;  /* 0x0000001d3e1d7221 */ /* 0x000fe20000010000 */
[--C-:B------:R-:W-:Y:S01]  /*39d0*/  FFMA.FTZ R38, R38, R38, R41.reuse ;  /* 0x0000002626267223 */ /* 0x100fe20000010029 */
[----:B------:R-:W-:Y:S01]  /*39e0*/  FADD.FTZ R28, R61, R28 ;  /* 0x0000001c3d1c7221 */ /* 0x000fe20000010000 */
[----:B------:R-:W-:Y:S01]  /*39f0*/  PRMT R41, R56, 0x7632, R41 ;  /* 0x0000763238297816 */ /* 0x000fe20000000029 */
[----:B------:R-:W-:Y:S02]  /*3a00*/  FADD.FTZ R30, R29, R30 ;  /* 0x0000001e1d1e7221 */ /* 0x000fe40000010000 */
[----:B------:R-:W-:Y:S01]  /*3a10*/  FADD.FTZ R31, R28, R31 ;  /* 0x0000001f1c1f7221 */ /* 0x000fe20000010000 */
[----:B------:R-:W-:Y:S01]  /*3a20*/  SHF.L.U32 R41, R41, 0x10, RZ ;  /* 0x0000001029297819 */ /* 0x000fe200000006ff */
[----:B------:R-:W-:Y:S01]  /*3a30*/  FADD.FTZ R30, R30, R33 ;  /* 0x000000211e1e7221 */ /* 0x000fe20000010000 */
[----:B------:R-:W-:Y:S01]  /*3a40*/  PRMT R40, R55, 0x7632, R40 ;  /* 0x0000763237287816 */ /* 0x000fe20000000028 */
[----:B------:R-:W-:Y:S01]  /*3a50*/  FADD.FTZ R31, R31, R34 ;  /* 0x000000221f1f7221 */ /* 0x000fe20000010000 */
[----:B------:R-:W-:-:S02]  /*3a60*/  SHF.L.U32 R28, R56, 0x10, RZ ;  /* 0x00000010381c7819 */ /* 0x000fc400000006ff */
[----:B------:R-:W-:Y:S01]  /*3a70*/  PRMT R33, R57, 0x7632, R33 ;  /* 0x0000763239217816 */ /* 0x000fe20000000021 */
[----:B------:R-:W-:Y:S01]  /*3a80*/  FMUL.FTZ R29, R41, R41 ;  /* 0x00000029291d7220 */ /* 0x000fe20000410000 */
[----:B------:R-:W-:Y:S01]  /*3a90*/  SHF.L.U32 R40, R40, 0x10, RZ ;  /* 0x0000001028287819 */ /* 0x000fe200000006ff */
[----:B------:R-:W-:Y:S01]  /*3aa0*/  FADD.FTZ R30, R30, R35 ;  /* 0x000000231e1e7221 */ /* 0x000fe20000010000 */
[----:B------:R-:W-:Y:S01]  /*3ab0*/  FADD.FTZ R31, R31, R36 ;  /* 0x000000241f1f7221 */ /* 0x000fe20000010000 */
[----:B------:R-:W-:Y:S01]  /*3ac0*/  SHF.L.U32 R39, R55, 0x10, RZ ;  /* 0x0000001037277819 */ /* 0x000fe200000006ff */
[C---:B------:R-:W-:Y:S01]  /*3ad0*/  FADD.FTZ R34, R28.reuse, R41 ;  /* 0x000000291c227221 */ /* 0x040fe20000010000 */
[----:B------:R-:W-:Y:S02]  /*3ae0*/  IMAD.U32 R36, R33, 0x10000, RZ ;  /* 0x0001000021247824 */ /* 0x000fe400078e00ff */
[----:B------:R-:W-:Y:S01]  /*3af0*/  FFMA.FTZ R28, R28, R28, R29 ;  /* 0x0000001c1c1c7223 */ /* 0x000fe2000001001d */
[----:B------:R-:W-:Y:S01]  /*3b00*/  SHF.L.U32 R29, R57, 0x10, RZ ;  /* 0x00000010391d7819 */ /* 0x000fe200000006ff */
[----:B------:R-:W-:Y:S01]  /*3b10*/  FADD.FTZ R37, R30, R37 ;  /* 0x000000251e257221 */ /* 0x000fe20000010000 */
        /* <DEDUP_REMOVED lines=20> */
[----:B------:R-:W-:Y:S01]  /*3c60*/  FADD.FTZ R28, R37, R28 ;  /* 0x0000001c251c7221 */ /* 0x000fe20000010000 */
[----:B------:R-:W-:Y:S01]  /*3c70*/  PRMT R36, R8, 0x7632, R36 ;  /* 0x0000763208247816 */ /* 0x000fe20000000024 */
[----:B------:R-:W-:Y:S01]  /*3c80*/  FFMA.FTZ R35, R30, R30, R35 ;  /* 0x0000001e1e237223 */ /* 0x000fe20000010023 */
[----:B------:R-:W-:-:S02]  /*3c90*/  IMAD.U32 R30, R59, 0x10000, RZ ;  /* 0x000100003b1e7824 */ /* 0x000fc400078e00ff */
[----:B------:R-:W-:Y:S01]  /*3ca0*/  FMUL.FTZ R37, R33, R33 ;  /* 0x0000002121257220 */ /* 0x000fe20000410000 */
[----:B------:R-:W-:Y:S01]  /*3cb0*/  FADD.FTZ R28, R28, R29 ;  /* 0x0000001d1c1c7221 */ /* 0x000fe20000010000 */
[----:B------:R-:W-:Y:S01]  /*3cc0*/  SHF.L.U32 R36, R36, 0x10, RZ ;  /* 0x0000001024247819 */ /* 0x000fe200000006ff */
[----:B------:R-:W-:Y:S01]  /*3cd0*/  FADD.FTZ R34, R30, R33 ;  /* 0x000000211e227221 */ /* 0x000fe20000010000 */
[----:B------:R-:W-:Y:S01]  /*3ce0*/  SHF.L.U32 R29, R8, 0x10, RZ ;  /* 0x00000010081d7819 */ /* 0x000fe200000006ff */
        /* <DEDUP_REMOVED lines=100> */
.L_x_3894:
[----:B------:R-:W-:Y:S05]  /*4330*/  BSYNC B0 ;  /* 0x0000000000007941 */ /* 0x000fea0003800000 */
.L_x_3893:
        /* <DEDUP_REMOVED lines=22> */
[--C-:B-1----:R-:W-:Y:S01]  /*44a0*/  IMAD R45, R42, UR7, R44.reuse ;  /* 0x000000072a2d7c24 */ /* 0x102fe2000f8e022c */
[----:B------:R-:W-:Y:S01]  /*44b0*/  ISETP.NE.AND P6, PT, R40, -0x1, PT ;  /* 0xffffffff2800780c */ /* 0x000fe20003fc5270 */
[----:B------:R-:W-:Y:S02]  /*44c0*/  IMAD.IADD R43, R43, 0x1, R44 ;  /* 0x000000012b2b7824 */ /* 0x000fe400078e022c */
        /* <DEDUP_REMOVED lines=10> */
.L_x_3897:
[----:B-1----:R-:W2:Y:S04]  /*4570*/  LDG.E.STRONG.GPU R37, desc[UR8][R34.64] ;  /* 0x0000000822257981 */ /* 0x002ea8000c1ef900 */
[----:B--2---:R-:W-:Y:S01]  /*4580*/  CCTL.IVALL ;  /* 0x00000000ff00798f */ /* 0x004fe20002000000 */
[----:B------:R-:W-:Y:S05]  /*4590*/  YIELD ;  /* 0x0000000000007946 */ /* 0x000fea0003800000 */
[----:B------:R-:W-:-:S13]  /*45a0*/  ISETP.NE.AND P6, PT, R37, R40, PT ;  /* 0x000000282500720c */ /* 0x000fda0003fc5270 */
[----:B------:R-:W-:Y:S05]  /*45b0*/  @P6 BRA `(.L_x_3897) ;  /* 0xfffffffc00ec6947 */ /* 0x000fea000383ffff */
.L_x_3896:
        /* <DEDUP_REMOVED lines=10> */
[----:B------:R-:W-:-:S07]  /*4660*/  IADD3 R37, -R37, R60, RZ ;  /* 0x0000003c25257210 */ /* 0x000fce0007ffe1ff */
.L_x_3899:
        /* <DEDUP_REMOVED lines=63> */
.L_x_3898:
        /* <DEDUP_REMOVED lines=18> */
.L_x_3901:
[----:B------:R-:W-:Y:S05]  /*4b80*/  BSYNC B0 ;  /* 0x0000000000007941 */ /* 0x000fea0003800000 */
.L_x_3900:
[----:B------:R-:W-:-:S13]  /*4b90*/  ISETP.NE.AND P6, PT, R37, 0x1, PT ;  /* 0x000000012500780c */ /* 0x000fda0003fc5270 */
[----:B------:R-:W-:Y:S05]  /*4ba0*/  @!P6 BRA `(.L_x_3895) ;  /* 0x00000000007ce947 */ /* 0x000fea0003800000 */
[----:B------:R-:W-:-:S05]  /*4bb0*/  VIADD R40, R36, 0x1 ;  /* 0x0000000124287836 */ /* 0x000fca0000000000 */
        /* <DEDUP_REMOVED lines=30> */
.L_x_3895:
[----:B------:R-:W-:Y:S01]  /*4da0*/  ULDC.64 UR12, c[0x0][0x218] ;  /* 0x00008600000c7ab9 */ /* 0x000fe20000000a00 */
[----:B-1----:R-:W-:Y:S01]  /*4db0*/  P2R R34, PR, RZ, 0x1 ;  /* 0x00000001ff227803 */ /* 0x002fe20000000000 */
[----:B------:R-:W0:Y:S01]  /*4dc0*/  S2UR UR6, SR_CgaCtaId ;  /* 0x00000000000679c3 */ /* 0x000e220000008800 */
[----:B------:R-:W-:Y:S01]  /*4dd0*/  LOP3.LUT P0, RZ, R106, UR7, RZ, 0xfc, !PT ;  /* 0x000000076aff7c12 */ /* 0x000fe2000f80fcff */
[----:B------:R-:W-:Y:S01]  /*4de0*/  UMOV UR5, 0x400 ;  /* 0x0000040000057882 */ /* 0x000fe20000000000 */
[----:B------:R-:W-:Y:S01]  /*4df0*/  ISETP.EQ.U32.AND P6, PT, RZ, UR12, PT ;  /* 0x0000000cff007c0c */ /* 0x000fe2000bfc2070 */
[----:B------:R-:W-:Y:S01]  /*4e00*/  IMAD.IADD R41, R4, 0x1, R6 ;  /* 0x0000000104297824 */ /* 0x000fe200078e0206 */
[----:B------:R-:W-:Y:S02]  /*4e10*/  MOV R45, 0x3f800000 ;  /* 0x3f800000002d7802 */ /* 0x000fe40000000f00 */
[----:B------:R-:W-:Y:S02]  /*4e20*/  ISETP.EQ.OR.EX P6, PT, RZ, UR13, P0, P6 ;  /* 0x0000000dff007c0c */ /* 0x000fe400087c2760 */
[----:B------:R-:W-:-:S11]  /*4e30*/  ISETP.NE.AND P0, PT, R34, RZ, PT ;  /* 0x000000ff2200720c */ /* 0x000fd60003f05270 */
        /* <DEDUP_REMOVED lines=16> */
[----:B0-----:R-:W-:-:S05]  /*4f40*/  IMAD.WIDE R34, R41, 0x2, R34 ;  /* 0x0000000229227825 */ /* 0x001fca00078e0222 */
[----:B------:R-:W2:Y:S04]  /*4f50*/  LDG.E.U16 R6, desc[UR8][R34.64] ;  /* 0x0000000822067981 */ /* 0x000ea8000c1e1500 */
[----:B------:R0:W3:Y:S01]  /*4f60*/  LDG.E.U16 R46, desc[UR8][R34.64+0x2] ;  /* 0x00000208222e7981 */ /* 0x0000e2000c1e1500 */
[----:B-1----:R-:W-:Y:S02]  /*4f70*/  @P5 FADD.FTZ R40, R36, R37 ;  /* 0x0000002524285221 */ /* 0x002fe40000010000 */
[----:B------:R-:W1:Y:S01]  /*4f80*/  LDC.64 R36, c[0x0][0x230] ;  /* 0x00008c00ff247b82 */ /* 0x000e620000000a00 */
[----:B------:R-:W-:Y:S01]  /*4f90*/  SHF.L.U32 R97, R9, 0x10, RZ ;  /* 0x0000001009617819 */ /* 0x000fe200000006ff */
[----:B------:R4:W5:Y:S01]  /*4fa0*/  @P5 MUFU.RSQ R45, R40 ;  /* 0x00000028002d5308 */ /* 0x0009620000001400 */
[----:B-1----:R-:W-:-:S05]  /*4fb0*/  IMAD.WIDE R36, R41, 0x2, R36 ;  /* 0x0000000229247825 */ /* 0x002fca00078e0224 */
[----:B------:R-:W3:Y:S04]  /*4fc0*/  LDG.E.U16 R41, desc[UR8][R36.64] ;  /* 0x0000000824297981 */ /* 0x000ee8000c1e1500 */
[----:B------:R1:W3:Y:S01]  /*4fd0*/  LDG.E.U16 R47, desc[UR8][R36.64+0x2] ;  /* 0x00000208242f7981 */ /* 0x0002e2000c1e1500 */
[----:B------:R-:W-:Y:S02]  /*4fe0*/  SHF.L.U32 R14, R14, 0x10, RZ ;  /* 0x000000100e0e7819 */ /* 0x000fe400000006ff */
[----:B------:R-:W-:Y:S02]  /*4ff0*/  SHF.L.U32 R9, R15, 0x10, RZ ;  /* 0x000000100f097819 */ /* 0x000fe400000006ff */
[----:B------:R-:W-:Y:S02]  /*5000*/  SHF.L.U32 R20, R20, 0x10, RZ ;  /* 0x0000001014147819 */ /* 0x000fe400000006ff */
[----:B------:R-:W-:Y:S01]  /*5010*/  SHF.L.U32 R15, R21, 0x10, RZ ;  /* 0x00000010150f7819 */ /* 0x000fe200000006ff */
[----:B------:R-:W-:Y:S01]  /*5020*/  IMAD.U32 R21, R48, 0x10000, RZ ;  /* 0x0001000030157824 */ /* 0x000fe200078e00ff */
[----:B------:R-:W-:-:S02]  /*5030*/  SHF.L.U32 R27, R27, 0x10, RZ ;  /* 0x000000101b1b7819 */ /* 0x000fc400000006ff */
[----:B------:R-:W-:Y:S02]  /*5040*/  SHF.L.U32 R102, R22, 0x10, RZ ;  /* 0x0000001016667819 */ /* 0x000fe400000006ff */
[----:B0-----:R-:W-:Y:S02]  /*5050*/  SHF.L.U32 R35, R54, 0x10, RZ ;  /* 0x0000001036237819 */ /* 0x001fe400000006ff */
[----:B-1----:R-:W-:Y:S02]  /*5060*/  SHF.L.U32 R37, R55, 0x10, RZ ;  /* 0x0000001037257819 */ /* 0x002fe400000006ff */
[----:B------:R-:W-:Y:S02]  /*5070*/  SHF.L.U32 R42, R13, 0x10, RZ ;  /* 0x000000100d2a7819 */ /* 0x000fe400000006ff */
[----:B------:R-:W-:Y:S01]  /*5080*/  SHF.L.U32 R22, R49, 0x10, RZ ;  /* 0x0000001031167819 */ /* 0x000fe200000006ff */
[----:B------:R-:W-:Y:S01]  /*5090*/  IMAD.U32 R49, R56, 0x10000, RZ ;  /* 0x0001000038317824 */ /* 0x000fe200078e00ff */
[----:B------:R-:W-:Y:S01]  /*50a0*/  SHF.L.U32 R13, R19, 0x10, RZ ;  /* 0x00000010130d7819 */ /* 0x000fe200000006ff */
[----:B------:R-:W-:Y:S01]  /*50b0*/  IMAD.U32 R43, R12, 0x10000, RZ ;  /* 0x000100000c2b7824 */ /* 0x000fe200078e00ff */
[----:B------:R-:W-:-:S02]  /*50c0*/  SHF.L.U32 R92, R10, 0x10, RZ ;  /* 0x000000100a5c7819 */ /* 0x000fc400000006ff */
[----:B------:R-:W-:Y:S01]  /*50d0*/  SHF.L.U32 R87, R11, 0x10, RZ ;  /* 0x000000100b577819 */ /* 0x000fe200000006ff */
[----:B------:R-:W-:Y:S01]  /*50e0*/  IMAD.U32 R11, R17, 0x10000, RZ ;  /* 0x00010000110b7824 */ /* 0x000fe200078e00ff */
[----:B------:R-:W-:Y:S01]  /*50f0*/  SHF.L.U32 R19, R26, 0x10, RZ ;  /* 0x000000101a137819 */ /* 0x000fe200000006ff */
[----:B------:R-:W-:Y:S01]  /*5100*/  FADD.FTZ R34, R37, -R44 ;  /* 0x8000002c25227221 */ /* 0x000fe20000010000 */
[----:B------:R-:W-:Y:S01]  /*5110*/  SHF.L.U32 R10, R16, 0x10, RZ ;  /* 0x00000010100a7819 */ /* 0x000fe200000006ff */
[----:B------:R-:W-:Y:S01]  /*5120*/  IMAD.U32 R16, R23, 0x10000, RZ ;  /* 0x0001000017107824 */ /* 0x000fe200078e00ff */
        /* <DEDUP_REMOVED lines=8> */
[----:B----4-:R-:W-:Y:S01]  /*51b0*/  SHF.L.U32 R40, R59, 0x10, RZ ;  /* 0x000000103b287819 */ /* 0x010fe200000006ff */
        /* <DEDUP_REMOVED lines=24> */
[----:B------:R-:W-:Y:S01]  /*5340*/  FADD.FTZ R40, R40, -R44 ;  /* 0x8000002c28287221 */ /* 0x000fe20000010000 */
[----:B------:R-:W-:Y:S01]  /*5350*/  PRMT R59, R58, 0x7632, R59 ;  /* 0x000076323a3b7816 */ /* 0x000fe2000000003b */
[-C--:B-----5:R-:W-:Y:S01]  /*5360*/  FMUL.FTZ R102, R102, R45.reuse ;  /* 0x0000002d66667220 */ /* 0x0a0fe20000410000 */
        /* <DEDUP_REMOVED lines=24> */
[----:B------:R-:W-:-:S02]  /*54f0*/  PRMT R120, R52, 0x7632, R120 ;  /* 0x0000763234787816 */ /* 0x000fc40000000078 */
[----:B------:R-:W-:Y:S02]  /*5500*/  PRMT R119, R53, 0x7632, R119 ;  /* 0x0000763235777816 */ /* 0x000fe40000000077 */
[----:B------:R-:W-:Y:S02]  /*5510*/  PRMT R118, R54, 0x7632, R118 ;  /* 0x0000763236767816 */ /* 0x000fe40000000076 */
[----:B------:R-:W-:Y:S02]  /*5520*/  PRMT R52, R55, 0x7632, R52 ;  /* 0x0000763237347816 */ /* 0x000fe40000000034 */
[----:B------:R-:W-:Y:S01]  /*5530*/  PRMT R54, R59, 0x7632, R54 ;  /* 0x000076323b367816 */ /* 0x000fe20000000036 */
[----:B------:R-:W-:Y:S01]  /*5540*/  IMAD.U32 R115, R39, 0x10000, RZ ;  /* 0x0001000027737824 */ /* 0x000fe200078e00ff */
[----:B------:R-:W-:Y:S02]  /*5550*/  PRMT R55, R8, 0x7632, R55 ;  /* 0x0000763208377816 */ /* 0x000fe40000000037 */
        /* <DEDUP_REMOVED lines=72> */
[----:B--2---:R-:W-:Y:S01]  /*59e0*/  SHF.L.U32 R48, R6, 0x10, RZ ;  /* 0x0000001006307819 */ /* 0x004fe200000006ff */
[--C-:B------:R-:W-:Y:S01]  /*59f0*/  FADD.FTZ R6, R14, -R44.reuse ;  /* 0x8000002c0e067221 */ /* 0x100fe20000010000 */
[--C-:B------:R-:W-:Y:S01]  /*5a00*/  FADD.FTZ R14, R20, -R44.reuse ;  /* 0x8000002c140e7221 */ /* 0x100fe20000010000 */
[----:B------:R-:W-:Y:S01]  /*5a10*/  FADD.FTZ R20, R27, -R44 ;  /* 0x8000002c1b147221 */ /* 0x000fe20000010000 */
[----:B------:R-:W-:-:S05]  /*5a20*/  SHF.L.U32 R27, R53, 0x10, RZ ;  /* 0x00000010351b7819 */ /* 0x000fca00000006ff */
[--C-:B------:R-:W-:Y:S01]  /*5a30*/  FADD.FTZ R26, R27, -R44.reuse ;  /* 0x8000002c1b1a7221 */ /* 0x100fe20000010000 */
[--C-:B------:R-:W-:Y:S01]  /*5a40*/  FADD.FTZ R27, R35, -R44.reuse ;  /* 0x8000002c231b7221 */ /* 0x100fe20000010000 */
[----:B------:R-:W-:Y:S01]  /*5a50*/  FADD.FTZ R35, R49, -R44 ;  /* 0x8000002c31237221 */ /* 0x000fe20000010000 */
[----:B------:R-:W-:Y:S01]  /*5a60*/  SHF.L.U32 R49, R8, 0x10, RZ ;  /* 0x0000001008317819 */ /* 0x000fe200000006ff */
[-C--:B------:R-:W-:Y:S01]  /*5a70*/  FMUL.FTZ R6, R6, R45.reuse ;  /* 0x0000002d06067220 */ /* 0x080fe20000410000 */
[----:B------:R-:W-:-:S03]  /*5a80*/  FMUL.FTZ R14, R14, R45 ;  /* 0x0000002d0e0e7220 */ /* 0x000fc60000410000 */
[----:B------:R-:W-:Y:S01]  /*5a90*/  FADD.FTZ R49, R49, -R44 ;  /* 0x8000002c31317221 */ /* 0x000fe20000010000 */
[-C--:B------:R-:W-:Y:S01]  /*5aa0*/  FMUL.FTZ R20, R20, R45.reuse ;  /* 0x0000002d14147220 */ /* 0x080fe20000410000 */
[-C--:B------:R-:W-:Y:S01]  /*5ab0*/  FMUL.FTZ R26, R26, R45.reuse ;  /* 0x0000002d1a1a7220 */ /* 0x080fe20000410000 */
[-C--:B------:R-:W-:Y:S01]  /*5ac0*/  FMUL.FTZ R27, R27, R45.reuse ;  /* 0x0000002d1b1b7220 */ /* 0x080fe20000410000 */
[-C--:B------:R-:W-:Y:S01]  /*5ad0*/  FMUL.FTZ R35, R35, R45.reuse ;  /* 0x0000002d23237220 */ /* 0x080fe20000410000 */
[----:B------:R-:W-:Y:S01]  /*5ae0*/  FMUL.FTZ R49, R49, R45 ;  /* 0x0000002d31317220 */ /* 0x000fe20000410000 */
[----:B------:R-:W-:-:S04]  /*5af0*/  PRMT R53, R56, 0x7632, R53 ;  /* 0x0000763238357816 */ /* 0x000fc80000000035 */
[----:B------:R-:W-:Y:S01]  /*5b00*/  SHF.L.U32 R53, R53, 0x10, RZ ;  /* 0x0000001035357819 */ /* 0x000fe200000006ff */
[----:B------:R-:W-:Y:S01]  /*5b10*/  FADD.FTZ R56, -R44, R111 ;  /* 0x0000006f2c387221 */ /* 0x000fe20000010100 */
[----:B---3--:R-:W-:-:S04]  /*5b20*/  IMAD.U32 R41, R41, 0x10000, RZ ;  /* 0x0001000029297824 */ /* 0x008fc800078e00ff */
        /* <DEDUP_REMOVED lines=42> */
[----:B------:R-:W-:Y:S01]  /*5dd0*/  SHF.L.U32 R61, R46, 0x10, RZ ;  /* 0x000000102e3d7819 */ /* 0x000fe200000006ff */
[-C--:B------:R-:W-:Y:S01]  /*5de0*/  FMUL.FTZ R65, R65, R45.reuse ;  /* 0x0000002d41417220 */ /* 0x080fe20000410000 */
[----:B------:R-:W-:Y:S01]  /*5df0*/  SHF.L.U32 R54, R47, 0x10, RZ ;  /* 0x000000102f367819 */ /* 0x000fe200000006ff */
        /* <DEDUP_REMOVED lines=54> */
.L_x_3902:
[----:B------:R-:W-:Y:S01]  /*6160*/  LOP3.LUT P5, RZ, R5, 0x4000000, RZ, 0xc0, !PT ;  /* 0x0400000005ff7812 */ /* 0x000fe200078ac0ff */
[----:B------:R-:W-:-:S12]  /*6170*/  BSSY B0, `(.L_x_3903) ;  /* 0x000000f000007945 */ /* 0x000fd80003800000 */
[----:B------:R-:W-:Y:S05]  /*6180*/  @!P5 BRA `(.L_x_3904) ;  /* 0x000000000034d947 */ /* 0x000fea0003800000 */
[----:B------:R-:W-:Y:S01]  /*6190*/  SHF.R.S32.HI R54, RZ, 0x1f, R0 ;  /* 0x0000001fff367819 */ /* 0x000fe20000011400 */
[----:B------:R-:W-:Y:S01]  /*61a0*/  ULDC.64 UR12, c[0x0][0x270] ;  /* 0x00009c00000c7ab9 */ /* 0x000fe20000000a00 */
[----:B------:R-:W-:-:S03]  /*61b0*/  IMAD.MOV.U32 R55, RZ, RZ, R71 ;  /* 0x000000ffff377224 */ /* 0x000fc600078e0047 */
[----:B------:R-:W-:Y:S01]  /*61c0*/  IMAD R57, R54, UR12, RZ ;  /* 0x0000000c36397c24 */ /* 0x000fe2000f8e02ff */
[----:B------:R-:W-:-:S03]  /*61d0*/  MOV R54, R72 ;  /* 0x0000004800367202 */ /* 0x000fc60000000f00 */
        /* <DEDUP_REMOVED lines=8> */
.L_x_3904:
[----:B------:R-:W-:Y:S05]  /*6260*/  BSYNC B0 ;  /* 0x0000000000007941 */ /* 0x000fea0003800000 */
.L_x_3903:
        /* <DEDUP_REMOVED lines=11> */
.L_x_3905:
[----:B------:R-:W-:Y:S01]  /*6320*/  LOP3.LUT P5, RZ, R5, 0x2000000, RZ, 0xc0, !PT ;  /* 0x0200000005ff7812 */ /* 0x000fe200078ac0ff */
[----:B------:R-:W-:-:S12]  /*6330*/  BSSY B0, `(.L_x_3906) ;  /* 0x000000f000007945 */ /* 0x000fd80003800000 */
[----:B------:R-:W-:Y:S05]  /*6340*/  @!P5 BRA `(.L_x_3907) ;  /* 0x000000000034d947 */ /* 0x000fea0003800000 */
[----:B------:R-:W-:Y:S01]  /*6350*/  SHF.R.S32.HI R54, RZ, 0x1f, R105 ;  /* 0x0000001fff367819 */ /* 0x000fe20000011469 */
[----:B------:R-:W-:Y:S01]  /*6360*/  ULDC.64 UR12, c[0x0][0x270] ;  /* 0x00009c00000c7ab9 */ /* 0x000fe20000000a00 */
[----:B0-----:R-:W-:Y:S02]  /*6370*/  MOV R55, R71 ;  /* 0x0000004700377202 */ /* 0x001fe40000000f00 */
[----:B------:R-:W-:Y:S01]  /*6380*/  F2FP.BF16.F32.PACK_AB R69, R69, R97 ;  /* 0x000000614545723e */ /* 0x000fe200000010ff */
[----:B------:R-:W-:Y:S01]  /*6390*/  IMAD R56, R54, UR12, RZ ;  /* 0x0000000c36387c24 */ /* 0x000fe2000f8e02ff */
        /* <DEDUP_REMOVED lines=8> */
.L_x_3907:
[----:B------:R-:W-:Y:S05]  /*6420*/  BSYNC B0 ;  /* 0x0000000000007941 */ /* 0x000fea0003800000 */
.L_x_3906:
[----:B------:R-:W-:Y:S05]  /*6430*/  @!P6 BRA `(.L_x_3908) ;  /* 0x000000000028e947 */ /* 0x000fea0003800000 */
        /* <DEDUP_REMOVED lines=10> */
.L_x_3908:
[----:B------:R-:W-:Y:S01]  /*64e0*/  LOP3.LUT P5, RZ, R5, 0x1000000, RZ, 0xc0, !PT ;  /* 0x0100000005ff7812 */ /* 0x000fe200078ac0ff */
[----:B------:R-:W-:-:S12]  /*64f0*/  BSSY B0, `(.L_x_3909) ;  /* 0x000000f000007945 */ /* 0x000fd80003800000 */
[----:B------:R-:W-:Y:S05]  /*6500*/  @!P5 BRA `(.L_x_3910) ;  /* 0x000000000034d947 */ /* 0x000fea0003800000 */
[----:B------:R-:W-:Y:S01]  /*6510*/  SHF.R.S32.HI R54, RZ, 0x1f, R104 ;  /* 0x0000001fff367819 */ /* 0x000fe20000011468 */
[----:B------:R-:W-:Y:S01]  /*6520*/  ULDC.64 UR12, c[0x0][0x270] ;  /* 0x00009c00000c7ab9 */ /* 0x000fe20000000a00 */
[----:B0-----:R-:W-:Y:S02]  /*6530*/  MOV R55, R71 ;  /* 0x0000004700377202 */ /* 0x001fe40000000f00 */
[----:B------:R-:W-:Y:S01]  /*6540*/  F2FP.BF16.F32.PACK_AB R63, R63, R92 ;  /* 0x0000005c3f3f723e */ /* 0x000fe200000010ff */
[----:B-1----:R-:W-:Y:S02]  /*6550*/  IMAD R57, R54, UR12, RZ ;  /* 0x0000000c36397c24 */ /* 0x002fe4000f8e02ff */
        /* <DEDUP_REMOVED lines=8> */
.L_x_3910:
[----:B------:R-:W-:Y:S05]  /*65e0*/  BSYNC B0 ;  /* 0x0000000000007941 */ /* 0x000fea0003800000 */
.L_x_3909:
[----:B--2---:R-:W-:Y:S01]  /*65f0*/  IADD3 R63, R0, 0xf8, RZ ;  /* 0x000000f8003f7810 */ /* 0x004fe20007ffe0ff */
[----:B------:R-:W-:Y:S06]  /*6600*/  @!P6 BRA `(.L_x_3911) ;  /* 0x000000000028e947 */ /* 0x000fec0003800000 */
        /* <DEDUP_REMOVED lines=10> */
.L_x_3911:
[----:B------:R-:W-:Y:S01]  /*66b0*/  LOP3.LUT P5, RZ, R5, 0x800000, RZ, 0xc0, !PT ;  /* 0x0080000005ff7812 */ /* 0x000fe200078ac0ff */
[----:B------:R-:W-:-:S12]  /*66c0*/  BSSY B0, `(.L_x_3912) ;  /* 0x000000f000007945 */ /* 0x000fd80003800000 */
[----:B------:R-:W-:Y:S05]  /*66d0*/  @!P5 BRA `(.L_x_3913) ;  /* 0x000000000034d947 */ /* 0x000fea0003800000 */
[----:B------:R-:W-:Y:S01]  /*66e0*/  SHF.R.S32.HI R54, RZ, 0x1f, R103 ;  /* 0x0000001fff367819 */ /* 0x000fe20000011467 */
[----:B------:R-:W-:Y:S01]  /*66f0*/  ULDC.64 UR12, c[0x0][0x270] ;  /* 0x00009c00000c7ab9 */ /* 0x000fe20000000a00 */
[----:B0-----:R-:W-:Y:S01]  /*6700*/  IMAD.MOV.U32 R55, RZ, RZ, R71 ;  /* 0x000000ffff377224 */ /* 0x001fe200078e0047 */
[----:B------:R-:W-:Y:S02]  /*6710*/  F2FP.BF16.F32.PACK_AB R87, R68, R87 ;  /* 0x000000574457723e */ /* 0x000fe400000010ff */
[----:B-1----:R-:W-:Y:S01]  /*6720*/  IMAD R56, R54, UR12, RZ ;  /* 0x0000000c36387c24 */ /* 0x002fe2000f8e02ff */
        /* <DEDUP_REMOVED lines=8> */
.L_x_3913:
[----:B------:R-:W-:Y:S05]  /*67b0*/  BSYNC B0 ;  /* 0x0000000000007941 */ /* 0x000fea0003800000 */
.L_x_3912:
[----:B------:R-:W-:Y:S05]  /*67c0*/  @!P6 BRA `(.L_x_3914) ;  /* 0x000000000028e947 */ /* 0x000fea0003800000 */
        /* <DEDUP_REMOVED lines=10> */
.L_x_3914:
[----:B------:R-:W-:Y:S01]  /*6870*/  LOP3.LUT P5, RZ, R5, 0x400000, RZ, 0xc0, !PT ;  /* 0x0040000005ff7812 */ /* 0x000fe200078ac0ff */
[----:B------:R-:W-:-:S12]  /*6880*/  BSSY B0, `(.L_x_3915) ;  /* 0x000000f000007945 */ /* 0x000fd80003800000 */
[----:B------:R-:W-:Y:S05]  /*6890*/  @!P5 BRA `(.L_x_3916) ;  /* 0x000000000034d947 */ /* 0x000fea0003800000 */
[----:B------:R-:W-:Y:S01]  /*68a0*/  SHF.R.S32.HI R54, RZ, 0x1f, R101 ;  /* 0x0000001fff367819 */ /* 0x000fe20000011465 */
[----:B------:R-:W-:Y:S01]  /*68b0*/  ULDC.64 UR12, c[0x0][0x270] ;  /* 0x00009c00000c7ab9 */ /* 0x000fe20000000a00 */
[----:B0-----:R-:W-:Y:S02]  /*68c0*/  MOV R55, R71 ;  /* 0x0000004700377202 */ /* 0x001fe40000000f00 */
[----:B------:R-:W-:Y:S01]  /*68d0*/  F2FP.BF16.F32.PACK_AB R43, R67, R43 ;  /* 0x0000002b432b723e */ /* 0x000fe200000010ff */
[----:B-12---:R-:W-:Y:S01]  /*68e0*/  IMAD R56, R54, UR12, RZ ;  /* 0x0000000c36387c24 */ /* 0x006fe2000f8e02ff */
        /* <DEDUP_REMOVED lines=8> */
.L_x_3916:
[----:B------:R-:W-:Y:S05]  /*6970*/  BSYNC B0 ;  /* 0x0000000000007941 */ /* 0x000fea0003800000 */
.L_x_3915:
        /* <DEDUP_REMOVED lines=11> */
.L_x_3917:
[----:B------:R-:W-:Y:S01]  /*6a30*/  LOP3.LUT P5, RZ, R5, 0x200000, RZ, 0xc0, !PT ;  /* 0x0020000005ff7812 */ /* 0x000fe200078ac0ff */
[----:B------:R-:W-:-:S12]  /*6a40*/  BSSY B0, `(.L_x_3918) ;  /* 0x000000f000007945 */ /* 0x000fd80003800000 */
[----:B------:R-:W-:Y:S05]  /*6a50*/  @!P5 BRA `(.L_x_3919) ;  /* 0x000000000034d947 */ /* 0x000fea0003800000 */
[----:B---3--:R-:W-:Y:S01]  /*6a60*/  SHF.R.S32.HI R43, RZ, 0x1f, R100 ;  /* 0x0000001fff2b7819 */ /* 0x008fe20000011464 */
[----:B------:R-:W-:Y:S01]  /*6a70*/  ULDC.64 UR12, c[0x0][0x270] ;  /* 0x00009c00000c7ab9 */ /* 0x000fe20000000a00 */
[----:B0-----:R-:W-:Y:S01]  /*6a80*/  MOV R55, R71 ;  /* 0x0000004700377202 */ /* 0x001fe20000000f00 */
[----:B------:R-:W-:Y:S02]  /*6a90*/  IMAD.MOV.U32 R54, RZ, RZ, R72 ;  /* 0x000000ffff367224 */ /* 0x000fe400078e0048 */
[----:B------:R-:W-:Y:S02]  /*6aa0*/  IMAD R43, R43, UR12, RZ ;  /* 0x0000000c2b2b7c24 */ /* 0x000fe4000f8e02ff */
[----:B------:R-:W-:-:S04]  /*6ab0*/  IMAD.WIDE.U32 R54, R100, UR12, R54 ;  /* 0x0000000c64367c25 */ /* 0x000fc8000f8e0036 */
[----:B------:R-:W-:Y:S01]  /*6ac0*/  IMAD R43, R100, UR13, R43 ;  /* 0x0000000d642b7c24 */ /* 0x000fe2000f8e022b */
[----:B------:R-:W-:Y:S02]  /*6ad0*/  ULDC.64 UR12, c[0x0][0x210] ;  /* 0x00008400000c7ab9 */ /* 0x000fe40000000a00 */
[----:B-12---:R-:W-:Y:S02]  /*6ae0*/  LEA R56, P5, R54, UR12, 0x1 ;  /* 0x0000000c36387c11 */ /* 0x006fe4000f8a08ff */
[----:B------:R-:W-:-:S04]  /*6af0*/  IADD3 R43, R55, R43, RZ ;  /* 0x0000002b372b7210 */ /* 0x000fc80007ffe0ff */
[----:B------:R-:W-:Y:S02]  /*6b00*/  LEA.HI.X R57, R54, UR13, R43, 0x1, P5 ;  /* 0x0000000d36397c11 */ /* 0x000fe4000a8f0c2b */
[----:B------:R-:W-:-:S05]  /*6b10*/  F2FP.BF16.F32.PACK_AB R43, R66, R42 ;  /* 0x0000002a422b723e */ /* 0x000fca00000010ff */
[----:B------:R4:W-:Y:S02]  /*6b20*/  STG.E desc[UR8][R56.64], R43 ;  /* 0x0000002b38007986 */ /* 0x0009e4000c101908 */
.L_x_3919:
[----:B------:R-:W-:Y:S05]  /*6b30*/  BSYNC B0 ;  /* 0x0000000000007941 */ /* 0x000fea0003800000 */
.L_x_3918:
[----:B------:R-:W-:Y:S05]  /*6b40*/  @!P6 BRA `(.L_x_3920) ;  /* 0x000000000028e947 */ /* 0x000fea0003800000 */
[----:B------:R-:W-:Y:S01]  /*6b50*/  FMUL.FTZ R42, R6, -1.4426950216293334961 ;  /* 0xbfb8aa3b062a7820 */ /* 0x000fe20000410000 */
[----:B------:R-:W-:-:S05]  /*6b60*/  FMUL.FTZ R54, R65, -1.4426950216293334961 ;  /* 0xbfb8aa3b41367820 */ /* 0x000fca0000410000 */
[----:B------:R-:W3:Y:S08]  /*6b70*/  MUFU.EX2 R42, R42 ;  /* 0x0000002a002a7308 */ /* 0x000ef00000000800 */
[----:B------:R-:W0:Y:S01]  /*6b80*/  MUFU.EX2 R54, R54 ;  /* 0x0000003600367308 */ /* 0x000e220000000800 */
[----:B---34-:R-:W-:-:S07]  /*6b90*/  FADD.FTZ R43, R42, 1 ;  /* 0x3f8000002a2b7421 */ /* 0x018fce0000010000 */
[----:B------:R-:W3:Y:S01]  /*6ba0*/  MUFU.RCP R43, R43 ;  /* 0x0000002b002b7308 */ /* 0x000ee20000001000 */
[----:B0-----:R-:W-:-:S07]  /*6bb0*/  FADD.FTZ R55, R54, 1 ;  /* 0x3f80000036377421 */ /* 0x001fce0000010000 */
[----:B-12---:R-:W0:Y:S01]  /*6bc0*/  MUFU.RCP R56, R55 ;  /* 0x0000003700387308 */ /* 0x006e220000001000 */
[----:B---3--:R-:W-:Y:S01]  /*6bd0*/  FMUL.FTZ R6, R6, R43 ;  /* 0x0000002b06067220 */ /* 0x008fe20000410000 */
[----:B0-----:R-:W-:-:S07]  /*6be0*/  FMUL.FTZ R65, R65, R56 ;  /* 0x0000003841417220 */ /* 0x001fce0000410000 */
.L_x_3920:
[----:B------:R-:W-:Y:S01]  /*6bf0*/  LOP3.LUT P5, RZ, R5, 0x100000, RZ, 0xc0, !PT ;  /* 0x0010000005ff7812 */ /* 0x000fe200078ac0ff */
[----:B------:R-:W-:-:S12]  /*6c00*/  BSSY B0, `(.L_x_3921) ;  /* 0x000000f000007945 */ /* 0x000fd80003800000 */
[----:B------:R-:W-:Y:S05]  /*6c10*/  @!P5 BRA `(.L_x_3922) ;  /* 0x000000000034d947 */ /* 0x000fea0003800000 */
[----:B------:R-:W-:Y:S01]  /*6c20*/  SHF.R.S32.HI R42, RZ, 0x1f, R99 ;  /* 0x0000001fff2a7819 */ /* 0x000fe20000011463 */
[----:B------:R-:W-:Y:S01]  /*6c30*/  ULDC.64 UR12, c[0x0][0x270] ;  /* 0x00009c00000c7ab9 */ /* 0x000fe20000000a00 */
[----:B---34-:R-:W-:Y:S02]  /*6c40*/  MOV R43, R71 ;  /* 0x00000047002b7202 */ /* 0x018fe40000000f00 */
[----:B------:R-:W-:Y:S01]  /*6c50*/  F2FP.BF16.F32.PACK_AB R65, R65, R6 ;  /* 0x000000064141723e */ /* 0x000fe200000010ff */
[----:B------:R-:W-:Y:S01]  /*6c60*/  IMAD R54, R42, UR12, RZ ;  /* 0x0000000c2a367c24 */ /* 0x000fe2000f8e02ff */
[----:B------:R-:W-:-:S03]  /*6c70*/  MOV R42, R72 ;  /* 0x00000048002a7202 */ /* 0x000fc60000000f00 */
[C---:B0-----:R-:W-:Y:S02]  /*6c80*/  IMAD R55, R99.reuse, UR13, R54 ;  /* 0x0000000d63377c24 */ /* 0x041fe4000f8e0236 */
[----:B------:R-:W-:Y:S01]  /*6c90*/  IMAD.WIDE.U32 R42, R99, UR12, R42 ;  /* 0x0000000c632a7c25 */ /* 0x000fe2000f8e002a */
[----:B------:R-:W-:-:S03]  /*6ca0*/  ULDC.64 UR12, c[0x0][0x210] ;  /* 0x00008400000c7ab9 */ /* 0x000fc60000000a00 */
[----:B------:R-:W-:Y:S01]  /*6cb0*/  IMAD.IADD R55, R43, 0x1, R55 ;  /* 0x000000012b377824 */ /* 0x000fe200078e0237 */
[----:B------:R-:W-:-:S04]  /*6cc0*/  LEA R54, P5, R42, UR12, 0x1 ;  /* 0x0000000c2a367c11 */ /* 0x000fc8000f8a08ff */
[----:B------:R-:W-:-:S05]  /*6cd0*/  LEA.HI.X R55, R42, UR13, R55, 0x1, P5 ;  /* 0x0000000d2a377c11 */ /* 0x000fca000a8f0c37 */
[----:B------:R0:W-:Y:S04]  /*6ce0*/  STG.E desc[UR8][R54.64], R65 ;  /* 0x0000004136007986 */ /* 0x0001e8000c101908 */
.L_x_3922:
[----:B------:R-:W-:Y:S05]  /*6cf0*/  BSYNC B0 ;  /* 0x0000000000007941 */ /* 0x000fea0003800000 */
.L_x_3921:
[----:B------:R-:W-:Y:S05]  /*6d00*/  @!P6 BRA `(.L_x_3923) ;  /* 0x000000000028e947 */ /* 0x000fea0003800000 */
[----:B------:R-:W-:Y:S01]  /*6d10*/  FMUL.FTZ R6, R9, -1.4426950216293334961 ;  /* 0xbfb8aa3b09067820 */ /* 0x000fe20000410000 */
[----:B---34-:R-:W-:-:S05]  /*6d20*/  FMUL.FTZ R43, R64, -1.4426950216293334961 ;  /* 0xbfb8aa3b402b7820 */ /* 0x018fca0000410000 */
[----:B------:R-:W3:Y:S08]  /*6d30*/  MUFU.EX2 R6, R6 ;  /* 0x0000000600067308 */ /* 0x000ef00000000800 */
[----:B------:R-:W0:Y:S01]  /*6d40*/  MUFU.EX2 R43, R43 ;  /* 0x0000002b002b7308 */ /* 0x000e220000000800 */
[----:B---3--:R-:W-:-:S07]  /*6d50*/  FADD.FTZ R42, R6, 1 ;  /* 0x3f800000062a7421 */ /* 0x008fce0000010000 */
[----:B------:R-:W3:Y:S01]  /*6d60*/  MUFU.RCP R42, R42 ;  /* 0x0000002a002a7308 */ /* 0x000ee20000001000 */
[----:B0-----:R-:W-:-:S07]  /*6d70*/  FADD.FTZ R54, R43, 1 ;  /* 0x3f8000002b367421 */ /* 0x001fce0000010000 */
[----:B------:R-:W0:Y:S01]  /*6d80*/  MUFU.RCP R55, R54 ;  /* 0x0000003600377308 */ /* 0x000e220000001000 */
[----:B---3--:R-:W-:Y:S01]  /*6d90*/  FMUL.FTZ R9, R9, R42 ;  /* 0x0000002a09097220 */ /* 0x008fe20000410000 */
[----:B0-----:R-:W-:-:S07]  /*6da0*/  FMUL.FTZ R64, R64, R55 ;  /* 0x0000003740407220 */ /* 0x001fce0000410000 */
.L_x_3923:
[----:B------:R-:W-:Y:S01]  /*6db0*/  LOP3.LUT P5, RZ, R5, 0x80000, RZ, 0xc0, !PT ;  /* 0x0008000005ff7812 */ /* 0x000fe200078ac0ff */
[----:B------:R-:W-:-:S12]  /*6dc0*/  BSSY B0, `(.L_x_3924) ;  /* 0x000000f000007945 */ /* 0x000fd80003800000 */
[----:B------:R-:W-:Y:S05]  /*6dd0*/  @!P5 BRA `(.L_x_3925) ;  /* 0x000000000034d947 */ /* 0x000fea0003800000 */
[----:B------:R-:W-:Y:S01]  /*6de0*/  SHF.R.S32.HI R6, RZ, 0x1f, R98 ;  /* 0x0000001fff067819 */ /* 0x000fe20000011462 */
[----:B------:R-:W-:Y:S01]  /*6df0*/  ULDC.64 UR12, c[0x0][0x270] ;  /* 0x00009c00000c7ab9 */ /* 0x000fe20000000a00 */
[----:B------:R-:W-:Y:S02]  /*6e00*/  MOV R42, R72 ;  /* 0x00000048002a7202 */ /* 0x000fe40000000f00 */
[----:B---34-:R-:W-:Y:S01]  /*6e10*/  MOV R43, R71 ;  /* 0x00000047002b7202 */ /* 0x018fe20000000f00 */
        /* <DEDUP_REMOVED lines=9> */
.L_x_3925:
[----:B------:R-:W-:Y:S05]  /*6eb0*/  BSYNC B0 ;  /* 0x0000000000007941 */ /* 0x000fea0003800000 */
.L_x_3924:
[----:B------:R-:W-:Y:S05]  /*6ec0*/  @!P6 BRA `(.L_x_3926) ;  /* 0x000000000028e947 */ /* 0x000fea0003800000 */
[----:B------:R-:W-:Y:S01]  /*6ed0*/  FMUL.FTZ R6, R10, -1.4426950216293334961 ;  /* 0xbfb8aa3b0a067820 */ /* 0x000fe20000410000 */
[----:B------:R-:W-:-:S05]  /*6ee0*/  FMUL.FTZ R42, R62, -1.4426950216293334961 ;  /* 0xbfb8aa3b3e2a7820 */ /* 0x000fca0000410000 */
[----:B------:R-:W0:Y:S08]  /*6ef0*/  MUFU.EX2 R6, R6 ;  /* 0x0000000600067308 */ /* 0x000e300000000800 */
[----:B------:R-:W3:Y:S01]  /*6f00*/  MUFU.EX2 R42, R42 ;  /* 0x0000002a002a7308 */ /* 0x000ee20000000800 */
[----:B0-----:R-:W-:-:S07]  /*6f10*/  FADD.FTZ R9, R6, 1 ;  /* 0x3f80000006097421 */ /* 0x001fce0000010000 */
[----:B------:R-:W0:Y:S01]  /*6f20*/  MUFU.RCP R9, R9 ;  /* 0x0000000900097308 */ /* 0x000e220000001000 */
[----:B---34-:R-:W-:-:S07]  /*6f30*/  FADD.FTZ R43, R42, 1 ;  /* 0x3f8000002a2b7421 */ /* 0x018fce0000010000 */
[----:B------:R-:W3:Y:S01]  /*6f40*/  MUFU.RCP R43, R43 ;  /* 0x0000002b002b7308 */ /* 0x000ee20000001000 */
[----:B0-----:R-:W-:Y:S01]  /*6f50*/  FMUL.FTZ R10, R10, R9 ;  /* 0x000000090a0a7220 */ /* 0x001fe20000410000 */
[----:B---3--:R-:W-:-:S07]  /*6f60*/  FMUL.FTZ R62, R62, R43 ;  /* 0x0000002b3e3e7220 */ /* 0x008fce0000410000 */
.L_x_3926:
[----:B------:R-:W-:Y:S01]  /*6f70*/  LOP3.LUT P5, RZ, R5, 0x40000, RZ, 0xc0, !PT ;  /* 0x0004000005ff7812 */ /* 0x000fe200078ac0ff */
[----:B------:R-:W-:-:S12]  /*6f80*/  BSSY B0, `(.L_x_3927) ;  /* 0x000000f000007945 */ /* 0x000fd80003800000 */
[----:B------:R-:W-:Y:S05]  /*6f90*/  @!P5 BRA `(.L_x_3928) ;  /* 0x000000000034d947 */ /* 0x000fea0003800000 */
[----:B------:R-:W-:Y:S01]  /*6fa0*/  SHF.R.S32.HI R6, RZ, 0x1f, R96 ;  /* 0x0000001fff067819 */ /* 0x000fe20000011460 */
[----:B------:R-:W-:Y:S01]  /*6fb0*/  ULDC.64 UR12, c[0x0][0x270] ;  /* 0x00009c00000c7ab9 */ /* 0x000fe20000000a00 */
[----:B------:R-:W-:Y:S01]  /*6fc0*/  MOV R42, R72 ;  /* 0x00000048002a7202 */ /* 0x000fe20000000f00 */
[----:B---34-:R-:W-:Y:S02]  /*6fd0*/  IMAD.MOV.U32 R43, RZ, RZ, R71 ;  /* 0x000000ffff2b7224 */ /* 0x018fe400078e0047 */
[----:B0-----:R-:W-:Y:S02]  /*6fe0*/  IMAD R9, R6, UR12, RZ ;  /* 0x0000000c06097c24 */ /* 0x001fe4000f8e02ff */
[----:B------:R-:W-:-:S04]  /*6ff0*/  IMAD.WIDE.U32 R42, R96, UR12, R42 ;  /* 0x0000000c602a7c25 */ /* 0x000fc8000f8e002a */
[----:B------:R-:W-:Y:S01]  /*7000*/  IMAD R9, R96, UR13, R9 ;  /* 0x0000000d60097c24 */ /* 0x000fe2000f8e0209 */
[----:B------:R-:W-:Y:S02]  /*7010*/  ULDC.64 UR12, c[0x0][0x210] ;  /* 0x00008400000c7ab9 */ /* 0x000fe40000000a00 */
[----:B------:R-:W-:Y:S02]  /*7020*/  LEA R54, P5, R42, UR12, 0x1 ;  /* 0x0000000c2a367c11 */ /* 0x000fe4000f8a08ff */
[----:B------:R-:W-:-:S04]  /*7030*/  IADD3 R9, R43, R9, RZ ;  /* 0x000000092b097210 */ /* 0x000fc80007ffe0ff */
[----:B------:R-:W-:Y:S02]  /*7040*/  LEA.HI.X R55, R42, UR13, R9, 0x1, P5 ;  /* 0x0000000d2a377c11 */ /* 0x000fe4000a8f0c09 */
[----:B------:R-:W-:-:S05]  /*7050*/  F2FP.BF16.F32.PACK_AB R9, R62, R10 ;  /* 0x0000000a3e09723e */ /* 0x000fca00000010ff */
[----:B------:R0:W-:Y:S02]  /*7060*/  STG.E desc[UR8][R54.64], R9 ;  /* 0x0000000936007986 */ /* 0x0001e4000c101908 */
.L_x_3928:
[----:B------:R-:W-:Y:S05]  /*7070*/  BSYNC B0 ;  /* 0x0000000000007941 */ /* 0x000fea0003800000 */
.L_x_3927:
        /* <DEDUP_REMOVED lines=8> */
[----:B------:R-:W0:Y:S01]  /*7100*/  MUFU.RCP R10, R9 ;  /* 0x00000009000a7308 */ /* 0x000e220000001000 */
[----:B---3--:R-:W-:Y:S01]  /*7110*/  FMUL.FTZ R8, R8, R43 ;  /* 0x0000002b08087220 */ /* 0x008fe20000410000 */
[----:B0-----:R-:W-:-:S07]  /*7120*/  FMUL.FTZ R11, R11, R10 ;  /* 0x0000000a0b0b7220 */ /* 0x001fce0000410000 */
.L_x_3929:
        /* <DEDUP_REMOVED lines=10> */
[----:B0-----:R-:W-:Y:S01]  /*71d0*/  IMAD R9, R95, UR13, R6 ;  /* 0x0000000d5f097c24 */ /* 0x001fe2000f8e0206 */
[----:B------:R-:W-:Y:S02]  /*71e0*/  ULDC.64 UR12, c[0x0][0x210] ;  /* 0x00008400000c7ab9 */ /* 0x000fe40000000a00 */
[----:B------:R-:W-:Y:S02]  /*71f0*/  LEA R54, P5, R42, UR12, 0x1 ;  /* 0x0000000c2a367c11 */ /* 0x000fe4000f8a08ff */
[----:B------:R-:W-:-:S04]  /*7200*/  IADD3 R9, R43, R9, RZ ;  /* 0x000000092b097210 */ /* 0x000fc80007ffe0ff */
[----:B------:R-:W-:-:S05]  /*7210*/  LEA.HI.X R55, R42, UR13, R9, 0x1, P5 ;  /* 0x0000000d2a377c11 */ /* 0x000fca000a8f0c09 */
[----:B------:R0:W-:Y:S02]  /*7220*/  STG.E desc[UR8][R54.64], R11 ;  /* 0x0000000b36007986 */ /* 0x0001e4000c101908 */
.L_x_3931:
[----:B------:R-:W-:Y:S05]  /*7230*/  BSYNC B0 ;  /* 0x0000000000007941 */ /* 0x000fea0003800000 */
.L_x_3930:
[----:B------:R-:W-:Y:S05]  /*7240*/  @!P6 BRA `(.L_x_3932) ;  /* 0x000000000028e947 */ /* 0x000fea0003800000 */
[----:B------:R-:W-:Y:S01]  /*7250*/  FMUL.FTZ R10, R28, -1.4426950216293334961 ;  /* 0xbfb8aa3b1c0a7820 */ /* 0x000fe20000410000 */
[----:B------:R-:W-:-:S05]  /*7260*/  FMUL.FTZ R6, R12, -1.4426950216293334961 ;  /* 0xbfb8aa3b0c067820 */ /* 0x000fca0000410000 */
[----:B------:R-:W0:Y:S08]  /*7270*/  MUFU.EX2 R10, R10 ;  /* 0x0000000a000a7308 */ /* 0x000e300000000800 */
[----:B------:R-:W5:Y:S01]  /*7280*/  MUFU.EX2 R6, R6 ;  /* 0x0000000600067308 */ /* 0x000f620000000800 */
[----:B0-----:R-:W-:-:S07]  /*7290*/  FADD.FTZ R11, R10, 1 ;  /* 0x3f8000000a0b7421 */ /* 0x001fce0000010000 */
[----:B------:R-:W0:Y:S01]  /*72a0*/  MUFU.RCP R11, R11 ;  /* 0x0000000b000b7308 */ /* 0x000e220000001000 */
[----:B-----5:R-:W-:-:S07]  /*72b0*/  FADD.FTZ R8, R6, 1 ;  /* 0x3f80000006087421 */ /* 0x020fce0000010000 */
[----:B------:R-:W5:Y:S01]  /*72c0*/  MUFU.RCP R9, R8 ;  /* 0x0000000800097308 */ /* 0x000f620000001000 */
[----:B0-----:R-:W-:Y:S01]  /*72d0*/  FMUL.FTZ R28, R28, R11 ;  /* 0x0000000b1c1c7220 */ /* 0x001fe20000410000 */
[----:B-----5:R-:W-:-:S07]  /*72e0*/  FMUL.FTZ R12, R12, R9 ;  /* 0x000000090c0c7220 */ /* 0x020fce0000410000 */
.L_x_3932:
[----:B------:R-:W-:Y:S01]  /*72f0*/  LOP3.LUT P5, RZ, R5, 0x10000, RZ, 0xc0, !PT ;  /* 0x0001000005ff7812 */ /* 0x000fe200078ac0ff */
[----:B------:R-:W-:-:S12]  /*7300*/  BSSY B0, `(.L_x_3933) ;  /* 0x000000f000007945 */ /* 0x000fd80003800000 */
[----:B------:R-:W-:Y:S05]  /*7310*/  @!P5 BRA `(.L_x_3934) ;  /* 0x000000000034d947 */ /* 0x000fea0003800000 */
[----:B------:R-:W-:Y:S01]  /*7320*/  SHF.R.S32.HI R6, RZ, 0x1f, R94 ;  /* 0x0000001fff067819 */ /* 0x000fe2000001145e */
[----:B------:R-:W-:Y:S01]  /*7330*/  ULDC.64 UR12, c[0x0][0x270] ;  /* 0x00009c00000c7ab9 */ /* 0x000fe20000000a00 */
[----:B0-----:R-:W-:Y:S01]  /*7340*/  MOV R9, R71 ;  /* 0x0000004700097202 */ /* 0x001fe20000000f00 */
        /* <DEDUP_REMOVED lines=10> */
.L_x_3934:
[----:B------:R-:W-:Y:S05]  /*73f0*/  BSYNC B0 ;  /* 0x0000000000007941 */ /* 0x000fea0003800000 */
.L_x_3933:
[----:B------:R-:W-:Y:S05]  /*7400*/  @!P6 BRA `(.L_x_3935) ;  /* 0x000000000028e947 */ /* 0x000fea0003800000 */
[----:B------:R-:W-:Y:S01]  /*7410*/  FMUL.FTZ R6, R13, -1.4426950216293334961 ;  /* 0xbfb8aa3b0d067820 */ /* 0x000fe20000410000 */
[----:B0-----:R-:W-:-:S05]  /*7420*/  FMUL.FTZ R9, R29, -1.4426950216293334961 ;  /* 0xbfb8aa3b1d097820 */ /* 0x001fca0000410000 */
        /* <DEDUP_REMOVED lines=8> */
.L_x_3935:
[----:B------:R-:W-:Y:S01]  /*74b0*/  LOP3.LUT P5, RZ, R5, 0x8000, RZ, 0xc0, !PT ;  /* 0x0000800005ff7812 */ /* 0x000fe200078ac0ff */
[----:B------:R-:W-:-:S12]  /*74c0*/  BSSY B0, `(.L_x_3936) ;  /* 0x000000f000007945 */ /* 0x000fd80003800000 */
[----:B------:R-:W-:Y:S05]  /*74d0*/  @!P5 BRA `(.L_x_3937) ;  /* 0x000000000034d947 */ /* 0x000fea0003800000 */
[----:B------:R-:W-:Y:S01]  /*74e0*/  SHF.R.S32.HI R6, RZ, 0x1f, R93 ;  /* 0x0000001fff067819 */ /* 0x000fe2000001145d */
[----:B------:R-:W-:Y:S01]  /*74f0*/  ULDC.64 UR12, c[0x0][0x270] ;  /* 0x00009c00000c7ab9 */ /* 0x000fe20000000a00 */
[----:B------:R-:W-:Y:S02]  /*7500*/  MOV R8, R72 ;  /* 0x0000004800087202 */ /* 0x000fe40000000f00 */
[----:B0-----:R-:W-:Y:S01]  /*7510*/  MOV R9, R71 ;  /* 0x0000004700097202 */ /* 0x001fe20000000f00 */
        /* <DEDUP_REMOVED lines=9> */
.L_x_3937:
[----:B------:R-:W-:Y:S05]  /*75b0*/  BSYNC B0 ;  /* 0x0000000000007941 */ /* 0x000fea0003800000 */
.L_x_3936:
[----:B------:R-:W-:Y:S05]  /*75c0*/  @!P6 BRA `(.L_x_3938) ;  /* 0x000000000028e947 */ /* 0x000fea0003800000 */
[----:B0-----:R-:W-:Y:S01]  /*75d0*/  FMUL.FTZ R10, R30, -1.4426950216293334961 ;  /* 0xbfb8aa3b1e0a7820 */ /* 0x001fe20000410000 */
        /* <DEDUP_REMOVED lines=9> */
.L_x_3938:
[----:B------:R-:W-:Y:S01]  /*7670*/  LOP3.LUT P5, RZ, R5, 0x4000, RZ, 0xc0, !PT ;  /* 0x0000400005ff7812 */ /* 0x000fe200078ac0ff */
[----:B------:R-:W-:-:S12]  /*7680*/  BSSY B0, `(.L_x_3939) ;  /* 0x000000f000007945 */ /* 0x000fd80003800000 */
        /* <DEDUP_REMOVED lines=14> */
.L_x_3940:
[----:B------:R-:W-:Y:S05]  /*7770*/  BSYNC B0 ;  /* 0x0000000000007941 */ /* 0x000fea0003800000 */
.L_x_3939:
        /* <DEDUP_REMOVED lines=11> */
.L_x_3941:
[----:B------:R-:W-:Y:S01]  /*7830*/  LOP3.LUT P5, RZ, R5, 0x2000, RZ, 0xc0, !PT ;  /* 0x0000200005ff7812 */ /* 0x000fe200078ac0ff */
[----:B------:R-:W-:-:S12]  /*7840*/  BSSY B0, `(.L_x_3942) ;  /* 0x000000f000007945 */ /* 0x000fd80003800000 */
[----:B------:R-:W-:Y:S05]  /*7850*/  @!P5 BRA `(.L_x_3943) ;  /* 0x000000000034d947 */ /* 0x000fea0003800000 */
[----:B------:R-:W-:Y:S01]  /*7860*/  SHF.R.S32.HI R6, RZ, 0x1f, R90 ;  /* 0x0000001fff067819 */ /* 0x000fe2000001145a */
[----:B------:R-:W-:Y:S01]  /*7870*/  ULDC.64 UR12, c[0x0][0x270] ;  /* 0x00009c00000c7ab9 */ /* 0x000fe20000000a00 */
[----:B------:R-:W-:Y:S01]  /*7880*/  MOV R8, R72 ;  /* 0x0000004800087202 */ /* 0x000fe20000000f00 */
[----:B0-----:R-:W-:Y:S01]  /*7890*/  IMAD.MOV.U32 R9, RZ, RZ, R71 ;  /* 0x000000ffff097224 */ /* 0x001fe200078e0047 */
        /* <DEDUP_REMOVED lines=9> */
.L_x_3943:
[----:B------:R-:W-:Y:S05]  /*7930*/  BSYNC B0 ;  /* 0x0000000000007941 */ /* 0x000fea0003800000 */
.L_x_3942:
        /* <DEDUP_REMOVED lines=11> */
.L_x_3944:
        /* <DEDUP_REMOVED lines=16> */
.L_x_3946:
[----:B------:R-:W-:Y:S05]  /*7af0*/  BSYNC B0 ;  /* 0x0000000000007941 */ /* 0x000fea0003800000 */
.L_x_3945:
        /* <DEDUP_REMOVED lines=11> */
.L_x_3947:
[----:B------:R-:W-:Y:S01]  /*7bb0*/  LOP3.LUT P5, RZ, R5, 0x800, RZ, 0xc0, !PT ;  /* 0x0000080005ff7812 */ /* 0x000fe200078ac0ff */
[----:B------:R-:W-:-:S12]  /*7bc0*/  BSSY B0, `(.L_x_3948) ;  /* 0x000000f000007945 */ /* 0x000fd80003800000 */
[----:B------:R-:W-:Y:S05]  /*7bd0*/  @!P5 BRA `(.L_x_3949) ;  /* 0x000000000034d947 */ /* 0x000fea0003800000 */
[----:B------:R-:W-:Y:S01]  /*7be0*/  SHF.R.S32.HI R6, RZ, 0x1f, R88 ;  /* 0x0000001fff067819 */ /* 0x000fe20000011458 */
[----:B------:R-:W-:Y:S01]  /*7bf0*/  ULDC.64 UR12, c[0x0][0x270] ;  /* 0x00009c00000c7ab9 */ /* 0x000fe20000000a00 */
[----:B0-----:R-:W-:Y:S01]  /*7c00*/  MOV R9, R71 ;  /* 0x0000004700097202 */ /* 0x001fe20000000f00 */
        /* <DEDUP_REMOVED lines=10> */
.L_x_3949:
[----:B------:R-:W-:Y:S05]  /*7cb0*/  BSYNC B0 ;  /* 0x0000000000007941 */ /* 0x000fea0003800000 */
.L_x_3948:
        /* <DEDUP_REMOVED lines=11> */
.L_x_3950:
        /* <DEDUP_REMOVED lines=16> */
.L_x_3952:
[----:B------:R-:W-:Y:S05]  /*7e70*/  BSYNC B0 ;  /* 0x0000000000007941 */ /* 0x000fea0003800000 */
.L_x_3951:
        /* <DEDUP_REMOVED lines=11> */
.L_x_3953:
[----:B------:R-:W-:Y:S01]  /*7f30*/  LOP3.LUT P5, RZ, R5, 0x200, RZ, 0xc0, !PT ;  /* 0x0000020005ff7812 */ /* 0x000fe200078ac0ff */
[----:B------:R-:W-:-:S12]  /*7f40*/  BSSY B0, `(.L_x_3954) ;  /* 0x000000e000007945 */ /* 0x000fd80003800000 */
[----:B------:R-:W-:Y:S05]  /*7f50*/  @!P5 BRA `(.L_x_3955) ;  /* 0x000000000030d947 */ /* 0x000fea0003800000 */
[----:B------:R-:W-:Y:S01]  /*7f60*/  ULDC.64 UR12, c[0x0][0x270] ;  /* 0x00009c00000c7ab9 */ /* 0x000fe20000000a00 */
[----:B------:R-:W-:Y:S01]  /*7f70*/  MOV R8, R72 ;  /* 0x0000004800087202 */ /* 0x000fe20000000f00 */
[----:B------:R-:W-:Y:S01]  /*7f80*/  IMAD R6, R125, UR12, RZ ;  /* 0x0000000c7d067c24 */ /* 0x000fe2000f8e02ff */
[----:B0-----:R-:W-:Y:S02]  /*7f90*/  MOV R9, R71 ;  /* 0x0000004700097202 */ /* 0x001fe40000000f00 */
        /* <DEDUP_REMOVED lines=8> */
.L_x_3955:
[----:B------:R-:W-:Y:S05]  /*8020*/  BSYNC B0 ;  /* 0x0000000000007941 */ /* 0x000fea0003800000 */
.L_x_3954:
        /* <DEDUP_REMOVED lines=11> */
.L_x_3956:
[----:B------:R-:W-:Y:S01]  /*80e0*/  LOP3.LUT P5, RZ, R5, 0x100, RZ, 0xc0, !PT ;  /* 0x0000010005ff7812 */ /* 0x000fe200078ac0ff */
[----:B------:R-:W-:-:S12]  /*80f0*/  BSSY B0, `(.L_x_3957) ;  /* 0x000000e000007945 */ /* 0x000fd80003800000 */
[----:B------:R-:W-:Y:S05]  /*8100*/  @!P5 BRA `(.L_x_3958) ;  /* 0x000000000030d947 */ /* 0x000fea0003800000 */
[----:B------:R-:W-:Y:S01]  /*8110*/  ULDC.64 UR12, c[0x0][0x270] ;  /* 0x00009c00000c7ab9 */ /* 0x000fe20000000a00 */
[----:B------:R-:W-:Y:S01]  /*8120*/  MOV R8, R72 ;  /* 0x0000004800087202 */ /* 0x000fe20000000f00 */
[----:B0-----:R-:W-:Y:S02]  /*8130*/  IMAD R11, R124, UR12, RZ ;  /* 0x0000000c7c0b7c24 */ /* 0x001fe4000f8e02ff */
[----:B------:R-:W-:Y:S02]  /*8140*/  IMAD.MOV.U32 R9, RZ, RZ, R71 ;  /* 0x000000ffff097224 */ /* 0x000fe400078e0047 */
        /* <DEDUP_REMOVED lines=8> */
.L_x_3958:
[----:B------:R-:W-:Y:S05]  /*81d0*/  BSYNC B0 ;  /* 0x0000000000007941 */ /* 0x000fea0003800000 */
.L_x_3957:
        /* <DEDUP_REMOVED lines=11> */
.L_x_3959:
        /* <DEDUP_REMOVED lines=15> */
.L_x_3961:
[----:B------:R-:W-:Y:S05]  /*8380*/  BSYNC B0 ;  /* 0x0000000000007941 */ /* 0x000fea0003800000 */
.L_x_3960:
        /* <DEDUP_REMOVED lines=11> */
.L_x_3962:
[----:B------:R-:W-:Y:S01]  /*8440*/  LOP3.LUT P5, RZ, R5, 0x40, RZ, 0xc0, !PT ;  /* 0x0000004005ff7812 */ /* 0x000fe200078ac0ff */
[----:B------:R-:W-:-:S12]  /*8450*/  BSSY B0, `(.L_x_3963) ;  /* 0x000000e000007945 */ /* 0x000fd80003800000 */
[----:B------:R-:W-:Y:S05]  /*8460*/  @!P5 BRA `(.L_x_3964) ;  /* 0x000000000030d947 */ /* 0x000fea0003800000 */
[----:B------:R-:W-:Y:S01]  /*8470*/  ULDC.64 UR12, c[0x0][0x270] ;  /* 0x00009c00000c7ab9 */ /* 0x000fe20000000a00 */
[----:B0-----:R-:W-:Y:S01]  /*8480*/  MOV R9, R71 ;  /* 0x0000004700097202 */ /* 0x001fe20000000f00 */
[----:B------:R-:W-:Y:S02]  /*8490*/  IMAD R11, R122, UR12, RZ ;  /* 0x0000000c7a0b7c24 */ /* 0x000fe4000f8e02ff */
        /* <DEDUP_REMOVED lines=9> */
.L_x_3964:
[----:B------:R-:W-:Y:S05]  /*8530*/  BSYNC B0 ;  /* 0x0000000000007941 */ /* 0x000fea0003800000 */
.L_x_3963:
        /* <DEDUP_REMOVED lines=11> */
.L_x_3965:
        /* <DEDUP_REMOVED lines=15> */
.L_x_3967:
[----:B------:R-:W-:Y:S05]  /*86e0*/  BSYNC B0 ;  /* 0x0000000000007941 */ /* 0x000fea0003800000 */
.L_x_3966:
        /* <DEDUP_REMOVED lines=11> */
.L_x_3968:
[----:B------:R-:W-:Y:S01]  /*87a0*/  LOP3.LUT P5, RZ, R5, 0x10, RZ, 0xc0, !PT ;  /* 0x0000001005ff7812 */ /* 0x000fe200078ac0ff */
[----:B------:R-:W-:-:S12]  /*87b0*/  BSSY B0, `(.L_x_3969) ;  /* 0x000000e000007945 */ /* 0x000fd80003800000 */
[----:B------:R-:W-:Y:S05]  /*87c0*/  @!P5 BRA `(.L_x_3970) ;  /* 0x000000000030d947 */ /* 0x000fea0003800000 */
[----:B------:R-:W-:Y:S01]  /*87d0*/  ULDC.64 UR12, c[0x0][0x270] ;  /* 0x00009c00000c7ab9 */ /* 0x000fe20000000a00 */
[----:B------:R-:W-:Y:S01]  /*87e0*/  MOV R8, R72 ;  /* 0x0000004800087202 */ /* 0x000fe20000000f00 */
[----:B0-----:R-:W-:Y:S01]  /*87f0*/  IMAD R11, R107, UR12, RZ ;  /* 0x0000000c6b0b7c24 */ /* 0x001fe2000f8e02ff */
        /* <DEDUP_REMOVED lines=9> */
.L_x_3970:
[----:B------:R-:W-:Y:S05]  /*8890*/  BSYNC B0 ;  /* 0x0000000000007941 */ /* 0x000fea0003800000 */
.L_x_3969:
        /* <DEDUP_REMOVED lines=11> */
.L_x_3971:
[----:B------:R-:W-:Y:S01]  /*8950*/  LOP3.LUT P5, RZ, R5, 0x8, RZ, 0xc0, !PT ;  /* 0x0000000805ff7812 */ /* 0x000fe200078ac0ff */
[----:B------:R-:W-:-:S12]  /*8960*/  BSSY B0, `(.L_x_3972) ;  /* 0x0000010000007945 */ /* 0x000fd80003800000 */
[----:B------:R-:W-:Y:S05]  /*8970*/  @!P5 BRA `(.L_x_3973) ;  /* 0x000000000038d947 */ /* 0x000fea0003800000 */
[----:B0-----:R-:W-:Y:S01]  /*8980*/  IADD3 R11, R0, 0xb8, RZ ;  /* 0x000000b8000b7810 */ /* 0x001fe20007ffe0ff */
        /* <DEDUP_REMOVED lines=13> */
.L_x_3973:
[----:B------:R-:W-:Y:S05]  /*8a60*/  BSYNC B0 ;  /* 0x0000000000007941 */ /* 0x000fea0003800000 */
.L_x_3972:
        /* <DEDUP_REMOVED lines=11> */
.L_x_3974:
[----:B------:R-:W-:Y:S01]  /*8b20*/  LOP3.LUT P5, RZ, R5, 0x4, RZ, 0xc0, !PT ;  /* 0x0000000405ff7812 */ /* 0x000fe200078ac0ff */
[----:B------:R-:W-:-:S12]  /*8b30*/  BSSY B0, `(.L_x_3975) ;  /* 0x0000010000007945 */ /* 0x000fd80003800000 */
[----:B------:R-:W-:Y:S05]  /*8b40*/  @!P5 BRA `(.L_x_3976) ;  /* 0x000000000038d947 */ /* 0x000fea0003800000 */
[----:B0-----:R-:W-:Y:S01]  /*8b50*/  IADD3 R11, R0, 0xc0, RZ ;  /* 0x000000c0000b7810 */ /* 0x001fe20007ffe0ff */
[----:B------:R-:W-:Y:S01]  /*8b60*/  ULDC.64 UR12, c[0x0][0x270] ;  /* 0x00009c00000c7ab9 */ /* 0x000fe20000000a00 */
[----:B------:R-:W-:Y:S01]  /*8b70*/  MOV R8, R72 ;  /* 0x0000004800087202 */ /* 0x000fe20000000f00 */
[----:B------:R-:W-:Y:S01]  /*8b80*/  IMAD.MOV.U32 R9, RZ, RZ, R71 ;  /* 0x000000ffff097224 */ /* 0x000fe200078e0047 */
[----:B------:R-:W-:-:S03]  /*8b90*/  SHF.R.S32.HI R6, RZ, 0x1f, R11 ;  /* 0x0000001fff067819 */ /* 0x000fc6000001140b */
[----:B------:R-:W-:-:S04]  /*8ba0*/  IMAD.WIDE.U32 R8, R11, UR12, R8 ;  /* 0x0000000c0b087c25 */ /* 0x000fc8000f8e0008 */
[----:B------:R-:W-:-:S04]  /*8bb0*/  IMAD R6, R6, UR12, RZ ;  /* 0x0000000c06067c24 */ /* 0x000fc8000f8e02ff */
[----:B------:R-:W-:Y:S01]  /*8bc0*/  IMAD R11, R11, UR13, R6 ;  /* 0x0000000d0b0b7c24 */ /* 0x000fe2000f8e0206 */
[----:B------:R-:W-:Y:S02]  /*8bd0*/  ULDC.64 UR12, c[0x0][0x210] ;  /* 0x00008400000c7ab9 */ /* 0x000fe40000000a00 */
[----:B------:R-:W-:Y:S02]  /*8be0*/  LEA R10, P5, R8, UR12, 0x1 ;  /* 0x0000000c080a7c11 */ /* 0x000fe4000f8a08ff */
[----:B------:R-:W-:Y:S02]  /*8bf0*/  IADD3 R11, R9, R11, RZ ;  /* 0x0000000b090b7210 */ /* 0x000fe40007ffe0ff */
[----:B------:R-:W-:Y:S02]  /*8c00*/  F2FP.BF16.F32.PACK_AB R9, R50, R26 ;  /* 0x0000001a3209723e */ /* 0x000fe400000010ff */
[----:B------:R-:W-:-:S05]  /*8c10*/  LEA.HI.X R11, R8, UR13, R11, 0x1, P5 ;  /* 0x0000000d080b7c11 */ /* 0x000fca000a8f0c0b */
[----:B------:R0:W-:Y:S02]  /*8c20*/  STG.E desc[UR8][R10.64], R9 ;  /* 0x000000090a007986 */ /* 0x0001e4000c101908 */
.L_x_3976:
[----:B------:R-:W-:Y:S05]  /*8c30*/  BSYNC B0 ;  /* 0x0000000000007941 */ /* 0x000fea0003800000 */
.L_x_3975:
        /* <DEDUP_REMOVED lines=11> */
.L_x_3977:
[----:B------:R-:W-:Y:S01]  /*8cf0*/  LOP3.LUT P5, RZ, R5, 0x1, RZ, 0xc0, !PT ;  /* 0x0000000105ff7812 */ /* 0x000fe200078ac0ff */
[----:B------:R-:W-:-:S12]  /*8d00*/  BSSY B0, `(.L_x_3978) ;  /* 0x0000010000007945 */ /* 0x000fd80003800000 */
[----:B------:R-:W-:Y:S05]  /*8d10*/  @!P5 BRA `(.L_x_3979) ;  /* 0x000000000038d947 */ /* 0x000fea0003800000 */
[----:B0-----:R-:W-:Y:S01]  /*8d20*/  IADD3 R11, R0, 0xc8, RZ ;  /* 0x000000c8000b7810 */ /* 0x001fe20007ffe0ff */
        /* <DEDUP_REMOVED lines=13> */
.L_x_3979:
[----:B------:R-:W-:Y:S05]  /*8e00*/  BSYNC B0 ;  /* 0x0000000000007941 */ /* 0x000fea0003800000 */
.L_x_3978:
        /* <DEDUP_REMOVED lines=11> */
.L_x_3980:
        /* <DEDUP_REMOVED lines=16> */
.L_x_3982:
[----:B------:R-:W-:Y:S05]  /*8fc0*/  BSYNC B0 ;  /* 0x0000000000007941 */ /* 0x000fea0003800000 */
.L_x_3981:
        /* <DEDUP_REMOVED lines=11> */
.L_x_3983:
[----:B------:R-:W-:Y:S04]  /*9080*/  BSSY B0, `(.L_x_3984) ;  /* 0x0000010000007945 */ /* 0x000fe80003800000 */
[----:B------:R-:W-:Y:S05]  /*9090*/  @!P1 BRA `(.L_x_3985) ;  /* 0x0000000000389947 */ /* 0x000fea0003800000 */
[----:B0-----:R-:W-:Y:S01]  /*90a0*/  VIADD R11, R0, 0xd8 ;  /* 0x000000d8000b7836 */ /* 0x001fe20000000000 */
        /* <DEDUP_REMOVED lines=13> */
.L_x_3985:
[----:B------:R-:W-:Y:S05]  /*9180*/  BSYNC B0 ;  /* 0x0000000000007941 */ /* 0x000fea0003800000 */
.L_x_3984:
        /* <DEDUP_REMOVED lines=11> */
.L_x_3986:
[----:B------:R-:W-:Y:S04]  /*9240*/  BSSY B0, `(.L_x_3987) ;  /* 0x0000010000007945 */ /* 0x000fe80003800000 */
        /* <DEDUP_REMOVED lines=15> */
.L_x_3988:
[----:B------:R-:W-:Y:S05]  /*9340*/  BSYNC B0 ;  /* 0x0000000000007941 */ /* 0x000fea0003800000 */
.L_x_3987:
        /* <DEDUP_REMOVED lines=11> */
.L_x_3989:
[----:B------:R-:W-:Y:S04]  /*9400*/  BSSY B0, `(.L_x_3990) ;  /* 0x0000010000007945 */ /* 0x000fe80003800000 */
        /* <DEDUP_REMOVED lines=15> */
.L_x_3991:
[----:B------:R-:W-:Y:S05]  /*9500*/  BSYNC B0 ;  /* 0x0000000000007941 */ /* 0x000fea0003800000 */
.L_x_3990:
        /* <DEDUP_REMOVED lines=11> */
.L_x_3992:
        /* <DEDUP_REMOVED lines=16> */
.L_x_3994:
[----:B------:R-:W-:Y:S05]  /*96c0*/  BSYNC B0 ;  /* 0x0000000000007941 */ /* 0x000fea0003800000 */
.L_x_3993:
        /* <DEDUP_REMOVED lines=11> */
.L_x_3995:
        /* <DEDUP_REMOVED lines=17> */
.L_x_3997:
[----:B------:R-:W-:Y:S05]  /*9890*/  BSYNC B0 ;  /* 0x0000000000007941 */ /* 0x000fea0003800000 */
.L_x_3996:
[----:B0-----:R-:W0:Y:S01]  /*98a0*/  LDC R7, c[0x0][0x10] ;  /* 0x00000400ff077b82 */ /* 0x001e220000000800 */
[----:B------:R-:W-:Y:S02]  /*98b0*/  IADD3 R3, R3, 0x1, RZ ;  /* 0x0000000103037810 */ /* 0x000fe40007ffe0ff */
[----:B0-----:R-:W-:-:S04]  /*98c0*/  IADD3 R2, R7, R2, RZ ;  /* 0x0000000207027210 */ /* 0x001fc80007ffe0ff */
[----:B------:R-:W-:-:S13]  /*98d0*/  ISETP.GE.AND P5, PT, R2, UR4, PT ;  /* 0x0000000402007c0c */ /* 0x000fda000bfa6270 */
[----:B------:R-:W-:Y:S05]  /*98e0*/  @!P5 BRA `(.L_x_3998) ;  /* 0xffffff7000d4d947 */ /* 0x000fea000383ffff */
[----:B------:R-:W-:Y:S05]  /*98f0*/  EXIT ;  /* 0x000000000000794d */ /* 0x000fea0003800000 */
.L_x_3999:
        /* <DEDUP_REMOVED lines=16> */
.L_x_5636:


//--------------------- .text._Z35group_norm_nhwc_fwd_one_pass_kernelI11Bf16IOBf16WLi512ELi112ELi448EEv26Group_norm_nhwc_fwd_params --------------------------
	.section	.text._Z35group_norm_nhwc_fwd_one_pass_kernelI11Bf16IOBf16WLi512ELi112ELi448EEv26Group_norm_nhwc_fwd_params,"ax",@progbits
	.align	128
        .global         _Z35group_norm_nhwc_fwd_one_pass_kernelI11Bf16IOBf16WLi512ELi112ELi448EEv26Group_norm_nhwc_fwd_params
        .type           _Z35group_norm_nhwc_fwd_one_pass_kernelI11Bf16IOBf16WLi512ELi112ELi448EEv26Group_norm_nhwc_fwd_params,@function
        .size           _Z35group_norm_nhwc_fwd_one_pass_kernelI11Bf16IOBf16WLi512ELi112ELi448EEv26Group_norm_nhwc_fwd_params,(.L_x_5637 - _Z35group_norm_nhwc_fwd_one_pass_kernelI11Bf16IOBf16WLi512ELi112ELi448EEv26Group_norm_nhwc_fwd_params)
        .other          _Z35group_norm_nhwc_fwd_one_pass_kernelI11Bf16IOBf16WLi512ELi112ELi448EEv26Group_norm_nhwc_fwd_params,@"STO_CUDA_ENTRY STV_DEFAULT"
_Z35group_norm_nhwc_fwd_one_pass_kernelI11Bf16IOBf16WLi512ELi112ELi448EEv26Group_norm_nhwc_fwd_params:
.text._Z35group_norm_nhwc_fwd_one_pass_kernelI11Bf16IOBf16WLi512ELi112ELi448EEv26Group_norm_nhwc_fwd_params:
        /* <DEDUP_REMOVED lines=19> */
.L_x_4016:
[----:B------:R-:W-:Y:S01]  /*0130*/  ULDC UR11, c[0x0][0x288] ;  /* 0x0000a200000b7ab9 */ /* 0x000fe20000000800 */
[----:B------:R-:W-:Y:S01]  /*0140*/  IABS R7, UR8 ;  /* 0x0000000800077c13 */ /* 0x000fe20008000000 */
[----:B-1----:R-:W-:Y:S01]  /*0150*/  IMAD.U32 R5, RZ, RZ, UR11 ;  /* 0x0000000bff057e24 */ /* 0x002fe2000f8e00ff */
        /* <DEDUP_REMOVED lines=10> */
[----:B0-----:R-:W-:Y:S02]  /*0200*/  SHF.R.S32.HI R23, RZ, 0x1f, R17 ;  /* 0x0000001fff177819 */ /* 0x001fe40000011411 */
[----:B------:R-:W-:Y:S02]  /*0210*/  LOP3.LUT R2, R2, 0xfdffffff, RZ, 0xc0, !PT ;  /* 0xfdffffff02027812 */ /* 0x000fe400078ec0ff */
[----:B------:R-:W-:Y:S02]  /*0220*/  ISETP.GE.U32.AND P2, PT, R25, UR16, PT ;  /* 0x0000001019007c0c */ /* 0x000fe4000bf46070 */
[----:B------:R-:W-:Y:S02]  /*0230*/  SHF.R.S32.HI R27, RZ, 0x1f, R25 ;  /* 0x0000001fff1b7819 */ /* 0x000fe40000011419 */
[----:B------:R-:W-:Y:S01]  /*0240*/  SHF.R.S32.HI R29, RZ, 0x1f, R16 ;  /* 0x0000001fff1d7819 */ /* 0x000fe20000011410 */
[----:B------:R-:W0:Y:S01]  /*0250*/  I2F.RP R5, UR15 ;  /* 0x0000000f00057d06 */ /* 0x000e220008209400 */
        /* <DEDUP_REMOVED lines=2386> */
.L_x_4001:
[----:B------:R-:W-:Y:S05]  /*9780*/  BSYNC B0 ;  /* 0x0000000000007941 */ /* 0x000fea0003800000 */
.L_x_4000:
        /* <DEDUP_REMOVED lines=34> */
.L_x_4005:
[----:B------:R-:W2:Y:S04]  /*99b0*/  LDG.E.STRONG.GPU R4, desc[UR12][R18.64] ;  /* 0x0000000c12047981 */ /* 0x000ea8000c1ef900 */
[----:B--2---:R-:W-:Y:S04]  /*99c0*/  CCTL.IVALL ;  /* 0x00000000ff00798f */ /* 0x004fe80002000000 */
[----:B------:R0:W-:Y:S01]  /*99d0*/  STL [R1], R4 ;  /* 0x0000000401007387 */ /* 0x0001e20000100800 */
[----:B------:R-:W-:-:S13]  /*99e0*/  ISETP.NE.AND P1, PT, R4, UR6, PT ;  /* 0x0000000604007c0c */ /* 0x000fda000bf25270 */
[----:B0-----:R-:W-:Y:S05]  /*99f0*/  @P1 BRA `(.L_x_4005) ;  /* 0xfffffffc00ec1947 */ /* 0x001fea000383ffff */
.L_x_4004:
[----:B------:R-:W-:Y:S05]  /*9a00*/  BSYNC B0 ;  /* 0x0000000000007941 */ /* 0x000fea0003800000 */
.L_x_4003:
        /* <DEDUP_REMOVED lines=18> */
.L_x_4009:
        /* <DEDUP_REMOVED lines=115> */
.L_x_4008:
        /* <DEDUP_REMOVED lines=61> */
.L_x_4010:
[----:B------:R-:W-:-:S13]  /*a630*/  ISETP.NE.OR P1, PT, R4, RZ, P1 ;  /* 0x000000ff0400720c */ /* 0x000fda0000f25670 */
[----:B------:R-:W-:Y:S05]  /*a640*/  @!P1 BRA `(.L_x_4006) ;  /* 0x00000000007c9947 */ /* 0x000fea0003800000 */
.L_x_4007:
        /* <DEDUP_REMOVED lines=31> */
.L_x_4006:
        /* <DEDUP_REMOVED lines=11> */
.L_x_4012:
[----:B------:R-:W-:Y:S05]  /*a8f0*/  BSYNC B0 ;  /* 0x0000000000007941 */ /* 0x000fea0003800000 */
.L_x_4011:
        /* <DEDUP_REMOVED lines=19> */
.L_x_4002:
        /* <DEDUP_REMOVED lines=20> */
[----:B0-----:R-:W0:Y:S01]  /*ab70*/  LDC.64 R10, c[0x0][0x228] ;  /* 0x00008a00ff0a7b82 */ /* 0x001e220000000a00 */
[----:B-1----:R-:W-:-:S03]  /*ab80*/  ULEA UR6, UR7, UR6, 0x18 ;  /* 0x0000000607067291 */ /* 0x002fc6000f8ec03f */
[----:B------:R-:W-:-:S04]  /*ab90*/  ULDC UR7, c[0x0][0x2a4] ;  /* 0x0000a90000077ab9 */ /* 0x000fc80000000800 */
[----:B------:R-:W1:Y:S01]  /*aba0*/  LDC.64 R12, c[0x0][0x230] ;  /* 0x00008c00ff0c7b82 */ /* 0x000e620000000a00 */
[----:B------:R-:W-:Y:S01]  /*abb0*/  @!P1 FMUL.FTZ R16, R2, UR7 ;  /* 0x0000000702109c20 */ /* 0x000fe20008410000 */
[----:B------:R-:W-:Y:S01]  /*abc0*/  @!P2 STS.64 [UR6+0x88], R2 ;  /* 0x00008802ff00a988 */ /* 0x000fe20008000a06 */
[----:B--2---:R-:W-:-:S04]  /*abd0*/  @!P1 IMAD.WIDE R4, R17, 0x8, R4 ;  /* 0x0000000811049825 */ /* 0x004fc800078e0204 */
[----:B------:R-:W-:-:S05]  /*abe0*/  @!P1 FMUL.FTZ R17, R3, UR7 ;  /* 0x0000000703119c20 */ /* 0x000fca0008410000 */
[----:B------:R2:W-:Y:S01]  /*abf0*/  @!P1 STG.E.64 desc[UR12][R4.64], R16 ;  /* 0x0000001004009986 */ /* 0x0005e2000c101b0c */
[C---:B0-----:R-:W-:Y:S01]  /*ac00*/  IMAD.WIDE R10, R15.reuse, 0x2, R10 ;  /* 0x000000020f0a7825 */ /* 0x041fe200078e020a */
[----:B------:R-:W-:Y:S03]  /*ac10*/  BAR.SYNC.DEFER_BLOCKING 0x0 ;  /* 0x0000000000007b1d */ /* 0x000fe60000010000 */
[----:B-1----:R-:W-:-:S03]  /*ac20*/  IMAD.WIDE R12, R15, 0x2, R12 ;  /* 0x000000020f0c7825 */ /* 0x002fc600078e020c */
[----:B------:R-:W3:Y:S04]  /*ac30*/  LDG.E.U16 R18, desc[UR12][R10.64] ;  /* 0x0000000c0a127981 */ /* 0x000ee8000c1e1500 */
[----:B------:R-:W4:Y:S04]  /*ac40*/  LDG.E.U16 R19, desc[UR12][R10.64+0x2] ;  /* 0x0000020c0a137981 */ /* 0x000f28000c1e1500 */
[----:B------:R-:W4:Y:S04]  /*ac50*/  LDG.E.U16 R20, desc[UR12][R12.64] ;  /* 0x0000000c0c147981 */ /* 0x000f28000c1e1500 */
[----:B------:R-:W4:Y:S01]  /*ac60*/  LDG.E.U16 R21, desc[UR12][R12.64+0x2] ;  /* 0x0000020c0c157981 */ /* 0x000f22000c1e1500 */
[----:B--2---:R-:W-:-:S03]  /*ac70*/  IMAD.MOV.U32 R17, RZ, RZ, RZ ;  /* 0x000000ffff117224 */ /* 0x004fc600078e00ff */
[----:B------:R-:W0:Y:S01]  /*ac80*/  LDS.64 R14, [UR6+0x88] ;  /* 0x00008806ff0e7984 */ /* 0x000e220008000a00 */
[----:B------:R-:W-:Y:S01]  /*ac90*/  UMOV UR6, UR5 ;  /* 0x0000000500067c82 */ /* 0x000fe20008000000 */
[----:B0-----:R-:W-:-:S04]  /*aca0*/  FMUL.FTZ R14, R14, UR7 ;  /* 0x000000070e0e7c20 */ /* 0x001fc80008410000 */
[----:B------:R-:W-:-:S04]  /*acb0*/  FMUL.FTZ R22, R14, R14 ;  /* 0x0000000e0e167220 */ /* 0x000fc80000410000 */
[----:B------:R-:W-:Y:S01]  /*acc0*/  FFMA.FTZ R15, R15, UR7, -R22 ;  /* 0x000000070f0f7c23 */ /* 0x000fe20008010816 */
[----:B------:R-:W-:Y:S02]  /*acd0*/  ULDC.U8 UR7, c[0x0][0x28c] ;  /* 0x0000a30000077ab9 */ /* 0x000fe40000000000 */
[----:B------:R-:W-:Y:S02]  /*ace0*/  ISETP.NE.AND P4, PT, RZ, UR7, PT ;  /* 0x00000007ff007c0c */ /* 0x000fe4000bf85270 */
[----:B------:R-:W-:-:S13]  /*acf0*/  FSETP.GTU.FTZ.AND P1, PT, R15, RZ, PT ;  /* 0x000000ff0f00720b */ /* 0x000fda0003f3c000 */
[----:B------:R-:W0:Y:S02]  /*ad00*/  @P1 LDC R2, c[0x0][0x238] ;  /* 0x00008e00ff021b82 */ /* 0x000e240000000800 */
[----:B0-----:R-:W-:Y:S01]  /*ad10*/  @P1 FADD.FTZ R2, R15, R2 ;  /* 0x000000020f021221 */ /* 0x001fe20000010000 */
[----:B------:R-:W-:-:S10]  /*ad20*/  HFMA2.MMA R15, -RZ, RZ, 1.875, 0 ;  /* 0x3f800000ff0f7435 */ /* 0x000fd400000001ff */
[----:B------:R0:W1:Y:S01]  /*ad30*/  @P1 MUFU.RSQ R15, R2 ;  /* 0x00000002000f1308 */ /* 0x0000620000001400 */
[----:B---3--:R-:W-:Y:S01]  /*ad40*/  SHF.L.U32 R16, R18, 0x10, RZ ;  /* 0x0000001012107819 */ /* 0x008fe200000006ff */
[----:B----4-:R-:W-:Y:S01]  /*ad50*/  IMAD.U32 R18, R19, 0x10000, RZ ;  /* 0x0001000013127824 */ /* 0x010fe200078e00ff */
[----:B------:R-:W-:Y:S01]  /*ad60*/  SHF.L.U32 R19, R20, 0x10, RZ ;  /* 0x0000001014137819 */ /* 0x000fe200000006ff */
[----:B01----:R-:W-:-:S07]  /*ad70*/  IMAD.U32 R21, R21, 0x10000, RZ ;  /* 0x0001000015157824 */ /* 0x003fce00078e00ff */
.L_x_4015:
[----:B------:R-:W2:Y:S04]  /*ad80*/  LDL.U16 R2, [UR6] ;  /* 0x00000006ff027983 */ /* 0x000ea80008100400 */
[----:B-1----:R-:W3:Y:S04]  /*ad90*/  LDL.U16 R4, [UR6+0x2] ;  /* 0x00000206ff047983 */ /* 0x002ee80008100400 */
[----:B------:R-:W4:Y:S04]  /*ada0*/  LDL.U16 R5, [UR6+0x4] ;  /* 0x00000406ff057983 */ /* 0x000f280008100400 */
[----:B0-----:R-:W4:Y:S04]  /*adb0*/  LDL.U16 R10, [UR6+0x6] ;  /* 0x00000606ff0a7983 */ /* 0x001f280008100400 */
[----:B------:R-:W4:Y:S04]  /*adc0*/  LDL.U16 R11, [UR6+0x8] ;  /* 0x00000806ff0b7983 */ /* 0x000f280008100400 */
[----:B------:R-:W4:Y:S04]  /*add0*/  LDL.U16 R13, [UR6+0xa] ;  /* 0x00000a06ff0d7983 */ /* 0x000f280008100400 */
[----:B------:R-:W4:Y:S04]  /*ade0*/  LDL.U16 R23, [UR6+0xc] ;  /* 0x00000c06ff177983 */ /* 0x000f280008100400 */
[----:B------:R-:W4:Y:S01]  /*adf0*/  LDL.U16 R12, [UR6+0xe] ;  /* 0x00000e06ff0c7983 */ /* 0x000f220008100400 */
[C---:B-----5:R-:W-:Y:S01]  /*ae00*/  LEA R27, R17.reuse, R0, 0x3 ;  /* 0x00000000111b7211 */ /* 0x060fe200078e18ff */
[----:B------:R-:W-:Y:S01]  /*ae10*/  VIADD R17, R17, 0x4 ;  /* 0x0000000411117836 */ /* 0x000fe20000000000 */
[----:B------:R-:W-:Y:S01]  /*ae20*/  UIADD3 UR6, UR6, 0x10, URZ ;  /* 0x0000001006067890 */ /* 0x000fe2000fffe03f */
[----:B------:R-:W-:Y:S01]  /*ae30*/  BSSY B0, `(.L_x_4013) ;  /* 0x0000088000007945 */ /* 0x000fe20003800000 */
[----:B------:R-:W-:-:S02]  /*ae40*/  ISETP.GE.U32.AND P1, PT, R27, UR10, PT ;  /* 0x0000000a1b007c0c */ /* 0x000fc4000bf26070 */
[----:B------:R-:W-:Y:S02]  /*ae50*/  SHF.R.S32.HI R37, RZ, 0x1f, R27 ;  /* 0x0000001fff257819 */ /* 0x000fe4000001141b */
[----:B------:R-:W-:Y:S02]  /*ae60*/  IADD3 R34, R27, 0x8, RZ ;  /* 0x000000081b227810 */ /* 0x000fe40007ffe0ff */
[----:B------:R-:W-:Y:S02]  /*ae70*/  ISETP.GE.OR.EX P1, PT, R37, UR11, P0, P1 ;  /* 0x0000000b25007c0c */ /* 0x000fe40008726710 */
[----:B------:R-:W-:Y:S02]  /*ae80*/  ISETP.GE.U32.AND P3, PT, R34, UR10, PT ;  /* 0x0000000a22007c0c */ /* 0x000fe4000bf66070 */
[----:B------:R-:W-:-:S04]  /*ae90*/  SHF.R.S32.HI R45, RZ, 0x1f, R34 ;  /* 0x0000001fff2d7819 */ /* 0x000fc80000011422 */
[----:B------:R-:W-:Y:S02]  /*aea0*/  ISETP.GE.OR.EX P3, PT, R45, UR11, P0, P3 ;  /* 0x0000000b2d007c0c */ /* 0x000fe40008766730 */
[----:B--2---:R-:W-:-:S05]  /*aeb0*/  SHF.L.U32 R3, R2, 0x10, RZ ;  /* 0x0000001002037819 */ /* 0x004fca00000006ff */
[----:B------:R-:W-:Y:S01]  /*aec0*/  FADD.FTZ R2, -R14, R3 ;  /* 0x000000030e027221 */ /* 0x000fe20000010100 */
[----:B---3--:R-:W-:Y:S01]  /*aed0*/  IMAD.U32 R3, R4, 0x10000, RZ ;  /* 0x0001000004037824 */ /* 0x008fe200078e00ff */
[----:B----4-:R-:W-:Y:S02]  /*aee0*/  SHF.L.U32 R5, R5, 0x10, RZ ;  /* 0x0000001005057819 */ /* 0x010fe400000006ff */
[-C--:B------:R-:W-:Y:S01]  /*aef0*/  FMUL.FTZ R2, R2, R15.reuse ;  /* 0x0000000f02027220 */ /* 0x080fe20000410000 */
[C---:B------:R-:W-:Y:S02]  /*af00*/  FADD.FTZ R4, -R14.reuse, R3 ;  /* 0x000000030e047221 */ /* 0x040fe40000010100 */
[----:B------:R-:W-:Y:S02]  /*af10*/  FADD.FTZ R20, -R14, R5 ;  /* 0x000000050e147221 */ /* 0x000fe40000010100 */
[----:B------:R-:W-:Y:S01]  /*af20*/  FMUL.FTZ R4, R4, R15 ;  /* 0x0000000f04047220 */ /* 0x000fe20000410000 */
[----:B------:R-:W-:-:S02]  /*af30*/  IMAD.U32 R5, R10, 0x10000, RZ ;  /* 0x000100000a057824 */ /* 0x000fc400078e00ff */
[----:B------:R-:W-:Y:S01]  /*af40*/  FFMA.FTZ R25, R16, R2, R19 ;  /* 0x0000000210197223 */ /* 0x000fe20000010013 */
[-C--:B------:R-:W-:Y:S01]  /*af50*/  FMUL.FTZ R20, R20, R15.reuse ;  /* 0x0000000f14147220 */ /* 0x080fe20000410000 */
[----:B------:R-:W-:Y:S01]  /*af60*/  FFMA.FTZ R28, R18, R4, R21 ;  /* 0x00000004121c7223 */ /* 0x000fe20000010015 */
[----:B------:R-:W-:Y:S01]  /*af70*/  FADD.FTZ R4, -R14, R5 ;  /* 0x000000050e047221 */ /* 0x000fe20000010100 */
[----:B------:R-:W-:Y:S01]  /*af80*/  @P4 FMUL.FTZ R2, R25, -1.4426950216293334961 ;  /* 0xbfb8aa3b19024820 */ /* 0x000fe20000410000 */
[----:B------:R-:W-:Y:S01]  /*af90*/  FFMA.FTZ R26, R16, R20, R19 ;  /* 0x00000014101a7223 */ /* 0x000fe20000010013 */
[----:B------:R-:W-:Y:S01]  /*afa0*/  SHF.L.U32 R11, R11, 0x10, RZ ;  /* 0x000000100b0b7819 */ /* 0x000fe200000006ff */
[----:B------:R-:W-:Y:S01]  /*afb0*/  FMUL.FTZ R4, R4, R15 ;  /* 0x0000000f04047220 */ /* 0x000fe20000410000 */
[----:B------:R-:W-:Y:S02]  /*afc0*/  IMAD.U32 R13, R13, 0x10000, RZ ;  /* 0x000100000d0d7824 */ /* 0x000fe400078e00ff */
[----:B------:R-:W-:Y:S01]  /*afd0*/  @P4 FMUL.FTZ R5, R26, -1.4426950216293334961 ;  /* 0xbfb8aa3b1a054820 */ /* 0x000fe20000410000 */
[----:B------:R-:W0:Y:S01]  /*afe0*/  @P4 MUFU.EX2 R2, R2 ;  /* 0x0000000200024308 */ /* 0x000e220000000800 */
[----:B------:R-:W-:Y:S01]  /*aff0*/  FFMA.FTZ R29, R18, R4, R21 ;  /* 0x00000004121d7223 */ /* 0x000fe20000010015 */
[----:B------:R-:W-:Y:S01]  /*b000*/  @P4 FMUL.FTZ R3, R28, -1.4426950216293334961 ;  /* 0xbfb8aa3b1c034820 */ /* 0x000fe20000410000 */
[C---:B------:R-:W-:Y:S01]  /*b010*/  FADD.FTZ R10, -R14.reuse, R11 ;  /* 0x0000000b0e0a7221 */ /* 0x040fe20000010100 */
[----:B------:R-:W-:Y:S01]  /*b020*/  FADD.FTZ R20, -R14, R13 ;  /* 0x0000000d0e147221 */ /* 0x000fe20000010100 */
[----:B------:R-:W-:Y:S01]  /*b030*/  @P4 FMUL.FTZ R4, R29, -1.4426950216293334961 ;  /* 0xbfb8aa3b1d044820 */ /* 0x000fe20000410000 */
[----:B------:R-:W-:-:S02]  /*b040*/  IMAD.U32 R11, R23, 0x10000, RZ ;  /* 0x00010000170b7824 */ /* 0x000fc400078e00ff */
[-C--:B------:R-:W-:Y:S01]  /*b050*/  FMUL.FTZ R10, R10, R15.reuse ;  /* 0x0000000f0a0a7220 */ /* 0x080fe20000410000 */
[----:B------:R-:W1:Y:S01]  /*b060*/  @P4 MUFU.EX2 R22, R5 ;  /* 0x0000000500164308 */ /* 0x000e620000000800 */
[-C--:B------:R-:W-:Y:S01]  /*b070*/  FMUL.FTZ R20, R20, R15.reuse ;  /* 0x0000000f14147220 */ /* 0x080fe20000410000 */
[----:B------:R-:W-:Y:S01]  /*b080*/  FADD.FTZ R30, -R14, R11 ;  /* 0x0000000b0e1e7221 */ /* 0x000fe20000010100 */
[----:B------:R-:W-:Y:S02]  /*b090*/  FFMA.FTZ R24, R16, R10, R19 ;  /* 0x0000000a10187223 */ /* 0x000fe40000010013 */
[----:B------:R-:W-:Y:S01]  /*b0a0*/  FFMA.FTZ R31, R18, R20, R21 ;  /* 0x00000014121f7223 */ /* 0x000fe20000010015 */
[----:B------:R-:W-:Y:S01]  /*b0b0*/  FMUL.FTZ R30, R30, R15 ;  /* 0x0000000f1e1e7220 */ /* 0x000fe20000410000 */
[----:B------:R-:W-:Y:S01]  /*b0c0*/  @P4 FMUL.FTZ R10, R24, -1.4426950216293334961 ;  /* 0xbfb8aa3b180a4820 */ /* 0x000fe20000410000 */
[----:B------:R2:W-:Y:S01]  /*b0d0*/  @P4 MUFU.EX2 R23, R4 ;  /* 0x0000000400174308 */ /* 0x0005e20000000800 */
[----:B------:R-:W-:Y:S01]  /*b0e0*/  @P4 FMUL.FTZ R11, R31, -1.4426950216293334961 ;  /* 0xbfb8aa3b1f0b4820 */ /* 0x000fe20000410000 */
[----:B------:R-:W-:Y:S01]  /*b0f0*/  FFMA.FTZ R20, R16, R30, R19 ;  /* 0x0000001e10147223 */ /* 0x000fe20000010013 */
[----:B0-----:R-:W-:Y:S01]  /*b100*/  @P4 FADD.FTZ R2, R2, 1 ;  /* 0x3f80000002024421 */ /* 0x001fe20000010000 */
[----:B------:R-:W-:-:S02]  /*b110*/  VIADD R30, R27, 0x10 ;  /* 0x000000101b1e7836 */ /* 0x000fc40000000000 */
[----:B------:R-:W-:Y:S02]  /*b120*/  @P4 FMUL.FTZ R32, R20, -1.4426950216293334961 ;  /* 0xbfb8aa3b14204820 */ /* 0x000fe40000410000 */
[----:B------:R-:W0:Y:S01]  /*b130*/  @P4 MUFU.EX2 R3, R3 ;  /* 0x0000000300034308 */ /* 0x000e220000000800 */
[----:B--2---:R-:W2:Y:S01]  /*b140*/  @!P1 LDC.64 R4, c[0x0][0x270] ;  /* 0x00009c00ff049b82 */ /* 0x004ea20000000a00 */
[----:B------:R-:W-:Y:S01]  /*b150*/  ISETP.GE.U32.AND P2, PT, R30, UR10, PT ;  /* 0x0000000a1e007c0c */ /* 0x000fe2000bf46070 */
[----:B-1----:R-:W-:Y:S01]  /*b160*/  @P4 FADD.FTZ R39, R22, 1 ;  /* 0x3f80000016274421 */ /* 0x002fe20000010000 */
[----:B------:R-:W-:Y:S02]  /*b170*/  SHF.R.S32.HI R33, RZ, 0x1f, R30 ;  /* 0x0000001fff217819 */ /* 0x000fe4000001141e */
[----:B------:R-:W-:Y:S02]  /*b180*/  @!P1 MOV R22, R6 ;  /* 0x0000000600169202 */ /* 0x000fe40000000f00 */
[----:B------:R-:W1:Y:S01]  /*b190*/  @P4 MUFU.EX2 R40, R10 ;  /* 0x0000000a00284308 */ /* 0x000e620000000800 */
[----:B------:R-:W-:-:S07]  /*b1a0*/  ISETP.GE.OR.EX P2, PT, R33, UR11, P0, P2 ;  /* 0x0000000b21007c0c */ /* 0x000fce0008746720 */
[----:B------:R3:W4:Y:S01]  /*b1b0*/  @P4 MUFU.EX2 R42, R11 ;  /* 0x0000000b002a4308 */ /* 0x0007220000000800 */
[----:B0-----:R-:W-:-:S07]  /*b1c0*/  @P4 FADD.FTZ R13, R3, 1 ;  /* 0x3f800000030d4421 */ /* 0x001fce0000010000 */
[----:B------:R0:W4:Y:S01]  /*b1d0*/  @P4 MUFU.RCP R36, R2 ;  /* 0x0000000200244308 */ /* 0x0001220000001000 */
[----:B---3--:R-:W3:Y:S01]  /*b1e0*/  @!P1 LDC.64 R10, c[0x0][0x210] ;  /* 0x00008400ff0a9b82 */ /* 0x008ee20000000a00 */
[-C--:B--2---:R-:W-:Y:S02]  /*b1f0*/  @!P1 IMAD R38, R37, R4.reuse, RZ ;  /* 0x0000000425269224 */ /* 0x084fe400078e02ff */
[----:B------:R-:W-:Y:S01]  /*b200*/  @P4 FADD.FTZ R37, R23, 1 ;  /* 0x3f80000017254421 */ /* 0x000fe20000010000 */
[----:B------:R-:W-:Y:S02]  /*b210*/  @!P1 IMAD.MOV.U32 R23, RZ, RZ, R9 ;  /* 0x000000ffff179224 */ /* 0x000fe400078e0009 */
[----:B-1----:R-:W-:Y:S01]  /*b220*/  @P4 FADD.FTZ R40, R40, 1 ;  /* 0x3f80000028284421 */ /* 0x002fe20000010000 */
[C---:B------:R-:W-:Y:S01]  /*b230*/  @!P1 IMAD R43, R27.reuse, R5, R38 ;  /* 0x000000051b2b9224 */ /* 0x040fe200078e0226 */
[----:B------:R-:W-:Y:S01]  /*b240*/  SHF.L.U32 R5, R12, 0x10, RZ ;  /* 0x000000100c057819 */ /* 0x000fe200000006ff */
[----:B------:R1:W2:Y:S01]  /*b250*/  @P4 MUFU.RCP R35, R13 ;  /* 0x0000000d00234308 */ /* 0x0002a20000001000 */
[----:B0-----:R-:W0:Y:S01]  /*b260*/  @!P3 LDC.64 R2, c[0x0][0x270] ;  /* 0x00009c00ff02bb82 */ /* 0x001e220000000a00 */
[----:B------:R-:W-:-:S04]  /*b270*/  @!P1 IMAD.WIDE.U32 R22, R27, R4, R22 ;  /* 0x000000041b169225 */ /* 0x000fc800078e0016 */
[----:B----4-:R-:W-:Y:S01]  /*b280*/  @P4 FADD.FTZ R42, R42, 1 ;  /* 0x3f8000002a2a4421 */ /* 0x010fe20000010000 */
[----:B------:R-:W-:Y:S01]  /*b290*/  @!P1 IMAD.IADD R23, R23, 0x1, R43 ;  /* 0x0000000117179824 */ /* 0x000fe200078e022b */
[----:B------:R4:W0:Y:S01]  /*b2a0*/  @P4 MUFU.RCP R38, R37 ;  /* 0x0000002500264308 */ /* 0x0008220000001000 */
[----:B-1----:R-:W1:Y:S01]  /*b2b0*/  @!P3 LDC.64 R12, c[0x0][0x210] ;  /* 0x00008400ff0cbb82 */ /* 0x002e620000000a00 */
[----:B------:R-:W-:Y:S01]  /*b2c0*/  @P4 FMUL.FTZ R25, R25, R36 ;  /* 0x0000002419194220 */ /* 0x000fe20000410000 */
[----:B------:R-:W-:Y:S01]  /*b2d0*/  FADD.FTZ R36, -R14, R5 ;  /* 0x000000050e247221 */ /* 0x000fe20000010100 */
[----:B------:R-:W-:-:S03]  /*b2e0*/  VIADD R27, R27, 0x18 ;  /* 0x000000181b1b7836 */ /* 0x000fc60000000000 */
[----:B------:R-:W-:Y:S01]  /*b2f0*/  FMUL.FTZ R36, R36, R15 ;  /* 0x0000000f24247220 */ /* 0x000fe20000410000 */
[----:B------:R-:W1:Y:S01]  /*b300*/  @P4 MUFU.EX2 R32, R32 ;  /* 0x0000002000204308 */ /* 0x000e620000000800 */
[----:B------:R-:W1:Y:S01]  /*b310*/  @!P2 LDC.64 R4, c[0x0][0x270] ;  /* 0x00009c00ff04ab82 */ /* 0x000e620000000a00 */
[----:B--2---:R-:W-:Y:S01]  /*b320*/  @P4 FMUL.FTZ R28, R28, R35 ;  /* 0x000000231c1c4220 */ /* 0x004fe20000410000 */
[----:B---3--:R-:W-:Y:S01]  /*b330*/  @!P1 LEA R10, P5, R22, R10, 0x1 ;  /* 0x0000000a160a9211 */ /* 0x008fe200078a08ff */
[----:B------:R-:W-:Y:S01]  /*b340*/  FFMA.FTZ R35, R18, R36, R21 ;  /* 0x0000002412237223 */ /* 0x000fe20000010015 */
[----:B------:R-:W-:Y:S01]  /*b350*/  @!P3 MOV R36, R6 ;  /* 0x000000060024b202 */ /* 0x000fe20000000f00 */
[----:B----4-:R-:W-:Y:S01]  /*b360*/  @!P3 IMAD.MOV.U32 R37, RZ, RZ, R9 ;  /* 0x000000ffff25b224 */ /* 0x010fe200078e0009 */
[----:B------:R-:W-:Y:S01]  /*b370*/  @!P1 LEA.HI.X R11, R22, R11, R23, 0x1, P5 ;  /* 0x0000000b160b9211 */ /* 0x000fe200028f0c17 */
[----:B------:R-:W2:Y:S01]  /*b380*/  @P4 MUFU.RCP R39, R39 ;  /* 0x0000002700274308 */ /* 0x000ea20000001000 */
[----:B------:R-:W-:Y:S01]  /*b390*/  @!P1 F2FP.BF16.F32.PACK_AB R43, R28, R25 ;  /* 0x000000191c2b923e */ /* 0x000fe200000010ff */
[----:B------:R-:W3:Y:S01]  /*b3a0*/  @!P2 LDC.64 R22, c[0x0][0x210] ;  /* 0x00008400ff16ab82 */ /* 0x000ee20000000a00 */
[----:B0-----:R-:W-:-:S02]  /*b3b0*/  @!P3 IMAD R28, R45, R2, RZ ;  /* 0x000000022d1cb224 */ /* 0x001fc400078e02ff */
[----:B------:R-:W-:Y:S01]  /*b3c0*/  @P4 FMUL.FTZ R25, R35, -1.4426950216293334961 ;  /* 0xbfb8aa3b23194820 */ /* 0x000fe20000410000 */
[C---:B------:R-:W-:Y:S01]  /*b3d0*/  @!P3 IMAD.WIDE.U32 R36, R34.reuse, R2, R36 ;  /* 0x000000022224b225 */ /* 0x040fe200078e0024 */
[----:B------:R0:W-:Y:S03]  /*b3e0*/  @!P1 STG.E desc[UR12][R10.64], R43 ;  /* 0x0000002b0a009986 */ /* 0x0001e6000c10190c */
[----:B------:R-:W-:Y:S01]  /*b3f0*/  @P4 FMUL.FTZ R29, R29, R38 ;  /* 0x000000261d1d4220 */ /* 0x000fe20000410000 */
[----:B------:R-:W4:Y:S01]  /*b400*/  @P4 MUFU.RCP R41, R40 ;  /* 0x0000002800294308 */ /* 0x000f220000001000 */
[----:B------:R-:W-:Y:S01]  /*b410*/  @!P3 IMAD R3, R34, R3, R28 ;  /* 0x000000032203b224 */ /* 0x000fe200078e021c */
[----:B-1----:R-:W-:Y:S01]  /*b420*/  @!P3 LEA R12, P5, R36, R12, 0x1 ;  /* 0x0000000c240cb211 */ /* 0x002fe200078a08ff */
[----:B------:R-:W-:-:S03]  /*b430*/  @P4 FADD.FTZ R32, R32, 1 ;  /* 0x3f80000020204421 */ /* 0x000fc60000010000 */
[----:B------:R-:W-:Y:S02]  /*b440*/  @!P3 IADD3 R2, R37, R3, RZ ;  /* 0x000000032502b210 */ /* 0x000fe40007ffe0ff */
[----:B------:R-:W1:Y:S01]  /*b450*/  @P4 MUFU.EX2 R28, R25 ;  /* 0x00000019001c4308 */ /* 0x000e620000000800 */
[----:B------:R-:W-:Y:S01]  /*b460*/  @!P2 MOV R3, R9 ;  /* 0x000000090003a202 */ /* 0x000fe20000000f00 */
[-C--:B------:R-:W-:Y:S01]  /*b470*/  @!P2 IMAD R33, R33, R4.reuse, RZ ;  /* 0x000000042121a224 */ /* 0x080fe200078e02ff */
[----:B------:R-:W-:Y:S01]  /*b480*/  @!P3 LEA.HI.X R13, R36, R13, R2, 0x1, P5 ;  /* 0x0000000d240db211 */ /* 0x000fe200028f0c02 */
[----:B------:R-:W-:Y:S02]  /*b490*/  @!P2 IMAD.MOV.U32 R2, RZ, RZ, R6 ;  /* 0x000000ffff02a224 */ /* 0x000fe400078e0006 */
[----:B--2---:R-:W-:Y:S01]  /*b4a0*/  @P4 FMUL.FTZ R26, R26, R39 ;  /* 0x000000271a1a4220 */ /* 0x004fe20000410000 */
[C---:B------:R-:W-:Y:S02]  /*b4b0*/  @!P2 IMAD R5, R30.reuse, R5, R33 ;  /* 0x000000051e05a224 */ /* 0x040fe400078e0221 */
[----:B------:R-:W-:Y:S01]  /*b4c0*/  @!P2 IMAD.WIDE.U32 R2, R30, R4, R2 ;  /* 0x000000041e02a225 */ /* 0x000fe200078e0002 */
[----:B------:R-:W2:Y:S01]  /*b4d0*/  @P4 MUFU.RCP R42, R42 ;  /* 0x0000002a002a4308 */ /* 0x000ea20000001000 */
[----:B------:R-:W-:-:S02]  /*b4e0*/  SHF.R.S32.HI R4, RZ, 0x1f, R27 ;  /* 0x0000001fff047819 */ /* 0x000fc4000001141b */
[----:B----4-:R-:W-:Y:S01]  /*b4f0*/  @P4 FMUL.FTZ R24, R24, R41 ;  /* 0x0000002918184220 */ /* 0x010fe20000410000 */
[----:B------:R-:W-:Y:S02]  /*b500*/  @!P3 F2FP.BF16.F32.PACK_AB R29, R29, R26 ;  /* 0x0000001a1d1db23e */ /* 0x000fe400000010ff */
[----:B---3--:R-:W-:Y:S02]  /*b510*/  @!P2 LEA R22, P1, R2, R22, 0x1 ;  /* 0x000000160216a211 */ /* 0x008fe400078208ff */
[----:B------:R-:W-:Y:S01]  /*b520*/  @!P2 IADD3 R3, R3, R5, RZ ;  /* 0x000000050303a210 */ /* 0x000fe20007ffe0ff */
[----:B-1----:R-:W-:Y:S01]  /*b530*/  @P4 FADD.FTZ R28, R28, 1 ;  /* 0x3f8000001c1c4421 */ /* 0x002fe20000010000 */
[----:B------:R-:W1:Y:S01]  /*b540*/  @P4 MUFU.RCP R25, R32 ;  /* 0x0000002000194308 */ /* 0x000e620000001000 */
[----:B------:R0:W-:Y:S01]  /*b550*/  @!P3 STG.E desc[UR12][R12.64], R29 ;  /* 0x0000001d0c00b986 */ /* 0x0001e2000c10190c */
[----:B------:R-:W-:Y:S02]  /*b560*/  @!P2 LEA.HI.X R23, R2, R23, R3, 0x1, P1 ;  /* 0x000000170217a211 */ /* 0x000fe400008f0c03 */
[----:B------:R-:W-:-:S04]  /*b570*/  ISETP.GE.U32.AND P1, PT, R27, UR10, PT ;  /* 0x0000000a1b007c0c */ /* 0x000fc8000bf26070 */
[----:B------:R-:W3:Y:S01]  /*b580*/  @P4 MUFU.RCP R28, R28 ;  /* 0x0000001c001c4308 */ /* 0x000ee20000001000 */
[----:B------:R-:W-:Y:S01]  /*b590*/  ISETP.GE.OR.EX P1, PT, R4, UR11, P0, P1 ;  /* 0x0000000b04007c0c */ /* 0x000fe20008726710 */
[----:B--2---:R-:W-:-:S05]  /*b5a0*/  @P4 FMUL.FTZ R31, R31, R42 ;  /* 0x0000002a1f1f4220 */ /* 0x004fca0000410000 */
[----:B------:R-:W-:Y:S01]  /*b5b0*/  @!P2 F2FP.BF16.F32.PACK_AB R31, R31, R24 ;  /* 0x000000181f1fa23e */ /* 0x000fe200000010ff */
[----:B-1----:R-:W-:-:S04]  /*b5c0*/  @P4 FMUL.FTZ R20, R20, R25 ;  /* 0x0000001914144220 */ /* 0x002fc80000410000 */
[----:B------:R0:W-:Y:S01]  /*b5d0*/  @!P2 STG.E desc[UR12][R22.64], R31 ;  /* 0x0000001f1600a986 */ /* 0x0001e2000c10190c */
[----:B------:R-:W-:Y:S01]  /*b5e0*/  ISETP.NE.AND P2, PT, R17, 0x40, PT ;  /* 0x000000401100780c */ /* 0x000fe20003f45270 */
[----:B---3--:R-:W-:Y:S01]  /*b5f0*/  @P4 FMUL.FTZ R35, R35, R28 ;  /* 0x0000001c23234220 */ /* 0x008fe20000410000 */
        /* <DEDUP_REMOVED lines=11> */
.L_x_4014:
[----:B------:R-:W-:Y:S05]  /*b6b0*/  BSYNC B0 ;  /* 0x0000000000007941 */ /* 0x000fea0003800000 */
.L_x_4013:
        /* <DEDUP_REMOVED lines=11> */
.L_x_4017:
        /* <DEDUP_REMOVED lines=9> */
.L_x_5637:


//--------------------- .text._Z35group_norm_nhwc_fwd_one_pass_kernelI11Bf16IOFp16WLi64ELi112ELi448EEv26Group_norm_nhwc_fwd_params --------------------------
	.section	.text._Z35group_norm_nhwc_fwd_one_pass_kernelI11Bf16IOFp16WLi64ELi112ELi448EEv26Group_norm_nhwc_fwd_params,"ax",@progbits
	.align	128
        .global         _Z35group_norm_nhwc_fwd_one_pass_kernelI11Bf16IOFp16WLi64ELi112ELi448EEv26Group_norm_nhwc_fwd_params
        .type           _Z35group_norm_nhwc_fwd_one_pass_kernelI11Bf16IOFp16WLi64ELi112ELi448EEv26Group_norm_nhwc_fwd_params,@function
        .size           _Z35group_norm_nhwc_fwd_one_pass_kernelI11Bf16IOFp16WLi64ELi112ELi448EEv26Group_norm_nhwc_fwd_params,(.L_x_5638 - _Z35group_norm_nhwc_fwd_one_pass_kernelI11Bf16IOFp16WLi64ELi112ELi448EEv26Group_norm_nhwc_fwd_params)
        .other          _Z35group_norm_nhwc_fwd_one_pass_kernelI11Bf16IOFp16WLi64ELi112ELi448EEv26Group_norm_nhwc_fwd_params,@"STO_CUDA_ENTRY STV_DEFAULT"
_Z35group_norm_nhwc_fwd_one_pass_kernelI11Bf16IOFp16WLi64ELi112ELi448EEv26Group_norm_nhwc_fwd_params:
.text._Z35group_norm_nhwc_fwd_one_pass_kernelI11Bf16IOFp16WLi64ELi112ELi448EEv26Group_norm_nhwc_fwd_params:
        /* <DEDUP_REMOVED lines=47> */
.L_x_4054:
        /* <DEDUP_REMOVED lines=288> */
.L_x_4019:
[----:B------:R-:W-:Y:S05]  /*14f0*/  BSYNC B0 ;  /* 0x0000000000007941 */ /* 0x000fea0003800000 */
.L_x_4018:
        /* <DEDUP_REMOVED lines=34> */
.L_x_4022:
[----:B-1----:R-:W2:Y:S04]  /*1720*/  LDG.E.STRONG.GPU R22, desc[UR8][R20.64] ;  /* 0x0000000814167981 */ /* 0x002ea8000c1ef900 */
[----:B--2---:R-:W-:Y:S01]  /*1730*/  CCTL.IVALL ;  /* 0x00000000ff00798f */ /* 0x004fe20002000000 */
[----:B------:R-:W-:Y:S05]  /*1740*/  YIELD ;  /* 0x0000000000007946 */ /* 0x000fea0003800000 */
[----:B------:R-:W-:-:S13]  /*1750*/  ISETP.NE.AND P0, PT, R22, R33, PT ;  /* 0x000000211600720c */ /* 0x000fda0003f05270 */
[----:B------:R-:W-:Y:S05]  /*1760*/  @P0 BRA `(.L_x_4022) ;  /* 0xfffffffc00ec0947 */ /* 0x000fea000383ffff */
.L_x_4021:
        /* <DEDUP_REMOVED lines=17> */
.L_x_4026:
        /* <DEDUP_REMOVED lines=115> */
.L_x_4025:
        /* <DEDUP_REMOVED lines=61> */
.L_x_4027:
[----:B------:R-:W-:-:S13]  /*2380*/  ISETP.NE.OR P0, PT, R28, RZ, P0 ;  /* 0x000000ff1c00720c */ /* 0x000fda0000705670 */
[----:B------:R-:W-:Y:S05]  /*2390*/  @!P0 BRA `(.L_x_4023) ;  /* 0x00000000007c8947 */ /* 0x000fea0003800000 */
.L_x_4024:
        /* <DEDUP_REMOVED lines=31> */
.L_x_4023:
        /* <DEDUP_REMOVED lines=11> */
.L_x_4029:
[----:B------:R-:W-:Y:S05]  /*2640*/  BSYNC B0 ;  /* 0x0000000000007941 */ /* 0x000fea0003800000 */
.L_x_4028:
        /* <DEDUP_REMOVED lines=16> */
.L_x_4020:
        /* <DEDUP_REMOVED lines=43> */
[----:B--2---:R-:W-:Y:S02]  /*2a00*/  HADD2.F32 R26, -RZ, R39.H0_H0 ;  /* 0x20000027ff1a7230 */ /* 0x004fe40000004100 */
[----:B------:R-:W-:Y:S01]  /*2a10*/  FADD.FTZ R39, -R34, R33 ;  /* 0x0000002122277221 */ /* 0x000fe20000010100 */
[----:B----4-:R-:W-:Y:S02]  /*2a20*/  HADD2.F32 R27, -RZ, R48.H0_H0 ;  /* 0x20000030ff1b7230 */ /* 0x010fe40000004100 */
[----:B-----5:R-:W-:Y:S02]  /*2a30*/  HADD2.F32 R29, -RZ, R49.H0_H0 ;  /* 0x20000031ff1d7230 */ /* 0x020fe40000004100 */
[----:B------:R-:W-:Y:S02]  /*2a40*/  HADD2.F32 R28, -RZ, R35.H0_H0 ;  /* 0x20000023ff1c7230 */ /* 0x000fe40000004100 */
[----:B------:R-:W-:Y:S01]  /*2a50*/  FADD.FTZ R35, R55, -R34 ;  /* 0x8000002237237221 */ /* 0x000fe20000010000 */
        /* <DEDUP_REMOVED lines=13> */
.L_x_4030:
        /* <DEDUP_REMOVED lines=14> */
.L_x_4032:
[----:B------:R-:W-:Y:S05]  /*2c10*/  BSYNC B0 ;  /* 0x0000000000007941 */ /* 0x000fea0003800000 */
.L_x_4031:
        /* <DEDUP_REMOVED lines=18> */
.L_x_4033:
        /* <DEDUP_REMOVED lines=14> */
.L_x_4035:
[----:B------:R-:W-:Y:S05]  /*2e20*/  BSYNC B0 ;  /* 0x0000000000007941 */ /* 0x000fea0003800000 */
.L_x_4034:
        /* <DEDUP_REMOVED lines=23> */
.L_x_4036:
        /* <DEDUP_REMOVED lines=14> */
.L_x_4038:
[----:B------:R-:W-:Y:S05]  /*3080*/  BSYNC B0 ;  /* 0x0000000000007941 */ /* 0x000fea0003800000 */
.L_x_4037:
        /* <DEDUP_REMOVED lines=17> */
.L_x_4039:
        /* <DEDUP_REMOVED lines=14> */
.L_x_4041:
[----:B------:R-:W-:Y:S05]  /*3280*/  BSYNC B0 ;  /* 0x0000000000007941 */ /* 0x000fea0003800000 */
.L_x_4040:
        /* <DEDUP_REMOVED lines=32> */
.L_x_4042:
        /* <DEDUP_REMOVED lines=14> */
.L_x_4044:
[----:B------:R-:W-:Y:S05]  /*3570*/  BSYNC B0 ;  /* 0x0000000000007941 */ /* 0x000fea0003800000 */
.L_x_4043:
        /* <DEDUP_REMOVED lines=17> */
.L_x_4045:
        /* <DEDUP_REMOVED lines=14> */
.L_x_4047:
[----:B------:R-:W-:Y:S05]  /*3770*/  BSYNC B0 ;  /* 0x0000000000007941 */ /* 0x000fea0003800000 */
.L_x_4046:
        /* <DEDUP_REMOVED lines=33> */
.L_x_4048:
        /* <DEDUP_REMOVED lines=14> */
.L_x_4050:
[----:B------:R-:W-:Y:S05]  /*3a70*/  BSYNC B0 ;  /* 0x0000000000007941 */ /* 0x000fea0003800000 */
.L_x_4049:
        /* <DEDUP_REMOVED lines=11> */
.L_x_4051:
        /* <DEDUP_REMOVED lines=13> */
.L_x_4053:
[----:B------:R-:W-:Y:S05]  /*3c00*/  BSYNC B0 ;  /* 0x0000000000007941 */ /* 0x000fea0003800000 */
.L_x_4052:
[----:B------:R-:W-:Y:S02]  /*3c10*/  IADD3 R10, R5, R10, RZ ;  /* 0x0000000a050a7210 */ /* 0x000fe40007ffe0ff */
[----:B------:R-:W-:Y:S02]  /*3c20*/  IADD3 R8, R8, 0x1, RZ ;  /* 0x0000000108087810 */ /* 0x000fe40007ffe0ff */
[----:B------:R-:W-:-:S13]  /*3c30*/  ISETP.GE.AND P0, PT, R10, UR4, PT ;  /* 0x000000040a007c0c */ /* 0x000fda000bf06270 */
[----:B------:R-:W-:Y:S05]  /*3c40*/  @!P0 BRA `(.L_x_4054) ;  /* 0xffffffc400a88947 */ /* 0x000fea000383ffff */
[----:B------:R-:W-:Y:S05]  /*3c50*/  EXIT ;  /* 0x000000000000794d */ /* 0x000fea0003800000 */
.L_x_4055:
        /* <DEDUP_REMOVED lines=10> */
.L_x_5638:


//--------------------- .text._Z35group_norm_nhwc_fwd_one_pass_kernelI11Bf16IOFp16WLi128ELi112ELi448EEv26Group_norm_nhwc_fwd_params --------------------------
	.section	.text._Z35group_norm_nhwc_fwd_one_pass_kernelI11Bf16IOFp16WLi128ELi112ELi448EEv26Group_norm_nhwc_fwd_params,"ax",@progbits
	.align	128
        .global         _Z35group_norm_nhwc_fwd_one_pass_kernelI11Bf16IOFp16WLi128ELi112ELi448EEv26Group_norm_nhwc_fwd_params
        .type           _Z35group_norm_nhwc_fwd_one_pass_kernelI11Bf16IOFp16WLi128ELi112ELi448EEv26Group_norm_nhwc_fwd_params,@function
        .size           _Z35group_norm_nhwc_fwd_one_pass_kernelI11Bf16IOFp16WLi128ELi112ELi448EEv26Group_norm_nhwc_fwd_params,(.L_x_5639 - _Z35group_norm_nhwc_fwd_one_pass_kernelI11Bf16IOFp16WLi128ELi112ELi448EEv26Group_norm_nhwc_fwd_params)
        .other          _Z35group_norm_nhwc_fwd_one_pass_kernelI11Bf16IOFp16WLi128ELi112ELi448EEv26Group_norm_nhwc_fwd_params,@"STO_CUDA_ENTRY STV_DEFAULT"
_Z35group_norm_nhwc_fwd_one_pass_kernelI11Bf16IOFp16WLi128ELi112ELi448EEv26Group_norm_nhwc_fwd_params:
.text._Z35group_norm_nhwc_fwd_one_pass_kernelI11Bf16IOFp16WLi128ELi112ELi448EEv26Group_norm_nhwc_fwd_params:
        /* <DEDUP_REMOVED lines=58> */
.L_x_4113:
        /* <DEDUP_REMOVED lines=36> */
[----:B------:R-:W-:-:S09]  /*05e0*/  @!P5 IADD3 R3, -R3, RZ, RZ ;  /* 0x000000ff0303d210 */ /* 0x000fd20007ffe1ff */
        /* <DEDUP_REMOVED lines=61> */
[----:B------:R-:W-:Y:S01]  /*09c0*/  @P4 LEA.HI.X R9, R16, R25, R0, 0x1, P5 ;  /* 0x0000001910094211 */ /* 0x000fe200028f0c00 */
[----:B------:R-:W-:Y:S01]  /*09d0*/  @!P6 IMAD.IADD R0, R13, 0x1, R15 ;  /* 0x000000010d00e824 */ /* 0x000fe200078e020f */
[----:B-1----:R-:W-:-:S04]  /*09e0*/  @!P6 LEA R14, P5, R12, R20, 0x1 ;  /* 0x000000140c0ee211 */ /* 0x002fc800078a08ff */
[----:B------:R-:W-:Y:S02]  /*09f0*/  @!P6 LEA.HI.X R15, R12, R21, R0, 0x1, P5 ;  /* 0x000000150c0fe211 */ /* 0x000fe400028f0c00 */
[----:B------:R-:W-:-:S03]  /*0a00*/  ISETP.GE.U32.AND P5, PT, R68, UR12, PT ;  /* 0x0000000c44007c0c */ /* 0x000fc6000bfa6070 */
[----:B------:R0:W2:Y:S01]  /*0a10*/  @!P6 LDG.E R56, desc[UR8][R14.64] ;  /* 0x000000080e38e981 */ /* 0x0000a2000c1e1900 */
[----:B------:R-:W-:-:S04]  /*0a20*/  ISETP.GE.AND.EX P5, PT, R57, UR13, PT, P5 ;  /* 0x0000000d39007c0c */ /* 0x000fc8000bfa6350 */
[----:B------:R-:W-:-:S13]  /*0a30*/  ISETP.GT.U32.OR P5, PT, R88, 0x1bf, P5 ;  /* 0x000001bf5800780c */ /* 0x000fda0002fa4470 */
[----:B------:R-:W1:Y:S01]  /*0a40*/  @!P5 LDC.64 R16, c[0x0][0x270] ;  /* 0x00009c00ff10db82 */ /* 0x000e620000000a00 */
[----:B------:R-:W-:Y:S02]  /*0a50*/  @!P5 MOV R12, R70 ;  /* 0x00000046000cd202 */ /* 0x000fe40000000f00 */
[----:B------:R-:W-:-:S05]  /*0a60*/  @!P5 MOV R13, R73 ;  /* 0x00000049000dd202 */ /* 0x000fca0000000f00 */
        /* <DEDUP_REMOVED lines=132> */
[----:B0-----:R-:W-:Y:S01]  /*12b0*/  @!P5 MOV R3, R73 ;  /* 0x000000490003d202 */ /* 0x001fe20000000f00 */
[----:B------:R-:W-:Y:S02]  /*12c0*/  @!P5 IMAD.MOV.U32 R2, RZ, RZ, R70 ;  /* 0x000000ffff02d224 */ /* 0x000fe400078e0046 */
        /* <DEDUP_REMOVED lines=45> */
[----:B------:R-:W-:Y:S01]  /*15a0*/  SHF.L.U32 R5, R4, 0x10, RZ ;  /* 0x0000001004057819 */ /* 0x000fe200000006ff */
        /* <DEDUP_REMOVED lines=91> */
[C-C-:B------:R-:W-:Y:S01]  /*1b60*/  FADD.FTZ R5, R3.reuse, R6.reuse ;  /* 0x0000000603057221 */ /* 0x140fe20000010000 */
[----:B------:R-:W-:Y:S01]  /*1b70*/  PRMT R6, R12, 0x7632, R6 ;  /* 0x000076320c067816 */ /* 0x000fe20000000006 */
[----:B------:R-:W-:Y:S01]  /*1b80*/  FFMA.FTZ R3, R3, R3, R4 ;  /* 0x0000000303037223 */ /* 0x000fe20000010004 */
[----:B------:R-:W-:Y:S01]  /*1b90*/  SHF.L.U32 R4, R13, 0x10, RZ ;  /* 0x000000100d047819 */ /* 0x000fe200000006ff */
[----:B------:R-:W-:Y:S01]  /*1ba0*/  FADD.FTZ R0, R0, R5 ;  /* 0x0000000500007221 */ /* 0x000fe20000010000 */
[----:B------:R-:W-:Y:S01]  /*1bb0*/  FMUL.FTZ R5, R7, R7 ;  /* 0x0000000707057220 */ /* 0x000fe20000410000 */
[----:B------:R-:W-:-:S02]  /*1bc0*/  IMAD.U32 R6, R6, 0x10000, RZ ;  /* 0x0001000006067824 */ /* 0x000fc400078e00ff */
[----:B------:R-:W-:Y:S01]  /*1bd0*/  FADD.FTZ R2, R2, R3 ;  /* 0x0000000302027221 */ /* 0x000fe20000010000 */
[----:B------:R-:W-:Y:S01]  /*1be0*/  SHF.L.U32 R3, R12, 0x10, RZ ;  /* 0x000000100c037819 */ /* 0x000fe200000006ff */
[C---:B------:R-:W-:Y:S01]  /*1bf0*/  FFMA.FTZ R5, R4.reuse, R4, R5 ;  /* 0x0000000404057223 */ /* 0x040fe20000010005 */
[----:B------:R-:W-:Y:S01]  /*1c00*/  FADD.FTZ R7, R4, R7 ;  /* 0x0000000704077221 */ /* 0x000fe20000010000 */
[----:B------:R-:W-:Y:S02]  /*1c10*/  FMUL.FTZ R4, R6, R6 ;  /* 0x0000000606047220 */ /* 0x000fe40000410000 */
        /* <DEDUP_REMOVED lines=87> */
.L_x_4057:
[----:B------:R-:W-:Y:S05]  /*2190*/  BSYNC B0 ;  /* 0x0000000000007941 */ /* 0x000fea0003800000 */
.L_x_4056:
        /* <DEDUP_REMOVED lines=31> */
.L_x_4060:
[----:B0-----:R-:W2:Y:S04]  /*2390*/  LDG.E.STRONG.GPU R30, desc[UR8][R28.64] ;  /* 0x000000081c1e7981 */ /* 0x001ea8000c1ef900 */
[----:B--2---:R-:W-:Y:S01]  /*23a0*/  CCTL.IVALL ;  /* 0x00000000ff00798f */ /* 0x004fe20002000000 */
[----:B------:R-:W-:Y:S05]  /*23b0*/  YIELD ;  /* 0x0000000000007946 */ /* 0x000fea0003800000 */
[----:B------:R-:W-:-:S13]  /*23c0*/  ISETP.NE.AND P6, PT, R30, R33, PT ;  /* 0x000000211e00720c */ /* 0x000fda0003fc5270 */
[----:B------:R-:W-:Y:S05]  /*23d0*/  @P6 BRA `(.L_x_4060) ;  /* 0xfffffffc00ec6947 */ /* 0x000fea000383ffff */
.L_x_4059:
        /* <DEDUP_REMOVED lines=11> */
.L_x_4062:
        /* <DEDUP_REMOVED lines=63> */
.L_x_4061:
        /* <DEDUP_REMOVED lines=22> */
.L_x_4064:
[----:B------:R-:W-:Y:S05]  /*29e0*/  BSYNC B0 ;  /* 0x0000000000007941 */ /* 0x000fea0003800000 */
.L_x_4063:
        /* <DEDUP_REMOVED lines=33> */
.L_x_4058:
        /* <DEDUP_REMOVED lines=47> */
[----:B--2---:R-:W-:Y:S02]  /*2ef0*/  HADD2.F32 R20, -RZ, R41.H0_H0 ;  /* 0x20000029ff147230 */ /* 0x004fe40000004100 */
[----:B---3--:R-:W-:Y:S02]  /*2f00*/  HADD2.F32 R28, -RZ, R44.H0_H0 ;  /* 0x2000002cff1c7230 */ /* 0x008fe40000004100 */
[----:B------:R-:W-:Y:S01]  /*2f10*/  FADD.FTZ R44, -R30, R11 ;  /* 0x0000000b1e2c7221 */ /* 0x000fe20000010100 */
[----:B----4-:R-:W-:Y:S02]  /*2f20*/  HADD2.F32 R29, -RZ, R45.H0_H0 ;  /* 0x2000002dff1d7230 */ /* 0x010fe40000004100 */
[----:B------:R-:W-:-:S03]  /*2f30*/  HADD2.F32 R33, -RZ, R90.H0_H0 ;  /* 0x2000005aff217230 */ /* 0x000fc60000004100 */
        /* <DEDUP_REMOVED lines=13> */
.L_x_4065:
        /* <DEDUP_REMOVED lines=14> */
.L_x_4067:
[----:B------:R-:W-:Y:S05]  /*30f0*/  BSYNC B0 ;  /* 0x0000000000007941 */ /* 0x000fea0003800000 */
.L_x_4066:
        /* <DEDUP_REMOVED lines=17> */
.L_x_4068:
        /* <DEDUP_REMOVED lines=14> */
.L_x_4070:
[----:B------:R-:W-:Y:S05]  /*32f0*/  BSYNC B0 ;  /* 0x0000000000007941 */ /* 0x000fea0003800000 */
.L_x_4069:
[-C--:B------:R-:W-:Y:S01]  /*3300*/  FMUL.FTZ R34, R34, R31.reuse ;  /* 0x0000001f22227220 */ /* 0x080fe20000410000 */
[----:B------:R-:W-:Y:S01]  /*3310*/  FMUL.FTZ R46, R46, R31 ;  /* 0x0000001f2e2e7220 */ /* 0x000fe20000410000 */
[----:B------:R-:W-:Y:S02]  /*3320*/  SHF.L.U32 R35, R17, 0x10, RZ ;  /* 0x0000001011237819 */ /* 0x000fe400000006ff */
        /* <DEDUP_REMOVED lines=16> */
.L_x_4071:
        /* <DEDUP_REMOVED lines=14> */
.L_x_4073:
[----:B------:R-:W-:Y:S05]  /*3510*/  BSYNC B0 ;  /* 0x0000000000007941 */ /* 0x000fea0003800000 */
.L_x_4072:
        /* <DEDUP_REMOVED lines=21> */
.L_x_4074:
        /* <DEDUP_REMOVED lines=14> */
.L_x_4076:
[----:B------:R-:W-:Y:S05]  /*3750*/  BSYNC B0 ;  /* 0x0000000000007941 */ /* 0x000fea0003800000 */
.L_x_4075:
        /* <DEDUP_REMOVED lines=14> */
.L_x_4077:
        /* <DEDUP_REMOVED lines=14> */
.L_x_4079:
[----:B------:R-:W-:Y:S05]  /*3920*/  BSYNC B0 ;  /* 0x0000000000007941 */ /* 0x000fea0003800000 */
.L_x_4078:
        /* <DEDUP_REMOVED lines=22> */
.L_x_4080:
        /* <DEDUP_REMOVED lines=14> */
.L_x_4082:
[----:B------:R-:W-:Y:S05]  /*3b70*/  BSYNC B0 ;  /* 0x0000000000007941 */ /* 0x000fea0003800000 */
.L_x_4081:
        /* <DEDUP_REMOVED lines=22> */
.L_x_4083:
        /* <DEDUP_REMOVED lines=14> */
.L_x_4085:
[----:B------:R-:W-:Y:S05]  /*3dc0*/  BSYNC B0 ;  /* 0x0000000000007941 */ /* 0x000fea0003800000 */
.L_x_4084:
        /* <DEDUP_REMOVED lines=22> */
.L_x_4086:
        /* <DEDUP_REMOVED lines=14> */
.L_x_4088:
[----:B------:R-:W-:Y:S05]  /*4010*/  BSYNC B0 ;  /* 0x0000000000007941 */ /* 0x000fea0003800000 */
.L_x_4087:
        /* <DEDUP_REMOVED lines=22> */
.L_x_4089:
        /* <DEDUP_REMOVED lines=14> */
.L_x_4091:
[----:B------:R-:W-:Y:S05]  /*4260*/  BSYNC B0 ;  /* 0x0000000000007941 */ /* 0x000fea0003800000 */
.L_x_4090:
        /* <DEDUP_REMOVED lines=22> */
.L_x_4092:
        /* <DEDUP_REMOVED lines=14> */
.L_x_4094:
[----:B------:R-:W-:Y:S05]  /*44b0*/  BSYNC B0 ;  /* 0x0000000000007941 */ /* 0x000fea0003800000 */
.L_x_4093:
        /* <DEDUP_REMOVED lines=22> */
.L_x_4095:
        /* <DEDUP_REMOVED lines=14> */
.L_x_4097:
[----:B------:R-:W-:Y:S05]  /*4700*/  BSYNC B0 ;  /* 0x0000000000007941 */ /* 0x000fea0003800000 */
.L_x_4096:
        /* <DEDUP_REMOVED lines=22> */
.L_x_4098:
        /* <DEDUP_REMOVED lines=14> */
.L_x_4100:
[----:B------:R-:W-:Y:S05]  /*4950*/  BSYNC B0 ;  /* 0x0000000000007941 */ /* 0x000fea0003800000 */
.L_x_4099:
        /* <DEDUP_REMOVED lines=22> */
.L_x_4101:
        /* <DEDUP_REMOVED lines=14> */
.L_x_4103:
[----:B------:R-:W-:Y:S05]  /*4ba0*/  BSYNC B0 ;  /* 0x0000000000007941 */ /* 0x000fea0003800000 */
.L_x_4102:
        /* <DEDUP_REMOVED lines=22> */
.L_x_4104:
        /* <DEDUP_REMOVED lines=14> */
.L_x_4106:
[----:B------:R-:W-:Y:S05]  /*4df0*/  BSYNC B0 ;  /* 0x0000000000007941 */ /* 0x000fea0003800000 */
.L_x_4105:
        /* <DEDUP_REMOVED lines=22> */
.L_x_4107:
        /* <DEDUP_REMOVED lines=14> */
.L_x_4109:
[----:B------:R-:W-:Y:S05]  /*5040*/  BSYNC B0 ;  /* 0x0000000000007941 */ /* 0x000fea0003800000 */
.L_x_4108:
        /* <DEDUP_REMOVED lines=22> */
.L_x_4110:
        /* <DEDUP_REMOVED lines=13> */
.L_x_4112:
[----:B------:R-:W-:Y:S05]  /*5280*/  BSYNC B0 ;  /* 0x0000000000007941 */ /* 0x000fea0003800000 */
.L_x_4111:
[----:B------:R-:W1:Y:S01]  /*5290*/  LDC R0, c[0x0][0x10] ;  /* 0x00000400ff007b82 */ /* 0x000e620000000800 */
[----:B------:R-:W-:Y:S02]  /*52a0*/  IADD3 R76, R76, 0x1, RZ ;  /* 0x000000014c4c7810 */ /* 0x000fe40007ffe0ff */
[----:B-1----:R-:W-:-:S04]  /*52b0*/  IADD3 R77, R0, R77, RZ ;  /* 0x0000004d004d7210 */ /* 0x002fc80007ffe0ff */
[----:B------:R-:W-:-:S13]  /*52c0*/  ISETP.GE.AND P5, PT, R77, UR4, PT ;  /* 0x000000044d007c0c */ /* 0x000fda000bfa6270 */
[----:B------:R-:W-:Y:S05]  /*52d0*/  @!P5 BRA `(.L_x_4113) ;  /* 0xffffffb00030d947 */ /* 0x000fea000383ffff */
[----:B------:R-:W-:Y:S05]  /*52e0*/  EXIT ;  /* 0x000000000000794d */ /* 0x000fea0003800000 */
.L_x_4114:
        /* <DEDUP_REMOVED lines=9> */
.L_x_5639:


//--------------------- .text._Z35group_norm_nhwc_fwd_one_pass_kernelI11Bf16IOFp16WLi256ELi112ELi448EEv26Group_norm_nhwc_fwd_params --------------------------
	.section	.text._Z35group_norm_nhwc_fwd_one_pass_kernelI11Bf16IOFp16WLi256ELi112ELi448EEv26Group_norm_nhwc_fwd_params,"ax",@progbits
	.align	128
        .global         _Z35group_norm_nhwc_fwd_one_pass_kernelI11Bf16IOFp16WLi256ELi112ELi448EEv26Group_norm_nhwc_fwd_params
        .type           _Z35group_norm_nhwc_fwd_one_pass_kernelI11Bf16IOFp16WLi256ELi112ELi448EEv26Group_norm_nhwc_fwd_params,@function
        .size           _Z35group_norm_nhwc_fwd_one_pass_kernelI11Bf16IOFp16WLi256ELi112ELi448EEv26Group_norm_nhwc_fwd_params,(.L_x_5640 - _Z35group_norm_nhwc_fwd_one_pass_kernelI11Bf16IOFp16WLi256ELi112ELi448EEv26Group_norm_nhwc_fwd_params)
        .other          _Z35group_norm_nhwc_fwd_one_pass_kernelI11Bf16IOFp16WLi256ELi112ELi448EEv26Group_norm_nhwc_fwd_params,@"STO_CUDA_ENTRY STV_DEFAULT"
_Z35group_norm_nhwc_fwd_one_pass_kernelI11Bf16IOFp16WLi256ELi112ELi448EEv26Group_norm_nhwc_fwd_params:
.text._Z35group_norm_nhwc_fwd_one_pass_kernelI11Bf16IOFp16WLi256ELi112ELi448EEv26Group_norm_nhwc_fwd_params:
        /* <DEDUP_REMOVED lines=196> */
.L_x_4220:
        /* <DEDUP_REMOVED lines=341> */
[----:B------:R-:W-:-:S04]  /*2190*/  @P4 IMAD.WIDE.U32 R28, R31, R8, R28 ;  /* 0x000000081f1c4225 */ /* 0x000fc800078e001c */
[----:B------:R-:W-:Y:S01]  /*21a0*/  VIADD R31, R0, 0xc8 ;  /* 0x000000c8001f7836 */ /* 0x000fe20000000000 */
[----:B------:R-:W-:Y:S02]  /*21b0*/  @P4 IADD3 R8, R29, R9, RZ ;  /* 0x000000091d084210 */ /* 0x000fe40007ffe0ff */
[C---:B----4-:R-:W-:Y:S02]  /*21c0*/  @P4 LEA R40, P5, R28.reuse, R40, 0x1 ;  /* 0x000000281c284211 */ /* 0x050fe400078a08ff */
[----:B------:R-:W-:Y:S02]  /*21d0*/  @P6 MOV R29, R71 ;  /* 0x00000047001d6202 */ /* 0x000fe40000000f00 */
[----:B------:R-:W-:Y:S02]  /*21e0*/  @P4 LEA.HI.X R41, R28, R41, R8, 0x1, P5 ;  /* 0x000000291c294211 */ /* 0x000fe400028f0c08 */
[----:B------:R-:W0:Y:S01]  /*21f0*/  @P6 LDC.64 R8, c[0x0][0x270] ;  /* 0x00009c00ff086b82 */ /* 0x000e220000000a00 */
[----:B------:R-:W-:-:S02]  /*2200*/  ISETP.NE.AND P4, PT, R7, RZ, PT ;  /* 0x000000ff0700720c */ /* 0x000fc40003f85270 */
[----:B------:R-:W-:-:S05]  /*2210*/  SHF.R.S32.HI R7, RZ, 0x1f, R31 ;  /* 0x0000001fff077819 */ /* 0x000fca000001141f */
[----:B0-----:R-:W-:-:S04]  /*2220*/  @P6 IMAD R28, R7, R8, RZ ;  /* 0x00000008071c6224 */ /* 0x001fc800078e02ff */
[----:B------:R-:W-:Y:S01]  /*2230*/  @P6 IMAD R7, R31, R9, R28 ;  /* 0x000000091f076224 */ /* 0x000fe200078e021c */
[----:B------:R-:W-:-:S05]  /*2240*/  @P6 MOV R28, R72 ;  /* 0x00000048001c6202 */ /* 0x000fca0000000f00 */
[----:B------:R-:W-:Y:S01]  /*2250*/  @P6 IMAD.WIDE.U32 R28, R31, R8, R28 ;  /* 0x000000081f1c6225 */ /* 0x000fe200078e001c */
[----:B------:R-:W-:Y:S01]  /*2260*/  IADD3 R31, R0, 0xd0, RZ ;  /* 0x000000d0001f7810 */ /* 0x000fe20007ffe0ff */
[----:B------:R-:W0:Y:S03]  /*2270*/  @P0 LDC.64 R8, c[0x0][0x270] ;  /* 0x00009c00ff080b82 */ /* 0x000e260000000a00 */
[----:B------:R-:W-:Y:S02]  /*2280*/  @P6 IADD3 R7, R29, R7, RZ ;  /* 0x000000071d076210 */ /* 0x000fe40007ffe0ff */
[C---:B-1----:R-:W-:Y:S02]  /*2290*/  @P6 LEA R38, P5, R28.reuse, R38, 0x1 ;  /* 0x000000261c266211 */ /* 0x042fe400078a08ff */
[----:B------:R-:W-:Y:S02]  /*22a0*/  @P0 MOV R29, R71 ;  /* 0x00000047001d0202 */ /* 0x000fe40000000f00 */
[----:B------:R-:W-:-:S02]  /*22b0*/  @P6 LEA.HI.X R39, R28, R39, R7, 0x1, P5 ;  /* 0x000000271c276211 */ /* 0x000fc400028f0c07 */
[----:B------:R-:W-:-:S05]  /*22c0*/  SHF.R.S32.HI R7, RZ, 0x1f, R31 ;  /* 0x0000001fff077819 */ /* 0x000fca000001141f */
[----:B0-----:R-:W-:-:S04]  /*22d0*/  @P0 IMAD R28, R7, R8, RZ ;  /* 0x00000008071c0224 */ /* 0x001fc800078e02ff */
[----:B------:R-:W-:Y:S02]  /*22e0*/  @P0 IMAD R7, R31, R9, R28 ;  /* 0x000000091f070224 */ /* 0x000fe400078e021c */
[----:B------:R-:W-:-:S04]  /*22f0*/  @P0 IMAD.MOV.U32 R28, RZ, RZ, R72 ;  /* 0x000000ffff1c0224 */ /* 0x000fc800078e0048 */
[----:B------:R-:W-:Y:S01]  /*2300*/  @P0 IMAD.WIDE.U32 R28, R31, R8, R28 ;  /* 0x000000081f1c0225 */ /* 0x000fe200078e001c */
[----:B------:R-:W-:Y:S01]  /*2310*/  IADD3 R31, R0, 0xd8, RZ ;  /* 0x000000d8001f7810 */ /* 0x000fe20007ffe0ff */
[----:B------:R-:W0:Y:S03]  /*2320*/  @P1 LDC.64 R8, c[0x0][0x270] ;  /* 0x00009c00ff081b82 */ /* 0x000e260000000a00 */
[----:B------:R-:W-:Y:S01]  /*2330*/  @P0 IADD3 R7, R29, R7, RZ ;  /* 0x000000071d070210 */ /* 0x000fe20007ffe0ff */
[----:B------:R-:W-:Y:S01]  /*2340*/  @P1 IMAD.MOV.U32 R29, RZ, RZ, R71 ;  /* 0x000000ffff1d1224 */ /* 0x000fe200078e0047 */
[----:B------:R-:W-:-:S04]  /*2350*/  @P0 LEA R36, P5, R28, R36, 0x1 ;  /* 0x000000241c240211 */ /* 0x000fc800078a08ff */
[----:B------:R-:W-:Y:S02]  /*2360*/  @P0 LEA.HI.X R37, R28, R37, R7, 0x1, P5 ;  /* 0x000000251c250211 */ /* 0x000fe400028f0c07 */
[----:B------:R-:W-:Y:S02]  /*2370*/  SHF.R.S32.HI R7, RZ, 0x1f, R31 ;  /* 0x0000001fff077819 */ /* 0x000fe4000001141f */
        /* <DEDUP_REMOVED lines=8> */
[----:B------:R-:W0:Y:S03]  /*2400*/  @P2 LDC.64 R8, c[0x0][0x270] ;  /* 0x00009c00ff082b82 */ /* 0x000e260000000a00 */
[----:B------:R-:W-:Y:S02]  /*2410*/  @P1 IADD3 R7, R29, R7, RZ ;  /* 0x000000071d071210 */ /* 0x000fe40007ffe0ff */
[C---:B---3--:R-:W-:Y:S02]  /*2420*/  @P1 LEA R34, P5, R28.reuse, R34, 0x1 ;  /* 0x000000221c221211 */ /* 0x048fe400078a08ff */
[----:B------:R-:W-:Y:S02]  /*2430*/  @P2 MOV R29, R71 ;  /* 0x00000047001d2202 */ /* 0x000fe40000000f00 */
[----:B------:R-:W-:-:S02]  /*2440*/  @P1 LEA.HI.X R35, R28, R35, R7, 0x1, P5 ;  /* 0x000000231c231211 */ /* 0x000fc400028f0c07 */
[----:B------:R-:W-:Y:S02]  /*2450*/  SHF.R.S32.HI R7, RZ, 0x1f, R31 ;  /* 0x0000001fff077819 */ /* 0x000fe4000001141f */
        /* <DEDUP_REMOVED lines=493> */
.L_x_4116:
[----:B------:R-:W-:Y:S05]  /*4330*/  BSYNC B0 ;  /* 0x0000000000007941 */ /* 0x000fea0003800000 */
.L_x_4115:
        /* <DEDUP_REMOVED lines=35> */
.L_x_4119:
[----:B-1----:R-:W2:Y:S04]  /*4570*/  LDG.E.STRONG.GPU R37, desc[UR8][R34.64] ;  /* 0x0000000822257981 */ /* 0x002ea8000c1ef900 */
[----:B--2---:R-:W-:Y:S01]  /*4580*/  CCTL.IVALL ;  /* 0x00000000ff00798f */ /* 0x004fe20002000000 */
[----:B------:R-:W-:Y:S05]  /*4590*/  YIELD ;  /* 0x0000000000007946 */ /* 0x000fea0003800000 */
[----:B------:R-:W-:-:S13]  /*45a0*/  ISETP.NE.AND P6, PT, R37, R40, PT ;  /* 0x000000282500720c */ /* 0x000fda0003fc5270 */
[----:B------:R-:W-:Y:S05]  /*45b0*/  @P6 BRA `(.L_x_4119) ;  /* 0xfffffffc00ec6947 */ /* 0x000fea000383ffff */
.L_x_4118:
        /* <DEDUP_REMOVED lines=11> */
.L_x_4121:
        /* <DEDUP_REMOVED lines=63> */
.L_x_4120:
        /* <DEDUP_REMOVED lines=18> */
.L_x_4123:
[----:B------:R-:W-:Y:S05]  /*4b80*/  BSYNC B0 ;  /* 0x0000000000007941 */ /* 0x000fea0003800000 */
.L_x_4122:
        /* <DEDUP_REMOVED lines=33> */
.L_x_4117:
        /* <DEDUP_REMOVED lines=28> */
[----:B------:R-:W3:Y:S01]  /*4f60*/  LDG.E.U16 R46, desc[UR8][R34.64+0x2] ;  /* 0x00000208222e7981 */ /* 0x000ee2000c1e1500 */
[----:B-1----:R-:W-:Y:S02]  /*4f70*/  @P5 FADD.FTZ R40, R36, R37 ;  /* 0x0000002524285221 */ /* 0x002fe40000010000 */
[----:B------:R-:W0:Y:S01]  /*4f80*/  LDC.64 R36, c[0x0][0x230] ;  /* 0x00008c00ff247b82 */ /* 0x000e220000000a00 */
[----:B------:R-:W-:Y:S01]  /*4f90*/  SHF.L.U32 R97, R9, 0x10, RZ ;  /* 0x0000001009617819 */ /* 0x000fe200000006ff */
[----:B------:R1:W4:Y:S01]  /*4fa0*/  @P5 MUFU.RSQ R45, R40 ;  /* 0x00000028002d5308 */ /* 0x0003220000001400 */
[----:B0-----:R-:W-:-:S05]  /*4fb0*/  IMAD.WIDE R36, R41, 0x2, R36 ;  /* 0x0000000229247825 */ /* 0x001fca00078e0224 */
[----:B------:R-:W5:Y:S04]  /*4fc0*/  LDG.E.U16 R41, desc[UR8][R36.64] ;  /* 0x0000000824297981 */ /* 0x000f68000c1e1500 */
[----:B------:R0:W3:Y:S01]  /*4fd0*/  LDG.E.U16 R47, desc[UR8][R36.64+0x2] ;  /* 0x00000208242f7981 */ /* 0x0000e2000c1e1500 */
[----:B------:R-:W-:Y:S02]  /*4fe0*/  SHF.L.U32 R14, R14, 0x10, RZ ;  /* 0x000000100e0e7819 */ /* 0x000fe400000006ff */
[----:B------:R-:W-:Y:S02]  /*4ff0*/  SHF.L.U32 R9, R15, 0x10, RZ ;  /* 0x000000100f097819 */ /* 0x000fe400000006ff */
[----:B------:R-:W-:Y:S02]  /*5000*/  SHF.L.U32 R20, R20, 0x10, RZ ;  /* 0x0000001014147819 */ /* 0x000fe400000006ff */
[----:B------:R-:W-:-:S02]  /*5010*/  SHF.L.U32 R15, R21, 0x10, RZ ;  /* 0x00000010150f7819 */ /* 0x000fc400000006ff */
[----:B------:R-:W-:Y:S02]  /*5020*/  SHF.L.U32 R27, R27, 0x10, RZ ;  /* 0x000000101b1b7819 */ /* 0x000fe400000006ff */
[----:B------:R-:W-:Y:S01]  /*5030*/  SHF.L.U32 R21, R48, 0x10, RZ ;  /* 0x0000001030157819 */ /* 0x000fe200000006ff */
[----:B------:R-:W-:Y:S01]  /*5040*/  IMAD.U32 R102, R22, 0x10000, RZ ;  /* 0x0001000016667824 */ /* 0x000fe200078e00ff */
[----:B0-----:R-:W-:Y:S01]  /*5050*/  SHF.L.U32 R37, R55, 0x10, RZ ;  /* 0x0000001037257819 */ /* 0x001fe200000006ff */
[----:B------:R-:W-:Y:S01]  /*5060*/  IMAD.U32 R22, R49, 0x10000, RZ ;  /* 0x0001000031167824 */ /* 0x000fe200078e00ff */
[----:B------:R-:W-:Y:S01]  /*5070*/  SHF.L.U32 R49, R56, 0x10, RZ ;  /* 0x0000001038317819 */ /* 0x000fe200000006ff */
[----:B------:R-:W-:Y:S01]  /*5080*/  IMAD.U32 R42, R13, 0x10000, RZ ;  /* 0x000100000d2a7824 */ /* 0x000fe200078e00ff */
[----:B------:R-:W-:Y:S01]  /*5090*/  SHF.L.U32 R13, R19, 0x10, RZ ;  /* 0x00000010130d7819 */ /* 0x000fe200000006ff */
[----:B------:R-:W-:Y:S01]  /*50a0*/  IMAD.U32 R35, R54, 0x10000, RZ ;  /* 0x0001000036237824 */ /* 0x000fe200078e00ff */
[----:B------:R-:W-:-:S02]  /*50b0*/  SHF.L.U32 R92, R10, 0x10, RZ ;  /* 0x000000100a5c7819 */ /* 0x000fc400000006ff */
[----:B------:R-:W-:Y:S02]  /*50c0*/  SHF.L.U32 R87, R11, 0x10, RZ ;  /* 0x000000100b577819 */ /* 0x000fe400000006ff */
[----:B------:R-:W-:Y:S01]  /*50d0*/  SHF.L.U32 R43, R12, 0x10, RZ ;  /* 0x000000100c2b7819 */ /* 0x000fe200000006ff */
[----:B------:R-:W-:Y:S01]  /*50e0*/  IMAD.U32 R12, R18, 0x10000, RZ ;  /* 0x00010000120c7824 */ /* 0x000fe200078e00ff */
[----:B------:R-:W-:Y:S01]  /*50f0*/  SHF.L.U32 R19, R26, 0x10, RZ ;  /* 0x000000101a137819 */ /* 0x000fe200000006ff */
[----:B------:R-:W-:Y:S01]  /*5100*/  FADD.FTZ R34, R37, -R44 ;  /* 0x8000002c25227221 */ /* 0x000fe20000010000 */
[----:B------:R-:W-:Y:S02]  /*5110*/  SHF.L.U32 R10, R16, 0x10, RZ ;  /* 0x00000010100a7819 */ /* 0x000fe400000006ff */
[----:B------:R-:W-:Y:S01]  /*5120*/  SHF.L.U32 R11, R17, 0x10, RZ ;  /* 0x00000010110b7819 */ /* 0x000fe200000006ff */
[----:B------:R-:W-:Y:S01]  /*5130*/  IMAD.U32 R17, R24, 0x10000, RZ ;  /* 0x0001000018117824 */ /* 0x000fe200078e00ff */
[----:B------:R-:W-:-:S02]  /*5140*/  SHF.L.U32 R16, R23, 0x10, RZ ;  /* 0x0000001017107819 */ /* 0x000fc400000006ff */
[----:B------:R-:W-:Y:S01]  /*5150*/  SHF.L.U32 R18, R25, 0x10, RZ ;  /* 0x0000001019127819 */ /* 0x000fe200000006ff */
[----:B-1----:R-:W-:Y:S01]  /*5160*/  IMAD.U32 R40, R59, 0x10000, RZ ;  /* 0x000100003b287824 */ /* 0x002fe200078e00ff */
[----:B------:R-:W-:Y:S02]  /*5170*/  SHF.L.U32 R23, R50, 0x10, RZ ;  /* 0x0000001032177819 */ /* 0x000fe400000006ff */
[----:B------:R-:W-:Y:S02]  /*5180*/  SHF.L.U32 R24, R51, 0x10, RZ ;  /* 0x0000001033187819 */ /* 0x000fe400000006ff */
[----:B------:R-:W-:Y:S02]  /*5190*/  SHF.L.U32 R25, R52, 0x10, RZ ;  /* 0x0000001034197819 */ /* 0x000fe400000006ff */
[C---:B------:R-:W-:Y:S02]  /*51a0*/  SHF.L.U32 R36, R57.reuse, 0x10, RZ ;  /* 0x0000001039247819 */ /* 0x040fe400000006ff */
[----:B------:R-:W-:Y:S01]  /*51b0*/  SHF.L.U32 R37, R58, 0x10, RZ ;  /* 0x000000103a257819 */ /* 0x000fe200000006ff */
        /* <DEDUP_REMOVED lines=26> */
[-C--:B----4-:R-:W-:Y:S01]  /*5360*/  FMUL.FTZ R102, R102, R45.reuse ;  /* 0x0000002d66667220 */ /* 0x090fe20000410000 */
        /* <DEDUP_REMOVED lines=28> */
[----:B------:R-:W-:Y:S02]  /*5530*/  PRMT R54, R59, 0x7632, R54 ;  /* 0x000076323b367816 */ /* 0x000fe40000000036 */
[----:B------:R-:W-:Y:S02]  /*5540*/  PRMT R55, R8, 0x7632, R55 ;  /* 0x0000763208377816 */ /* 0x000fe40000000037 */
        /* <DEDUP_REMOVED lines=73> */
[----:B--2---:R-:W-:-:S02]  /*59e0*/  HADD2.F32 R48, -RZ, R6.H0_H0 ;  /* 0x20000006ff307230 */ /* 0x004fc40000004100 */
        /* <DEDUP_REMOVED lines=19> */
[----:B-----5:R-:W-:-:S05]  /*5b20*/  HADD2.F32 R41, -RZ, R41.H0_H0 ;  /* 0x20000029ff297230 */ /* 0x020fca0000004100 */
        /* <DEDUP_REMOVED lines=32> */
[----:B------:R-:W-:Y:S01]  /*5d30*/  SHF.L.U32 R49, R65, 0x10, RZ ;  /* 0x0000001041317819 */ /* 0x000fe200000006ff */
[----:B------:R-:W-:-:S02]  /*5d40*/  IMAD.U32 R48, R64, 0x10000, RZ ;  /* 0x0001000040307824 */ /* 0x000fc400078e00ff */
        /* <DEDUP_REMOVED lines=8> */
[----:B---3--:R-:W-:Y:S02]  /*5dd0*/  HADD2.F32 R61, -RZ, R46.H0_H0 ;  /* 0x2000002eff3d7230 */ /* 0x008fe40000004100 */
[----:B------:R-:W-:Y:S01]  /*5de0*/  FMUL.FTZ R65, R65, R45 ;  /* 0x0000002d41417220 */ /* 0x000fe20000410000 */
[----:B------:R-:W-:-:S02]  /*5df0*/  HADD2.F32 R54, -RZ, R47.H0_H0 ;  /* 0x2000002fff367230 */ /* 0x000fc40000004100 */
        /* <DEDUP_REMOVED lines=54> */
.L_x_4124:
        /* <DEDUP_REMOVED lines=16> */
.L_x_4126:
[----:B------:R-:W-:Y:S05]  /*6260*/  BSYNC B0 ;  /* 0x0000000000007941 */ /* 0x000fea0003800000 */
.L_x_4125:
        /* <DEDUP_REMOVED lines=11> */
.L_x_4127:
        /* <DEDUP_REMOVED lines=16> */
.L_x_4129:
[----:B------:R-:W-:Y:S05]  /*6420*/  BSYNC B0 ;  /* 0x0000000000007941 */ /* 0x000fea0003800000 */
.L_x_4128:
        /* <DEDUP_REMOVED lines=11> */
.L_x_4130:
        /* <DEDUP_REMOVED lines=16> */
.L_x_4132:
[----:B------:R-:W-:Y:S05]  /*65e0*/  BSYNC B0 ;  /* 0x0000000000007941 */ /* 0x000fea0003800000 */
.L_x_4131:
        /* <DEDUP_REMOVED lines=12> */
.L_x_4133:
        /* <DEDUP_REMOVED lines=16> */
.L_x_4135:
[----:B------:R-:W-:Y:S05]  /*67b0*/  BSYNC B0 ;  /* 0x0000000000007941 */ /* 0x000fea0003800000 */
.L_x_4134:
        /* <DEDUP_REMOVED lines=11> */
.L_x_4136:
        /* <DEDUP_REMOVED lines=16> */
.L_x_4138:
[----:B------:R-:W-:Y:S05]  /*6970*/  BSYNC B0 ;  /* 0x0000000000007941 */ /* 0x000fea0003800000 */
.L_x_4137:
        /* <DEDUP_REMOVED lines=11> */
.L_x_4139:
        /* <DEDUP_REMOVED lines=16> */
.L_x_4141:
[----:B------:R-:W-:Y:S05]  /*6b30*/  BSYNC B0 ;  /* 0x0000000000007941 */ /* 0x000fea0003800000 */
.L_x_4140:
        /* <DEDUP_REMOVED lines=11> */
.L_x_4142:
        /* <DEDUP_REMOVED lines=16> */
.L_x_4144:
[----:B------:R-:W-:Y:S05]  /*6cf0*/  BSYNC B0 ;  /* 0x0000000000007941 */ /* 0x000fea0003800000 */
.L_x_4143:
        /* <DEDUP_REMOVED lines=11> */
.L_x_4145:
        /* <DEDUP_REMOVED lines=16> */
.L_x_4147:
[----:B------:R-:W-:Y:S05]  /*6eb0*/  BSYNC B0 ;  /* 0x0000000000007941 */ /* 0x000fea0003800000 */
.L_x_4146:
        /* <DEDUP_REMOVED lines=11> */
.L_x_4148:
        /* <DEDUP_REMOVED lines=16> */
.L_x_4150:
[----:B------:R-:W-:Y:S05]  /*7070*/  BSYNC B0 ;  /* 0x0000000000007941 */ /* 0x000fea0003800000 */
.L_x_4149:
        /* <DEDUP_REMOVED lines=11> */
.L_x_4151:
        /* <DEDUP_REMOVED lines=16> */
.L_x_4153:
[----:B------:R-:W-:Y:S05]  /*7230*/  BSYNC B0 ;  /* 0x0000000000007941 */ /* 0x000fea0003800000 */
.L_x_4152:
        /* <DEDUP_REMOVED lines=11> */
.L_x_4154:
        /* <DEDUP_REMOVED lines=16> */
.L_x_4156:
[----:B------:R-:W-:Y:S05]  /*73f0*/  BSYNC B0 ;  /* 0x0000000000007941 */ /* 0x000fea0003800000 */
.L_x_4155:
        /* <DEDUP_REMOVED lines=11> */
.L_x_4157:
        /* <DEDUP_REMOVED lines=16> */
.L_x_4159:
[----:B------:R-:W-:Y:S05]  /*75b0*/  BSYNC B0 ;  /* 0x0000000000007941 */ /* 0x000fea0003800000 */
.L_x_4158:
        /* <DEDUP_REMOVED lines=11> */
.L_x_4160:
        /* <DEDUP_REMOVED lines=16> */
.L_x_4162:
[----:B------:R-:W-:Y:S05]  /*7770*/  BSYNC B0 ;  /* 0x0000000000007941 */ /* 0x000fea0003800000 */
.L_x_4161:
        /* <DEDUP_REMOVED lines=11> */
.L_x_4163:
        /* <DEDUP_REMOVED lines=16> */
.L_x_4165:
[----:B------:R-:W-:Y:S05]  /*7930*/  BSYNC B0 ;  /* 0x0000000000007941 */ /* 0x000fea0003800000 */
.L_x_4164:
        /* <DEDUP_REMOVED lines=11> */
.L_x_4166:
        /* <DEDUP_REMOVED lines=16> */
.L_x_4168:
[----:B------:R-:W-:Y:S05]  /*7af0*/  BSYNC B0 ;  /* 0x0000000000007941 */ /* 0x000fea0003800000 */
.L_x_4167:
        /* <DEDUP_REMOVED lines=11> */
.L_x_4169:
        /* <DEDUP_REMOVED lines=16> */
.L_x_4171:
[----:B------:R-:W-:Y:S05]  /*7cb0*/  BSYNC B0 ;  /* 0x0000000000007941 */ /* 0x000fea0003800000 */
.L_x_4170:
        /* <DEDUP_REMOVED lines=11> */
.L_x_4172:
        /* <DEDUP_REMOVED lines=16> */
.L_x_4174:
[----:B------:R-:W-:Y:S05]  /*7e70*/  BSYNC B0 ;  /* 0x0000000000007941 */ /* 0x000fea0003800000 */
.L_x_4173:
        /* <DEDUP_REMOVED lines=11> */
.L_x_4175:
        /* <DEDUP_REMOVED lines=15> */
.L_x_4177:
[----:B------:R-:W-:Y:S05]  /*8020*/  BSYNC B0 ;  /* 0x0000000000007941 */ /* 0x000fea0003800000 */
.L_x_4176:
        /* <DEDUP_REMOVED lines=11> */
.L_x_4178:
        /* <DEDUP_REMOVED lines=15> */
.L_x_4180:
[----:B------:R-:W-:Y:S05]  /*81d0*/  BSYNC B0 ;  /* 0x0000000000007941 */ /* 0x000fea0003800000 */
.L_x_4179:
        /* <DEDUP_REMOVED lines=11> */
.L_x_4181:
        /* <DEDUP_REMOVED lines=15> */
.L_x_4183:
[----:B------:R-:W-:Y:S05]  /*8380*/  BSYNC B0 ;  /* 0x0000000000007941 */ /* 0x000fea0003800000 */
.L_x_4182:
        /* <DEDUP_REMOVED lines=11> */
.L_x_4184:
        /* <DEDUP_REMOVED lines=15> */
.L_x_4186:
[----:B------:R-:W-:Y:S05]  /*8530*/  BSYNC B0 ;  /* 0x0000000000007941 */ /* 0x000fea0003800000 */
.L_x_4185:
        /* <DEDUP_REMOVED lines=11> */
.L_x_4187:
        /* <DEDUP_REMOVED lines=15> */
.L_x_4189:
[----:B------:R-:W-:Y:S05]  /*86e0*/  BSYNC B0 ;  /* 0x0000000000007941 */ /* 0x000fea0003800000 */
.L_x_4188:
        /* <DEDUP_REMOVED lines=11> */
.L_x_4190:
        /* <DEDUP_REMOVED lines=15> */
.L_x_4192:
[----:B------:R-:W-:Y:S05]  /*8890*/  BSYNC B0 ;  /* 0x0000000000007941 */ /* 0x000fea0003800000 */
.L_x_4191:
        /* <DEDUP_REMOVED lines=11> */
.L_x_4193:
        /* <DEDUP_REMOVED lines=17> */
.L_x_4195:
[----:B------:R-:W-:Y:S05]  /*8a60*/  BSYNC B0 ;  /* 0x0000000000007941 */ /* 0x000fea0003800000 */
.L_x_4194:
        /* <DEDUP_REMOVED lines=11> */
.L_x_4196:
        /* <DEDUP_REMOVED lines=17> */
.L_x_4198:
[----:B------:R-:W-:Y:S05]  /*8c30*/  BSYNC B0 ;  /* 0x0000000000007941 */ /* 0x000fea0003800000 */
.L_x_4197:
        /* <DEDUP_REMOVED lines=11> */
.L_x_4199:
        /* <DEDUP_REMOVED lines=17> */
.L_x_4201:
[----:B------:R-:W-:Y:S05]  /*8e00*/  BSYNC B0 ;  /* 0x0000000000007941 */ /* 0x000fea0003800000 */
.L_x_4200:
        /* <DEDUP_REMOVED lines=11> */
.L_x_4202:
        /* <DEDUP_REMOVED lines=16> */
.L_x_4204:
[----:B------:R-:W-:Y:S05]  /*8fc0*/  BSYNC B0 ;  /* 0x0000000000007941 */ /* 0x000fea0003800000 */
.L_x_4203:
        /* <DEDUP_REMOVED lines=11> */
.L_x_4205:
        /* <DEDUP_REMOVED lines=16> */
.L_x_4207:
[----:B------:R-:W-:Y:S05]  /*9180*/  BSYNC B0 ;  /* 0x0000000000007941 */ /* 0x000fea0003800000 */
.L_x_4206:
        /* <DEDUP_REMOVED lines=11> */
.L_x_4208:
        /* <DEDUP_REMOVED lines=16> */
.L_x_4210:
[----:B------:R-:W-:Y:S05]  /*9340*/  BSYNC B0 ;  /* 0x0000000000007941 */ /* 0x000fea0003800000 */
.L_x_4209:
        /* <DEDUP_REMOVED lines=11> */
.L_x_4211:
        /* <DEDUP_REMOVED lines=16> */
.L_x_4213:
[----:B------:R-:W-:Y:S05]  /*9500*/  BSYNC B0 ;  /* 0x0000000000007941 */ /* 0x000fea0003800000 */
.L_x_4212:
        /* <DEDUP_REMOVED lines=11> */
.L_x_4214:
        /* <DEDUP_REMOVED lines=16> */
.L_x_4216:
[----:B------:R-:W-:Y:S05]  /*96c0*/  BSYNC B0 ;  /* 0x0000000000007941 */ /* 0x000fea0003800000 */
.L_x_4215:
        /* <DEDUP_REMOVED lines=11> */
.L_x_4217:
        /* <DEDUP_REMOVED lines=17> */
.L_x_4219:
[----:B------:R-:W-:Y:S05]  /*9890*/  BSYNC B0 ;  /* 0x0000000000007941 */ /* 0x000fea0003800000 */
.L_x_4218:
[----:B0-----:R-:W0:Y:S01]  /*98a0*/  LDC R7, c[0x0][0x10] ;  /* 0x00000400ff077b82 */ /* 0x001e220000000800 */
[----:B------:R-:W-:Y:S02]  /*98b0*/  IADD3 R3, R3, 0x1, RZ ;  /* 0x0000000103037810 */ /* 0x000fe40007ffe0ff */
[----:B0-----:R-:W-:-:S04]  /*98c0*/  IADD3 R2, R7, R2, RZ ;  /* 0x0000000207027210 */ /* 0x001fc80007ffe0ff */
[----:B------:R-:W-:-:S13]  /*98d0*/  ISETP.GE.AND P5, PT, R2, UR4, PT ;  /* 0x0000000402007c0c */ /* 0x000fda000bfa6270 */
[----:B------:R-:W-:Y:S05]  /*98e0*/  @!P5 BRA `(.L_x_4220) ;  /* 0xffffff7000d4d947 */ /* 0x000fea000383ffff */
[----:B------:R-:W-:Y:S05]  /*98f0*/  EXIT ;  /* 0x000000000000794d */ /* 0x000fea0003800000 */
.L_x_4221:
        /* <DEDUP_REMOVED lines=16> */
.L_x_5640:


//--------------------- .text._Z35group_norm_nhwc_fwd_one_pass_kernelI11Bf16IOFp16WLi512ELi112ELi448EEv26Group_norm_nhwc_fwd_params --------------------------
	.section	.text._Z35group_norm_nhwc_fwd_one_pass_kernelI11Bf16IOFp16WLi512ELi112ELi448EEv26Group_norm_nhwc_fwd_params,"ax",@progbits
	.align	128
        .global         _Z35group_norm_nhwc_fwd_one_pass_kernelI11Bf16IOFp16WLi512ELi112ELi448EEv26Group_norm_nhwc_fwd_params
        .type           _Z35group_norm_nhwc_fwd_one_pass_kernelI11Bf16IOFp16WLi512ELi112ELi448EEv26Group_norm_nhwc_fwd_params,@function
        .size           _Z35group_norm_nhwc_fwd_one_pass_kernelI11Bf16IOFp16WLi512ELi112ELi448EEv26Group_norm_nhwc_fwd_params,(.L_x_5641 - _Z35group_norm_nhwc_fwd_one_pass_kernelI11Bf16IOFp16WLi512ELi112ELi448EEv26Group_norm_nhwc_fwd_params)
        .other          _Z35group_norm_nhwc_fwd_one_pass_kernelI11Bf16IOFp16WLi512ELi112ELi448EEv26Group_norm_nhwc_fwd_params,@"STO_CUDA_ENTRY STV_DEFAULT"
_Z35group_norm_nhwc_fwd_one_pass_kernelI11Bf16IOFp16WLi512ELi112ELi448EEv26Group_norm_nhwc_fwd_params:
.text._Z35group_norm_nhwc_fwd_one_pass_kernelI11Bf16IOFp16WLi512ELi112ELi448EEv26Group_norm_nhwc_fwd_params:
        /* <DEDUP_REMOVED lines=19> */
.L_x_4238:
        /* <DEDUP_REMOVED lines=1827> */
[----:B------:R-:W-:Y:S02]  /*7360*/  SHF.L.U32 R17, R7, 0x10, RZ ;  /* 0x0000001007117819 */ /* 0x000fe400000006ff */
        /* <DEDUP_REMOVED lines=9> */
[----:B------:R-:W-:Y:S02]  /*7400*/  FFMA.FTZ R19, R17, R17, R19 ;  /* 0x0000001111137223 */ /* 0x000fe40000010013 */
[----:B------:R-:W4:Y:S01]  /*7410*/  LDL.LU R17, [R1+0x190] ;  /* 0x0001900001117983 */ /* 0x000f220000300800 */
[----:B------:R-:W-:-:S03]  /*7420*/  FADD.FTZ R13, R13, R35 ;  /* 0x000000230d0d7221 */ /* 0x000fc60000010000 */
[----:B------:R-:W2:Y:S01]  /*7430*/  LDL.LU R35, [R1+0x174] ;  /* 0x0001740001237983 */ /* 0x000ea20000300800 */
[----:B------:R-:W-:Y:S01]  /*7440*/  FADD.FTZ R34, R34, R18 ;  /* 0x0000001222227221 */ /* 0x000fe20000010000 */
[----:B------:R-:W-:Y:S01]  /*7450*/  FADD.FTZ R13, R13, R19 ;  /* 0x000000130d0d7221 */ /* 0x000fe20000010000 */
[----:B---3--:R-:W-:-:S04]  /*7460*/  IMAD.U32 R12, R12, 0x10000, RZ ;  /* 0x000100000c0c7824 */ /* 0x008fc800078e00ff */
[----:B------:R-:W-:Y:S01]  /*7470*/  FMUL.FTZ R18, R12, R12 ;  /* 0x0000000c0c127220 */ /* 0x000fe20000410000 */
[----:B----4-:R-:W-:Y:S01]  /*7480*/  SHF.L.U32 R17, R17, 0x10, RZ ;  /* 0x0000001011117819 */ /* 0x010fe200000006ff */
[----:B--2---:R-:W-:-:S04]  /*7490*/  IMAD.U32 R19, R35, 0x10000, RZ ;  /* 0x0001000023137824 */ /* 0x004fc800078e00ff */
        /* <DEDUP_REMOVED lines=8> */
[----:B------:R-:W-:Y:S02]  /*7520*/  FFMA.FTZ R35, R17, R17, R35 ;  /* 0x0000001111237223 */ /* 0x000fe40000010023 */
[----:B------:R-:W3:Y:S04]  /*7530*/  LDL.LU R17, [R1+0x198] ;  /* 0x0001980001117983 */ /* 0x000ee80000300800 */
[----:B------:R-:W4:Y:S01]  /*7540*/  LDL.LU R18, [R1+0x194] ;  /* 0x0001940001127983 */ /* 0x000f220000300800 */
[----:B------:R-:W-:Y:S01]  /*7550*/  FADD.FTZ R13, R13, R35 ;  /* 0x000000230d0d7221 */ /* 0x000fe20000010000 */
[----:B------:R-:W-:-:S02]  /*7560*/  FADD.FTZ R12, R12, R19 ;  /* 0x000000130c0c7221 */ /* 0x000fc40000010000 */
[----:B------:R-:W2:Y:S04]  /*7570*/  LDL.LU R35, [R1+0x1b0] ;  /* 0x0001b00001237983 */ /* 0x000ea80000300800 */
[----:B------:R-:W2:Y:S01]  /*7580*/  LDL.LU R6, [R1+0x1dc] ;  /* 0x0001dc0001067983 */ /* 0x000ea20000300800 */
[----:B---3--:R-:W-:Y:S01]  /*7590*/  IMAD.U32 R17, R17, 0x10000, RZ ;  /* 0x0001000011117824 */ /* 0x008fe200078e00ff */
[----:B----4-:R-:W-:-:S03]  /*75a0*/  SHF.L.U32 R18, R18, 0x10, RZ ;  /* 0x0000001012127819 */ /* 0x010fc600000006ff */
[----:B------:R-:W-:-:S04]  /*75b0*/  FMUL.FTZ R19, R17, R17 ;  /* 0x0000001111137220 */ /* 0x000fc80000410000 */
[----:B------:R-:W-:-:S04]  /*75c0*/  FFMA.FTZ R19, R18, R18, R19 ;  /* 0x0000001212137223 */ /* 0x000fc80000010013 */
[----:B------:R-:W-:Y:S02]  /*75d0*/  FADD.FTZ R13, R13, R19 ;  /* 0x000000130d0d7221 */ /* 0x000fe40000010000 */
[----:B------:R-:W3:Y:S01]  /*75e0*/  LDL.LU R19, [R1+0x1c0] ;  /* 0x0001c00001137983 */ /* 0x000ee20000300800 */
[----:B--2---:R-:W-:Y:S02]  /*75f0*/  IMAD.U32 R34, R34, 0x10000, RZ ;  /* 0x0001000022227824 */ /* 0x004fe400078e00ff */
[----:B------:R-:W-:Y:S01]  /*7600*/  FADD.FTZ R17, R18, R17 ;  /* 0x0000001112117221 */ /* 0x000fe20000010000 */
[----:B------:R-:W-:Y:S01]  /*7610*/  SHF.L.U32 R35, R35, 0x10, RZ ;  /* 0x0000001023237819 */ /* 0x000fe200000006ff */
[----:B------:R-:W-:Y:S02]  /*7620*/  FMUL.FTZ R18, R34, R34 ;  /* 0x0000002222127220 */ /* 0x000fe40000410000 */
[----:B------:R-:W-:Y:S02]  /*7630*/  FADD.FTZ R12, R12, R17 ;  /* 0x000000110c0c7221 */ /* 0x000fe40000010000 */
[C---:B------:R-:W-:Y:S01]  /*7640*/  FADD.FTZ R34, R35.reuse, R34 ;  /* 0x0000002223227221 */ /* 0x040fe20000010000 */
[----:B------:R-:W-:Y:S01]  /*7650*/  FFMA.FTZ R18, R35, R35, R18 ;  /* 0x0000002323127223 */ /* 0x000fe20000010012 */
[----:B------:R-:W-:-:S02]  /*7660*/  IMAD.U32 R17, R7, 0x10000, RZ ;  /* 0x0001000007117824 */ /* 0x000fc400078e00ff */
[----:B------:R-:W-:Y:S01]  /*7670*/  FADD.FTZ R35, R12, R34 ;  /* 0x000000220c237221 */ /* 0x000fe20000010000 */
[----:B------:R-:W-:Y:S01]  /*7680*/  FADD.FTZ R13, R13, R18 ;  /* 0x000000120d0d7221 */ /* 0x000fe20000010000 */
[----:B------:R-:W2:Y:S01]  /*7690*/  LDL.LU R12, [R1+0x1c4] ;  /* 0x0001c400010c7983 */ /* 0x000ea20000300800 */
[----:B------:R-:W-:-:S03]  /*76a0*/  FMUL.FTZ R34, R17, R17 ;  /* 0x0000001111227220 */ /* 0x000fc60000410000 */
[----:B------:R-:W4:Y:S04]  /*76b0*/  LDL.LU R18, [R1+0x1d0] ;  /* 0x0001d00001127983 */ /* 0x000f280000300800 */
[----:B------:R-:W4:Y:S01]  /*76c0*/  LDL.LU R7, [R1+0x1ec] ;  /* 0x0001ec0001077983 */ /* 0x000f220000300800 */
[----:B---3--:R-:W-:-:S05]  /*76d0*/  SHF.L.U32 R19, R19, 0x10, RZ ;  /* 0x0000001013137819 */ /* 0x008fca00000006ff */
[C---:B------:R-:W-:Y:S01]  /*76e0*/  FADD.FTZ R17, R19.reuse, R17 ;  /* 0x0000001113117221 */ /* 0x040fe20000010000 */
[----:B------:R-:W-:Y:S02]  /*76f0*/  FFMA.FTZ R34, R19, R19, R34 ;  /* 0x0000001313227223 */ /* 0x000fe40000010022 */
[----:B------:R-:W3:Y:S01]  /*7700*/  LDL.LU R19, [R1+0x1b4] ;  /* 0x0001b40001137983 */ /* 0x000ee20000300800 */
[----:B------:R-:W-:Y:S01]  /*7710*/  FADD.FTZ R35, R35, R17 ;  /* 0x0000001123237221 */ /* 0x000fe20000010000 */
[----:B--2---:R-:W-:Y:S01]  /*7720*/  IMAD.U32 R12, R12, 0x10000, RZ ;  /* 0x000100000c0c7824 */ /* 0x004fe200078e00ff */
[----:B----4-:R-:W-:-:S03]  /*7730*/  SHF.L.U32 R18, R18, 0x10, RZ ;  /* 0x0000001012127819 */ /* 0x010fc600000006ff */
        /* <DEDUP_REMOVED lines=516> */
.L_x_4223:
[----:B------:R-:W-:Y:S05]  /*9780*/  BSYNC B0 ;  /* 0x0000000000007941 */ /* 0x000fea0003800000 */
.L_x_4222:
        /* <DEDUP_REMOVED lines=34> */
.L_x_4227:
[----:B------:R-:W2:Y:S04]  /*99b0*/  LDG.E.STRONG.GPU R4, desc[UR12][R18.64] ;  /* 0x0000000c12047981 */ /* 0x000ea8000c1ef900 */
[----:B--2---:R-:W-:Y:S04]  /*99c0*/  CCTL.IVALL ;  /* 0x00000000ff00798f */ /* 0x004fe80002000000 */
[----:B------:R0:W-:Y:S01]  /*99d0*/  STL [R1], R4 ;  /* 0x0000000401007387 */ /* 0x0001e20000100800 */
[----:B------:R-:W-:-:S13]  /*99e0*/  ISETP.NE.AND P1, PT, R4, UR6, PT ;  /* 0x0000000604007c0c */ /* 0x000fda000bf25270 */
[----:B0-----:R-:W-:Y:S05]  /*99f0*/  @P1 BRA `(.L_x_4227) ;  /* 0xfffffffc00ec1947 */ /* 0x001fea000383ffff */
.L_x_4226:
[----:B------:R-:W-:Y:S05]  /*9a00*/  BSYNC B0 ;  /* 0x0000000000007941 */ /* 0x000fea0003800000 */
.L_x_4225:
        /* <DEDUP_REMOVED lines=18> */
.L_x_4231:
        /* <DEDUP_REMOVED lines=115> */
.L_x_4230:
        /* <DEDUP_REMOVED lines=61> */
.L_x_4232:
[----:B------:R-:W-:-:S13]  /*a630*/  ISETP.NE.OR P1, PT, R4, RZ, P1 ;  /* 0x000000ff0400720c */ /* 0x000fda0000f25670 */
[----:B------:R-:W-:Y:S05]  /*a640*/  @!P1 BRA `(.L_x_4228) ;  /* 0x00000000007c9947 */ /* 0x000fea0003800000 */
.L_x_4229:
        /* <DEDUP_REMOVED lines=31> */
.L_x_4228:
        /* <DEDUP_REMOVED lines=11> */
.L_x_4234:
[----:B------:R-:W-:Y:S05]  /*a8f0*/  BSYNC B0 ;  /* 0x0000000000007941 */ /* 0x000fea0003800000 */
.L_x_4233:
        /* <DEDUP_REMOVED lines=19> */
.L_x_4224:
        /* <DEDUP_REMOVED lines=49> */
[----:B---3--:R-:W-:Y:S02]  /*ad40*/  HADD2.F32 R16, -RZ, R18.H0_H0 ;  /* 0x20000012ff107230 */ /* 0x008fe40000004100 */
[----:B----4-:R-:W-:Y:S02]  /*ad50*/  HADD2.F32 R18, -RZ, R19.H0_H0 ;  /* 0x20000013ff127230 */ /* 0x010fe40000004100 */
[----:B------:R-:W-:Y:S02]  /*ad60*/  HADD2.F32 R19, -RZ, R20.H0_H0 ;  /* 0x20000014ff137230 */ /* 0x000fe40000004100 */
[----:B01----:R-:W-:-:S07]  /*ad70*/  HADD2.F32 R21, -RZ, R21.H0_H0 ;  /* 0x20000015ff157230 */ /* 0x003fce0000004100 */
.L_x_4237:
        /* <DEDUP_REMOVED lines=147> */
.L_x_4236:
[----:B------:R-:W-:Y:S05]  /*b6b0*/  BSYNC B0 ;  /* 0x0000000000007941 */ /* 0x000fea0003800000 */
.L_x_4235:
        /* <DEDUP_REMOVED lines=11> */
.L_x_4239:
        /* <DEDUP_REMOVED lines=9> */
.L_x_5641:


//--------------------- .text._Z35group_norm_nhwc_fwd_one_pass_kernelI11Fp16IOFp32WLi64ELi112ELi448EEv26Group_norm_nhwc_fwd_params --------------------------
	.section	.text._Z35group_norm_nhwc_fwd_one_pass_kernelI11Fp16IOFp32WLi64ELi112ELi448EEv26Group_norm_nhwc_fwd_params,"ax",@progbits
	.align	128
        .global         _Z35group_norm_nhwc_fwd_one_pass_kernelI11Fp16IOFp32WLi64ELi112ELi448EEv26Group_norm_nhwc_fwd_params
        .type           _Z35group_norm_nhwc_fwd_one_pass_kernelI11Fp16IOFp32WLi64ELi112ELi448EEv26Group_norm_nhwc_fwd_params,@function
        .size           _Z35group_norm_nhwc_fwd_one_pass_kernelI11Fp16IOFp32WLi64ELi112ELi448EEv26Group_norm_nhwc_fwd_params,(.L_x_5642 - _Z35group_norm_nhwc_fwd_one_pass_kernelI11Fp16IOFp32WLi64ELi112ELi448EEv26Group_norm_nhwc_fwd_params)
        .other          _Z35group_norm_nhwc_fwd_one_pass_kernelI11Fp16IOFp32WLi64ELi112ELi448EEv26Group_norm_nhwc_fwd_params,@"STO_CUDA_ENTRY STV_DEFAULT"
_Z35group_norm_nhwc_fwd_one_pass_kernelI11Fp16IOFp32WLi64ELi112ELi448EEv26Group_norm_nhwc_fwd_params:
.text._Z35group_norm_nhwc_fwd_one_pass_kernelI11Fp16IOFp32WLi64ELi112ELi448EEv26Group_norm_nhwc_fwd_params:
        /* <DEDUP_REMOVED lines=9> */
[----:B------:R-:W1:Y:S01]  /*0090*/  S2UR UR10, SR_CTAID.X ;  /* 0x00000000000a79c3 */ /* 0x000e620000002500 */
[----:B------:R-:W-:Y:S01]  /*00a0*/  R2UR UR11, R0 ;  /* 0x00000000000b72ca */ /* 0x000fe200000e0000 */
[----:B------:R-:W-:Y:S01]  /*00b0*/  UMOV UR4, 0x400 ;  /* 0x0000040000047882 */ /* 0x000fe20000000000 */
[----:B------:R-:W2:Y:S01]  /*00c0*/  S2R R52, SR_LANEID ;  /* 0x0000000000347919 */ /* 0x000ea20000000000 */
[----:B------:R-:W-:Y:S01]  /*00d0*/  ULDC.64 UR8, c[0x0][0x278] ;  /* 0x00009e0000087ab9 */ /* 0x000fe20000000a00 */
[----:B------:R-:W-:Y:S01]  /*00e0*/  ULDC UR12, c[0x0][0x10] ;  /* 0x00000400000c7ab9 */ /* 0x000fe20000000800 */
[----:B------:R-:W-:Y:S02]  /*00f0*/  ULDC.U8 UR13, c[0x0][0x28c] ;  /* 0x0000a300000d7ab9 */ /* 0x000fe40000000000 */
[----:B------:R-:W1:Y:S08]  /*0100*/  LDC R11, c[0x0][0x294] ;  /* 0x0000a500ff0b7b82 */ /* 0x000e700000000800 */
[----:B------:R-:W3:Y:S01]  /*0110*/  S2UR UR6, SR_CgaCtaId ;  /* 0x00000000000679c3 */ /* 0x000ee20000008800 */
[----:B0-----:R-:W-:-:S02]  /*0120*/  SHF.R.U32.HI R2, RZ, 0x3, R30 ;  /* 0x00000003ff027819 */ /* 0x001fc4000001161e */
[----:B------:R-:W-:-:S03]  /*0130*/  ISETP.GE.U32.AND P4, PT, R30, 0x1c0, PT ;  /* 0x000001c01e00780c */ /* 0x000fc60003f86070 */
[----:B------:R-:W-:-:S04]  /*0140*/  IMAD.WIDE.U32 R2, R2, 0x24924925, RZ ;  /* 0x2492492502027825 */ /* 0x000fc800078e00ff */
[----:B-1----:R-:W-:Y:S01]  /*0150*/  IMAD R11, R11, UR10, R3 ;  /* 0x0000000a0b0b7c24 */ /* 0x002fe2000f8e0203 */
[----:B---3--:R-:W-:Y:S01]  /*0160*/  ULEA UR4, UR6, UR4, 0x18 ;  /* 0x0000000406047291 */ /* 0x008fe2000f8ec03f */
[--C-:B------:R-:W-:Y:S01]  /*0170*/  IMAD R34, R3, -0x38, R30.reuse ;  /* 0xffffffc803227824 */ /* 0x100fe200078e021e */
[----:B------:R-:W-:Y:S02]  /*0180*/  SHF.R.S32.HI R3, RZ, 0x1f, R30 ;  /* 0x0000001fff037819 */ /* 0x000fe4000001141e */
[C---:B------:R-:W-:Y:S02]  /*0190*/  IADD3 R31, R11.reuse, 0x8, RZ ;  /* 0x000000080b1f7810 */ /* 0x040fe40007ffe0ff */
[----:B------:R-:W-:Y:S02]  /*01a0*/  IADD3 R32, R11, 0x10, RZ ;  /* 0x000000100b207810 */ /* 0x000fe40007ffe0ff */
[----:B------:R-:W-:Y:S02]  /*01b0*/  LEA.HI R3, R3, R30, RZ, 0x5 ;  /* 0x0000001e03037211 */ /* 0x000fe400078f28ff */
[----:B------:R-:W-:-:S02]  /*01c0*/  IADD3 R33, R11, 0x18, RZ ;  /* 0x000000180b217810 */ /* 0x000fc40007ffe0ff */
[----:B------:R-:W-:Y:S02]  /*01d0*/  ISETP.LT.U32.AND P1, PT, R11, UR8, PT ;  /* 0x000000080b007c0c */ /* 0x000fe4000bf21070 */
[----:B------:R-:W-:Y:S02]  /*01e0*/  SHF.R.S32.HI R35, RZ, 0x1f, R11 ;  /* 0x0000001fff237819 */ /* 0x000fe4000001140b */
[----:B------:R-:W-:Y:S02]  /*01f0*/  ISETP.LT.U32.AND P2, PT, R31, UR8, PT ;  /* 0x000000081f007c0c */ /* 0x000fe4000bf41070 */
[----:B------:R-:W-:Y:S02]  /*0200*/  ISETP.LT.U32.AND P3, PT, R32, UR8, PT ;  /* 0x0000000820007c0c */ /* 0x000fe4000bf61070 */
[----:B------:R-:W-:Y:S02]  /*0210*/  SHF.R.S32.HI R37, RZ, 0x1f, R31 ;  /* 0x0000001fff257819 */ /* 0x000fe4000001141f */
[----:B------:R-:W-:-:S02]  /*0220*/  SHF.R.S32.HI R39, RZ, 0x1f, R32 ;  /* 0x0000001fff277819 */ /* 0x000fc40000011420 */
[----:B------:R-:W-:Y:S02]  /*0230*/  ISETP.LT.U32.AND P0, PT, R33, UR8, PT ;  /* 0x0000000821007c0c */ /* 0x000fe4000bf01070 */
[----:B------:R-:W-:Y:S02]  /*0240*/  SHF.R.S32.HI R41, RZ, 0x1f, R33 ;  /* 0x0000001fff297819 */ /* 0x000fe40000011421 */
[----:B------:R-:W-:Y:S02]  /*0250*/  SHF.R.S32.HI R3, RZ, 0x5, R3 ;  /* 0x00000005ff037819 */ /* 0x000fe40000011403 */
[----:B------:R-:W-:Y:S02]  /*0260*/  SHF.L.U32 R34, R34, 0x1, RZ ;  /* 0x0000000122227819 */ /* 0x000fe400000006ff */
[----:B------:R-:W-:Y:S02]  /*0270*/  IADD3 R38, R11, 0x38, RZ ;  /* 0x000000380b267810 */ /* 0x000fe40007ffe0ff */
[----:B------:R-:W-:-:S02]  /*0280*/  ISETP.LT.AND.EX P1, PT, R35, UR9, !P4, P1 ;  /* 0x0000000923007c0c */ /* 0x000fc4000e721310 */
[----:B------:R-:W-:Y:S02]  /*0290*/  ISETP.LT.AND.EX P2, PT, R37, UR9, !P4, P2 ;  /* 0x0000000925007c0c */ /* 0x000fe4000e741320 */
[----:B------:R-:W-:Y:S02]  /*02a0*/  ISETP.LT.AND.EX P3, PT, R39, UR9, !P4, P3 ;  /* 0x0000000927007c0c */ /* 0x000fe4000e761330 */
[----:B------:R-:W-:Y:S01]  /*02b0*/  ISETP.LT.AND.EX P4, PT, R41, UR9, !P4, P0 ;  /* 0x0000000929007c0c */ /* 0x000fe2000e781300 */
[----:B------:R-:W-:Y:S01]  /*02c0*/  ULDC.64 UR8, c[0x0][0x208] ;  /* 0x0000820000087ab9 */ /* 0x000fe20000000a00 */
[----:B------:R-:W-:Y:S01]  /*02d0*/  LEA R36, R3, UR4, 0x3 ;  /* 0x0000000403247c11 */ /* 0x000fe2000f8e18ff */
[----:B--2---:R-:W-:-:S10]  /*02e0*/  UMOV UR4, URZ ;  /* 0x0000003f00047c82 */ /* 0x004fd40008000000 */
.L_x_4276:
[----:B0-----:R-:W0:Y:S01]  /*02f0*/  LDC R8, c[0x0][0x288] ;  /* 0x0000a200ff087b82 */ /* 0x001e220000000800 */
[----:B------:R-:W-:Y:S01]  /*0300*/  ULDC.64 UR6, c[0x0][0x280] ;  /* 0x0000a00000067ab9 */ /* 0x000fe20000000a00 */
[----:B------:R-:W-:Y:S01]  /*0310*/  ULDC.64 UR14, c[0x0][0x278] ;  /* 0x00009e00000e7ab9 */ /* 0x000fe20000000a00 */
[----:B------:R-:W-:-:S05]  /*0320*/  HFMA2.MMA R42, -RZ, RZ, 0, 0 ;  /* 0x00000000ff2a7435 */ /* 0x000fca00000001ff */
[----:B-1----:R-:W1:Y:S08]  /*0330*/  @P2 LDC.64 R14, c[0x0][0x270] ;  /* 0x00009c00ff0e2b82 */ /* 0x002e700000000a00 */
[----:B------:R-:W2:Y:S01]  /*0340*/  @P3 LDC.64 R16, c[0x0][0x270] ;  /* 0x00009c00ff103b82 */ /* 0x000ea20000000a00 */
[----:B0-----:R-:W-:-:S07]  /*0350*/  IABS R5, R8 ;  /* 0x0000000800057213 */ /* 0x001fce0000000000 */
[----:B------:R-:W0:Y:S01]  /*0360*/  @P4 LDC.64 R12, c[0x0][0x270] ;  /* 0x00009c00ff0c4b82 */ /* 0x000e220000000a00 */
[----:B------:R-:W3:Y:S01]  /*0370*/  I2F.RP R4, R5 ;  /* 0x0000000500047306 */ /* 0x000ee20000209400 */
[----:B-1----:R-:W-:-:S07]  /*0380*/  @P2 IMAD R22, R37, R14, RZ ;  /* 0x0000000e25162224 */ /* 0x002fce00078e02ff */
[----:B---3--:R-:W1:Y:S02]  /*0390*/  MUFU.RCP R4, R4 ;  /* 0x0000000400047308 */ /* 0x008e640000001000 */
[----:B-1----:R-:W-:-:S06]  /*03a0*/  IADD3 R2, R4, 0xffffffe, RZ ;  /* 0x0ffffffe04027810 */ /* 0x002fcc0007ffe0ff */
[----:B------:R1:W3:Y:S02]  /*03b0*/  F2I.FTZ.U32.TRUNC.NTZ R3, R2 ;  /* 0x0000000200037305 */ /* 0x0002e4000021f000 */
[----:B-1----:R-:W-:Y:S01]  /*03c0*/  HFMA2.MMA R2, -RZ, RZ, 0, 0 ;  /* 0x00000000ff027435 */ /* 0x002fe200000001ff */
[----:B---3--:R-:W-:-:S05]  /*03d0*/  IADD3 R6, RZ, -R3, RZ ;  /* 0x80000003ff067210 */ /* 0x008fca0007ffe0ff */
[----:B------:R-:W-:Y:S01]  /*03e0*/  IMAD R7, R6, R5, RZ ;  /* 0x0000000506077224 */ /* 0x000fe200078e02ff */
[----:B------:R-:W-:-:S03]  /*03f0*/  IABS R6, UR11 ;  /* 0x0000000b00067c13 */ /* 0x000fc60008000000 */
[----:B------:R-:W-:Y:S01]  /*0400*/  IMAD.HI.U32 R3, R3, R7, R2 ;  /* 0x0000000703037227 */ /* 0x000fe200078e0002 */
[----:B------:R-:W-:-:S04]  /*0410*/  LOP3.LUT R2, R8, UR11, RZ, 0x3c, !PT ;  /* 0x0000000b08027c12 */ /* 0x000fc8000f8e3cff */
[----:B------:R-:W-:Y:S01]  /*0420*/  ISETP.GE.AND P5, PT, R2, RZ, PT ;  /* 0x000000ff0200720c */ /* 0x000fe20003fa6270 */
[----:B------:R-:W-:Y:S01]  /*0430*/  IMAD.HI.U32 R3, R3, R6, RZ ;  /* 0x0000000603037227 */ /* 0x000fe200078e00ff */
[----:B------:R-:W-:-:S04]  /*0440*/  SHF.R.U32.HI R2, RZ, 0x3, R30 ;  /* 0x00000003ff027819 */ /* 0x000fc8000001161e */
[----:B------:R-:W-:-:S05]  /*0450*/  IADD3 R4, -R3, RZ, RZ ;  /* 0x000000ff03047210 */ /* 0x000fca0007ffe1ff */
[C---:B------:R-:W-:Y:S02]  /*0460*/  IMAD R4, R5.reuse, R4, R6 ;  /* 0x0000000405047224 */ /* 0x040fe400078e0206 */
[----:B------:R-:W1:Y:S03]  /*0470*/  @P1 LDC.64 R6, c[0x0][0x270] ;  /* 0x00009c00ff061b82 */ /* 0x000e660000000a00 */
[----:B------:R-:W-:-:S13]  /*0480*/  ISETP.GT.U32.AND P6, PT, R5, R4, PT ;  /* 0x000000040500720c */ /* 0x000fda0003fc4070 */
[-C--:B------:R-:W-:Y:S02]  /*0490*/  @!P6 IADD3 R4, R4, -R5.reuse, RZ ;  /* 0x800000050404e210 */ /* 0x080fe40007ffe0ff */
[----:B------:R-:W-:Y:S02]  /*04a0*/  @!P6 IADD3 R3, R3, 0x1, RZ ;  /* 0x000000010303e810 */ /* 0x000fe40007ffe0ff */
[----:B------:R-:W-:Y:S02]  /*04b0*/  ISETP.GE.U32.AND P0, PT, R4, R5, PT ;  /* 0x000000050400720c */ /* 0x000fe40003f06070 */
[----:B------:R-:W-:Y:S01]  /*04c0*/  ISETP.NE.AND P6, PT, R8, RZ, PT ;  /* 0x000000ff0800720c */ /* 0x000fe20003fc5270 */
[----:B------:R-:W3:Y:S10]  /*04d0*/  LDC R5, c[0x0][0x294] ;  /* 0x0000a500ff057b82 */ /* 0x000ef40000000800 */
[----:B------:R-:W-:-:S04]  /*04e0*/  @P0 IADD3 R3, R3, 0x1, RZ ;  /* 0x0000000103030810 */ /* 0x000fc80007ffe0ff */
[----:B------:R-:W-:Y:S01]  /*04f0*/  MOV R9, R3 ;  /* 0x0000000300097202 */ /* 0x000fe20000000f00 */
[----:B------:R-:W-:-:S03]  /*0500*/  IMAD.WIDE.U32 R2, R2, 0x24924925, RZ ;  /* 0x2492492502027825 */ /* 0x000fc600078e00ff */
[----:B------:R-:W-:Y:S02]  /*0510*/  @!P5 IADD3 R9, -R9, RZ, RZ ;  /* 0x000000ff0909d210 */ /* 0x000fe40007ffe1ff */
[----:B------:R-:W-:-:S04]  /*0520*/  @!P6 LOP3.LUT R9, RZ, R8, RZ, 0x33, !PT ;  /* 0x00000008ff09e212 */ /* 0x000fc800078e33ff */
[----:B------:R-:W-:Y:S01]  /*0530*/  IADD3 R43, -R9, RZ, RZ ;  /* 0x000000ff092b7210 */ /* 0x000fe20007ffe1ff */
[----:B---3--:R-:W-:Y:S01]  /*0540*/  IMAD R40, R5, UR10, R3 ;  /* 0x0000000a05287c24 */ /* 0x008fe2000f8e0203 */
[----:B------:R-:W-:Y:S01]  /*0550*/  SHF.R.S32.HI R2, RZ, 0x1f, R9 ;  /* 0x0000001fff027819 */ /* 0x000fe20000011409 */
[----:B------:R-:W3:Y:S02]  /*0560*/  @P1 LDC.64 R4, c[0x0][0x220] ;  /* 0x00008800ff041b82 */ /* 0x000ee40000000a00 */
[----:B------:R-:W-:Y:S01]  /*0570*/  IMAD R43, R8, R43, UR11 ;  /* 0x0000000b082b7e24 */ /* 0x000fe2000f8e022b */
[----:B------:R-:W-:Y:S01]  /*0580*/  SHF.R.S32.HI R8, RZ, 0x1f, R34 ;  /* 0x0000001fff087819 */ /* 0x000fe20000011422 */
[----:B------:R-:W-:Y:S01]  /*0590*/  IMAD R2, R2, UR6, RZ ;  /* 0x0000000602027c24 */ /* 0x000fe2000f8e02ff */
[C---:B------:R-:W-:Y:S01]  /*05a0*/  IADD3 R21, R40.reuse, 0x20, RZ ;  /* 0x0000002028157810 */ /* 0x040fe20007ffe0ff */
[----:B------:R-:W-:Y:S01]  /*05b0*/  IMAD R43, R43, 0x70, RZ ;  /* 0x000000702b2b7824 */ /* 0x000fe200078e02ff */
[----:B------:R-:W-:Y:S01]  /*05c0*/  IADD3 R20, R40, 0x28, RZ ;  /* 0x0000002828147810 */ /* 0x000fe20007ffe0ff */
[----:B------:R-:W-:Y:S01]  /*05d0*/  IMAD R3, R9, UR7, R2 ;  /* 0x0000000709037c24 */ /* 0x000fe2000f8e0202 */
[----:B------:R-:W-:Y:S01]  /*05e0*/  ISETP.GE.U32.AND P5, PT, R21, UR14, PT ;  /* 0x0000000e15007c0c */ /* 0x000fe2000bfa6070 */
[----:B-1----:R-:W-:Y:S01]  /*05f0*/  @P1 IMAD R2, R35, R6, RZ ;  /* 0x0000000623021224 */ /* 0x002fe200078e02ff */
[----:B------:R-:W-:-:S02]  /*0600*/  IADD3 R28, P0, R34, R43, RZ ;  /* 0x0000002b221c7210 */ /* 0x000fc40007f1e0ff */
[----:B------:R-:W-:Y:S01]  /*0610*/  SHF.R.S32.HI R45, RZ, 0x1f, R21 ;  /* 0x0000001fff2d7819 */ /* 0x000fe20000011415 */
[----:B------:R-:W-:Y:S01]  /*0620*/  @P1 IMAD R25, R11, R7, R2 ;  /* 0x000000070b191224 */ /* 0x000fe200078e0202 */
[----:B------:R-:W-:Y:S02]  /*0630*/  LEA.HI.X.SX32 R29, R43, R8, 0x1, P0 ;  /* 0x000000082b1d7211 */ /* 0x000fe400000f0eff */
[----:B------:R-:W-:Y:S02]  /*0640*/  ISETP.GE.AND.EX P5, PT, R45, UR15, PT, P5 ;  /* 0x0000000f2d007c0c */ /* 0x000fe4000bfa6350 */
[----:B------:R-:W-:Y:S01]  /*0650*/  ISETP.GE.U32.AND P0, PT, R20, UR14, PT ;  /* 0x0000000e14007c0c */ /* 0x000fe2000bf06070 */
[----:B------:R-:W-:Y:S01]  /*0660*/  IMAD.WIDE.U32 R28, R9, UR6, R28 ;  /* 0x00000006091c7c25 */ /* 0x000fe2000f8e001c */
[----:B------:R-:W-:Y:S01]  /*0670*/  ISETP.LT.U32.AND P5, PT, R30, 0x1c0, !P5 ;  /* 0x000001c01e00780c */ /* 0x000fe20006fa1070 */
[----:B------:R-:W1:Y:S01]  /*0680*/  @P2 LDC.64 R8, c[0x0][0x220] ;  /* 0x00008800ff082b82 */ /* 0x000e620000000a00 */
[----:B------:R-:W-:-:S02]  /*0690*/  SHF.R.S32.HI R23, RZ, 0x1f, R20 ;  /* 0x0000001fff177819 */ /* 0x000fc40000011414 */
[----:B------:R-:W-:Y:S02]  /*06a0*/  IADD3 R3, R29, R3, RZ ;  /* 0x000000031d037210 */ /* 0x000fe40007ffe0ff */
[-C--:B------:R-:W-:Y:S02]  /*06b0*/  @P1 MOV R2, R28.reuse ;  /* 0x0000001c00021202 */ /* 0x080fe40000000f00 */
[----:B------:R-:W-:Y:S02]  /*06c0*/  ISETP.GE.AND.EX P0, PT, R23, UR15, PT, P0 ;  /* 0x0000000f17007c0c */ /* 0x000fe4000bf06300 */
[----:B------:R-:W-:Y:S01]  /*06d0*/  @P2 MOV R26, R28 ;  /* 0x0000001c001a2202 */ /* 0x000fe20000000f00 */
[----:B------:R-:W-:Y:S01]  /*06e0*/  @P1 IMAD.WIDE.U32 R18, R11, R6, R2 ;  /* 0x000000060b121225 */ /* 0x000fe200078e0002 */
[----:B------:R-:W-:Y:S01]  /*06f0*/  @P2 MOV R27, R3 ;  /* 0x00000003001b2202 */ /* 0x000fe20000000f00 */
[----:B------:R-:W4:Y:S01]  /*0700*/  @P3 LDC.64 R6, c[0x0][0x220] ;  /* 0x00008800ff063b82 */ /* 0x000f220000000a00 */
[----:B------:R-:W-:-:S02]  /*0710*/  ISETP.LT.U32.AND P0, PT, R30, 0x1c0, !P0 ;  /* 0x000001c01e00780c */ /* 0x000fc40004701070 */
[----:B------:R-:W-:Y:S01]  /*0720*/  @P1 IADD3 R19, R19, R25, RZ ;  /* 0x0000001913131210 */ /* 0x000fe20007ffe0ff */
[----:B------:R-:W-:Y:S01]  /*0730*/  @P2 IMAD.WIDE.U32 R26, R31, R14, R26 ;  /* 0x0000000e1f1a2225 */ /* 0x000fe200078e001a */
[C---:B---3--:R-:W-:Y:S02]  /*0740*/  @P1 LEA R4, P6, R18.reuse, R4, 0x1 ;  /* 0x0000000412041211 */ /* 0x048fe400078c08ff */
[----:B------:R-:W-:Y:S01]  /*0750*/  @P3 MOV R24, R28 ;  /* 0x0000001c00183202 */ /* 0x000fe20000000f00 */
[----:B------:R-:W3:Y:S01]  /*0760*/  @P5 LDC.64 R10, c[0x0][0x270] ;  /* 0x00009c00ff0a5b82 */ /* 0x000ee20000000a00 */
[----:B------:R-:W-:Y:S01]  /*0770*/  @P1 LEA.HI.X R5, R18, R5, R19, 0x1, P6 ;  /* 0x0000000512051211 */ /* 0x000fe200030f0c13 */
[----:B--2---:R-:W-:Y:S01]  /*0780*/  @P3 IMAD R18, R39, R16, RZ ;  /* 0x0000001027123224 */ /* 0x004fe200078e02ff */
[----:B------:R-:W-:Y:S01]  /*0790*/  @P3 MOV R25, R3 ;  /* 0x0000000300193202 */ /* 0x000fe20000000f00 */
[----:B------:R-:W-:Y:S01]  /*07a0*/  @P2 IMAD R19, R31, R15, R22 ;  /* 0x0000000f1f132224 */ /* 0x000fe200078e0216 */
[----:B-1----:R-:W-:Y:S01]  /*07b0*/  @P2 LEA R8, P6, R26, R8, 0x1 ;  /* 0x000000081a082211 */ /* 0x002fe200078c08ff */
[----:B------:R-:W-:-:S02]  /*07c0*/  @P3 IMAD R47, R32, R17, R18 ;  /* 0x00000011202f3224 */ /* 0x000fc400078e0212 */
[----:B------:R-:W1:Y:S01]  /*07d0*/  @P4 LDC.64 R14, c[0x0][0x220] ;  /* 0x00008800ff0e4b82 */ /* 0x000e620000000a00 */
[----:B------:R-:W-:Y:S01]  /*07e0*/  @P3 IMAD.WIDE.U32 R24, R32, R16, R24 ;  /* 0x0000001020183225 */ /* 0x000fe200078e0018 */
[----:B------:R-:W-:Y:S02]  /*07f0*/  @P2 IADD3 R22, R27, R19, RZ ;  /* 0x000000131b162210 */ /* 0x000fe40007ffe0ff */
[----:B------:R-:W-:Y:S02]  /*0800*/  @P5 MOV R27, R3 ;  /* 0x00000003001b5202 */ /* 0x000fe40000000f00 */
[----:B------:R-:W-:Y:S01]  /*0810*/  @P2 LEA.HI.X R9, R26, R9, R22, 0x1, P6 ;  /* 0x000000091a092211 */ /* 0x000fe200030f0c16 */
[----:B0-----:R-:W-:Y:S01]  /*0820*/  @P4 IMAD R26, R41, R12, RZ ;  /* 0x0000000c291a4224 */ /* 0x001fe200078e02ff */
[----:B------:R-:W0:Y:S01]  /*0830*/  @P5 LDC.64 R18, c[0x0][0x220] ;  /* 0x00008800ff125b82 */ /* 0x000e220000000a00 */
[----:B------:R-:W-:Y:S02]  /*0840*/  @P3 IADD3 R22, R25, R47, RZ ;  /* 0x0000002f19163210 */ /* 0x000fe40007ffe0ff */
[----:B----4-:R-:W-:-:S02]  /*0850*/  @P3 LEA R6, P6, R24, R6, 0x1 ;  /* 0x0000000618063211 */ /* 0x010fc400078c08ff */
[----:B------:R-:W-:Y:S02]  /*0860*/  @P4 MOV R25, R3 ;  /* 0x0000000300194202 */ /* 0x000fe40000000f00 */
[----:B------:R-:W-:Y:S01]  /*0870*/  @P3 LEA.HI.X R7, R24, R7, R22, 0x1, P6 ;  /* 0x0000000718073211 */ /* 0x000fe200030f0c16 */
[----:B------:R-:W2:Y:S01]  /*0880*/  @P0 LDC.64 R16, c[0x0][0x270] ;  /* 0x00009c00ff100b82 */ /* 0x000ea20000000a00 */
[----:B------:R-:W-:Y:S01]  /*0890*/  @P4 MOV R24, R28 ;  /* 0x0000001c00184202 */ /* 0x000fe20000000f00 */
[----:B---3--:R-:W-:Y:S02]  /*08a0*/  @P5 IMAD R22, R45, R10, RZ ;  /* 0x0000000a2d165224 */ /* 0x008fe400078e02ff */
[C---:B------:R-:W-:Y:S01]  /*08b0*/  @P4 IMAD R45, R33.reuse, R13, R26 ;  /* 0x0000000d212d4224 */ /* 0x040fe200078e021a */
[----:B------:R-:W-:Y:S01]  /*08c0*/  @P5 MOV R26, R28 ;  /* 0x0000001c001a5202 */ /* 0x000fe20000000f00 */
[----:B------:R-:W-:Y:S02]  /*08d0*/  @P4 IMAD.WIDE.U32 R24, R33, R12, R24 ;  /* 0x0000000c21184225 */ /* 0x000fe400078e0018 */
[----:B------:R-:W3:Y:S02]  /*08e0*/  @P0 LDC.64 R12, c[0x0][0x220] ;  /* 0x00008800ff0c0b82 */ /* 0x000ee40000000a00 */
[----:B------:R-:W-:Y:S01]  /*08f0*/  @P5 IMAD R47, R21, R11, R22 ;  /* 0x0000000b152f5224 */ /* 0x000fe200078e0216 */
[----:B------:R-:W-:Y:S01]  /*0900*/  @P4 IADD3 R11, R25, R45, RZ ;  /* 0x0000002d190b4210 */ /* 0x000fe20007ffe0ff */
[----:B------:R-:W-:Y:S01]  /*0910*/  @P5 IMAD.WIDE.U32 R26, R21, R10, R26 ;  /* 0x0000000a151a5225 */ /* 0x000fe200078e001a */
[----:B-1----:R-:W-:-:S02]  /*0920*/  @P4 LEA R10, P6, R24, R14, 0x1 ;  /* 0x0000000e180a4211 */ /* 0x002fc400078c08ff */
[----:B------:R-:W-:Y:S02]  /*0930*/  IADD3 R25, R40, 0x30, RZ ;  /* 0x0000003028197810 */ /* 0x000fe40007ffe0ff */
[----:B------:R-:W-:Y:S02]  /*0940*/  @P4 LEA.HI.X R11, R24, R15, R11, 0x1, P6 ;  /* 0x0000000f180b4211 */ /* 0x000fe400030f0c0b */
[----:B------:R-:W-:Y:S02]  /*0950*/  @P5 IADD3 R14, R27, R47, RZ ;  /* 0x0000002f1b0e5210 */ /* 0x000fe40007ffe0ff */
[C---:B0-----:R-:W-:Y:S02]  /*0960*/  @P5 LEA R18, P6, R26.reuse, R18, 0x1 ;  /* 0x000000121a125211 */ /* 0x041fe400078c08ff */
[----:B------:R-:W-:Y:S01]  /*0970*/  @P0 MOV R15, R3 ;  /* 0x00000003000f0202 */ /* 0x000fe20000000f00 */
[----:B--2---:R-:W-:Y:S01]  /*0980*/  @P0 IMAD R23, R23, R16, RZ ;  /* 0x0000001017170224 */ /* 0x004fe200078e02ff */
[----:B------:R-:W-:-:S02]  /*0990*/  @P5 LEA.HI.X R19, R26, R19, R14, 0x1, P6 ;  /* 0x000000131a135211 */ /* 0x000fc400030f0c0e */
[----:B------:R-:W-:Y:S01]  /*09a0*/  @P0 MOV R14, R28 ;  /* 0x0000001c000e0202 */ /* 0x000fe20000000f00 */
[C---:B------:R-:W-:Y:S01]  /*09b0*/  @P0 IMAD R21, R20.reuse, R17, R23 ;  /* 0x0000001114150224 */ /* 0x040fe200078e0217 */
[----:B------:R-:W-:Y:S01]  /*09c0*/  ISETP.GE.U32.AND P6, PT, R25, UR14, PT ;  /* 0x0000000e19007c0c */ /* 0x000fe2000bfc6070 */
[----:B------:R0:W2:Y:S02]  /*09d0*/  @P5 LDG.E R42, desc[UR8][R18.64] ;  /* 0x00000008122a5981 */ /* 0x0000a4000c1e1900 */
[----:B------:R-:W-:Y:S01]  /*09e0*/  @P0 IMAD.WIDE.U32 R16, R20, R16, R14 ;  /* 0x0000001014100225 */ /* 0x000fe200078e000e */
[----:B------:R-:W-:-:S04]  /*09f0*/  SHF.R.S32.HI R23, RZ, 0x1f, R25 ;  /* 0x0000001fff177819 */ /* 0x000fc80000011419 */
[----:B------:R-:W-:Y:S02]  /*0a00*/  @P0 IADD3 R14, R17, R21, RZ ;  /* 0x00000015110e0210 */ /* 0x000fe40007ffe0ff */
[C---:B---3--:R-:W-:Y:S02]  /*0a10*/  @P0 LEA R12, P5, R16.reuse, R12, 0x1 ;  /* 0x0000000c100c0211 */ /* 0x048fe400078a08ff */
[----:B------:R-:W-:Y:S02]  /*0a20*/  ISETP.GE.AND.EX P6, PT, R23, UR15, PT, P6 ;  /* 0x0000000f17007c0c */ /* 0x000fe4000bfc6360 */
[----:B------:R-:W-:Y:S02]  /*0a30*/  @P0 LEA.HI.X R13, R16, R13, R14, 0x1, P5 ;  /* 0x0000000d100d0211 */ /* 0x000fe400028f0c0e */
[----:B------:R-:W-:Y:S02]  /*0a40*/  SHF.R.S32.HI R45, RZ, 0x1f, R38 ;  /* 0x0000001fff2d7819 */ /* 0x000fe40000011426 */
[----:B------:R-:W-:-:S02]  /*0a50*/  ISETP.GE.U32.AND P5, PT, R38, UR14, PT ;  /* 0x0000000e26007c0c */ /* 0x000fc4000bfa6070 */
[----:B------:R-:W-:Y:S02]  /*0a60*/  ISETP.LT.U32.AND P6, PT, R30, 0x1c0, !P6 ;  /* 0x000001c01e00780c */ /* 0x000fe400077c1070 */
[----:B------:R-:W-:-:S04]  /*0a70*/  ISETP.GE.AND.EX P5, PT, R45, UR15, PT, P5 ;  /* 0x0000000f2d007c0c */ /* 0x000fc8000bfa6350 */
[----:B------:R-:W-:Y:S01]  /*0a80*/  ISETP.GT.U32.OR P5, PT, R30, 0x1bf, P5 ;  /* 0x000001bf1e00780c */ /* 0x000fe20002fa4470 */
[----:B------:R-:W-:-:S06]  /*0a90*/  HFMA2.MMA R44, -RZ, RZ, 0, 0 ;  /* 0x00000000ff2c7435 */ /* 0x000fcc00000001ff */
[----:B------:R-:W1:Y:S01]  /*0aa0*/  @P6 LDC.64 R20, c[0x0][0x270] ;  /* 0x00009c00ff146b82 */ /* 0x000e620000000a00 */
[----:B------:R-:W-:Y:S02]  /*0ab0*/  CS2R R46, SRZ ;  /* 0x00000000002e7805 */ /* 0x000fe4000001ff00 */
[----:B------:R-:W-:Y:S01]  /*0ac0*/  CS2R R48, SRZ ;  /* 0x0000000000307805 */ /* 0x000fe2000001ff00 */
[----:B------:R-:W3:Y:S04]  /*0ad0*/  @P2 LDG.E R44, desc[UR8][R8.64] ;  /* 0x00000008082c2981 */ /* 0x000ee8000c1e1900 */
[----:B0-----:R-:W0:Y:S01]  /*0ae0*/  @!P5 LDC.64 R18, c[0x0][0x270] ;  /* 0x00009c00ff12db82 */ /* 0x001e220000000a00 */
[----:B------:R4:W5:Y:S04]  /*0af0*/  @P1 LDG.E R46, desc[UR8][R4.64] ;  /* 0x00000008042e1981 */ /* 0x000968000c1e1900 */
[----:B------:R0:W2:Y:S03]  /*0b00*/  @P3 LDG.E R48, desc[UR8][R6.64] ;  /* 0x0000000806303981 */ /* 0x0000a6000c1e1900 */
[----:B------:R-:W0:Y:S01]  /*0b10*/  @P6 LDC.64 R16, c[0x0][0x220] ;  /* 0x00008800ff106b82 */ /* 0x000e220000000a00 */
[----:B------:R2:W2:Y:S01]  /*0b20*/  @P4 LDG.E R47, desc[UR8][R10.64] ;  /* 0x000000080a2f4981 */ /* 0x0004a2000c1e1900 */
[----:B----4-:R-:W-:-:S02]  /*0b30*/  @P6 MOV R4, R28 ;  /* 0x0000001c00046202 */ /* 0x010fc40000000f00 */
[----:B------:R-:W-:Y:S01]  /*0b40*/  @P6 MOV R5, R3 ;  /* 0x0000000300056202 */ /* 0x000fe20000000f00 */
[----:B------:R4:W4:Y:S03]  /*0b50*/  @P0 LDG.E R49, desc[UR8][R12.64] ;  /* 0x000000080c310981 */ /* 0x000926000c1e1900 */
[----:B------:R-:W0:Y:S01]  /*0b60*/  @!P5 LDC.64 R14, c[0x0][0x220] ;  /* 0x00008800ff0edb82 */ /* 0x000e220000000a00 */
[----:B-1----:R-:W-:-:S04]  /*0b70*/  @P6 IMAD R22, R23, R20, RZ ;  /* 0x0000001417166224 */ /* 0x002fc800078e02ff */
[C---:B------:R-:W-:Y:S02]  /*0b80*/  @P6 IMAD R9, R25.reuse, R21, R22 ;  /* 0x0000001519096224 */ /* 0x040fe400078e0216 */
[----:B------:R-:W-:-:S04]  /*0b90*/  @P6 IMAD.WIDE.U32 R20, R25, R20, R4 ;  /* 0x0000001419146225 */ /* 0x000fc800078e0004 */
[----:B0-----:R-:W-:Y:S01]  /*0ba0*/  @!P5 IMAD R4, R45, R18, RZ ;  /* 0x000000122d04d224 */ /* 0x001fe200078e02ff */
[----:B------:R-:W-:-:S03]  /*0bb0*/  @!P5 MOV R5, R3 ;  /* 0x000000030005d202 */ /* 0x000fc60000000f00 */
[----:B------:R-:W-:Y:S01]  /*0bc0*/  @!P5 IMAD R23, R38, R19, R4 ;  /* 0x000000132617d224 */ /* 0x000fe200078e0204 */
[----:B------:R-:W-:Y:S02]  /*0bd0*/  @!P5 MOV R4, R28 ;  /* 0x0000001c0004d202 */ /* 0x000fe40000000f00 */
[----:B------:R-:W-:Y:S02]  /*0be0*/  @P6 IADD3 R6, R21, R9, RZ ;  /* 0x0000000915066210 */ /* 0x000fe40007ffe0ff */
[----:B------:R-:W-:Y:S01]  /*0bf0*/  @P6 LEA R16, P0, R20, R16, 0x1 ;  /* 0x0000001014106211 */ /* 0x000fe200078008ff */
[----:B------:R-:W-:Y:S01]  /*0c00*/  @!P5 IMAD.WIDE.U32 R18, R38, R18, R4 ;  /* 0x000000122612d225 */ /* 0x000fe200078e0004 */
[----:B------:R-:W-:Y:S02]  /*0c10*/  CS2R R50, SRZ ;  /* 0x0000000000327805 */ /* 0x000fe4000001ff00 */
[----:B------:R-:W-:Y:S02]  /*0c20*/  @P6 LEA.HI.X R17, R20, R17, R6, 0x1, P0 ;  /* 0x0000001114116211 */ /* 0x000fe400000f0c06 */
[----:B------:R-:W-:-:S02]  /*0c30*/  @!P5 IADD3 R4, R19, R23, RZ ;  /* 0x000000171304d210 */ /* 0x000fc40007ffe0ff */
[C---:B------:R-:W-:Y:S01]  /*0c40*/  @!P5 LEA R14, P0, R18.reuse, R14, 0x1 ;  /* 0x0000000e120ed211 */ /* 0x040fe200078008ff */
[----:B------:R-:W4:Y:S03]  /*0c50*/  @P6 LDG.E R50, desc[UR8][R16.64] ;  /* 0x0000000810326981 */ /* 0x000f26000c1e1900 */
[----:B------:R-:W-:-:S05]  /*0c60*/  @!P5 LEA.HI.X R15, R18, R15, R4, 0x1, P0 ;  /* 0x0000000f120fd211 */ /* 0x000fca00000f0c04 */
[----:B------:R-:W4:Y:S01]  /*0c70*/  @!P5 LDG.E R51, desc[UR8][R14.64] ;  /* 0x000000080e33d981 */ /* 0x000f22000c1e1900 */
[C---:B------:R-:W-:Y:S02]  /*0c80*/  ISETP.GT.AND P0, PT, R52.reuse, 0x1e, PT ;  /* 0x0000001e3400780c */ /* 0x040fe40003f04270 */
[----:B------:R-:W-:Y:S01]  /*0c90*/  ISETP.NE.AND P5, PT, R52, RZ, PT ;  /* 0x000000ff3400720c */ /* 0x000fe20003fa5270 */
[----:B------:R-:W0:Y:S01]  /*0ca0*/  LDC R53, c[0x0][0xc] ;  /* 0x00000300ff357b82 */ /* 0x000e220000000800 */
[----:B------:R-:W-:Y:S01]  /*0cb0*/  BSSY B0, `(.L_x_4240) ;  /* 0x000007c000007945 */ /* 0x000fe20003800000 */
[--C-:B---3--:R-:W-:Y:S02]  /*0cc0*/  HADD2.F32 R7, -RZ, R44.reuse.H1_H1 ;  /* 0x3000002cff077230 */ /* 0x108fe40000004100 */
[----:B------:R-:W-:Y:S02]  /*0cd0*/  HADD2.F32 R6, -RZ, R44.H0_H0 ;  /* 0x2000002cff067230 */ /* 0x000fe40000004100 */
[----:B-----5:R-:W-:-:S02]  /*0ce0*/  HADD2.F32 R5, -RZ, R46.H1_H1 ;  /* 0x3000002eff057230 */ /* 0x020fc40000004100 */
[----:B------:R-:W-:Y:S01]  /*0cf0*/  FMUL.FTZ R9, R7, R7 ;  /* 0x0000000707097220 */ /* 0x000fe20000410000 */
[----:B------:R-:W-:Y:S02]  /*0d00*/  HADD2.F32 R4, -RZ, R46.H0_H0 ;  /* 0x2000002eff047230 */ /* 0x000fe40000004100 */
[C---:B------:R-:W-:Y:S01]  /*0d10*/  FADD.FTZ R8, R6.reuse, R7 ;  /* 0x0000000706087221 */ /* 0x040fe20000010000 */
[--C-:B--2---:R-:W-:Y:S02]  /*0d20*/  HADD2.F32 R10, -RZ, R48.reuse.H1_H1 ;  /* 0x30000030ff0a7230 */ /* 0x104fe40000004100 */
[----:B------:R-:W-:Y:S01]  /*0d30*/  FMUL.FTZ R7, R5, R5 ;  /* 0x0000000505077220 */ /* 0x000fe20000410000 */
[----:B------:R-:W-:Y:S01]  /*0d40*/  FFMA.FTZ R6, R6, R6, R9 ;  /* 0x0000000606067223 */ /* 0x000fe20000010009 */
[----:B------:R-:W-:Y:S02]  /*0d50*/  HADD2.F32 R9, -RZ, R48.H0_H0 ;  /* 0x20000030ff097230 */ /* 0x000fe40000004100 */
[C---:B------:R-:W-:Y:S01]  /*0d60*/  FADD.FTZ R5, R4.reuse, R5 ;  /* 0x0000000504057221 */ /* 0x040fe20000010000 */
[----:B------:R-:W-:Y:S01]  /*0d70*/  FFMA.FTZ R7, R4, R4, R7 ;  /* 0x0000000404077223 */ /* 0x000fe20000010007 */
[----:B----4-:R-:W-:-:S02]  /*0d80*/  HADD2.F32 R12, -RZ, R47.H1_H1 ;  /* 0x3000002fff0c7230 */ /* 0x010fc40000004100 */
[----:B------:R-:W-:Y:S01]  /*0d90*/  FMUL.FTZ R4, R10, R10 ;  /* 0x0000000a0a047220 */ /* 0x000fe20000410000 */
[----:B------:R-:W-:Y:S02]  /*0da0*/  HADD2.F32 R11, -RZ, R47.H0_H0 ;  /* 0x2000002fff0b7230 */ /* 0x000fe40000004100 */
[C---:B------:R-:W-:Y:S01]  /*0db0*/  FADD.FTZ R10, R9.reuse, R10 ;  /* 0x0000000a090a7221 */ /* 0x040fe20000010000 */
[----:B------:R-:W-:Y:S01]  /*0dc0*/  FADD.FTZ R7, RZ, R7 ;  /* 0x00000007ff077221 */ /* 0x000fe20000010000 */
[----:B------:R-:W-:Y:S01]  /*0dd0*/  FADD.FTZ R5, RZ, R5 ;  /* 0x00000005ff057221 */ /* 0x000fe20000010000 */
[----:B------:R-:W-:Y:S01]  /*0de0*/  FFMA.FTZ R9, R9, R9, R4 ;  /* 0x0000000909097223 */ /* 0x000fe20000010004 */
[----:B------:R-:W-:Y:S01]  /*0df0*/  FMUL.FTZ R4, R12, R12 ;  /* 0x0000000c0c047220 */ /* 0x000fe20000410000 */
[----:B------:R-:W-:Y:S01]  /*0e00*/  FADD.FTZ R6, R7, R6 ;  /* 0x0000000607067221 */ /* 0x000fe20000010000 */
[----:B------:R-:W-:Y:S01]  /*0e10*/  FADD.FTZ R5, R5, R8 ;  /* 0x0000000805057221 */ /* 0x000fe20000010000 */
[----:B------:R-:W-:Y:S01]  /*0e20*/  FADD.FTZ R12, R11, R12 ;  /* 0x0000000c0b0c7221 */ /* 0x000fe20000010000 */
[----:B------:R-:W-:-:S02]  /*0e30*/  HADD2.F32 R7, -RZ, R42.H1_H1 ;  /* 0x3000002aff077230 */ /* 0x000fc40000004100 */
[----:B------:R-:W-:Y:S01]  /*0e40*/  FFMA.FTZ R11, R11, R11, R4 ;  /* 0x0000000b0b0b7223 */ /* 0x000fe20000010004 */
[----:B------:R-:W-:Y:S02]  /*0e50*/  HADD2.F32 R4, -RZ, R42.H0_H0 ;  /* 0x2000002aff047230 */ /* 0x000fe40000004100 */
[----:B------:R-:W-:Y:S01]  /*0e60*/  FADD.FTZ R5, R5, R10 ;  /* 0x0000000a05057221 */ /* 0x000fe20000010000 */
[----:B------:R-:W-:Y:S01]  /*0e70*/  FADD.FTZ R6, R6, R9 ;  /* 0x0000000906067221 */ /* 0x000fe20000010000 */
[--C-:B------:R-:W-:Y:S02]  /*0e80*/  HADD2.F32 R10, -RZ, R49.reuse.H1_H1 ;  /* 0x30000031ff0a7230 */ /* 0x100fe40000004100 */
[----:B------:R-:W-:Y:S01]  /*0e90*/  FMUL.FTZ R9, R7, R7 ;  /* 0x0000000707097220 */ /* 0x000fe20000410000 */
[----:B------:R-:W-:Y:S01]  /*0ea0*/  FADD.FTZ R8, R4, R7 ;  /* 0x0000000704087221 */ /* 0x000fe20000010000 */
[----:B------:R-:W-:Y:S02]  /*0eb0*/  HADD2.F32 R7, -RZ, R49.H0_H0 ;  /* 0x20000031ff077230 */ /* 0x000fe40000004100 */
[----:B------:R-:W-:Y:S01]  /*0ec0*/  FADD.FTZ R6, R6, R11 ;  /* 0x0000000b06067221 */ /* 0x000fe20000010000 */
[----:B------:R-:W-:Y:S01]  /*0ed0*/  FFMA.FTZ R9, R4, R4, R9 ;  /* 0x0000000404097223 */ /* 0x000fe20000010009 */
[----:B------:R-:W-:Y:S01]  /*0ee0*/  FMUL.FTZ R4, R10, R10 ;  /* 0x0000000a0a047220 */ /* 0x000fe20000410000 */
[----:B------:R-:W-:-:S02]  /*0ef0*/  FADD.FTZ R10, R7, R10 ;  /* 0x0000000a070a7221 */ /* 0x000fc40000010000 */
[----:B------:R-:W-:Y:S01]  /*0f00*/  FADD.FTZ R6, R6, R9 ;  /* 0x0000000906067221 */ /* 0x000fe20000010000 */
[----:B------:R-:W-:Y:S01]  /*0f10*/  FFMA.FTZ R7, R7, R7, R4 ;  /* 0x0000000707077223 */ /* 0x000fe20000010004 */
[----:B------:R-:W-:Y:S01]  /*0f20*/  FADD.FTZ R5, R5, R12 ;  /* 0x0000000c05057221 */ /* 0x000fe20000010000 */
[--C-:B------:R-:W-:Y:S02]  /*0f30*/  HADD2.F32 R11, -RZ, R50.reuse.H1_H1 ;  /* 0x30000032ff0b7230 */ /* 0x100fe40000004100 */
[----:B------:R-:W-:Y:S01]  /*0f40*/  FADD.FTZ R6, R6, R7 ;  /* 0x0000000706067221 */ /* 0x000fe20000010000 */
[----:B------:R-:W-:Y:S02]  /*0f50*/  HADD2.F32 R4, -RZ, R50.H0_H0 ;  /* 0x20000032ff047230 */ /* 0x000fe40000004100 */
[----:B------:R-:W-:Y:S01]  /*0f60*/  FADD.FTZ R5, R5, R8 ;  /* 0x0000000805057221 */ /* 0x000fe20000010000 */
[----:B------:R-:W-:Y:S01]  /*0f70*/  FMUL.FTZ R9, R11, R11 ;  /* 0x0000000b0b097220 */ /* 0x000fe20000410000 */
[----:B------:R-:W-:-:S02]  /*0f80*/  HADD2.F32 R7, -RZ, R51.H1_H1 ;  /* 0x30000033ff077230 */ /* 0x000fc40000004100 */
[C---:B------:R-:W-:Y:S01]  /*0f90*/  FADD.FTZ R8, R4.reuse, R11 ;  /* 0x0000000b04087221 */ /* 0x040fe20000010000 */
[----:B------:R-:W-:Y:S01]  /*0fa0*/  FFMA.FTZ R9, R4, R4, R9 ;  /* 0x0000000404097223 */ /* 0x000fe20000010009 */
[----:B------:R-:W-:Y:S01]  /*0fb0*/  FADD.FTZ R5, R5, R10 ;  /* 0x0000000a05057221 */ /* 0x000fe20000010000 */
[----:B------:R-:W-:Y:S02]  /*0fc0*/  HADD2.F32 R4, -RZ, R51.H0_H0 ;  /* 0x20000033ff047230 */ /* 0x000fe40000004100 */
[----:B------:R-:W-:Y:S01]  /*0fd0*/  FMUL.FTZ R11, R7, R7 ;  /* 0x00000007070b7220 */ /* 0x000fe20000410000 */
[----:B------:R-:W-:Y:S01]  /*0fe0*/  FADD.FTZ R6, R6, R9 ;  /* 0x0000000906067221 */ /* 0x000fe20000010000 */
[----:B------:R-:W-:Y:S01]  /*0ff0*/  FADD.FTZ R5, R5, R8 ;  /* 0x0000000805057221 */ /* 0x000fe20000010000 */
        /* <DEDUP_REMOVED lines=28> */
[----:B------:R-:W-:Y:S02]  /*11c0*/  MOV R26, R5 ;  /* 0x00000005001a7202 */ /* 0x000fe40000000f00 */
[----:B------:R-:W-:-:S05]  /*11d0*/  MOV R27, R6 ;  /* 0x00000006001b7202 */ /* 0x000fca0000000f00 */
[----:B------:R1:W-:Y:S01]  /*11e0*/  @!P5 STS.64 [R36+0x10], R26 ;  /* 0x0000101a2400d388 */ /* 0x0003e20000000a00 */
[----:B------:R-:W-:Y:S01]  /*11f0*/  BAR.SYNC.DEFER_BLOCKING 0x0 ;  /* 0x0000000000007b1d */ /* 0x000fe20000010000 */
[----:B------:R-:W-:Y:S02]  /*1200*/  ISETP.NE.AND P5, PT, R30, RZ, PT ;  /* 0x000000ff1e00720c */ /* 0x000fe40003fa5270 */
[----:B0-----:R-:W-:-:S11]  /*1210*/  ISETP.GE.U32.AND P0, PT, R53, 0x2, PT ;  /* 0x000000023500780c */ /* 0x001fd60003f06070 */
[----:B-1----:R-:W-:Y:S05]  /*1220*/  @P5 BRA `(.L_x_4241) ;  /* 0x0000000000905947 */ /* 0x002fea0003800000 */
[----:B------:R-:W0:Y:S01]  /*1230*/  S2UR UR7, SR_CgaCtaId ;  /* 0x00000000000779c3 */ /* 0x000e220000008800 */
[----:B------:R-:W-:Y:S02]  /*1240*/  UMOV UR6, 0x400 ;  /* 0x0000040000067882 */ /* 0x000fe40000000000 */
[----:B0-----:R-:W-:-:S09]  /*1250*/  ULEA UR6, UR7, UR6, 0x18 ;  /* 0x0000000607067291 */ /* 0x001fd2000f8ec03f */
[----:B------:R-:W0:Y:S04]  /*1260*/  LDS.64 R24, [UR6+0x18] ;  /* 0x00001806ff187984 */ /* 0x000e280008000a00 */
[----:B------:R-:W1:Y:S04]  /*1270*/  LDS.128 R4, [UR6+0x20] ;  /* 0x00002006ff047984 */ /* 0x000e680008000c00 */
[----:B------:R-:W2:Y:S04]  /*1280*/  LDS.128 R8, [UR6+0x30] ;  /* 0x00003006ff087984 */ /* 0x000ea80008000c00 */
[----:B------:R-:W3:Y:S04]  /*1290*/  LDS.128 R12, [UR6+0x40] ;  /* 0x00004006ff0c7984 */ /* 0x000ee80008000c00 */
[----:B------:R-:W4:Y:S04]  /*12a0*/  LDS.128 R16, [UR6+0x50] ;  /* 0x00005006ff107984 */ /* 0x000f280008000c00 */
[----:B------:R-:W5:Y:S01]  /*12b0*/  LDS.128 R20, [UR6+0x60] ;  /* 0x00006006ff147984 */ /* 0x000f620008000c00 */
[----:B0-----:R-:W-:Y:S01]  /*12c0*/  FADD.FTZ R55, R26, R24 ;  /* 0x000000181a377221 */ /* 0x001fe20000010000 */
[----:B------:R-:W-:-:S02]  /*12d0*/  FADD.FTZ R54, R27, R25 ;  /* 0x000000191b367221 */ /* 0x000fc40000010000 */
[----:B------:R-:W0:Y:S01]  /*12e0*/  LDS.128 R24, [UR6+0x70] ;  /* 0x00007006ff187984 */ /* 0x000e220008000c00 */
        /* <DEDUP_REMOVED lines=24> */
.L_x_4241:
[----:B------:R-:W-:Y:S05]  /*1470*/  BSYNC B0 ;  /* 0x0000000000007941 */ /* 0x000fea0003800000 */
.L_x_4240:
[----:B------:R-:W-:Y:S05]  /*1480*/  @!P0 BRA `(.L_x_4242) ;  /* 0x00000010007c8947 */ /* 0x000fea0003800000 */
[----:B------:R-:W0:Y:S01]  /*1490*/  LDC.64 R6, c[0x0][0x240] ;  /* 0x00009000ff067b82 */ /* 0x000e220000000a00 */
[----:B------:R-:W-:-:S04]  /*14a0*/  ULOP3.LUT UR6, UR4, 0x1, URZ, 0xc0, !UPT ;  /* 0x0000000104067892 */ /* 0x000fc8000f8ec03f */
[----:B------:R-:W-:-:S03]  /*14b0*/  UIMAD UR6, UR6, UR12, URZ ;  /* 0x0000000c060672a4 */ /* 0x000fc6000f8e023f */
[----:B------:R-:W1:Y:S03]  /*14c0*/  LDC.64 R4, c[0x0][0x248] ;  /* 0x00009200ff047b82 */ /* 0x000e660000000a00 */
[----:B------:R-:W-:Y:S01]  /*14d0*/  IMAD R8, R53, UR6, RZ ;  /* 0x0000000635087c24 */ /* 0x000fe2000f8e02ff */
[----:B------:R-:W-:-:S04]  /*14e0*/  IADD3 R9, R0, UR6, RZ ;  /* 0x0000000600097c10 */ /* 0x000fc8000fffe0ff */
[----:B------:R-:W-:Y:S01]  /*14f0*/  SHF.L.U32 R11, R8, 0x1, RZ ;  /* 0x00000001080b7819 */ /* 0x000fe200000006ff */
[----:B0-----:R-:W-:-:S04]  /*1500*/  IMAD.WIDE.U32 R6, R9, 0x4, R6 ;  /* 0x0000000409067825 */ /* 0x001fc800078e0006 */
[----:B-1----:R-:W-:Y:S01]  /*1510*/  IMAD.WIDE R4, R11, 0x4, R4 ;  /* 0x000000040b047825 */ /* 0x002fe200078e0204 */
[----:B------:R-:W-:Y:S06]  /*1520*/  @P5 BRA `(.L_x_4243) ;  /* 0x00000000005c5947 */ /* 0x000fec0003800000 */
[----:B------:R-:W0:Y:S01]  /*1530*/  S2R R9, SR_CTAID.X ;  /* 0x0000000000097919 */ /* 0x000e220000002500 */
[----:B------:R-:W1:Y:S01]  /*1540*/  S2UR UR6, SR_CTAID.Y ;  /* 0x00000000000679c3 */ /* 0x000e620000002600 */
[----:B------:R-:W-:-:S06]  /*1550*/  ULOP3.LUT UP0, URZ, UR4, 0x2, URZ, 0xc0, !UPT ;  /* 0x00000002043f7892 */ /* 0x000fcc000f80c03f */
[----:B------:R-:W-:-:S04]  /*1560*/  PLOP3.LUT P0, PT, PT, PT, UP0, 0x80, 0x0 ;  /* 0x000000000000781c */ /* 0x000fc80003f0f008 */
[----:B------:R-:W-:-:S04]  /*1570*/  SEL R11, R53, RZ, !P0 ;  /* 0x000000ff350b7207 */ /* 0x000fc80004000000 */
[----:B------:R-:W-:Y:S02]  /*1580*/  ISETP.NE.AND P0, PT, R11, -0x1, PT ;  /* 0xffffffff0b00780c */ /* 0x000fe40003f05270 */
[----:B-1----:R-:W-:Y:S01]  /*1590*/  MOV R0, UR6 ;  /* 0x0000000600007c02 */ /* 0x002fe20008000f00 */
[----:B------:R-:W-:Y:S02]  /*15a0*/  UMOV UR6, 0xffffffff ;  /* 0xffffffff00067882 */ /* 0x000fe40000000000 */
[----:B------:R-:W-:Y:S02]  /*15b0*/  USEL UR6, UR6, 0x1, UP0 ;  /* 0x0000000106067887 */ /* 0x000fe40008000000 */
[----:B0-----:R-:W-:-:S04]  /*15c0*/  IMAD R9, R9, UR12, R0 ;  /* 0x0000000c09097c24 */ /* 0x001fc8000f8e0200 */
[----:B------:R-:W-:Y:S01]  /*15d0*/  MOV R13, UR6 ;  /* 0x00000006000d7c02 */ /* 0x000fe20008000f00 */
[----:B------:R-:W-:-:S05]  /*15e0*/  IMAD.WIDE.U32 R8, R9, 0x8, R4 ;  /* 0x0000000809087825 */ /* 0x000fca00078e0004 */
[----:B------:R0:W-:Y:S01]  /*15f0*/  STG.E.64 desc[UR8][R8.64], R26 ;  /* 0x0000001a08007986 */ /* 0x0001e2000c101b08 */
[----:B------:R-:W-:Y:S06]  /*1600*/  MEMBAR.ALL.GPU ;  /* 0x0000000000007992 */ /* 0x000fec000000a000 */
[----:B------:R-:W-:-:S00]  /*1610*/  ERRBAR ;  /* 0x00000000000079ab */ /* 0x000fc00000000000 */
[----:B------:R-:W-:Y:S06]  /*1620*/  CGAERRBAR ;  /* 0x00000000000075ab */ /* 0x000fec0000000000 */
[----:B------:R0:W-:Y:S01]  /*1630*/  REDG.E.ADD.S32.STRONG.GPU desc[UR8][R6.64], R13 ;  /* 0x0000000d0600798e */ /* 0x0001e2000c10e388 */
[----:B------:R-:W-:Y:S05]  /*1640*/  @!P0 BRA `(.L_x_4243) ;  /* 0x0000000000148947 */ /* 0x000fea0003800000 */
.L_x_4244:
[----:B0-----:R-:W2:Y:S04]  /*1650*/  LDG.E.STRONG.GPU R8, desc[UR8][R6.64] ;  /* 0x0000000806087981 */ /* 0x001ea8000c1ef900 */
[----:B--2---:R-:W-:Y:S01]  /*1660*/  CCTL.IVALL ;  /* 0x00000000ff00798f */ /* 0x004fe20002000000 */
[----:B------:R-:W-:Y:S05]  /*1670*/  YIELD ;  /* 0x0000000000007946 */ /* 0x000fea0003800000 */
[----:B------:R-:W-:-:S13]  /*1680*/  ISETP.NE.AND P0, PT, R8, R11, PT ;  /* 0x0000000b0800720c */ /* 0x000fda0003f05270 */
[----:B------:R-:W-:Y:S05]  /*1690*/  @P0 BRA `(.L_x_4244) ;  /* 0xfffffffc00ec0947 */ /* 0x000fea000383ffff */
.L_x_4243:
        /* <DEDUP_REMOVED lines=17> */
.L_x_4248:
[----:B------:R-:W-:-:S13]  /*17b0*/  ISETP.EQ.OR P6, PT, R7, UR10, P5 ;  /* 0x0000000a07007c0c */ /* 0x000fda000afc2670 */
[----:B------:R-:W-:-:S04]  /*17c0*/  @!P6 IMAD R9, R7, UR12, R0 ;  /* 0x0000000c0709ec24 */ /* 0x000fc8000f8e0200 */
[----:B------:R-:W-:-:S06]  /*17d0*/  @!P6 IMAD.WIDE.U32 R8, R9, 0x8, R4 ;  /* 0x000000080908e825 */ /* 0x000fcc00078e0004 */
[----:B------:R-:W2:Y:S01]  /*17e0*/  @!P6 LDG.E.64 R8, desc[UR8][R8.64] ;  /* 0x000000080808e981 */ /* 0x000ea2000c1e1b00 */
[----:B------:R-:W-:Y:S01]  /*17f0*/  IADD3 R11, R7, 0x1, RZ ;  /* 0x00000001070b7810 */ /* 0x000fe20007ffe0ff */
[----:B--2---:R-:W-:Y:S01]  /*1800*/  @!P6 FADD.FTZ R26, R26, R8 ;  /* 0x000000081a1ae221 */ /* 0x004fe20000010000 */
[----:B------:R-:W-:Y:S02]  /*1810*/  @!P6 FADD.FTZ R27, R27, R9 ;  /* 0x000000091b1be221 */ /* 0x000fe40000010000 */
        /* <DEDUP_REMOVED lines=108> */
.L_x_4247:
[----:B------:R-:W-:-:S13]  /*1ee0*/  ISETP.GT.AND P6, PT, R6, 0x4, PT ;  /* 0x000000040600780c */ /* 0x000fda0003fc4270 */
[----:B------:R-:W-:Y:S05]  /*1ef0*/  @!P6 BRA `(.L_x_4249) ;  /* 0x0000000000ece947 */ /* 0x000fea0003800000 */
[C---:B------:R-:W-:Y:S02]  /*1f00*/  IADD3 R11, R7.reuse, 0x1, RZ ;  /* 0x00000001070b7810 */ /* 0x040fe40007ffe0ff */
[----:B------:R-:W-:Y:S02]  /*1f10*/  ISETP.EQ.OR P0, PT, R7, UR10, P5 ;  /* 0x0000000a07007c0c */ /* 0x000fe4000af02670 */
[----:B------:R-:W-:-:S11]  /*1f20*/  ISETP.EQ.OR P6, PT, R11, UR10, P5 ;  /* 0x0000000a0b007c0c */ /* 0x000fd6000afc2670 */
[--C-:B------:R-:W-:Y:S02]  /*1f30*/  @!P0 IMAD R9, R7, UR12, R0.reuse ;  /* 0x0000000c07098c24 */ /* 0x100fe4000f8e0200 */
[----:B------:R-:W-:Y:S02]  /*1f40*/  @!P6 IMAD R11, R11, UR12, R0 ;  /* 0x0000000c0b0bec24 */ /* 0x000fe4000f8e0200 */
[----:B------:R-:W-:-:S04]  /*1f50*/  @!P0 IMAD.WIDE.U32 R8, R9, 0x8, R4 ;  /* 0x0000000809088825 */ /* 0x000fc800078e0004 */
[----:B------:R-:W-:Y:S02]  /*1f60*/  @!P6 IMAD.WIDE.U32 R10, R11, 0x8, R4 ;  /* 0x000000080b0ae825 */ /* 0x000fe400078e0004 */
[----:B------:R-:W2:Y:S04]  /*1f70*/  @!P0 LDG.E.64 R8, desc[UR8][R8.64] ;  /* 0x0000000808088981 */ /* 0x000ea8000c1e1b00 */
[----:B------:R-:W3:Y:S01]  /*1f80*/  @!P6 LDG.E.64 R10, desc[UR8][R10.64] ;  /* 0x000000080a0ae981 */ /* 0x000ee2000c1e1b00 */
[C---:B------:R-:W-:Y:S02]  /*1f90*/  IADD3 R13, R7.reuse, 0x2, RZ ;  /* 0x00000002070d7810 */ /* 0x040fe40007ffe0ff */
[----:B------:R-:W-:Y:S01]  /*1fa0*/  IADD3 R15, R7, 0x3, RZ ;  /* 0x00000003070f7810 */ /* 0x000fe20007ffe0ff */
[----:B--2---:R-:W-:Y:S01]  /*1fb0*/  @!P0 FADD.FTZ R26, R26, R8 ;  /* 0x000000081a1a8221 */ /* 0x004fe20000010000 */
[----:B------:R-:W-:Y:S01]  /*1fc0*/  @!P0 FADD.FTZ R27, R27, R9 ;  /* 0x000000091b1b8221 */ /* 0x000fe20000010000 */
[----:B------:R-:W-:-:S02]  /*1fd0*/  ISETP.EQ.OR P0, PT, R13, UR10, P5 ;  /* 0x0000000a0d007c0c */ /* 0x000fc4000af02670 */
[----:B---3--:R-:W-:Y:S01]  /*1fe0*/  @!P6 FADD.FTZ R26, R26, R10 ;  /* 0x0000000a1a1ae221 */ /* 0x008fe20000010000 */
[----:B------:R-:W-:Y:S01]  /*1ff0*/  @!P6 FADD.FTZ R27, R27, R11 ;  /* 0x0000000b1b1be221 */ /* 0x000fe20000010000 */
[----:B------:R-:W-:-:S09]  /*2000*/  ISETP.EQ.OR P6, PT, R15, UR10, P5 ;  /* 0x0000000a0f007c0c */ /* 0x000fd2000afc2670 */
[----:B------:R-:W-:-:S04]  /*2010*/  @!P0 IMAD R13, R13, UR12, R0 ;  /* 0x0000000c0d0d8c24 */ /* 0x000fc8000f8e0200 */
[----:B------:R-:W-:Y:S02]  /*2020*/  @!P6 IMAD R15, R15, UR12, R0 ;  /* 0x0000000c0f0fec24 */ /* 0x000fe4000f8e0200 */
        /* <DEDUP_REMOVED lines=40> */
.L_x_4249:
[----:B------:R-:W-:-:S13]  /*22b0*/  ISETP.NE.OR P0, PT, R6, RZ, P0 ;  /* 0x000000ff0600720c */ /* 0x000fda0000705670 */
[----:B------:R-:W-:Y:S05]  /*22c0*/  @!P0 BRA `(.L_x_4245) ;  /* 0x00000000007c8947 */ /* 0x000fea0003800000 */
.L_x_4246:
[C---:B------:R-:W-:Y:S02]  /*22d0*/  ISETP.EQ.OR P0, PT, R7.reuse, UR10, P5 ;  /* 0x0000000a07007c0c */ /* 0x040fe4000af02670 */
[----:B------:R-:W-:-:S04]  /*22e0*/  IADD3 R11, R7, 0x1, RZ ;  /* 0x00000001070b7810 */ /* 0x000fc80007ffe0ff */
[----:B------:R-:W-:-:S07]  /*22f0*/  ISETP.EQ.OR P6, PT, R11, UR10, P5 ;  /* 0x0000000a0b007c0c */ /* 0x000fce000afc2670 */
[----:B------:R-:W-:-:S04]  /*2300*/  @!P0 IMAD R9, R7, UR12, R0 ;  /* 0x0000000c07098c24 */ /* 0x000fc8000f8e0200 */
[----:B------:R-:W-:-:S04]  /*2310*/  @!P0 IMAD.WIDE.U32 R8, R9, 0x8, R4 ;  /* 0x0000000809088825 */ /* 0x000fc800078e0004 */
[----:B------:R-:W-:Y:S02]  /*2320*/  @!P6 IMAD R11, R11, UR12, R0 ;  /* 0x0000000c0b0bec24 */ /* 0x000fe4000f8e0200 */
[----:B------:R-:W2:Y:S02]  /*2330*/  @!P0 LDG.E.64 R8, desc[UR8][R8.64] ;  /* 0x0000000808088981 */ /* 0x000ea4000c1e1b00 */
[----:B------:R-:W-:-:S06]  /*2340*/  @!P6 IMAD.WIDE.U32 R10, R11, 0x8, R4 ;  /* 0x000000080b0ae825 */ /* 0x000fcc00078e0004 */
[----:B------:R-:W3:Y:S01]  /*2350*/  @!P6 LDG.E.64 R10, desc[UR8][R10.64] ;  /* 0x000000080a0ae981 */ /* 0x000ee2000c1e1b00 */
        /* <DEDUP_REMOVED lines=9> */
[----:B------:R-:W-:-:S04]  /*23f0*/  @!P0 IMAD.WIDE.U32 R8, R9, 0x8, R4 ;  /* 0x0000000809088825 */ /* 0x000fc800078e0004 */
[----:B------:R-:W-:Y:S02]  /*2400*/  @!P6 IMAD R11, R15, UR12, R0 ;  /* 0x0000000c0f0bec24 */ /* 0x000fe4000f8e0200 */
        /* <DEDUP_REMOVED lines=11> */
.L_x_4245:
[----:B------:R-:W-:-:S13]  /*24c0*/  LOP3.LUT P0, R53, R53, 0x3, RZ, 0xc0, !PT ;  /* 0x0000000335357812 */ /* 0x000fda000780c0ff */
[----:B------:R-:W-:Y:S05]  /*24d0*/  @!P0 BRA `(.L_x_4242) ;  /* 0x0000000000688947 */ /* 0x000fea0003800000 */
[----:B------:R-:W-:Y:S01]  /*24e0*/  ISETP.EQ.OR P0, PT, R7, UR10, P5 ;  /* 0x0000000a07007c0c */ /* 0x000fe2000af02670 */
[----:B------:R-:W-:Y:S01]  /*24f0*/  BSSY B0, `(.L_x_4250) ;  /* 0x0000008000007945 */ /* 0x000fe20003800000 */
[----:B------:R-:W-:-:S11]  /*2500*/  ISETP.NE.AND P6, PT, R53, 0x1, PT ;  /* 0x000000013500780c */ /* 0x000fd60003fc5270 */
[----:B------:R-:W-:Y:S05]  /*2510*/  @P0 BRA `(.L_x_4251) ;  /* 0x0000000000140947 */ /* 0x000fea0003800000 */
[----:B------:R-:W-:-:S04]  /*2520*/  IMAD R9, R7, UR12, R0 ;  /* 0x0000000c07097c24 */ /* 0x000fc8000f8e0200 */
[----:B------:R-:W-:-:S06]  /*2530*/  IMAD.WIDE.U32 R8, R9, 0x8, R4 ;  /* 0x0000000809087825 */ /* 0x000fcc00078e0004 */
[----:B------:R-:W2:Y:S02]  /*2540*/  LDG.E.64 R8, desc[UR8][R8.64] ;  /* 0x0000000808087981 */ /* 0x000ea4000c1e1b00 */
[----:B--2---:R-:W-:Y:S01]  /*2550*/  FADD.FTZ R26, R26, R8 ;  /* 0x000000081a1a7221 */ /* 0x004fe20000010000 */
[----:B------:R-:W-:-:S07]  /*2560*/  FADD.FTZ R27, R27, R9 ;  /* 0x000000091b1b7221 */ /* 0x000fce0000010000 */
.L_x_4251:
[----:B------:R-:W-:Y:S05]  /*2570*/  BSYNC B0 ;  /* 0x0000000000007941 */ /* 0x000fea0003800000 */
.L_x_4250:
[----:B------:R-:W-:Y:S05]  /*2580*/  @!P6 BRA `(.L_x_4242) ;  /* 0x00000000003ce947 */ /* 0x000fea0003800000 */
[C---:B------:R-:W-:Y:S02]  /*2590*/  IADD3 R9, R7.reuse, 0x2, RZ ;  /* 0x0000000207097810 */ /* 0x040fe40007ffe0ff */
[----:B------:R-:W-:Y:S02]  /*25a0*/  IADD3 R7, R7, 0x1, RZ ;  /* 0x0000000107077810 */ /* 0x000fe40007ffe0ff */
[----:B------:R-:W-:Y:S02]  /*25b0*/  ISETP.EQ.OR P0, PT, R9, UR10, P5 ;  /* 0x0000000a09007c0c */ /* 0x000fe4000af02670 */
[----:B------:R-:W-:Y:S02]  /*25c0*/  ISETP.EQ.OR P6, PT, R7, UR10, P5 ;  /* 0x0000000a07007c0c */ /* 0x000fe4000afc2670 */
[----:B------:R-:W-:-:S11]  /*25d0*/  ISETP.EQ.OR P0, PT, R53, 0x2, P0 ;  /* 0x000000023500780c */ /* 0x000fd60000702670 */
[--C-:B------:R-:W-:Y:S02]  /*25e0*/  @!P6 IMAD R7, R7, UR12, R0.reuse ;  /* 0x0000000c0707ec24 */ /* 0x100fe4000f8e0200 */
[----:B------:R-:W-:Y:S02]  /*25f0*/  @!P0 IMAD R9, R9, UR12, R0 ;  /* 0x0000000c09098c24 */ /* 0x000fe4000f8e0200 */
        /* <DEDUP_REMOVED lines=8> */
.L_x_4242:
[----:B------:R-:W-:Y:S01]  /*2680*/  ULDC.64 UR6, c[0x0][0x218] ;  /* 0x0000860000067ab9 */ /* 0x000fe20000000a00 */
[----:B------:R-:W-:Y:S01]  /*2690*/  LOP3.LUT P0, RZ, R30, UR10, RZ, 0xfc, !PT ;  /* 0x0000000a1eff7c12 */ /* 0x000fe2000f80fcff */
[----:B0-----:R-:W0:Y:S01]  /*26a0*/  LDC.64 R12, c[0x0][0x228] ;  /* 0x00008a00ff0c7b82 */ /* 0x001e220000000a00 */
[----:B------:R-:W-:Y:S01]  /*26b0*/  ISETP.EQ.U32.AND P6, PT, RZ, UR6, PT ;  /* 0x00000006ff007c0c */ /* 0x000fe2000bfc2070 */
[----:B------:R-:W-:Y:S01]  /*26c0*/  UMOV UR6, 0x400 ;  /* 0x0000040000067882 */ /* 0x000fe20000000000 */
[----:B------:R-:W-:Y:S02]  /*26d0*/  MOV R9, UR11 ;  /* 0x0000000b00097c02 */ /* 0x000fe40008000f00 */
[----:B------:R-:W-:Y:S02]  /*26e0*/  ISETP.EQ.OR.EX P0, PT, RZ, UR7, P0, P6 ;  /* 0x00000007ff007c0c */ /* 0x000fe40008702760 */
[----:B------:R-:W-:Y:S01]  /*26f0*/  IADD3 R7, R34, R43, RZ ;  /* 0x0000002b22077210 */ /* 0x000fe20007ffe0ff */
[----:B------:R-:W1:Y:S08]  /*2700*/  S2UR UR7, SR_CgaCtaId ;  /* 0x00000000000779c3 */ /* 0x000e700000008800 */
[----:B------:R-:W2:Y:S08]  /*2710*/  LDC.64 R4, c[0x0][0x230] ;  /* 0x00008c00ff047b82 */ /* 0x000eb00000000a00 */
[----:B------:R-:W3:Y:S01]  /*2720*/  @!P0 LDC.64 R10, c[0x0][0x218] ;  /* 0x00008600ff0a8b82 */ /* 0x000ee20000000a00 */
[----:B0-----:R-:W-:Y:S01]  /*2730*/  IMAD.WIDE R12, R7, 0x4, R12 ;  /* 0x00000004070c7825 */ /* 0x001fe200078e020c */
[----:B-1----:R-:W-:-:S03]  /*2740*/  ULEA UR6, UR7, UR6, 0x18 ;  /* 0x0000000607067291 */ /* 0x002fc6000f8ec03f */
[----:B------:R-:W-:Y:S02]  /*2750*/  ULDC UR7, c[0x0][0x2a4] ;  /* 0x0000a90000077ab9 */ /* 0x000fe40000000800 */
[----:B------:R-:W-:Y:S01]  /*2760*/  @!P0 FMUL.FTZ R15, R27, UR7 ;  /* 0x000000071b0f8c20 */ /* 0x000fe20008410000 */
[----:B------:R-:W-:Y:S01]  /*2770*/  @!P0 FMUL.FTZ R14, R26, UR7 ;  /* 0x000000071a0e8c20 */ /* 0x000fe20008410000 */
[----:B--2---:R-:W-:Y:S02]  /*2780*/  IMAD.WIDE R6, R7, 0x4, R4 ;  /* 0x0000000407067825 */ /* 0x004fe400078e0204 */
[----:B------:R-:W-:Y:S02]  /*2790*/  @!P5 STS.64 [UR6+0x88], R26 ;  /* 0x0000881aff00d988 */ /* 0x000fe40008000a06 */
[----:B---3--:R-:W-:-:S05]  /*27a0*/  @!P0 IMAD.WIDE R10, R9, 0x8, R10 ;  /* 0x00000008090a8825 */ /* 0x008fca00078e020a */
[----:B------:R0:W-:Y:S01]  /*27b0*/  @!P0 STG.E.64 desc[UR8][R10.64], R14 ;  /* 0x0000000e0a008986 */ /* 0x0001e2000c101b08 */
[----:B------:R-:W-:Y:S01]  /*27c0*/  BAR.SYNC.DEFER_BLOCKING 0x0 ;  /* 0x0000000000007b1d */ /* 0x000fe20000010000 */
[----:B------:R-:W-:-:S07]  /*27d0*/  ISETP.NE.AND P6, PT, RZ, UR13, PT ;  /* 0x0000000dff007c0c */ /* 0x000fce000bfc5270 */
[----:B0-----:R-:W0:Y:S01]  /*27e0*/  LDC R11, c[0x0][0x294] ;  /* 0x0000a500ff0b7b82 */ /* 0x001e220000000800 */
[----:B------:R1:W2:Y:S04]  /*27f0*/  LDG.E.64 R4, desc[UR8][R12.64] ;  /* 0x000000080c047981 */ /* 0x0002a8000c1e1b00 */
[----:B------:R-:W2:Y:S01]  /*2800*/  LDG.E.64 R6, desc[UR8][R6.64] ;  /* 0x0000000806067981 */ /* 0x000ea2000c1e1b00 */
[----:B------:R-:W-:Y:S02]  /*2810*/  HADD2.F32 R15, -RZ, R46.H1_H1 ;  /* 0x3000002eff0f7230 */ /* 0x000fe40000004100 */
[--C-:B------:R-:W-:Y:S01]  /*2820*/  HADD2.F32 R17, -RZ, R44.reuse.H0_H0 ;  /* 0x2000002cff117230 */ /* 0x100fe20000004100 */
[----:B------:R-:W3:Y:S01]  /*2830*/  LDS.64 R8, [UR6+0x88] ;  /* 0x00008806ff087984 */ /* 0x000ee20008000a00 */
[----:B------:R-:W-:-:S02]  /*2840*/  HADD2.F32 R19, -RZ, R44.H1_H1 ;  /* 0x3000002cff137230 */ /* 0x000fc40000004100 */
[----:B-1----:R-:W-:Y:S02]  /*2850*/  HADD2.F32 R13, -RZ, R46.H0_H0 ;  /* 0x2000002eff0d7230 */ /* 0x002fe40000004100 */
[----:B---3--:R-:W-:-:S04]  /*2860*/  FMUL.FTZ R8, R8, UR7 ;  /* 0x0000000708087c20 */ /* 0x008fc80008410000 */
[----:B------:R-:W-:Y:S01]  /*2870*/  FMUL.FTZ R16, R8, R8 ;  /* 0x0000000808107220 */ /* 0x000fe20000410000 */
[--C-:B------:R-:W-:Y:S01]  /*2880*/  FADD.FTZ R10, R13, -R8.reuse ;  /* 0x800000080d0a7221 */ /* 0x100fe20000010000 */
[--C-:B------:R-:W-:Y:S01]  /*2890*/  FADD.FTZ R12, R15, -R8.reuse ;  /* 0x800000080f0c7221 */ /* 0x100fe20000010000 */
[----:B------:R-:W-:Y:S01]  /*28a0*/  FADD.FTZ R18, R17, -R8 ;  /* 0x8000000811127221 */ /* 0x000fe20000010000 */
[----:B------:R-:W-:Y:S01]  /*28b0*/  FFMA.FTZ R9, R9, UR7, -R16 ;  /* 0x0000000709097c23 */ /* 0x000fe20008010810 */
[----:B------:R-:W-:-:S04]  /*28c0*/  FADD.FTZ R19, R19, -R8 ;  /* 0x8000000813137221 */ /* 0x000fc80000010000 */
[----:B------:R-:W-:-:S13]  /*28d0*/  FSETP.GTU.FTZ.AND P0, PT, R9, RZ, PT ;  /* 0x000000ff0900720b */ /* 0x000fda0003f1c000 */
[----:B------:R-:W-:Y:S01]  /*28e0*/  VOTEU.ANY UP0, P0 ;  /* 0x00000000003f7886 */ /* 0x000fe20000000100 */
[----:B------:R-:W-:-:S04]  /*28f0*/  PLOP3.LUT P0, PT, PT, PT, UP0, 0x80, 0x0 ;  /* 0x000000000000781c */ /* 0x000fc80003f0f008 */
[----:B------:R-:W-:-:S09]  /*2900*/  @UP0 ULDC UR6, c[0x0][0x238] ;  /* 0x00008e0000060ab9 */ /* 0x000fd20000000800 */
[----:B------:R-:W-:Y:S01]  /*2910*/  @P0 FADD.FTZ R9, R9, UR6 ;  /* 0x0000000609090e21 */ /* 0x000fe20008010000 */
[----:B------:R-:W-:-:S05]  /*2920*/  UMOV UR6, 0x3f800000 ;  /* 0x3f80000000067882 */ /* 0x000fca0000000000 */
[----:B------:R-:W1:Y:S02]  /*2930*/  @P0 MUFU.RSQ R9, R9 ;  /* 0x0000000900090308 */ /* 0x000e640000001400 */
[----:B-1----:R-:W-:-:S13]  /*2940*/  @P0 R2UR UR7, R9 ;  /* 0x00000000090702ca */ /* 0x002fda00000e0000 */
[----:B------:R-:W-:Y:S02]  /*2950*/  @UP0 UMOV UR6, UR7 ;  /* 0x0000000700060c82 */ /* 0x000fe40008000000 */
[----:B------:R-:W-:Y:S01]  /*2960*/  FMUL.FTZ R9, R10, UR6 ;  /* 0x000000060a097c20 */ /* 0x000fe20008410000 */
[----:B------:R-:W-:-:S03]  /*2970*/  FMUL.FTZ R12, R12, UR6 ;  /* 0x000000060c0c7c20 */ /* 0x000fc60008410000 */
[----:B--2---:R-:W-:Y:S01]  /*2980*/  FFMA.FTZ R9, R4, R9, R6 ;  /* 0x0000000904097223 */ /* 0x004fe20000010006 */
[----:B------:R-:W-:Y:S01]  /*2990*/  FFMA.FTZ R10, R5, R12, R7 ;  /* 0x0000000c050a7223 */ /* 0x000fe20000010007 */
[----:B0-----:R-:W-:Y:S06]  /*29a0*/  @!P6 BRA `(.L_x_4252) ;  /* 0x000000000028e947 */ /* 0x001fec0003800000 */
        /* <DEDUP_REMOVED lines=10> */
.L_x_4252:
[----:B------:R-:W-:Y:S04]  /*2a50*/  BSSY B0, `(.L_x_4253) ;  /* 0x000000e000007945 */ /* 0x000fe80003800000 */
[----:B------:R-:W-:Y:S05]  /*2a60*/  @!P1 BRA `(.L_x_4254) ;  /* 0x0000000000309947 */ /* 0x000fea0003800000 */
[----:B------:R-:W-:Y:S01]  /*2a70*/  ULDC.64 UR14, c[0x0][0x270] ;  /* 0x00009c00000e7ab9 */ /* 0x000fe20000000a00 */
[----:B------:R-:W-:Y:S01]  /*2a80*/  MOV R12, R28 ;  /* 0x0000001c000c7202 */ /* 0x000fe20000000f00 */
[----:B------:R-:W-:Y:S01]  /*2a90*/  IMAD R15, R35, UR14, RZ ;  /* 0x0000000e230f7c24 */ /* 0x000fe2000f8e02ff */
[----:B------:R-:W-:Y:S02]  /*2aa0*/  MOV R13, R3 ;  /* 0x00000003000d7202 */ /* 0x000fe40000000f00 */
[----:B------:R-:W-:Y:S01]  /*2ab0*/  F2FP.F16.F32.PACK_AB R9, R10, R9 ;  /* 0x000000090a09723e */ /* 0x000fe200000000ff */
[C---:B------:R-:W-:Y:S02]  /*2ac0*/  IMAD R15, R40.reuse, UR15, R15 ;  /* 0x0000000f280f7c24 */ /* 0x040fe4000f8e020f */
[----:B------:R-:W-:Y:S01]  /*2ad0*/  IMAD.WIDE.U32 R12, R40, UR14, R12 ;  /* 0x0000000e280c7c25 */ /* 0x000fe2000f8e000c */
[----:B------:R-:W-:Y:S02]  /*2ae0*/  ULDC.64 UR14, c[0x0][0x210] ;  /* 0x00008400000e7ab9 */ /* 0x000fe40000000a00 */
[----:B------:R-:W-:-:S02]  /*2af0*/  LEA R14, P0, R12, UR14, 0x1 ;  /* 0x0000000e0c0e7c11 */ /* 0x000fc4000f8008ff */
[----:B------:R-:W-:-:S04]  /*2b00*/  IADD3 R15, R13, R15, RZ ;  /* 0x0000000f0d0f7210 */ /* 0x000fc80007ffe0ff */
[----:B------:R-:W-:-:S05]  /*2b10*/  LEA.HI.X R15, R12, UR15, R15, 0x1, P0 ;  /* 0x0000000f0c0f7c11 */ /* 0x000fca00080f0c0f */
[----:B------:R0:W-:Y:S02]  /*2b20*/  STG.E desc[UR8][R14.64], R9 ;  /* 0x000000090e007986 */ /* 0x0001e4000c101908 */
.L_x_4254:
[----:B------:R-:W-:Y:S05]  /*2b30*/  BSYNC B0 ;  /* 0x0000000000007941 */ /* 0x000fea0003800000 */
.L_x_4253:
[----:B0-----:R-:W-:Y:S01]  /*2b40*/  FMUL.FTZ R9, R18, UR6 ;  /* 0x0000000612097c20 */ /* 0x001fe20008410000 */
[----:B------:R-:W-:Y:S01]  /*2b50*/  FMUL.FTZ R10, R19, UR6 ;  /* 0x00000006130a7c20 */ /* 0x000fe20008410000 */
[--C-:B------:R-:W-:Y:S01]  /*2b60*/  HADD2.F32 R21, -RZ, R48.reuse.H0_H0 ;  /* 0x20000030ff157230 */ /* 0x100fe20000004100 */
[----:B------:R-:W-:Y:S01]  /*2b70*/  SHF.R.U32.HI R18, RZ, 0x3, R30 ;  /* 0x00000003ff127819 */ /* 0x000fe2000001161e */
[----:B------:R-:W-:Y:S02]  /*2b80*/  HADD2.F32 R19, -RZ, R48.H1_H1 ;  /* 0x30000030ff137230 */ /* 0x000fe40000004100 */
        /* <DEDUP_REMOVED lines=13> */
.L_x_4255:
        /* <DEDUP_REMOVED lines=14> */
.L_x_4257:
[----:B------:R-:W-:Y:S05]  /*2d40*/  BSYNC B0 ;  /* 0x0000000000007941 */ /* 0x000fea0003800000 */
.L_x_4256:
[--C-:B0-----:R-:W-:Y:S01]  /*2d50*/  FADD.FTZ R9, R21, -R8.reuse ;  /* 0x8000000815097221 */ /* 0x101fe20000010000 */
[----:B------:R-:W-:Y:S01]  /*2d60*/  FADD.FTZ R10, R19, -R8 ;  /* 0x80000008130a7221 */ /* 0x000fe20000010000 */
[--C-:B------:R-:W-:Y:S02]  /*2d70*/  HADD2.F32 R15, -RZ, R47.reuse.H0_H0 ;  /* 0x2000002fff0f7230 */ /* 0x100fe40000004100 */
[----:B------:R-:W-:Y:S02]  /*2d80*/  HADD2.F32 R19, -RZ, R47.H1_H1 ;  /* 0x3000002fff137230 */ /* 0x000fe40000004100 */
[----:B------:R-:W-:Y:S01]  /*2d90*/  FMUL.FTZ R9, R9, UR6 ;  /* 0x0000000609097c20 */ /* 0x000fe20008410000 */
[----:B------:R-:W-:-:S04]  /*2da0*/  IMAD.WIDE.U32 R12, R18, 0x24924925, RZ ;  /* 0x24924925120c7825 */ /* 0x000fc800078e00ff */
[----:B------:R-:W-:Y:S01]  /*2db0*/  FMUL.FTZ R10, R10, UR6 ;  /* 0x000000060a0a7c20 */ /* 0x000fe20008410000 */
[--C-:B------:R-:W-:Y:S01]  /*2dc0*/  FADD.FTZ R18, R15, -R8.reuse ;  /* 0x800000080f127221 */ /* 0x100fe20000010000 */
[----:B------:R-:W-:Y:S01]  /*2dd0*/  FADD.FTZ R19, R19, -R8 ;  /* 0x8000000813137221 */ /* 0x000fe20000010000 */
[----:B------:R-:W-:Y:S02]  /*2de0*/  IMAD R11, R11, UR10, R13 ;  /* 0x0000000a0b0b7c24 */ /* 0x000fe4000f8e020d */
        /* <DEDUP_REMOVED lines=13> */
.L_x_4258:
        /* <DEDUP_REMOVED lines=14> */
.L_x_4260:
[----:B------:R-:W-:Y:S05]  /*2fa0*/  BSYNC B0 ;  /* 0x0000000000007941 */ /* 0x000fea0003800000 */
.L_x_4259:
[----:B0-----:R-:W-:Y:S01]  /*2fb0*/  FMUL.FTZ R9, R18, UR6 ;  /* 0x0000000612097c20 */ /* 0x001fe20008410000 */
[----:B------:R-:W-:Y:S01]  /*2fc0*/  FMUL.FTZ R12, R19, UR6 ;  /* 0x00000006130c7c20 */ /* 0x000fe20008410000 */
[----:B------:R-:W-:Y:S01]  /*2fd0*/  HADD2.F32 R19, -RZ, R42.H0_H0 ;  /* 0x2000002aff137230 */ /* 0x000fe20000004100 */
        /* <DEDUP_REMOVED lines=14> */
.L_x_4261:
[----:B------:R-:W-:Y:S04]  /*30c0*/  BSSY B0, `(.L_x_4262) ;  /* 0x000000e000007945 */ /* 0x000fe80003800000 */
[----:B------:R-:W-:Y:S05]  /*30d0*/  @!P4 BRA `(.L_x_4263) ;  /* 0x000000000030c947 */ /* 0x000fea0003800000 */
[----:B------:R-:W-:Y:S01]  /*30e0*/  ULDC.64 UR14, c[0x0][0x270] ;  /* 0x00009c00000e7ab9 */ /* 0x000fe20000000a00 */
[----:B------:R-:W-:Y:S01]  /*30f0*/  MOV R12, R28 ;  /* 0x0000001c000c7202 */ /* 0x000fe20000000f00 */
[----:B------:R-:W-:Y:S01]  /*3100*/  IMAD R18, R41, UR14, RZ ;  /* 0x0000000e29127c24 */ /* 0x000fe2000f8e02ff */
[----:B------:R-:W-:Y:S02]  /*3110*/  MOV R13, R3 ;  /* 0x00000003000d7202 */ /* 0x000fe40000000f00 */
[----:B------:R-:W-:Y:S01]  /*3120*/  F2FP.F16.F32.PACK_AB R9, R16, R9 ;  /* 0x000000091009723e */ /* 0x000fe200000000ff */
[----:B------:R-:W-:-:S04]  /*3130*/  IMAD.WIDE.U32 R14, R33, UR14, R12 ;  /* 0x0000000e210e7c25 */ /* 0x000fc8000f8e000c */
[----:B------:R-:W-:Y:S01]  /*3140*/  IMAD R13, R33, UR15, R18 ;  /* 0x0000000f210d7c24 */ /* 0x000fe2000f8e0212 */
[----:B------:R-:W-:Y:S02]  /*3150*/  ULDC.64 UR14, c[0x0][0x210] ;  /* 0x00008400000e7ab9 */ /* 0x000fe40000000a00 */
[----:B------:R-:W-:Y:S02]  /*3160*/  LEA R12, P0, R14, UR14, 0x1 ;  /* 0x0000000e0e0c7c11 */ /* 0x000fe4000f8008ff */
[----:B------:R-:W-:-:S04]  /*3170*/  IADD3 R13, R15, R13, RZ ;  /* 0x0000000d0f0d7210 */ /* 0x000fc80007ffe0ff */
[----:B------:R-:W-:-:S05]  /*3180*/  LEA.HI.X R13, R14, UR15, R13, 0x1, P0 ;  /* 0x0000000f0e0d7c11 */ /* 0x000fca00080f0c0d */
[----:B------:R0:W-:Y:S02]  /*3190*/  STG.E desc[UR8][R12.64], R9 ;  /* 0x000000090c007986 */ /* 0x0001e4000c101908 */
.L_x_4263:
[----:B------:R-:W-:Y:S05]  /*31a0*/  BSYNC B0 ;  /* 0x0000000000007941 */ /* 0x000fea0003800000 */
.L_x_4262:
[----:B------:R-:W-:Y:S01]  /*31b0*/  HADD2.F32 R15, -RZ, R42.H1_H1 ;  /* 0x3000002aff0f7230 */ /* 0x000fe20000004100 */
[----:B0-----:R-:W-:Y:S01]  /*31c0*/  IADD3 R9, R11, 0x28, RZ ;  /* 0x000000280b097810 */ /* 0x001fe20007ffe0ff */
[----:B------:R-:W-:Y:S01]  /*31d0*/  ULDC.64 UR14, c[0x0][0x278] ;  /* 0x00009e00000e7ab9 */ /* 0x000fe20000000a00 */
[----:B------:R-:W-:Y:S01]  /*31e0*/  SHF.R.S32.HI R22, RZ, 0x1f, R10 ;  /* 0x0000001fff167819 */ /* 0x000fe2000001140a */
[--C-:B------:R-:W-:Y:S01]  /*31f0*/  FADD.FTZ R13, R19, -R8.reuse ;  /* 0x80000008130d7221 */ /* 0x100fe20000010000 */
[----:B------:R-:W-:Y:S01]  /*3200*/  ISETP.GE.U32.AND P5, PT, R10, UR14, PT ;  /* 0x0000000e0a007c0c */ /* 0x000fe2000bfa6070 */
[--C-:B------:R-:W-:Y:S01]  /*3210*/  FADD.FTZ R14, R15, -R8.reuse ;  /* 0x800000080f0e7221 */ /* 0x100fe20000010000 */
[----:B------:R-:W-:Y:S01]  /*3220*/  ISETP.GE.U32.AND P0, PT, R9, UR14, PT ;  /* 0x0000000e09007c0c */ /* 0x000fe2000bf06070 */
[--C-:B------:R-:W-:Y:S01]  /*3230*/  HADD2.F32 R17, -RZ, R49.reuse.H0_H0 ;  /* 0x20000031ff117230 */ /* 0x100fe20000004100 */
[----:B------:R-:W-:Y:S01]  /*3240*/  SHF.R.S32.HI R12, RZ, 0x1f, R9 ;  /* 0x0000001fff0c7819 */ /* 0x000fe20000011409 */
[----:B------:R-:W-:Y:S01]  /*3250*/  HADD2.F32 R21, -RZ, R49.H1_H1 ;  /* 0x30000031ff157230 */ /* 0x000fe20000004100 */
[----:B------:R-:W-:Y:S01]  /*3260*/  ISETP.GE.AND.EX P5, PT, R22, UR15, PT, P5 ;  /* 0x0000000f16007c0c */ /* 0x000fe2000bfa6350 */
[----:B------:R-:W-:Y:S01]  /*3270*/  FMUL.FTZ R13, R13, UR6 ;  /* 0x000000060d0d7c20 */ /* 0x000fe20008410000 */
[----:B------:R-:W-:Y:S01]  /*3280*/  ISETP.GE.AND.EX P0, PT, R12, UR15, PT, P0 ;  /* 0x0000000f0c007c0c */ /* 0x000fe2000bf06300 */
[----:B------:R-:W-:Y:S01]  /*3290*/  FMUL.FTZ R14, R14, UR6 ;  /* 0x000000060e0e7c20 */ /* 0x000fe20008410000 */
[C---:B------:R-:W-:Y:S01]  /*32a0*/  ISETP.LT.U32.AND P5, PT, R30.reuse, 0x1c0, !P5 ;  /* 0x000001c01e00780c */ /* 0x040fe20006fa1070 */
[--C-:B------:R-:W-:Y:S01]  /*32b0*/  FADD.FTZ R20, R17, -R8.reuse ;  /* 0x8000000811147221 */ /* 0x100fe20000010000 */
[----:B------:R-:W-:Y:S01]  /*32c0*/  ISETP.LT.U32.AND P0, PT, R30, 0x1c0, !P0 ;  /* 0x000001c01e00780c */ /* 0x000fe20004701070 */
[----:B------:R-:W-:Y:S01]  /*32d0*/  FADD.FTZ R21, R21, -R8 ;  /* 0x8000000815157221 */ /* 0x000fe20000010000 */
        /* <DEDUP_REMOVED lines=13> */
.L_x_4264:
        /* <DEDUP_REMOVED lines=14> */
.L_x_4266:
[----:B------:R-:W-:Y:S05]  /*3490*/  BSYNC B0 ;  /* 0x0000000000007941 */ /* 0x000fea0003800000 */
.L_x_4265:
        /* <DEDUP_REMOVED lines=17> */
.L_x_4267:
[----:B------:R-:W-:Y:S04]  /*35b0*/  BSSY B0, `(.L_x_4268) ;  /* 0x000000e000007945 */ /* 0x000fe80003800000 */
[----:B------:R-:W-:Y:S05]  /*35c0*/  @!P0 BRA `(.L_x_4269) ;  /* 0x0000000000308947 */ /* 0x000fea0003800000 */
[----:B------:R-:W-:Y:S01]  /*35d0*/  ULDC.64 UR16, c[0x0][0x270] ;  /* 0x00009c0000107ab9 */ /* 0x000fe20000000a00 */
[----:B------:R-:W-:Y:S01]  /*35e0*/  MOV R13, R3 ;  /* 0x00000003000d7202 */ /* 0x000fe20000000f00 */
[----:B------:R-:W-:Y:S01]  /*35f0*/  IMAD R18, R12, UR16, RZ ;  /* 0x000000100c127c24 */ /* 0x000fe2000f8e02ff */
[----:B------:R-:W-:Y:S02]  /*3600*/  MOV R12, R28 ;  /* 0x0000001c000c7202 */ /* 0x000fe40000000f00 */
[----:B------:R-:W-:-:S03]  /*3610*/  F2FP.F16.F32.PACK_AB R17, R17, R16 ;  /* 0x000000101111723e */ /* 0x000fc600000000ff */
[----:B------:R-:W-:-:S04]  /*3620*/  IMAD.WIDE.U32 R14, R9, UR16, R12 ;  /* 0x00000010090e7c25 */ /* 0x000fc8000f8e000c */
[----:B------:R-:W-:Y:S01]  /*3630*/  IMAD R9, R9, UR17, R18 ;  /* 0x0000001109097c24 */ /* 0x000fe2000f8e0212 */
[----:B------:R-:W-:Y:S02]  /*3640*/  ULDC.64 UR16, c[0x0][0x210] ;  /* 0x0000840000107ab9 */ /* 0x000fe40000000a00 */
[----:B------:R-:W-:Y:S02]  /*3650*/  LEA R12, P0, R14, UR16, 0x1 ;  /* 0x000000100e0c7c11 */ /* 0x000fe4000f8008ff */
[----:B------:R-:W-:-:S04]  /*3660*/  IADD3 R9, R15, R9, RZ ;  /* 0x000000090f097210 */ /* 0x000fc80007ffe0ff */
[----:B------:R-:W-:-:S05]  /*3670*/  LEA.HI.X R13, R14, UR17, R9, 0x1, P0 ;  /* 0x000000110e0d7c11 */ /* 0x000fca00080f0c09 */
[----:B------:R0:W-:Y:S02]  /*3680*/  STG.E desc[UR8][R12.64], R17 ;  /* 0x000000110c007986 */ /* 0x0001e4000c101908 */
.L_x_4269:
[----:B------:R-:W-:Y:S05]  /*3690*/  BSYNC B0 ;  /* 0x0000000000007941 */ /* 0x000fea0003800000 */
.L_x_4268:
[----:B0-----:R-:W-:Y:S02]  /*36a0*/  HADD2.F32 R13, -RZ, R50.H1_H1 ;  /* 0x30000032ff0d7230 */ /* 0x001fe40000004100 */
[--C-:B------:R-:W-:Y:S01]  /*36b0*/  FADD.FTZ R9, R21, -R8.reuse ;  /* 0x8000000815097221 */ /* 0x100fe20000010000 */
[--C-:B------:R-:W-:Y:S01]  /*36c0*/  HADD2.F32 R15, -RZ, R51.reuse.H0_H0 ;  /* 0x20000033ff0f7230 */ /* 0x100fe20000004100 */
[----:B------:R-:W-:Y:S01]  /*36d0*/  ISETP.GE.U32.AND P5, PT, R38, UR14, PT ;  /* 0x0000000e26007c0c */ /* 0x000fe2000bfa6070 */
[----:B------:R-:W-:Y:S02]  /*36e0*/  HADD2.F32 R51, -RZ, R51.H1_H1 ;  /* 0x30000033ff337230 */ /* 0x000fe40000004100 */
[--C-:B------:R-:W-:Y:S01]  /*36f0*/  FADD.FTZ R12, R13, -R8.reuse ;  /* 0x800000080d0c7221 */ /* 0x100fe20000010000 */
[----:B------:R-:W-:Y:S01]  /*3700*/  ISETP.GE.U32.AND P0, PT, R10, UR14, PT ;  /* 0x0000000e0a007c0c */ /* 0x000fe2000bf06070 */
[----:B------:R-:W-:Y:S01]  /*3710*/  FADD.FTZ R13, R15, -R8 ;  /* 0x800000080f0d7221 */ /* 0x000fe20000010000 */
[----:B------:R-:W-:Y:S01]  /*3720*/  SHF.R.S32.HI R16, RZ, 0x1f, R10 ;  /* 0x0000001fff107819 */ /* 0x000fe2000001140a */
[----:B------:R-:W-:Y:S01]  /*3730*/  FADD.FTZ R8, R51, -R8 ;  /* 0x8000000833087221 */ /* 0x000fe20000010000 */
[----:B------:R-:W-:Y:S01]  /*3740*/  ISETP.GE.AND.EX P5, PT, R45, UR15, PT, P5 ;  /* 0x0000000f2d007c0c */ /* 0x000fe2000bfa6350 */
[----:B------:R-:W-:Y:S01]  /*3750*/  FMUL.FTZ R9, R9, UR6 ;  /* 0x0000000609097c20 */ /* 0x000fe20008410000 */
[----:B------:R-:W-:Y:S01]  /*3760*/  ISETP.GE.AND.EX P0, PT, R16, UR15, PT, P0 ;  /* 0x0000000f10007c0c */ /* 0x000fe2000bf06300 */
[----:B------:R-:W-:Y:S01]  /*3770*/  FMUL.FTZ R13, R13, UR6 ;  /* 0x000000060d0d7c20 */ /* 0x000fe20008410000 */
[----:B------:R-:W-:Y:S01]  /*3780*/  FMUL.FTZ R8, R8, UR6 ;  /* 0x0000000608087c20 */ /* 0x000fe20008410000 */
[----:B------:R-:W-:Y:S01]  /*3790*/  FMUL.FTZ R12, R12, UR6 ;  /* 0x000000060c0c7c20 */ /* 0x000fe20008410000 */
[----:B------:R-:W-:Y:S01]  /*37a0*/  ISETP.GT.U32.OR P5, PT, R30, 0x1bf, P5 ;  /* 0x000001bf1e00780c */ /* 0x000fe20002fa4470 */
[--C-:B------:R-:W-:Y:S01]  /*37b0*/  FFMA.FTZ R9, R4, R9, R6.reuse ;  /* 0x0000000904097223 */ /* 0x100fe20000010006 */
[----:B------:R-:W-:Y:S01]  /*37c0*/  ISETP.LT.U32.AND P0, PT, R30, 0x1c0, !P0 ;  /* 0x000001c01e00780c */ /* 0x000fe20004701070 */
[----:B------:R-:W-:Y:S01]  /*37d0*/  FFMA.FTZ R14, R4, R13, R6 ;  /* 0x0000000d040e7223 */ /* 0x000fe20000010006 */
[C-C-:B------:R-:W-:Y:S01]  /*37e0*/  FFMA.FTZ R15, R5.reuse, R8, R7.reuse ;  /* 0x00000008050f7223 */ /* 0x140fe20000010007 */
        /* <DEDUP_REMOVED lines=12> */
.L_x_4270:
        /* <DEDUP_REMOVED lines=14> */
.L_x_4272:
[----:B------:R-:W-:Y:S05]  /*3990*/  BSYNC B0 ;  /* 0x0000000000007941 */ /* 0x000fea0003800000 */
.L_x_4271:
        /* <DEDUP_REMOVED lines=11> */
.L_x_4273:
[----:B------:R-:W-:Y:S04]  /*3a50*/  BSSY B0, `(.L_x_4274) ;  /* 0x000000d000007945 */ /* 0x000fe80003800000 */
[----:B------:R-:W-:Y:S05]  /*3a60*/  @P5 BRA `(.L_x_4275) ;  /* 0x00000000002c5947 */ /* 0x000fea0003800000 */
[----:B------:R-:W-:Y:S01]  /*3a70*/  ULDC.64 UR6, c[0x0][0x270] ;  /* 0x00009c0000067ab9 */ /* 0x000fe20000000a00 */
[----:B------:R-:W-:Y:S01]  /*3a80*/  MOV R2, R28 ;  /* 0x0000001c00027202 */ /* 0x000fe20000000f00 */
[----:B------:R-:W-:Y:S01]  /*3a90*/  IMAD R45, R45, UR6, RZ ;  /* 0x000000062d2d7c24 */ /* 0x000fe2000f8e02ff */
[----:B------:R-:W-:-:S03]  /*3aa0*/  F2FP.F16.F32.PACK_AB R15, R15, R14 ;  /* 0x0000000e0f0f723e */ /* 0x000fc600000000ff */
[----:B0-----:R-:W-:-:S04]  /*3ab0*/  IMAD.WIDE.U32 R4, R38, UR6, R2 ;  /* 0x0000000626047c25 */ /* 0x001fc8000f8e0002 */
[----:B------:R-:W-:Y:S01]  /*3ac0*/  IMAD R45, R38, UR7, R45 ;  /* 0x00000007262d7c24 */ /* 0x000fe2000f8e022d */
[----:B------:R-:W-:Y:S02]  /*3ad0*/  ULDC.64 UR6, c[0x0][0x210] ;  /* 0x0000840000067ab9 */ /* 0x000fe40000000a00 */
[----:B------:R-:W-:Y:S02]  /*3ae0*/  LEA R2, P0, R4, UR6, 0x1 ;  /* 0x0000000604027c11 */ /* 0x000fe4000f8008ff */
[----:B------:R-:W-:-:S04]  /*3af0*/  IADD3 R45, R5, R45, RZ ;  /* 0x0000002d052d7210 */ /* 0x000fc80007ffe0ff */
[----:B------:R-:W-:-:S05]  /*3b00*/  LEA.HI.X R3, R4, UR7, R45, 0x1, P0 ;  /* 0x0000000704037c11 */ /* 0x000fca00080f0c2d */
[----:B------:R1:W-:Y:S02]  /*3b10*/  STG.E desc[UR8][R2.64], R15 ;  /* 0x0000000f02007986 */ /* 0x0003e4000c101908 */
.L_x_4275:
[----:B------:R-:W-:Y:S05]  /*3b20*/  BSYNC B0 ;  /* 0x0000000000007941 */ /* 0x000fea0003800000 */
.L_x_4274:
[----:B------:R-:W-:Y:S02]  /*3b30*/  UIADD3 UR11, UR12, UR11, URZ ;  /* 0x0000000b0c0b7290 */ /* 0x000fe4000fffe03f */
[----:B------:R-:W-:Y:S02]  /*3b40*/  UIADD3 UR4, UR4, 0x1, URZ ;  /* 0x0000000104047890 */ /* 0x000fe4000fffe03f */
[----:B------:R-:W-:-:S06]  /*3b50*/  UISETP.GE.AND UP0, UPT, UR11, UR5, UPT ;  /* 0x000000050b00728c */ /* 0x000fcc000bf06270 */
[----:B------:R-:W-:-:S13]  /*3b60*/  PLOP3.LUT P0, PT, PT, PT, UP0, 0x80, 0x0 ;  /* 0x000000000000781c */ /* 0x000fda0003f0f008 */
[----:B------:R-:W-:Y:S05]  /*3b70*/  @!P0 BRA `(.L_x_4276) ;  /* 0xffffffc400dc8947 */ /* 0x000fea000383ffff */
[----:B------:R-:W-:Y:S05]  /*3b80*/  EXIT ;  /* 0x000000000000794d */ /* 0x000fea0003800000 */
.L_x_4277:
        /* <DEDUP_REMOVED lines=15> */
.L_x_5642:


//--------------------- .text._Z35group_norm_nhwc_fwd_one_pass_kernelI11Fp16IOFp32WLi128ELi112ELi448EEv26Group_norm_nhwc_fwd_params --------------------------
	.section	.text._Z35group_norm_nhwc_fwd_one_pass_kernelI11Fp16IOFp32WLi128ELi112ELi448EEv26Group_norm_nhwc_fwd_params,"ax",@progbits
	.align	128
        .global         _Z35group_norm_nhwc_fwd_one_pass_kernelI11Fp16IOFp32WLi128ELi112ELi448EEv26Group_norm_nhwc_fwd_params
        .type           _Z35group_norm_nhwc_fwd_one_pass_kernelI11Fp16IOFp32WLi128ELi112ELi448EEv26Group_norm_nhwc_fwd_params,@function
        .size           _Z35group_norm_nhwc_fwd_one_pass_kernelI11Fp16IOFp32WLi128ELi112ELi448EEv26Group_norm_nhwc_fwd_params,(.L_x_5643 - _Z35group_norm_nhwc_fwd_one_pass_kernelI11Fp16IOFp32WLi128ELi112ELi448EEv26Group_norm_nhwc_fwd_params)
        .other          _Z35group_norm_nhwc_fwd_one_pass_kernelI11Fp16IOFp32WLi128ELi112ELi448EEv26Group_norm_nhwc_fwd_params,@"STO_CUDA_ENTRY STV_DEFAULT"
_Z35group_norm_nhwc_fwd_one_pass_kernelI11Fp16IOFp32WLi128ELi112ELi448EEv26Group_norm_nhwc_fwd_params:
.text._Z35group_norm_nhwc_fwd_one_pass_kernelI11Fp16IOFp32WLi128ELi112ELi448EEv26Group_norm_nhwc_fwd_params:
        /* <DEDUP_REMOVED lines=59> */
.L_x_4335:
[----:B------:R-:W0:Y:S01]  /*03b0*/  LDC R23, c[0x0][0x288] ;  /* 0x0000a200ff177b82 */ /* 0x000e220000000800 */
[----:B------:R-:W-:Y:S01]  /*03c0*/  ULDC.64 UR12, c[0x0][0x280] ;  /* 0x0000a000000c7ab9 */ /* 0x000fe20000000a00 */
[----:B------:R-:W-:-:S06]  /*03d0*/  SHF.R.S32.HI R43, RZ, 0x1f, R24 ;  /* 0x0000001fff2b7819 */ /* 0x000fcc0000011418 */
[----:B------:R-:W1:Y:S08]  /*03e0*/  @P1 LDC.64 R38, c[0x0][0x270] ;  /* 0x00009c00ff261b82 */ /* 0x000e700000000a00 */
[----:B------:R-:W2:Y:S01]  /*03f0*/  @P0 LDC.64 R40, c[0x0][0x220] ;  /* 0x00008800ff280b82 */ /* 0x000ea20000000a00 */
[----:B0-----:R-:W-:-:S07]  /*0400*/  IABS R19, R23 ;  /* 0x0000001700137213 */ /* 0x001fce0000000000 */
[----:B------:R-:W0:Y:S01]  /*0410*/  @P4 LDC.64 R36, c[0x0][0x270] ;  /* 0x00009c00ff244b82 */ /* 0x000e220000000a00 */
[----:B------:R-:W3:Y:S08]  /*0420*/  I2F.RP R18, R19 ;  /* 0x0000001300127306 */ /* 0x000ef00000209400 */
[----:B---3--:R-:W3:Y:S02]  /*0430*/  MUFU.RCP R18, R18 ;  /* 0x0000001200127308 */ /* 0x008ee40000001000 */
[----:B---3--:R-:W-:-:S06]  /*0440*/  IADD3 R16, R18, 0xffffffe, RZ ;  /* 0x0ffffffe12107810 */ /* 0x008fcc0007ffe0ff */
[----:B------:R3:W4:Y:S02]  /*0450*/  F2I.FTZ.U32.TRUNC.NTZ R17, R16 ;  /* 0x0000001000117305 */ /* 0x000724000021f000 */
[----:B---3--:R-:W-:Y:S02]  /*0460*/  MOV R16, RZ ;  /* 0x000000ff00107202 */ /* 0x008fe40000000f00 */
[----:B----4-:R-:W-:-:S05]  /*0470*/  IADD3 R20, RZ, -R17, RZ ;  /* 0x80000011ff147210 */ /* 0x010fca0007ffe0ff */
        /* <DEDUP_REMOVED lines=20> */
[----:B------:R-:W3:Y:S01]  /*05c0*/  @P0 LDC.64 R22, c[0x0][0x270] ;  /* 0x00009c00ff160b82 */ /* 0x000ee20000000a00 */
[----:B------:R-:W-:Y:S02]  /*05d0*/  IMAD R16, R16, UR12, RZ ;  /* 0x0000000c10107c24 */ /* 0x000fe4000f8e02ff */
[----:B------:R-:W-:Y:S02]  /*05e0*/  IMAD R35, R35, 0x70, RZ ;  /* 0x0000007023237824 */ /* 0x000fe400078e02ff */
[----:B------:R-:W-:-:S03]  /*05f0*/  IMAD R57, R17, UR13, R16 ;  /* 0x0000000d11397c24 */ /* 0x000fc6000f8e0210 */
[----:B------:R-:W-:-:S04]  /*0600*/  IADD3 R54, P5, R42, R35, RZ ;  /* 0x000000232a367210 */ /* 0x000fc80007fbe0ff */
[----:B------:R-:W-:Y:S02]  /*0610*/  LEA.HI.X.SX32 R55, R35, R18, 0x1, P5 ;  /* 0x0000001223377211 */ /* 0x000fe400028f0eff */
[----:B------:R-:W4:Y:S01]  /*0620*/  @P2 LDC.64 R18, c[0x0][0x270] ;  /* 0x00009c00ff122b82 */ /* 0x000f220000000a00 */
[----:B------:R-:W-:Y:S01]  /*0630*/  IMAD.WIDE.U32 R54, R17, UR12, R54 ;  /* 0x0000000c11367c25 */ /* 0x000fe2000f8e0036 */
[----:B------:R-:W-:Y:S02]  /*0640*/  ULDC.64 UR12, c[0x0][0x278] ;  /* 0x00009e00000c7ab9 */ /* 0x000fe40000000a00 */
[----:B------:R-:W-:-:S04]  /*0650*/  ISETP.GE.U32.AND P5, PT, R24, UR12, PT ;  /* 0x0000000c18007c0c */ /* 0x000fc8000bfa6070 */
[----:B------:R-:W5:Y:S01]  /*0660*/  @P1 LDC.64 R16, c[0x0][0x220] ;  /* 0x00008800ff101b82 */ /* 0x000f620000000a00 */
[----:B------:R-:W-:Y:S01]  /*0670*/  IADD3 R57, R55, R57, RZ ;  /* 0x0000003937397210 */ /* 0x000fe20007ffe0ff */
[----:B---3--:R-:W-:Y:S01]  /*0680*/  @P0 IMAD R20, R5, R22, RZ ;  /* 0x0000001605140224 */ /* 0x008fe200078e02ff */
[-C--:B------:R-:W-:Y:S02]  /*0690*/  @P0 MOV R56, R54.reuse ;  /* 0x0000003600380202 */ /* 0x080fe40000000f00 */
[----:B------:R-:W-:Y:S01]  /*06a0*/  ISETP.GE.AND.EX P5, PT, R43, UR13, PT, P5 ;  /* 0x0000000d2b007c0c */ /* 0x000fe2000bfa6350 */
[----:B------:R-:W-:Y:S01]  /*06b0*/  @P0 IMAD R45, R2, R23, R20 ;  /* 0x00000017022d0224 */ /* 0x000fe200078e0214 */
[----:B------:R-:W-:Y:S01]  /*06c0*/  @P1 MOV R44, R54 ;  /* 0x00000036002c1202 */ /* 0x000fe20000000f00 */
[----:B------:R-:W3:Y:S01]  /*06d0*/  @P3 LDC.64 R20, c[0x0][0x270] ;  /* 0x00009c00ff143b82 */ /* 0x000ee20000000a00 */
[----:B-1----:R-:W-:Y:S01]  /*06e0*/  @P1 IMAD R23, R9, R38, RZ ;  /* 0x0000002609171224 */ /* 0x002fe200078e02ff */
[----:B------:R-:W-:Y:S01]  /*06f0*/  ISETP.GT.U32.OR P5, PT, R0, 0x1bf, P5 ;  /* 0x000001bf0000780c */ /* 0x000fe20002fa4470 */
[----:B------:R-:W-:Y:S01]  /*0700*/  @P0 IMAD.WIDE.U32 R46, R2, R22, R56 ;  /* 0x00000016022e0225 */ /* 0x000fe200078e0038 */
[----:B------:R-:W-:-:S03]  /*0710*/  @P2 MOV R48, R54 ;  /* 0x0000003600302202 */ /* 0x000fc60000000f00 */
[----:B------:R-:W-:Y:S01]  /*0720*/  @P1 IMAD R49, R4, R39, R23 ;  /* 0x0000002704311224 */ /* 0x000fe200078e0217 */
[----:B------:R-:W-:Y:S01]  /*0730*/  @P0 IADD3 R39, R47, R45, RZ ;  /* 0x0000002d2f270210 */ /* 0x000fe20007ffe0ff */
[----:B------:R-:W1:Y:S01]  /*0740*/  @P2 LDC.64 R22, c[0x0][0x220] ;  /* 0x00008800ff162b82 */ /* 0x000e620000000a00 */
[----:B------:R-:W-:Y:S02]  /*0750*/  @P1 MOV R45, R57 ;  /* 0x00000039002d1202 */ /* 0x000fe40000000f00 */
[----:B--2---:R-:W-:Y:S01]  /*0760*/  @P0 LEA R50, P6, R46, R40, 0x1 ;  /* 0x000000282e320211 */ /* 0x004fe200078c08ff */
[----:B------:R-:W-:-:S03]  /*0770*/  @P1 IMAD.WIDE.U32 R44, R4, R38, R44 ;  /* 0x00000026042c1225 */ /* 0x000fc600078e002c */
[----:B------:R-:W-:Y:S02]  /*0780*/  @P0 LEA.HI.X R51, R46, R41, R39, 0x1, P6 ;  /* 0x000000292e330211 */ /* 0x000fe400030f0c27 */
[----:B------:R-:W2:Y:S01]  /*0790*/  @!P5 LDC.64 R38, c[0x0][0x270] ;  /* 0x00009c00ff26db82 */ /* 0x000ea20000000a00 */
[----:B------:R-:W-:Y:S02]  /*07a0*/  @P1 IADD3 R45, R45, R49, RZ ;  /* 0x000000312d2d1210 */ /* 0x000fe40007ffe0ff */
[C---:B-----5:R-:W-:Y:S01]  /*07b0*/  @P1 LEA R46, P6, R44.reuse, R16, 0x1 ;  /* 0x000000102c2e1211 */ /* 0x060fe200078c08ff */
[----:B----4-:R-:W-:Y:S01]  /*07c0*/  @P2 IMAD R16, R11, R18, RZ ;  /* 0x000000120b102224 */ /* 0x010fe200078e02ff */
[----:B------:R-:W-:Y:S02]  /*07d0*/  @P2 MOV R49, R57 ;  /* 0x0000003900312202 */ /* 0x000fe40000000f00 */
[----:B------:R-:W-:Y:S01]  /*07e0*/  @P1 LEA.HI.X R47, R44, R17, R45, 0x1, P6 ;  /* 0x000000112c2f1211 */ /* 0x000fe200030f0c2d */
[----:B------:R-:W4:Y:S01]  /*07f0*/  @P3 LDC.64 R40, c[0x0][0x220] ;  /* 0x00008800ff283b82 */ /* 0x000f220000000a00 */
[----:B---3--:R-:W-:Y:S01]  /*0800*/  @P3 IMAD R44, R13, R20, RZ ;  /* 0x000000140d2c3224 */ /* 0x008fe200078e02ff */
[----:B------:R-:W-:Y:S01]  /*0810*/  @P3 MOV R45, R57 ;  /* 0x00000039002d3202 */ /* 0x000fe20000000f00 */
[----:B------:R-:W-:-:S02]  /*0820*/  @P2 IMAD R53, R6, R19, R16 ;  /* 0x0000001306352224 */ /* 0x000fc400078e0210 */
[C---:B------:R-:W-:Y:S01]  /*0830*/  @P3 IMAD R21, R7.reuse, R21, R44 ;  /* 0x0000001507153224 */ /* 0x040fe200078e022c */
[----:B------:R-:W-:Y:S01]  /*0840*/  @P3 MOV R44, R54 ;  /* 0x00000036002c3202 */ /* 0x000fe20000000f00 */
[----:B------:R-:W-:Y:S01]  /*0850*/  @P2 IMAD.WIDE.U32 R48, R6, R18, R48 ;  /* 0x0000001206302225 */ /* 0x000fe200078e0030 */
[----:B------:R-:W3:Y:S03]  /*0860*/  @P4 LDC.64 R16, c[0x0][0x220] ;  /* 0x00008800ff104b82 */ /* 0x000ee60000000a00 */
[----:B------:R-:W-:Y:S01]  /*0870*/  @P3 IMAD.WIDE.U32 R44, R7, R20, R44 ;  /* 0x00000014072c3225 */ /* 0x000fe200078e002c */
[----:B------:R-:W-:Y:S02]  /*0880*/  @P2 IADD3 R20, R49, R53, RZ ;  /* 0x0000003531142210 */ /* 0x000fe40007ffe0ff */
[C---:B-1----:R-:W-:Y:S01]  /*0890*/  @P2 LEA R22, P6, R48.reuse, R22, 0x1 ;  /* 0x0000001630162211 */ /* 0x042fe200078c08ff */
[----:B0-----:R-:W-:Y:S01]  /*08a0*/  @P4 IMAD R49, R15, R36, RZ ;  /* 0x000000240f314224 */ /* 0x001fe200078e02ff */
[----:B------:R-:W0:Y:S01]  /*08b0*/  @!P5 LDC.64 R18, c[0x0][0x220] ;  /* 0x00008800ff12db82 */ /* 0x000e220000000a00 */
[----:B--2---:R-:W-:Y:S01]  /*08c0*/  @!P5 IMAD R43, R43, R38, RZ ;  /* 0x000000262b2bd224 */ /* 0x004fe200078e02ff */
[----:B------:R-:W-:Y:S01]  /*08d0*/  @P2 LEA.HI.X R23, R48, R23, R20, 0x1, P6 ;  /* 0x0000001730172211 */ /* 0x000fe200030f0c14 */
[----:B------:R-:W-:Y:S01]  /*08e0*/  @P4 IMAD R53, R8, R37, R49 ;  /* 0x0000002508354224 */ /* 0x000fe200078e0231 */
[----:B------:R-:W-:Y:S01]  /*08f0*/  @P4 MOV R48, R54 ;  /* 0x0000003600304202 */ /* 0x000fe20000000f00 */
[----:B------:R-:W-:Y:S01]  /*0900*/  @!P5 IMAD R43, R24, R39, R43 ;  /* 0x00000027182bd224 */ /* 0x000fe200078e022b */
[----:B------:R-:W-:-:S02]  /*0910*/  @P4 MOV R49, R57 ;  /* 0x0000003900314202 */ /* 0x000fc40000000f00 */
[----:B------:R-:W-:Y:S02]  /*0920*/  @!P5 MOV R37, R57 ;  /* 0x000000390025d202 */ /* 0x000fe40000000f00 */
[----:B------:R-:W-:Y:S01]  /*0930*/  @P3 IADD3 R21, R45, R21, RZ ;  /* 0x000000152d153210 */ /* 0x000fe20007ffe0ff */
[----:B------:R-:W-:Y:S01]  /*0940*/  @P4 IMAD.WIDE.U32 R48, R8, R36, R48 ;  /* 0x0000002408304225 */ /* 0x000fe200078e0030 */
[----:B------:R-:W-:Y:S02]  /*0950*/  @!P5 MOV R36, R54 ;  /* 0x000000360024d202 */ /* 0x000fe40000000f00 */
[----:B----4-:R-:W-:-:S03]  /*0960*/  @P3 LEA R20, P6, R44, R40, 0x1 ;  /* 0x000000282c143211 */ /* 0x010fc600078c08ff */
[----:B------:R-:W-:Y:S01]  /*0970*/  @!P5 IMAD.WIDE.U32 R38, R24, R38, R36 ;  /* 0x000000261826d225 */ /* 0x000fe200078e0024 */
[----:B------:R-:W-:Y:S02]  /*0980*/  @P3 LEA.HI.X R21, R44, R41, R21, 0x1, P6 ;  /* 0x000000292c153211 */ /* 0x000fe400030f0c15 */
[----:B------:R-:W-:Y:S02]  /*0990*/  @P4 IADD3 R36, R49, R53, RZ ;  /* 0x0000003531244210 */ /* 0x000fe40007ffe0ff */
[C---:B---3--:R-:W-:Y:S02]  /*09a0*/  @P4 LEA R52, P6, R48.reuse, R16, 0x1 ;  /* 0x0000001030344211 */ /* 0x048fe400078c08ff */
[----:B------:R-:W-:Y:S02]  /*09b0*/  @!P5 IADD3 R16, R39, R43, RZ ;  /* 0x0000002b2710d210 */ /* 0x000fe40007ffe0ff */
[----:B------:R-:W-:Y:S02]  /*09c0*/  @P4 LEA.HI.X R53, R48, R17, R36, 0x1, P6 ;  /* 0x0000001130354211 */ /* 0x000fe400030f0c24 */
[----:B0-----:R-:W-:-:S02]  /*09d0*/  @!P5 LEA R40, P6, R38, R18, 0x1 ;  /* 0x000000122628d211 */ /* 0x001fc400078c08ff */
[----:B------:R-:W-:Y:S02]  /*09e0*/  SHF.R.S32.HI R37, RZ, 0x1f, R25 ;  /* 0x0000001fff257819 */ /* 0x000fe40000011419 */
[----:B------:R-:W-:Y:S02]  /*09f0*/  @!P5 LEA.HI.X R41, R38, R19, R16, 0x1, P6 ;  /* 0x000000132629d211 */ /* 0x000fe400030f0c10 */
[----:B------:R-:W-:-:S04]  /*0a00*/  ISETP.GE.U32.AND P6, PT, R25, UR12, PT ;  /* 0x0000000c19007c0c */ /* 0x000fc8000bfc6070 */
[----:B------:R-:W-:-:S04]  /*0a10*/  ISETP.GE.AND.EX P6, PT, R37, UR13, PT, P6 ;  /* 0x0000000d25007c0c */ /* 0x000fc8000bfc6360 */
[----:B------:R-:W-:-:S13]  /*0a20*/  ISETP.GT.U32.OR P6, PT, R0, 0x1bf, P6 ;  /* 0x000001bf0000780c */ /* 0x000fda00037c4470 */
[----:B------:R-:W0:Y:S01]  /*0a30*/  @!P6 LDC.64 R16, c[0x0][0x270] ;  /* 0x00009c00ff10eb82 */ /* 0x000e220000000a00 */
[----:B------:R-:W-:Y:S02]  /*0a40*/  @!P6 MOV R38, R54 ;  /* 0x000000360026e202 */ /* 0x000fe40000000f00 */
[----:B------:R-:W-:-:S05]  /*0a50*/  @!P6 MOV R39, R57 ;  /* 0x000000390027e202 */ /* 0x000fca0000000f00 */
[----:B------:R-:W1:Y:S01]  /*0a60*/  @!P6 LDC.64 R18, c[0x0][0x220] ;  /* 0x00008800ff12eb82 */ /* 0x000e620000000a00 */
[----:B0-----:R-:W-:-:S04]  /*0a70*/  @!P6 IMAD R36, R37, R16, RZ ;  /* 0x000000102524e224 */ /* 0x001fc800078e02ff */
[C---:B------:R-:W-:Y:S01]  /*0a80*/  @!P6 IMAD R37, R25.reuse, R17, R36 ;  /* 0x000000111925e224 */ /* 0x040fe200078e0224 */
[----:B------:R-:W-:Y:S01]  /*0a90*/  MOV R36, RZ ;  /* 0x000000ff00247202 */ /* 0x000fe20000000f00 */
[----:B------:R-:W-:-:S05]  /*0aa0*/  @!P6 IMAD.WIDE.U32 R16, R25, R16, R38 ;  /* 0x000000101910e225 */ /* 0x000fca00078e0026 */
[----:B------:R0:W2:Y:S01]  /*0ab0*/  @!P5 LDG.E R36, desc[UR8][R40.64] ;  /* 0x000000082824d981 */ /* 0x0000a2000c1e1900 */
[----:B------:R-:W-:Y:S02]  /*0ac0*/  @!P6 IADD3 R17, R17, R37, RZ ;  /* 0x000000251111e210 */ /* 0x000fe40007ffe0ff */
[C---:B-1----:R-:W-:Y:S02]  /*0ad0*/  @!P6 LEA R38, P5, R16.reuse, R18, 0x1 ;  /* 0x000000121026e211 */ /* 0x042fe400078a08ff */
[----:B------:R-:W-:Y:S02]  /*0ae0*/  SHF.R.S32.HI R37, RZ, 0x1f, R26 ;  /* 0x0000001fff257819 */ /* 0x000fe4000001141a */
[----:B------:R-:W-:Y:S02]  /*0af0*/  @!P6 LEA.HI.X R39, R16, R19, R17, 0x1, P5 ;  /* 0x000000131027e211 */ /* 0x000fe400028f0c11 */
[----:B------:R-:W-:-:S04]  /*0b00*/  ISETP.GE.U32.AND P5, PT, R26, UR12, PT ;  /* 0x0000000c1a007c0c */ /* 0x000fc8000bfa6070 */
[----:B------:R-:W-:-:S04]  /*0b10*/  ISETP.GE.AND.EX P5, PT, R37, UR13, PT, P5 ;  /* 0x0000000d25007c0c */ /* 0x000fc8000bfa6350 */
[----:B------:R-:W-:-:S13]  /*0b20*/  ISETP.GT.U32.OR P5, PT, R0, 0x1bf, P5 ;  /* 0x000001bf0000780c */ /* 0x000fda0002fa4470 */
[----:B------:R-:W1:Y:S01]  /*0b30*/  @!P5 LDC.64 R16, c[0x0][0x270] ;  /* 0x00009c00ff10db82 */ /* 0x000e620000000a00 */
[----:B0-----:R-:W-:Y:S02]  /*0b40*/  @!P5 MOV R40, R54 ;  /* 0x000000360028d202 */ /* 0x001fe40000000f00 */
[----:B------:R-:W-:-:S05]  /*0b50*/  @!P5 MOV R41, R57 ;  /* 0x000000390029d202 */ /* 0x000fca0000000f00 */
[----:B------:R-:W0:Y:S01]  /*0b60*/  @!P5 LDC.64 R18, c[0x0][0x220] ;  /* 0x00008800ff12db82 */ /* 0x000e220000000a00 */
[-C--:B-1----:R-:W-:Y:S02]  /*0b70*/  @!P5 IMAD R37, R37, R16.reuse, RZ ;  /* 0x000000102525d224 */ /* 0x082fe400078e02ff */
[----:B------:R-:W-:-:S04]  /*0b80*/  @!P5 IMAD.WIDE.U32 R40, R26, R16, R40 ;  /* 0x000000101a28d225 */ /* 0x000fc800078e0028 */
[----:B------:R-:W-:Y:S01]  /*0b90*/  @!P5 IMAD R17, R26, R17, R37 ;  /* 0x000000111a11d224 */ /* 0x000fe200078e0225 */
[----:B------:R-:W-:-:S04]  /*0ba0*/  MOV R37, RZ ;  /* 0x000000ff00257202 */ /* 0x000fc80000000f00 */
[----:B------:R-:W-:Y:S02]  /*0bb0*/  @!P5 IADD3 R16, R41, R17, RZ ;  /* 0x000000112910d210 */ /* 0x000fe40007ffe0ff */
[----:B------:R1:W3:Y:S01]  /*0bc0*/  @!P6 LDG.E R37, desc[UR8][R38.64] ;  /* 0x000000082625e981 */ /* 0x0002e2000c1e1900 */
[C---:B0-----:R-:W-:Y:S02]  /*0bd0*/  @!P5 LEA R44, P6, R40.reuse, R18, 0x1 ;  /* 0x00000012282cd211 */ /* 0x041fe400078c08ff */
[----:B------:R-:W-:Y:S02]  /*0be0*/  SHF.R.S32.HI R41, RZ, 0x1f, R27 ;  /* 0x0000001fff297819 */ /* 0x000fe4000001141b */
[----:B------:R-:W-:Y:S02]  /*0bf0*/  @!P5 LEA.HI.X R45, R40, R19, R16, 0x1, P6 ;  /* 0x00000013282dd211 */ /* 0x000fe400030f0c10 */
[----:B------:R-:W-:Y:S02]  /*0c00*/  ISETP.GE.U32.AND P6, PT, R27, UR12, PT ;  /* 0x0000000c1b007c0c */ /* 0x000fe4000bfc6070 */
[----:B-1----:R-:W-:-:S02]  /*0c10*/  MOV R38, RZ ;  /* 0x000000ff00267202 */ /* 0x002fc40000000f00 */
[----:B------:R-:W-:-:S04]  /*0c20*/  ISETP.GE.AND.EX P6, PT, R41, UR13, PT, P6 ;  /* 0x0000000d29007c0c */ /* 0x000fc8000bfc6360 */
[----:B------:R-:W-:Y:S01]  /*0c30*/  ISETP.GT.U32.OR P6, PT, R0, 0x1bf, P6 ;  /* 0x000001bf0000780c */ /* 0x000fe200037c4470 */
[----:B------:R0:W4:-:S12]  /*0c40*/  @!P5 LDG.E R38, desc[UR8][R44.64] ;  /* 0x000000082c26d981 */ /* 0x000118000c1e1900 */
[----:B------:R-:W1:Y:S08]  /*0c50*/  @!P6 LDC.64 R16, c[0x0][0x270] ;  /* 0x00009c00ff10eb82 */ /* 0x000e700000000a00 */
[----:B------:R-:W5:Y:S01]  /*0c60*/  @!P6 LDC.64 R18, c[0x0][0x220] ;  /* 0x00008800ff12eb82 */ /* 0x000f620000000a00 */
[----:B-1----:R-:W-:Y:S01]  /*0c70*/  @!P6 IMAD R40, R41, R16, RZ ;  /* 0x000000102928e224 */ /* 0x002fe200078e02ff */
[----:B------:R-:W-:-:S03]  /*0c80*/  @!P6 MOV R41, R57 ;  /* 0x000000390029e202 */ /* 0x000fc60000000f00 */
[----:B------:R-:W-:Y:S01]  /*0c90*/  @!P6 IMAD R39, R27, R17, R40 ;  /* 0x000000111b27e224 */ /* 0x000fe200078e0228 */
[----:B------:R-:W-:-:S05]  /*0ca0*/  @!P6 MOV R40, R54 ;  /* 0x000000360028e202 */ /* 0x000fca0000000f00 */
[----:B------:R-:W-:-:S05]  /*0cb0*/  @!P6 IMAD.WIDE.U32 R16, R27, R16, R40 ;  /* 0x000000101b10e225 */ /* 0x000fca00078e0028 */
[----:B------:R-:W-:Y:S02]  /*0cc0*/  @!P6 IADD3 R17, R17, R39, RZ ;  /* 0x000000271111e210 */ /* 0x000fe40007ffe0ff */
[C---:B-----5:R-:W-:Y:S02]  /*0cd0*/  @!P6 LEA R40, P5, R16.reuse, R18, 0x1 ;  /* 0x000000121028e211 */ /* 0x060fe400078a08ff */
[----:B------:R-:W-:Y:S02]  /*0ce0*/  SHF.R.S32.HI R39, RZ, 0x1f, R28 ;  /* 0x0000001fff277819 */ /* 0x000fe4000001141c */
[----:B------:R-:W-:Y:S02]  /*0cf0*/  @!P6 LEA.HI.X R41, R16, R19, R17, 0x1, P5 ;  /* 0x000000131029e211 */ /* 0x000fe400028f0c11 */
[----:B------:R-:W-:-:S04]  /*0d00*/  ISETP.GE.U32.AND P5, PT, R28, UR12, PT ;  /* 0x0000000c1c007c0c */ /* 0x000fc8000bfa6070 */
[----:B------:R-:W-:-:S04]  /*0d10*/  ISETP.GE.AND.EX P5, PT, R39, UR13, PT, P5 ;  /* 0x0000000d27007c0c */ /* 0x000fc8000bfa6350 */
[----:B------:R-:W-:-:S13]  /*0d20*/  ISETP.GT.U32.OR P5, PT, R0, 0x1bf, P5 ;  /* 0x000001bf0000780c */ /* 0x000fda0002fa4470 */
[----:B------:R-:W1:Y:S08]  /*0d30*/  @!P5 LDC.64 R16, c[0x0][0x270] ;  /* 0x00009c00ff10db82 */ /* 0x000e700000000a00 */
[----:B------:R-:W5:Y:S01]  /*0d40*/  @!P5 LDC.64 R18, c[0x0][0x220] ;  /* 0x00008800ff12db82 */ /* 0x000f620000000a00 */
[----:B0-----:R-:W-:Y:S02]  /*0d50*/  @!P5 MOV R44, R54 ;  /* 0x00000036002cd202 */ /* 0x001fe40000000f00 */
[----:B------:R-:W-:Y:S01]  /*0d60*/  @!P5 MOV R45, R57 ;  /* 0x00000039002dd202 */ /* 0x000fe20000000f00 */
[----:B-1----:R-:W-:-:S04]  /*0d70*/  @!P5 IMAD R39, R39, R16, RZ ;  /* 0x000000102727d224 */ /* 0x002fc800078e02ff */
[C---:B------:R-:W-:Y:S01]  /*0d80*/  @!P5 IMAD R43, R28.reuse, R17, R39 ;  /* 0x000000111c2bd224 */ /* 0x040fe200078e0227 */
[----:B------:R-:W-:Y:S01]  /*0d90*/  MOV R39, RZ ;  /* 0x000000ff00277202 */ /* 0x000fe20000000f00 */
[----:B------:R-:W-:-:S05]  /*0da0*/  @!P5 IMAD.WIDE.U32 R16, R28, R16, R44 ;  /* 0x000000101c10d225 */ /* 0x000fca00078e002c */
[----:B------:R0:W4:Y:S01]  /*0db0*/  @!P6 LDG.E R39, desc[UR8][R40.64] ;  /* 0x000000082827e981 */ /* 0x000122000c1e1900 */
        /* <DEDUP_REMOVED lines=9> */
[----:B------:R-:W-:Y:S02]  /*0e50*/  @!P6 MOV R49, R57 ;  /* 0x000000390031e202 */ /* 0x000fe40000000f00 */
[----:B0-----:R-:W-:-:S06]  /*0e60*/  MOV R40, RZ ;  /* 0x000000ff00287202 */ /* 0x001fcc0000000f00 */
[----:B------:R0:W4:Y:S01]  /*0e70*/  @!P5 LDG.E R40, desc[UR8][R44.64] ;  /* 0x000000082c28d981 */ /* 0x000122000c1e1900 */
[----:B-1----:R-:W-:-:S04]  /*0e80*/  @!P6 IMAD R48, R43, R16, RZ ;  /* 0x000000102b30e224 */ /* 0x002fc800078e02ff */
        /* <DEDUP_REMOVED lines=10> */
[----:B------:R-:W1:Y:S01]  /*0f30*/  @!P5 LDC.64 R16, c[0x0][0x270] ;  /* 0x00009c00ff10db82 */ /* 0x000e620000000a00 */
[----:B------:R-:W-:Y:S02]  /*0f40*/  MOV R43, RZ ;  /* 0x000000ff002b7202 */ /* 0x000fe40000000f00 */
[----:B0-----:R-:W-:-:S04]  /*0f50*/  @!P5 MOV R45, R57 ;  /* 0x00000039002dd202 */ /* 0x001fc80000000f00 */
[----:B------:R0:W5:Y:S01]  /*0f60*/  @P1 LDG.E R43, desc[UR8][R46.64] ;  /* 0x000000082e2b1981 */ /* 0x000162000c1e1900 */
[----:B------:R-:W2:Y:S01]  /*0f70*/  @!P5 LDC.64 R18, c[0x0][0x220] ;  /* 0x00008800ff12db82 */ /* 0x000ea20000000a00 */
[----:B-1----:R-:W-:-:S04]  /*0f80*/  @!P5 IMAD R44, R41, R16, RZ ;  /* 0x00000010292cd224 */ /* 0x002fc800078e02ff */
[----:B------:R-:W-:Y:S01]  /*0f90*/  @!P5 IMAD R59, R30, R17, R44 ;  /* 0x000000111e3bd224 */ /* 0x000fe200078e022c */
[----:B------:R-:W-:-:S05]  /*0fa0*/  @!P5 MOV R44, R54 ;  /* 0x00000036002cd202 */ /* 0x000fca0000000f00 */
[----:B------:R-:W-:Y:S01]  /*0fb0*/  @!P5 IMAD.WIDE.U32 R16, R30, R16, R44 ;  /* 0x000000101e10d225 */ /* 0x000fe200078e002c */
[----:B------:R-:W-:Y:S02]  /*0fc0*/  CS2R R44, SRZ ;  /* 0x00000000002c7805 */ /* 0x000fe4000001ff00 */
[----:B0-----:R-:W-:-:S04]  /*0fd0*/  CS2R R46, SRZ ;  /* 0x00000000002e7805 */ /* 0x001fc8000001ff00 */
[----:B------:R-:W3:Y:S04]  /*0fe0*/  @P3 LDG.E R44, desc[UR8][R20.64] ;  /* 0x00000008142c3981 */ /* 0x000ee8000c1e1900 */
[----:B------:R-:W4:Y:S04]  /*0ff0*/  @P2 LDG.E R45, desc[UR8][R22.64] ;  /* 0x00000008162d2981 */ /* 0x000f28000c1e1900 */
[----:B------:R-:W4:Y:S04]  /*1000*/  @P4 LDG.E R46, desc[UR8][R52.64] ;  /* 0x00000008342e4981 */ /* 0x000f28000c1e1900 */
[----:B------:R-:W4:Y:S01]  /*1010*/  @P0 LDG.E R47, desc[UR8][R50.64] ;  /* 0x00000008322f0981 */ /* 0x000f22000c1e1900 */
[----:B------:R-:W-:-:S02]  /*1020*/  MOV R41, RZ ;  /* 0x000000ff00297202 */ /* 0x000fc40000000f00 */
[----:B------:R-:W-:-:S04]  /*1030*/  @!P5 IADD3 R17, R17, R59, RZ ;  /* 0x0000003b1111d210 */ /* 0x000fc80007ffe0ff */
[----:B------:R0:W4:Y:S01]  /*1040*/  @!P6 LDG.E R41, desc[UR8][R48.64] ;  /* 0x000000083029e981 */ /* 0x000122000c1e1900 */
[C---:B--2---:R-:W-:Y:S02]  /*1050*/  @!P5 LEA R58, P6, R16.reuse, R18, 0x1 ;  /* 0x00000012103ad211 */ /* 0x044fe400078c08ff */
[----:B------:R-:W-:Y:S02]  /*1060*/  SHF.R.S32.HI R61, RZ, 0x1f, R31 ;  /* 0x0000001fff3d7819 */ /* 0x000fe4000001141f */
[----:B------:R-:W-:Y:S02]  /*1070*/  @!P5 LEA.HI.X R59, R16, R19, R17, 0x1, P6 ;  /* 0x00000013103bd211 */ /* 0x000fe400030f0c11 */
[----:B------:R-:W-:-:S04]  /*1080*/  ISETP.GE.U32.AND P6, PT, R31, UR12, PT ;  /* 0x0000000c1f007c0c */ /* 0x000fc8000bfc6070 */
[----:B------:R-:W-:-:S04]  /*1090*/  ISETP.GE.AND.EX P6, PT, R61, UR13, PT, P6 ;  /* 0x0000000d3d007c0c */ /* 0x000fc8000bfc6360 */
[----:B------:R-:W-:-:S13]  /*10a0*/  ISETP.GT.U32.OR P6, PT, R0, 0x1bf, P6 ;  /* 0x000001bf0000780c */ /* 0x000fda00037c4470 */
[----:B------:R-:W1:Y:S01]  /*10b0*/  @!P6 LDC.64 R16, c[0x0][0x270] ;  /* 0x00009c00ff10eb82 */ /* 0x000e620000000a00 */
[----:B0-----:R-:W-:-:S06]  /*10c0*/  CS2R R48, SRZ ;  /* 0x0000000000307805 */ /* 0x001fcc000001ff00 */
[----:B------:R-:W2:Y:S01]  /*10d0*/  @!P5 LDG.E R48, desc[UR8][R58.64] ;  /* 0x000000083a30d981 */ /* 0x000ea2000c1e1900 */
[----:B------:R-:W0:Y:S01]  /*10e0*/  @!P6 LDC.64 R18, c[0x0][0x220] ;  /* 0x00008800ff12eb82 */ /* 0x000e220000000a00 */
[----:B------:R-:W-:Y:S01]  /*10f0*/  @!P6 MOV R21, R57 ;  /* 0x000000390015e202 */ /* 0x000fe20000000f00 */
[----:B-1----:R-:W-:-:S04]  /*1100*/  @!P6 IMAD R20, R61, R16, RZ ;  /* 0x000000103d14e224 */ /* 0x002fc800078e02ff */
[----:B------:R-:W-:Y:S01]  /*1110*/  @!P6 IMAD R23, R31, R17, R20 ;  /* 0x000000111f17e224 */ /* 0x000fe200078e0214 */
[----:B------:R-:W-:-:S05]  /*1120*/  @!P6 MOV R20, R54 ;  /* 0x000000360014e202 */ /* 0x000fca0000000f00 */
[----:B------:R-:W-:-:S05]  /*1130*/  @!P6 IMAD.WIDE.U32 R16, R31, R16, R20 ;  /* 0x000000101f10e225 */ /* 0x000fca00078e0014 */
[----:B------:R-:W-:Y:S02]  /*1140*/  @!P6 IADD3 R17, R17, R23, RZ ;  /* 0x000000171111e210 */ /* 0x000fe40007ffe0ff */
[----:B0-----:R-:W-:-:S04]  /*1150*/  @!P6 LEA R20, P5, R16, R18, 0x1 ;  /* 0x000000121014e211 */ /* 0x001fc800078a08ff */
[----:B------:R-:W-:-:S05]  /*1160*/  @!P6 LEA.HI.X R21, R16, R19, R17, 0x1, P5 ;  /* 0x000000131015e211 */ /* 0x000fca00028f0c11 */
[----:B------:R0:W2:Y:S01]  /*1170*/  @!P6 LDG.E R49, desc[UR8][R20.64] ;  /* 0x000000081431e981 */ /* 0x0000a2000c1e1900 */
[----:B------:R-:W-:Y:S02]  /*1180*/  SHF.R.S32.HI R23, RZ, 0x1f, R32 ;  /* 0x0000001fff177819 */ /* 0x000fe40000011420 */
[----:B------:R-:W-:-:S04]  /*1190*/  ISETP.GE.U32.AND P5, PT, R32, UR12, PT ;  /* 0x0000000c20007c0c */ /* 0x000fc8000bfa6070 */
[----:B------:R-:W-:-:S04]  /*11a0*/  ISETP.GE.AND.EX P5, PT, R23, UR13, PT, P5 ;  /* 0x0000000d17007c0c */ /* 0x000fc8000bfa6350 */
[----:B------:R-:W-:-:S13]  /*11b0*/  ISETP.GT.U32.OR P5, PT, R0, 0x1bf, P5 ;  /* 0x000001bf0000780c */ /* 0x000fda0002fa4470 */
[----:B------:R-:W1:Y:S08]  /*11c0*/  @!P5 LDC.64 R16, c[0x0][0x270] ;  /* 0x00009c00ff10db82 */ /* 0x000e700000000a00 */
[----:B------:R-:W0:Y:S01]  /*11d0*/  @!P5 LDC.64 R18, c[0x0][0x220] ;  /* 0x00008800ff12db82 */ /* 0x000e220000000a00 */
[----:B------:R-:W-:Y:S01]  /*11e0*/  @!P5 MOV R22, R54 ;  /* 0x000000360016d202 */ /* 0x000fe20000000f00 */
[----:B-1----:R-:W-:-:S04]  /*11f0*/  @!P5 IMAD R23, R23, R16, RZ ;  /* 0x000000101717d224 */ /* 0x002fc800078e02ff */
[----:B------:R-:W-:Y:S01]  /*1200*/  @!P5 IMAD R17, R32, R17, R23 ;  /* 0x000000112011d224 */ /* 0x000fe200078e0217 */
[----:B------:R-:W-:-:S03]  /*1210*/  @!P5 MOV R23, R57 ;  /* 0x000000390017d202 */ /* 0x000fc60000000f00 */
[----:B------:R-:W-:Y:S01]  /*1220*/  @!P5 IMAD.WIDE.U32 R22, R32, R16, R22 ;  /* 0x000000102016d225 */ /* 0x000fe200078e0016 */
[----:B------:R-:W-:-:S04]  /*1230*/  MOV R50, RZ ;  /* 0x000000ff00327202 */ /* 0x000fc80000000f00 */
[----:B------:R-:W-:Y:S02]  /*1240*/  @!P5 IADD3 R16, R23, R17, RZ ;  /* 0x000000111710d210 */ /* 0x000fe40007ffe0ff */
[----:B0-----:R-:W-:-:S04]  /*1250*/  @!P5 LEA R18, P6, R22, R18, 0x1 ;  /* 0x000000121612d211 */ /* 0x001fc800078c08ff */
[----:B------:R-:W-:-:S05]  /*1260*/  @!P5 LEA.HI.X R19, R22, R19, R16, 0x1, P6 ;  /* 0x000000131613d211 */ /* 0x000fca00030f0c10 */
[----:B------:R0:W2:Y:S01]  /*1270*/  @!P5 LDG.E R50, desc[UR8][R18.64] ;  /* 0x000000081232d981 */ /* 0x0000a2000c1e1900 */
[----:B------:R-:W-:Y:S01]  /*1280*/  ISETP.GE.U32.AND P5, PT, R33, UR12, PT ;  /* 0x0000000c21007c0c */ /* 0x000fe2000bfa6070 */
[--C-:B-----5:R-:W-:Y:S02]  /*1290*/  HADD2.F32 R23, -RZ, R43.reuse.H1_H1 ;  /* 0x3000002bff177230 */ /* 0x120fe40000004100 */
[----:B------:R-:W-:-:S03]  /*12a0*/  HADD2.F32 R16, -RZ, R43.H0_H0 ;  /* 0x2000002bff107230 */ /* 0x000fc60000004100 */
[----:B------:R-:W-:Y:S02]  /*12b0*/  FMUL.FTZ R17, R23, R23 ;  /* 0x0000001717117220 */ /* 0x000fe40000410000 */
[C---:B------:R-:W-:Y:S02]  /*12c0*/  FADD.FTZ R23, R16.reuse, R23 ;  /* 0x0000001710177221 */ /* 0x040fe40000010000 */
[----:B------:R-:W-:Y:S01]  /*12d0*/  FFMA.FTZ R21, R16, R16, R17 ;  /* 0x0000001010157223 */ /* 0x000fe20000010011 */
[--C-:B---3--:R-:W-:Y:S02]  /*12e0*/  HADD2.F32 R52, -RZ, R44.reuse.H1_H1 ;  /* 0x3000002cff347230 */ /* 0x108fe40000004100 */
[----:B------:R-:W-:Y:S02]  /*12f0*/  HADD2.F32 R17, -RZ, R44.H0_H0 ;  /* 0x2000002cff117230 */ /* 0x000fe40000004100 */
[--C-:B----4-:R-:W-:Y:S02]  /*1300*/  HADD2.F32 R22, -RZ, R45.reuse.H1_H1 ;  /* 0x3000002dff167230 */ /* 0x110fe40000004100 */
[----:B------:R-:W-:Y:S01]  /*1310*/  FMUL.FTZ R16, R52, R52 ;  /* 0x0000003434107220 */ /* 0x000fe20000410000 */
[----:B------:R-:W-:-:S02]  /*1320*/  HADD2.F32 R51, -RZ, R45.H0_H0 ;  /* 0x2000002dff337230 */ /* 0x000fc40000004100 */
[C---:B0-----:R-:W-:Y:S01]  /*1330*/  FADD.FTZ R19, R17.reuse, R52 ;  /* 0x0000003411137221 */ /* 0x041fe20000010000 */
[----:B------:R-:W-:Y:S01]  /*1340*/  FMUL.FTZ R20, R22, R22 ;  /* 0x0000001616147220 */ /* 0x000fe20000410000 */
[----:B------:R-:W-:Y:S01]  /*1350*/  FFMA.FTZ R17, R17, R17, R16 ;  /* 0x0000001111117223 */ /* 0x000fe20000010010 */
[C---:B------:R-:W-:Y:S01]  /*1360*/  FADD.FTZ R22, R51.reuse, R22 ;  /* 0x0000001633167221 */ /* 0x040fe20000010000 */
[--C-:B------:R-:W-:Y:S02]  /*1370*/  HADD2.F32 R53, -RZ, R46.reuse.H1_H1 ;  /* 0x3000002eff357230 */ /* 0x100fe40000004100 */
[----:B------:R-:W-:Y:S01]  /*1380*/  FFMA.FTZ R20, R51, R51, R20 ;  /* 0x0000003333147223 */ /* 0x000fe20000010014 */
[----:B------:R-:W-:Y:S02]  /*1390*/  HADD2.F32 R16, -RZ, R46.H0_H0 ;  /* 0x2000002eff107230 */ /* 0x000fe40000004100 */
[--C-:B------:R-:W-:Y:S02]  /*13a0*/  HADD2.F32 R51, -RZ, R47.reuse.H0_H0 ;  /* 0x2000002fff337230 */ /* 0x100fe40000004100 */
[----:B------:R-:W-:-:S02]  /*13b0*/  HADD2.F32 R52, -RZ, R47.H1_H1 ;  /* 0x3000002fff347230 */ /* 0x000fc40000004100 */
[----:B------:R-:W-:Y:S01]  /*13c0*/  FMUL.FTZ R59, R53, R53 ;  /* 0x00000035353b7220 */ /* 0x000fe20000410000 */
[----:B------:R-:W-:Y:S02]  /*13d0*/  FADD.FTZ R18, R16, R53 ;  /* 0x0000003510127221 */ /* 0x000fe40000010000 */
[----:B------:R-:W-:Y:S01]  /*13e0*/  FADD.FTZ R53, R51, R52 ;  /* 0x0000003433357221 */ /* 0x000fe20000010000 */
[----:B------:R-:W-:-:S03]  /*13f0*/  FMUL.FTZ R58, R52, R52 ;  /* 0x00000034343a7220 */ /* 0x000fc60000410000 */
[----:B------:R-:W-:Y:S01]  /*1400*/  FADD.FTZ R52, RZ, R53 ;  /* 0x00000035ff347221 */ /* 0x000fe20000010000 */
[----:B------:R-:W-:-:S03]  /*1410*/  FFMA.FTZ R58, R51, R51, R58 ;  /* 0x00000033333a7223 */ /* 0x000fc6000001003a */
[----:B------:R-:W-:Y:S01]  /*1420*/  FADD.FTZ R53, R52, R23 ;  /* 0x0000001734357221 */ /* 0x000fe20000010000 */
[--C-:B------:R-:W-:Y:S02]  /*1430*/  HADD2.F32 R52, -RZ, R36.reuse.H1_H1 ;  /* 0x30000024ff347230 */ /* 0x100fe40000004100 */
[----:B------:R-:W-:Y:S02]  /*1440*/  HADD2.F32 R23, -RZ, R36.H0_H0 ;  /* 0x20000024ff177230 */ /* 0x000fe40000004100 */
[----:B------:R-:W-:Y:S01]  /*1450*/  FADD.FTZ R58, RZ, R58 ;  /* 0x0000003aff3a7221 */ /* 0x000fe20000010000 */
[----:B------:R-:W-:Y:S02]  /*1460*/  FMUL.FTZ R60, R52, R52 ;  /* 0x00000034343c7220 */ /* 0x000fe40000410000 */
[----:B------:R-:W-:Y:S01]  /*1470*/  FADD.FTZ R51, R23, R52 ;  /* 0x0000003417337221 */ /* 0x000fe20000010000 */
[----:B------:R-:W-:Y:S01]  /*1480*/  FADD.FTZ R52, R53, R22 ;  /* 0x0000001635347221 */ /* 0x000fe20000010000 */
[----:B------:R-:W-:-:S02]  /*1490*/  HADD2.F32 R22, -RZ, R37.H1_H1 ;  /* 0x30000025ff167230 */ /* 0x000fc40000004100 */
[----:B------:R-:W-:Y:S01]  /*14a0*/  FFMA.FTZ R16, R16, R16, R59 ;  /* 0x0000001010107223 */ /* 0x000fe2000001003b */
[----:B------:R-:W-:Y:S01]  /*14b0*/  FADD.FTZ R59, R58, R21 ;  /* 0x000000153a3b7221 */ /* 0x000fe20000010000 */
[----:B------:R-:W-:Y:S02]  /*14c0*/  HADD2.F32 R21, -RZ, R37.H0_H0 ;  /* 0x20000025ff157230 */ /* 0x000fe40000004100 */
[----:B------:R-:W-:-:S03]  /*14d0*/  FMUL.FTZ R58, R22, R22 ;  /* 0x00000016163a7220 */ /* 0x000fc60000410000 */
[C---:B------:R-:W-:Y:S01]  /*14e0*/  FADD.FTZ R22, R21.reuse, R22 ;  /* 0x0000001615167221 */ /* 0x040fe20000010000 */
[----:B------:R-:W-:Y:S01]  /*14f0*/  FFMA.FTZ R21, R21, R21, R58 ;  /* 0x0000001515157223 */ /* 0x000fe2000001003a */
[----:B------:R-:W-:Y:S01]  /*1500*/  FADD.FTZ R58, R59, R20 ;  /* 0x000000143b3a7221 */ /* 0x000fe20000010000 */
[--C-:B------:R-:W-:Y:S02]  /*1510*/  HADD2.F32 R20, -RZ, R38.reuse.H1_H1 ;  /* 0x30000026ff147230 */ /* 0x100fe40000004100 */
[----:B------:R-:W-:Y:S01]  /*1520*/  FADD.FTZ R53, R52, R19 ;  /* 0x0000001334357221 */ /* 0x000fe20000010000 */
[----:B------:R-:W-:Y:S02]  /*1530*/  HADD2.F32 R19, -RZ, R38.H0_H0 ;  /* 0x20000026ff137230 */ /* 0x000fe40000004100 */
[----:B------:R-:W-:-:S03]  /*1540*/  FMUL.FTZ R52, R20, R20 ;  /* 0x0000001414347220 */ /* 0x000fc60000410000 */
[C---:B------:R-:W-:Y:S01]  /*1550*/  FADD.FTZ R20, R19.reuse, R20 ;  /* 0x0000001413147221 */ /* 0x040fe20000010000 */
[----:B------:R-:W-:Y:S01]  /*1560*/  FFMA.FTZ R19, R19, R19, R52 ;  /* 0x0000001313137223 */ /* 0x000fe20000010034 */
[--C-:B------:R-:W-:Y:S02]  /*1570*/  HADD2.F32 R52, -RZ, R39.reuse.H1_H1 ;  /* 0x30000027ff347230 */ /* 0x100fe40000004100 */
[----:B------:R-:W-:Y:S01]  /*1580*/  FADD.FTZ R59, R58, R17 ;  /* 0x000000113a3b7221 */ /* 0x000fe20000010000 */
[----:B------:R-:W-:Y:S02]  /*1590*/  HADD2.F32 R17, -RZ, R39.H0_H0 ;  /* 0x20000027ff117230 */ /* 0x000fe40000004100 */
[----:B------:R-:W-:Y:S01]  /*15a0*/  FADD.FTZ R18, R53, R18 ;  /* 0x0000001235127221 */ /* 0x000fe20000010000 */
[----:B------:R-:W-:Y:S02]  /*15b0*/  FMUL.FTZ R58, R52, R52 ;  /* 0x00000034343a7220 */ /* 0x000fe40000410000 */
        /* <DEDUP_REMOVED lines=8> */
[----:B------:R-:W-:Y:S01]  /*1640*/  FADD.FTZ R21, R51, R20 ;  /* 0x0000001433157221 */ /* 0x000fe20000010000 */
[----:B------:R-:W-:-:S04]  /*1650*/  SHF.R.S32.HI R51, RZ, 0x1f, R33 ;  /* 0x0000001fff337819 */ /* 0x000fc80000011421 */
[----:B------:R-:W-:Y:S01]  /*1660*/  ISETP.GE.AND.EX P5, PT, R51, UR13, PT, P5 ;  /* 0x0000000d33007c0c */ /* 0x000fe2000bfa6350 */
[----:B------:R-:W-:Y:S01]  /*1670*/  FADD.FTZ R20, R58, R19 ;  /* 0x000000133a147221 */ /* 0x000fe20000010000 */
[--C-:B------:R-:W-:Y:S02]  /*1680*/  HADD2.F32 R53, -RZ, R40.reuse.H1_H1 ;  /* 0x30000028ff357230 */ /* 0x100fe40000004100 */
[----:B------:R-:W-:Y:S01]  /*1690*/  ISETP.GT.U32.OR P5, PT, R0, 0x1bf, P5 ;  /* 0x000001bf0000780c */ /* 0x000fe20002fa4470 */
[----:B------:R-:W-:Y:S02]  /*16a0*/  HADD2.F32 R18, -RZ, R40.H0_H0 ;  /* 0x20000028ff127230 */ /* 0x000fe40000004100 */
[--C-:B--2---:R-:W-:Y:S02]  /*16b0*/  HADD2.F32 R19, -RZ, R48.reuse.H1_H1 ;  /* 0x30000030ff137230 */ /* 0x104fe40000004100 */
[----:B------:R-:W-:Y:S02]  /*16c0*/  HADD2.F32 R58, -RZ, R48.H0_H0 ;  /* 0x20000030ff3a7230 */ /* 0x000fe40000004100 */
[----:B------:R-:W-:Y:S01]  /*16d0*/  FADD.FTZ R16, R18, R53 ;  /* 0x0000003512107221 */ /* 0x000fe20000010000 */
[----:B------:R-:W-:Y:S01]  /*16e0*/  FADD.FTZ R21, R21, R52 ;  /* 0x0000003415157221 */ /* 0x000fe20000010000 */
[----:B------:R-:W-:Y:S01]  /*16f0*/  FMUL.FTZ R23, R19, R19 ;  /* 0x0000001313177220 */ /* 0x000fe20000410000 */
[----:B------:R-:W-:-:S02]  /*1700*/  FADD.FTZ R19, R58, R19 ;  /* 0x000000133a137221 */ /* 0x000fc40000010000 */
[----:B------:R-:W-:Y:S01]  /*1710*/  FADD.FTZ R21, R21, R16 ;  /* 0x0000001015157221 */ /* 0x000fe20000010000 */
[----:B------:R-:W-:Y:S01]  /*1720*/  FFMA.FTZ R58, R58, R58, R23 ;  /* 0x0000003a3a3a7223 */ /* 0x000fe20000010017 */
[----:B------:R-:W-:Y:S02]  /*1730*/  FADD.FTZ R23, R20, R17 ;  /* 0x0000001114177221 */ /* 0x000fe40000010000 */
[----:B------:R-:W0:Y:S01]  /*1740*/  @!P5 LDC.64 R16, c[0x0][0x270] ;  /* 0x00009c00ff10db82 */ /* 0x000e220000000a00 */
[--C-:B------:R-:W-:Y:S02]  /*1750*/  HADD2.F32 R22, -RZ, R41.reuse.H1_H1 ;  /* 0x30000029ff167230 */ /* 0x100fe40000004100 */
[----:B------:R-:W-:Y:S01]  /*1760*/  FMUL.FTZ R59, R53, R53 ;  /* 0x00000035353b7220 */ /* 0x000fe20000410000 */
[----:B------:R-:W-:Y:S02]  /*1770*/  HADD2.F32 R53, -RZ, R41.H0_H0 ;  /* 0x20000029ff357230 */ /* 0x000fe40000004100 */
[----:B------:R-:W-:-:S03]  /*1780*/  FMUL.FTZ R60, R22, R22 ;  /* 0x00000016163c7220 */ /* 0x000fc60000410000 */
[C---:B------:R-:W-:Y:S01]  /*1790*/  FADD.FTZ R22, R53.reuse, R22 ;  /* 0x0000001635167221 */ /* 0x040fe20000010000 */
[----:B------:R-:W-:Y:S01]  /*17a0*/  FFMA.FTZ R53, R53, R53, R60 ;  /* 0x0000003535357223 */ /* 0x000fe2000001003c */
[--C-:B------:R-:W-:Y:S02]  /*17b0*/  HADD2.F32 R60, -RZ, R49.reuse.H1_H1 ;  /* 0x30000031ff3c7230 */ /* 0x100fe40000004100 */
[----:B------:R-:W-:Y:S01]  /*17c0*/  FFMA.FTZ R18, R18, R18, R59 ;  /* 0x0000001212127223 */ /* 0x000fe2000001003b */
[----:B------:R-:W-:Y:S02]  /*17d0*/  HADD2.F32 R59, -RZ, R49.H0_H0 ;  /* 0x20000031ff3b7230 */ /* 0x000fe40000004100 */
[----:B------:R-:W-:Y:S01]  /*17e0*/  FMUL.FTZ R20, R60, R60 ;  /* 0x0000003c3c147220 */ /* 0x000fe20000410000 */
[----:B------:R-:W-:Y:S02]  /*17f0*/  FADD.FTZ R18, R23, R18 ;  /* 0x0000001217127221 */ /* 0x000fe40000010000 */
[C---:B------:R-:W-:Y:S01]  /*1800*/  FADD.FTZ R60, R59.reuse, R60 ;  /* 0x0000003c3b3c7221 */ /* 0x040fe20000010000 */
[----:B------:R-:W-:Y:S01]  /*1810*/  FFMA.FTZ R59, R59, R59, R20 ;  /* 0x0000003b3b3b7223 */ /* 0x000fe20000010014 */
[----:B------:R-:W-:Y:S01]  /*1820*/  FADD.FTZ R61, R18, R53 ;  /* 0x00000035123d7221 */ /* 0x000fe20000010000 */
[----:B------:R-:W-:Y:S01]  /*1830*/  FADD.FTZ R20, R21, R22 ;  /* 0x0000001615147221 */ /* 0x000fe20000010000 */
[----:B0-----:R-:W-:-:S03]  /*1840*/  @!P5 IMAD R18, R51, R16, RZ ;  /* 0x000000103312d224 */ /* 0x001fc600078e02ff */
[----:B------:R-:W-:Y:S01]  /*1850*/  FADD.FTZ R63, R20, R19 ;  /* 0x00000013143f7221 */ /* 0x000fe20000010000 */
[----:B------:R-:W-:Y:S01]  /*1860*/  @!P5 MOV R19, R57 ;  /* 0x000000390013d202 */ /* 0x000fe20000000f00 */
[----:B------:R-:W-:Y:S01]  /*1870*/  @!P5 IMAD R21, R33, R17, R18 ;  /* 0x000000112115d224 */ /* 0x000fe200078e0212 */
[----:B------:R-:W-:-:S05]  /*1880*/  @!P5 MOV R18, R54 ;  /* 0x000000360012d202 */ /* 0x000fca0000000f00 */
[----:B------:R-:W-:Y:S02]  /*1890*/  @!P5 IMAD.WIDE.U32 R18, R33, R16, R18 ;  /* 0x000000102112d225 */ /* 0x000fe400078e0012 */
[----:B------:R-:W0:Y:S03]  /*18a0*/  @!P5 LDC.64 R16, c[0x0][0x220] ;  /* 0x00008800ff10db82 */ /* 0x000e260000000a00 */
[----:B------:R-:W-:Y:S02]  /*18b0*/  @!P5 IADD3 R19, R19, R21, RZ ;  /* 0x000000151313d210 */ /* 0x000fe40007ffe0ff */
[----:B------:R-:W-:Y:S02]  /*18c0*/  SHF.R.S32.HI R53, RZ, 0x1f, R34 ;  /* 0x0000001fff357819 */ /* 0x000fe40000011422 */
[----:B0-----:R-:W-:-:S04]  /*18d0*/  @!P5 LEA R20, P6, R18, R16, 0x1 ;  /* 0x000000101214d211 */ /* 0x001fc800078c08ff */
[----:B------:R-:W-:Y:S02]  /*18e0*/  @!P5 LEA.HI.X R21, R18, R17, R19, 0x1, P6 ;  /* 0x000000111215d211 */ /* 0x000fe400030f0c13 */
[----:B------:R-:W-:-:S04]  /*18f0*/  ISETP.GE.U32.AND P6, PT, R34, UR12, PT ;  /* 0x0000000c22007c0c */ /* 0x000fc8000bfc6070 */
[----:B------:R-:W-:-:S04]  /*1900*/  ISETP.GE.AND.EX P6, PT, R53, UR13, PT, P6 ;  /* 0x0000000d35007c0c */ /* 0x000fc8000bfc6360 */
[----:B------:R-:W-:-:S13]  /*1910*/  ISETP.GT.U32.OR P6, PT, R0, 0x1bf, P6 ;  /* 0x000001bf0000780c */ /* 0x000fda00037c4470 */
[----:B------:R-:W0:Y:S01]  /*1920*/  @!P6 LDC.64 R16, c[0x0][0x270] ;  /* 0x00009c00ff10eb82 */ /* 0x000e220000000a00 */
[----:B------:R-:W-:Y:S01]  /*1930*/  FADD.FTZ R62, R61, R58 ;  /* 0x0000003a3d3e7221 */ /* 0x000fe20000010000 */
[----:B------:R-:W-:Y:S01]  /*1940*/  @!P6 MOV R19, R57 ;  /* 0x000000390013e202 */ /* 0x000fe20000000f00 */
[----:B------:R-:W-:Y:S02]  /*1950*/  HADD2.F32 R22, -RZ, R50.H1_H1 ;  /* 0x30000032ff167230 */ /* 0x000fe40000004100 */
[----:B0-----:R-:W-:-:S04]  /*1960*/  @!P6 IMAD R18, R53, R16, RZ ;  /* 0x000000103512e224 */ /* 0x001fc800078e02ff */
[----:B------:R-:W-:Y:S01]  /*1970*/  @!P6 IMAD R61, R34, R17, R18 ;  /* 0x00000011223de224 */ /* 0x000fe200078e0212 */
[----:B------:R-:W-:-:S05]  /*1980*/  @!P6 MOV R18, R54 ;  /* 0x000000360012e202 */ /* 0x000fca0000000f00 */
[----:B------:R-:W-:Y:S02]  /*1990*/  @!P6 IMAD.WIDE.U32 R18, R34, R16, R18 ;  /* 0x000000102212e225 */ /* 0x000fe400078e0012 */
[----:B------:R-:W0:Y:S02]  /*19a0*/  @!P6 LDC.64 R16, c[0x0][0x220] ;  /* 0x00008800ff10eb82 */ /* 0x000e240000000a00 */
[----:B------:R-:W-:Y:S02]  /*19b0*/  HADD2.F32 R23, -RZ, R50.H0_H0 ;  /* 0x20000032ff177230 */ /* 0x000fe40000004100 */
[----:B------:R-:W-:-:S03]  /*19c0*/  FMUL.FTZ R52, R22, R22 ;  /* 0x0000001616347220 */ /* 0x000fc60000410000 */
[C---:B------:R-:W-:Y:S01]  /*19d0*/  FADD.FTZ R22, R23.reuse, R22 ;  /* 0x0000001617167221 */ /* 0x040fe20000010000 */
[----:B------:R-:W-:Y:S01]  /*19e0*/  FFMA.FTZ R23, R23, R23, R52 ;  /* 0x0000001717177223 */ /* 0x000fe20000010034 */
[----:B------:R-:W-:Y:S02]  /*19f0*/  MOV R52, RZ ;  /* 0x000000ff00347202 */ /* 0x000fe40000000f00 */
[----:B------:R-:W-:-:S04]  /*1a00*/  @!P6 IADD3 R19, R19, R61, RZ ;  /* 0x0000003d1313e210 */ /* 0x000fc80007ffe0ff */
[----:B------:R-:W2:Y:S01]  /*1a10*/  @!P5 LDG.E R52, desc[UR8][R20.64] ;  /* 0x000000081434d981 */ /* 0x000ea2000c1e1900 */
[----:B------:R-:W-:Y:S02]  /*1a20*/  MOV R58, RZ ;  /* 0x000000ff003a7202 */ /* 0x000fe40000000f00 */
[----:B0-----:R-:W-:-:S04]  /*1a30*/  @!P6 LEA R16, P5, R18, R16, 0x1 ;  /* 0x000000101210e211 */ /* 0x001fc800078a08ff */
[----:B------:R-:W-:-:S05]  /*1a40*/  @!P6 LEA.HI.X R17, R18, R17, R19, 0x1, P5 ;  /* 0x000000111211e211 */ /* 0x000fca00028f0c13 */
[----:B------:R-:W3:Y:S01]  /*1a50*/  @!P6 LDG.E R58, desc[UR8][R16.64] ;  /* 0x00000008103ae981 */ /* 0x000ee2000c1e1900 */
[----:B------:R-:W-:Y:S01]  /*1a60*/  FADD.FTZ R63, R63, R60 ;  /* 0x0000003c3f3f7221 */ /* 0x000fe20000010000 */
[----:B------:R-:W-:-:S03]  /*1a70*/  FADD.FTZ R62, R62, R59 ;  /* 0x0000003b3e3e7221 */ /* 0x000fc60000010000 */
[----:B------:R-:W-:Y:S01]  /*1a80*/  FADD.FTZ R22, R63, R22 ;  /* 0x000000163f167221 */ /* 0x000fe20000010000 */
[----:B------:R-:W-:Y:S01]  /*1a90*/  FADD.FTZ R23, R62, R23 ;  /* 0x000000173e177221 */ /* 0x000fe20000010000 */
[C---:B------:R-:W-:Y:S02]  /*1aa0*/  ISETP.GT.AND P5, PT, R3.reuse, 0x1e, PT ;  /* 0x0000001e0300780c */ /* 0x040fe40003fa4270 */
[----:B------:R-:W-:Y:S01]  /*1ab0*/  ISETP.NE.AND P6, PT, R3, RZ, PT ;  /* 0x000000ff0300720c */ /* 0x000fe20003fc5270 */
[----:B------:R-:W-:Y:S01]  /*1ac0*/  BSSY B0, `(.L_x_4278) ;  /* 0x0000051000007945 */ /* 0x000fe20003800000 */
[--C-:B--2---:R-:W-:Y:S02]  /*1ad0*/  HADD2.F32 R19, -RZ, R52.reuse.H1_H1 ;  /* 0x30000034ff137230 */ /* 0x104fe40000004100 */
[----:B------:R-:W-:-:S03]  /*1ae0*/  HADD2.F32 R18, -RZ, R52.H0_H0 ;  /* 0x20000034ff127230 */ /* 0x000fc60000004100 */
[----:B------:R-:W-:Y:S02]  /*1af0*/  FMUL.FTZ R21, R19, R19 ;  /* 0x0000001313157220 */ /* 0x000fe40000410000 */
[C---:B------:R-:W-:Y:S02]  /*1b00*/  FADD.FTZ R19, R18.reuse, R19 ;  /* 0x0000001312137221 */ /* 0x040fe40000010000 */
[----:B------:R-:W-:Y:S01]  /*1b10*/  FFMA.FTZ R18, R18, R18, R21 ;  /* 0x0000001212127223 */ /* 0x000fe20000010015 */
[--C-:B---3--:R-:W-:Y:S02]  /*1b20*/  HADD2.F32 R21, -RZ, R58.reuse.H1_H1 ;  /* 0x3000003aff157230 */ /* 0x108fe40000004100 */
[----:B------:R-:W-:-:S03]  /*1b30*/  HADD2.F32 R16, -RZ, R58.H0_H0 ;  /* 0x2000003aff107230 */ /* 0x000fc60000004100 */
[----:B------:R-:W-:Y:S01]  /*1b40*/  FMUL.FTZ R17, R21, R21 ;  /* 0x0000001515117220 */ /* 0x000fe20000410000 */
[----:B------:R-:W-:Y:S01]  /*1b50*/  FADD.FTZ R19, R22, R19 ;  /* 0x0000001316137221 */ /* 0x000fe20000010000 */
[----:B------:R-:W-:Y:S01]  /*1b60*/  FADD.FTZ R18, R23, R18 ;  /* 0x0000001217127221 */ /* 0x000fe20000010000 */
[C---:B------:R-:W-:Y:S01]  /*1b70*/  FADD.FTZ R20, R16.reuse, R21 ;  /* 0x0000001510147221 */ /* 0x040fe20000010000 */
        /* <DEDUP_REMOVED lines=26> */
[----:B-1----:R-:W-:Y:S01]  /*1d20*/  @!P5 FADD.FTZ R17, R17, R18 ;  /* 0x000000121111d221 */ /* 0x002fe20000010000 */
        /* <DEDUP_REMOVED lines=10> */
[----:B------:R-:W2:Y:S01]  /*1dd0*/  LDS.128 R16, [UR5+0x20] ;  /* 0x00002005ff107984 */ /* 0x000ea20008000c00 */
[----:B-1----:R-:W-:Y:S01]  /*1de0*/  FADD.FTZ R59, R22, R20 ;  /* 0x00000014163b7221 */ /* 0x002fe20000010000 */
[----:B------:R-:W-:Y:S02]  /*1df0*/  FADD.FTZ R60, R23, R21 ;  /* 0x00000015173c7221 */ /* 0x000fe40000010000 */
[----:B0-----:R-:W0:Y:S01]  /*1e00*/  LDS.128 R20, [UR5+0x30] ;  /* 0x00003005ff147984 */ /* 0x001e220008000c00 */
[----:B--2---:R-:W-:Y:S01]  /*1e10*/  FADD.FTZ R59, R59, R16 ;  /* 0x000000103b3b7221 */ /* 0x004fe20000010000 */
        /* <DEDUP_REMOVED lines=23> */
[----:B0-----:R-:W-:Y:S01]  /*1f90*/  FADD.FTZ R59, R59, R20 ;  /* 0x000000143b3b7221 */ /* 0x001fe20000010000 */
[----:B------:R-:W-:-:S03]  /*1fa0*/  FADD.FTZ R60, R60, R21 ;  /* 0x000000153c3c7221 */ /* 0x000fc60000010000 */
[----:B------:R-:W-:Y:S01]  /*1fb0*/  FADD.FTZ R22, R59, R22 ;  /* 0x000000163b167221 */ /* 0x000fe20000010000 */
[----:B------:R-:W-:-:S07]  /*1fc0*/  FADD.FTZ R23, R60, R23 ;  /* 0x000000173c177221 */ /* 0x000fce0000010000 */
.L_x_4279:
[----:B------:R-:W-:Y:S05]  /*1fd0*/  BSYNC B0 ;  /* 0x0000000000007941 */ /* 0x000fea0003800000 */
.L_x_4278:
[----:B------:R-:W1:Y:S02]  /*1fe0*/  LDC R18, c[0x0][0xc] ;  /* 0x00000300ff127b82 */ /* 0x000e640000000800 */
[----:B-1----:R-:W-:-:S13]  /*1ff0*/  ISETP.GE.U32.AND P6, PT, R18, 0x2, PT ;  /* 0x000000021200780c */ /* 0x002fda0003fc6070 */
[----:B------:R-:W-:Y:S05]  /*2000*/  @!P6 BRA `(.L_x_4280) ;  /* 0x000000080080e947 */ /* 0x000fea0003800000 */
[----:B------:R-:W-:Y:S05]  /*2010*/  @P5 BRA `(.L_x_4281) ;  /* 0x0000000000745947 */ /* 0x000fea0003800000 */
[----:B------:R-:W1:Y:S01]  /*2020*/  LDC R60, c[0x0][0x10] ;  /* 0x00000400ff3c7b82 */ /* 0x000e620000000800 */
[----:B------:R-:W2:Y:S01]  /*2030*/  S2R R59, SR_CTAID.Y ;  /* 0x00000000003b7919 */ /* 0x000ea20000002600 */
[C---:B------:R-:W-:Y:S02]  /*2040*/  LOP3.LUT R19, R12.reuse, 0x1, RZ, 0xc0, !PT ;  /* 0x000000010c137812 */ /* 0x040fe400078ec0ff */
[----:B------:R-:W-:-:S04]  /*2050*/  LOP3.LUT P6, RZ, R12, 0x2, RZ, 0xc0, !PT ;  /* 0x000000020cff7812 */ /* 0x000fc800078cc0ff */
[----:B------:R-:W3:Y:S01]  /*2060*/  LDC.64 R16, c[0x0][0x248] ;  /* 0x00009200ff107b82 */ /* 0x000ee20000000a00 */
[----:B-1----:R-:W-:-:S04]  /*2070*/  IMAD R19, R19, R60, RZ ;  /* 0x0000003c13137224 */ /* 0x002fc800078e02ff */
[----:B------:R-:W-:-:S05]  /*2080*/  IMAD R20, R19, R18, RZ ;  /* 0x0000001213147224 */ /* 0x000fca00078e02ff */
[----:B------:R-:W-:Y:S02]  /*2090*/  SHF.L.U32 R21, R20, 0x1, RZ ;  /* 0x0000000114157819 */ /* 0x000fe400000006ff */
[----:B--2---:R-:W-:-:S03]  /*20a0*/  IADD3 R19, R19, R59, RZ ;  /* 0x0000003b13137210 */ /* 0x004fc60007ffe0ff */
[----:B---3--:R-:W-:-:S04]  /*20b0*/  IMAD.WIDE R16, R21, 0x4, R16 ;  /* 0x0000000415107825 */ /* 0x008fc800078e0210 */
[----:B------:R-:W-:Y:S01]  /*20c0*/  IMAD R21, R60, UR7, R59 ;  /* 0x000000073c157c24 */ /* 0x000fe2000f8e023b */
[----:B------:R-:W-:-:S03]  /*20d0*/  MOV R59, 0xffffffff ;  /* 0xffffffff003b7802 */ /* 0x000fc60000000f00 */
[----:B------:R-:W-:Y:S02]  /*20e0*/  IMAD.WIDE.U32 R20, R21, 0x8, R16 ;  /* 0x0000000815147825 */ /* 0x000fe400078e0010 */
[----:B------:R-:W1:Y:S01]  /*20f0*/  LDC.64 R16, c[0x0][0x240] ;  /* 0x00009000ff107b82 */ /* 0x000e620000000a00 */
[----:B------:R-:W-:Y:S02]  /*2100*/  SEL R60, R18, RZ, !P6 ;  /* 0x000000ff123c7207 */ /* 0x000fe40007000000 */
[----:B------:R2:W-:Y:S01]  /*2110*/  STG.E.64 desc[UR8][R20.64], R22 ;  /* 0x0000001614007986 */ /* 0x0005e2000c101b08 */
[----:B-1----:R-:W-:Y:S01]  /*2120*/  IMAD.WIDE.U32 R16, R19, 0x4, R16 ;  /* 0x0000000413107825 */ /* 0x002fe200078e0010 */
[----:B------:R-:W-:Y:S02]  /*2130*/  SEL R19, R59, 0x1, P6 ;  /* 0x000000013b137807 */ /* 0x000fe40003000000 */
[----:B------:R-:W-:Y:S01]  /*2140*/  ISETP.NE.AND P6, PT, R60, -0x1, PT ;  /* 0xffffffff3c00780c */ /* 0x000fe20003fc5270 */
[----:B------:R-:W-:Y:S06]  /*2150*/  MEMBAR.ALL.GPU ;  /* 0x0000000000007992 */ /* 0x000fec000000a000 */
[----:B------:R-:W-:-:S00]  /*2160*/  ERRBAR ;  /* 0x00000000000079ab */ /* 0x000fc00000000000 */
[----:B------:R-:W-:Y:S06]  /*2170*/  CGAERRBAR ;  /* 0x00000000000075ab */ /* 0x000fec0000000000 */
[----:B------:R2:W-:Y:S01]  /*2180*/  REDG.E.ADD.S32.STRONG.GPU desc[UR8][R16.64], R19 ;  /* 0x000000131000798e */ /* 0x0005e2000c10e388 */
[----:B------:R-:W-:Y:S05]  /*2190*/  @!P6 BRA `(.L_x_4281) ;  /* 0x000000000014e947 */ /* 0x000fea0003800000 */
.L_x_4282:
[----:B--2---:R-:W2:Y:S04]  /*21a0*/  LDG.E.STRONG.GPU R19, desc[UR8][R16.64] ;  /* 0x0000000810137981 */ /* 0x004ea8000c1ef900 */
[----:B--2---:R-:W-:Y:S01]  /*21b0*/  CCTL.IVALL ;  /* 0x00000000ff00798f */ /* 0x004fe20002000000 */
[----:B------:R-:W-:Y:S05]  /*21c0*/  YIELD ;  /* 0x0000000000007946 */ /* 0x000fea0003800000 */
[----:B------:R-:W-:-:S13]  /*21d0*/  ISETP.NE.AND P6, PT, R19, R60, PT ;  /* 0x0000003c1300720c */ /* 0x000fda0003fc5270 */
[----:B------:R-:W-:Y:S05]  /*21e0*/  @P6 BRA `(.L_x_4282) ;  /* 0xfffffffc00ec6947 */ /* 0x000fea000383ffff */
.L_x_4281:
[----:B------:R-:W-:Y:S01]  /*21f0*/  ISETP.NE.AND P6, PT, R18, RZ, PT ;  /* 0x000000ff1200720c */ /* 0x000fe20003fc5270 */
[----:B------:R-:W-:Y:S05]  /*2200*/  WARPSYNC.ALL ;  /* 0x0000000000007948 */ /* 0x000fea0003800000 */
[----:B------:R-:W-:Y:S07]  /*2210*/  BAR.SYNC.DEFER_BLOCKING 0x0 ;  /* 0x0000000000007b1d */ /* 0x000fee0000010000 */
[----:B------:R-:W-:Y:S05]  /*2220*/  @!P6 BRA `(.L_x_4280) ;  /* 0x0000000400f8e947 */ /* 0x000fea0003800000 */
[----:B--2---:R-:W-:Y:S01]  /*2230*/  IADD3 R16, R18, -0x1, RZ ;  /* 0xffffffff12107810 */ /* 0x004fe20007ffe0ff */
[----:B------:R-:W-:-:S03]  /*2240*/  HFMA2.MMA R19, -RZ, RZ, 0, 0 ;  /* 0x00000000ff137435 */ /* 0x000fc600000001ff */
[----:B------:R-:W-:-:S13]  /*2250*/  ISETP.GE.U32.AND P6, PT, R16, 0x3, PT ;  /* 0x000000031000780c */ /* 0x000fda0003fc6070 */
[----:B------:R-:W-:Y:S05]  /*2260*/  @!P6 BRA `(.L_x_4283) ;  /* 0x000000040008e947 */ /* 0x000fea0003800000 */
[----:B------:R-:W-:Y:S02]  /*2270*/  LOP3.LUT R17, R18, 0x3, RZ, 0xc0, !PT ;  /* 0x0000000312117812 */ /* 0x000fe400078ec0ff */
[----:B------:R-:W-:Y:S02]  /*2280*/  MOV R19, RZ ;  /* 0x000000ff00137202 */ /* 0x000fe40000000f00 */
[----:B------:R-:W-:-:S07]  /*2290*/  IADD3 R20, -R17, R18, RZ ;  /* 0x0000001211147210 */ /* 0x000fce0007ffe1ff */
.L_x_4284:
[----:B------:R-:W-:-:S13]  /*22a0*/  ISETP.EQ.OR P6, PT, R19, UR7, P5 ;  /* 0x0000000713007c0c */ /* 0x000fda000afc2670 */
[----:B------:R-:W1:Y:S01]  /*22b0*/  @!P6 S2R R61, SR_CTAID.Y ;  /* 0x00000000003de919 */ /* 0x000e620000002600 */
[----:B------:R-:W2:Y:S01]  /*22c0*/  @!P6 LDC R16, c[0x0][0x10] ;  /* 0x00000400ff10eb82 */ /* 0x000ea20000000800 */
[----:B------:R-:W-:-:S05]  /*22d0*/  @!P6 LOP3.LUT R21, R12, 0x1, RZ, 0xc0, !PT ;  /* 0x000000010c15e812 */ /* 0x000fca00078ec0ff */
[----:B--2---:R-:W-:-:S04]  /*22e0*/  @!P6 IMAD R21, R21, R16, RZ ;  /* 0x000000101515e224 */ /* 0x004fc800078e02ff */
[----:B------:R-:W-:Y:S02]  /*22f0*/  @!P6 IMAD R21, R21, R18, RZ ;  /* 0x000000121515e224 */ /* 0x000fe400078e02ff */
[----:B-1----:R-:W-:Y:S02]  /*2300*/  @!P6 IMAD R61, R16, R19, R61 ;  /* 0x00000013103de224 */ /* 0x002fe400078e023d */
[----:B------:R-:W1:Y:S01]  /*2310*/  @!P6 LDC.64 R16, c[0x0][0x248] ;  /* 0x00009200ff10eb82 */ /* 0x000e620000000a00 */
[----:B------:R-:W-:-:S05]  /*2320*/  @!P6 SHF.L.U32 R21, R21, 0x1, RZ ;  /* 0x000000011515e819 */ /* 0x000fca00000006ff */
[----:B-1----:R-:W-:-:S04]  /*2330*/  @!P6 IMAD.WIDE R16, R21, 0x4, R16 ;  /* 0x000000041510e825 */ /* 0x002fc800078e0210 */
[----:B------:R-:W-:-:S05]  /*2340*/  @!P6 IMAD.WIDE.U32 R60, R61, 0x8, R16 ;  /* 0x000000083d3ce825 */ /* 0x000fca00078e0010 */
[----:B------:R-:W0:Y:S02]  /*2350*/  @!P6 LDG.E.64 R16, desc[UR8][R60.64] ;  /* 0x000000083c10e981 */ /* 0x000e24000c1e1b00 */
[----:B0-----:R-:W-:Y:S01]  /*2360*/  @!P6 FADD.FTZ R22, R22, R16 ;  /* 0x000000101616e221 */ /* 0x001fe20000010000 */
[----:B------:R-:W-:Y:S01]  /*2370*/  IADD3 R16, R19, 0x1, RZ ;  /* 0x0000000113107810 */ /* 0x000fe20007ffe0ff */
[----:B------:R-:W-:-:S03]  /*2380*/  @!P6 FADD.FTZ R23, R23, R17 ;  /* 0x000000111717e221 */ /* 0x000fc60000010000 */
[----:B------:R-:W-:-:S13]  /*2390*/  ISETP.EQ.OR P6, PT, R16, UR7, P5 ;  /* 0x0000000710007c0c */ /* 0x000fda000afc2670 */
[----:B------:R-:W0:Y:S01]  /*23a0*/  @!P6 S2R R59, SR_CTAID.Y ;  /* 0x00000000003be919 */ /* 0x000e220000002600 */
[----:B------:R-:W0:Y:S01]  /*23b0*/  @!P6 LDC R21, c[0x0][0x10] ;  /* 0x00000400ff15eb82 */ /* 0x000e220000000800 */
[----:B------:R-:W-:Y:S01]  /*23c0*/  @!P6 LOP3.LUT R62, R12, 0x1, RZ, 0xc0, !PT ;  /* 0x000000010c3ee812 */ /* 0x000fe200078ec0ff */
[----:B0-----:R-:W-:-:S06]  /*23d0*/  @!P6 IMAD R59, R16, R21, R59 ;  /* 0x00000015103be224 */ /* 0x001fcc00078e023b */
[----:B------:R-:W0:Y:S01]  /*23e0*/  @!P6 LDC.64 R16, c[0x0][0x248] ;  /* 0x00009200ff10eb82 */ /* 0x000e220000000a00 */
[----:B------:R-:W-:-:S04]  /*23f0*/  @!P6 IMAD R21, R62, R21, RZ ;  /* 0x000000153e15e224 */ /* 0x000fc800078e02ff */
[----:B------:R-:W-:-:S05]  /*2400*/  @!P6 IMAD R21, R21, R18, RZ ;  /* 0x000000121515e224 */ /* 0x000fca00078e02ff */
[----:B------:R-:W-:-:S05]  /*2410*/  @!P6 SHF.L.U32 R21, R21, 0x1, RZ ;  /* 0x000000011515e819 */ /* 0x000fca00000006ff */
[----:B0-----:R-:W-:-:S04]  /*2420*/  @!P6 IMAD.WIDE R16, R21, 0x4, R16 ;  /* 0x000000041510e825 */ /* 0x001fc800078e0210 */
[----:B------:R-:W-:-:S05]  /*2430*/  @!P6 IMAD.WIDE.U32 R60, R59, 0x8, R16 ;  /* 0x000000083b3ce825 */ /* 0x000fca00078e0010 */
[----:B------:R-:W2:Y:S02]  /*2440*/  @!P6 LDG.E.64 R16, desc[UR8][R60.64] ;  /* 0x000000083c10e981 */ /* 0x000ea4000c1e1b00 */
[----:B--2---:R-:W-:Y:S01]  /*2450*/  @!P6 FADD.FTZ R22, R22, R16 ;  /* 0x000000101616e221 */ /* 0x004fe20000010000 */
        /* <DEDUP_REMOVED lines=35> */
.L_x_4283:
        /* <DEDUP_REMOVED lines=9> */
[----:B------:R-:W1:Y:S01]  /*2720*/  S2R R60, SR_CTAID.Y ;  /* 0x00000000003c7919 */ /* 0x000e620000002600 */
[----:B------:R-:W2:Y:S01]  /*2730*/  LDC.64 R16, c[0x0][0x248] ;  /* 0x00009200ff107b82 */ /* 0x000ea20000000a00 */
[----:B------:R-:W-:Y:S01]  /*2740*/  LOP3.LUT R21, R12, 0x1, RZ, 0xc0, !PT ;  /* 0x000000010c157812 */ /* 0x000fe200078ec0ff */
[----:B------:R-:W-:-:S04]  /*2750*/  ULDC UR5, c[0x0][0x10] ;  /* 0x0000040000057ab9 */ /* 0x000fc80000000800 */
[----:B------:R-:W-:-:S04]  /*2760*/  IMAD R21, R21, UR5, RZ ;  /* 0x0000000515157c24 */ /* 0x000fc8000f8e02ff */
[----:B------:R-:W-:-:S05]  /*2770*/  IMAD R21, R21, R18, RZ ;  /* 0x0000001215157224 */ /* 0x000fca00078e02ff */
[----:B------:R-:W-:-:S05]  /*2780*/  SHF.L.U32 R21, R21, 0x1, RZ ;  /* 0x0000000115157819 */ /* 0x000fca00000006ff */
[----:B--2---:R-:W-:-:S04]  /*2790*/  IMAD.WIDE R16, R21, 0x4, R16 ;  /* 0x0000000415107825 */ /* 0x004fc800078e0210 */
[----:B-1----:R-:W-:-:S04]  /*27a0*/  IMAD R21, R19, UR5, R60 ;  /* 0x0000000513157c24 */ /* 0x002fc8000f8e023c */
[----:B------:R-:W-:-:S06]  /*27b0*/  IMAD.WIDE.U32 R16, R21, 0x8, R16 ;  /* 0x0000000815107825 */ /* 0x000fcc00078e0010 */
[----:B------:R-:W0:Y:S02]  /*27c0*/  LDG.E.64 R16, desc[UR8][R16.64] ;  /* 0x0000000810107981 */ /* 0x000e24000c1e1b00 */
[----:B0-----:R-:W-:Y:S01]  /*27d0*/  FADD.FTZ R22, R22, R16 ;  /* 0x0000001016167221 */ /* 0x001fe20000010000 */
[----:B------:R-:W-:-:S07]  /*27e0*/  FADD.FTZ R23, R23, R17 ;  /* 0x0000001117177221 */ /* 0x000fce0000010000 */
.L_x_4286:
[----:B------:R-:W-:Y:S05]  /*27f0*/  BSYNC B0 ;  /* 0x0000000000007941 */ /* 0x000fea0003800000 */
.L_x_4285:
[----:B------:R-:W-:-:S13]  /*2800*/  ISETP.NE.AND P6, PT, R20, 0x1, PT ;  /* 0x000000011400780c */ /* 0x000fda0003fc5270 */
[----:B------:R-:W-:Y:S05]  /*2810*/  @!P6 BRA `(.L_x_4280) ;  /* 0x00000000007ce947 */ /* 0x000fea0003800000 */
[----:B------:R-:W-:-:S04]  /*2820*/  IADD3 R16, R19, 0x1, RZ ;  /* 0x0000000113107810 */ /* 0x000fc80007ffe0ff */
[----:B------:R-:W-:-:S13]  /*2830*/  ISETP.EQ.OR P6, PT, R16, UR7, P5 ;  /* 0x0000000710007c0c */ /* 0x000fda000afc2670 */
[----:B------:R-:W1:Y:S01]  /*2840*/  @!P6 S2R R59, SR_CTAID.Y ;  /* 0x00000000003be919 */ /* 0x000e620000002600 */
[----:B------:R-:W1:Y:S01]  /*2850*/  @!P6 LDC R21, c[0x0][0x10] ;  /* 0x00000400ff15eb82 */ /* 0x000e620000000800 */
[----:B------:R-:W-:Y:S01]  /*2860*/  @!P6 LOP3.LUT R60, R12, 0x1, RZ, 0xc0, !PT ;  /* 0x000000010c3ce812 */ /* 0x000fe200078ec0ff */
[----:B-1----:R-:W-:-:S06]  /*2870*/  @!P6 IMAD R59, R16, R21, R59 ;  /* 0x00000015103be224 */ /* 0x002fcc00078e023b */
[----:B------:R-:W1:Y:S01]  /*2880*/  @!P6 LDC.64 R16, c[0x0][0x248] ;  /* 0x00009200ff10eb82 */ /* 0x000e620000000a00 */
[----:B------:R-:W-:-:S04]  /*2890*/  @!P6 IMAD R21, R60, R21, RZ ;  /* 0x000000153c15e224 */ /* 0x000fc800078e02ff */
[----:B------:R-:W-:-:S05]  /*28a0*/  @!P6 IMAD R21, R21, R18, RZ ;  /* 0x000000121515e224 */ /* 0x000fca00078e02ff */
[----:B------:R-:W-:-:S05]  /*28b0*/  @!P6 SHF.L.U32 R21, R21, 0x1, RZ ;  /* 0x000000011515e819 */ /* 0x000fca00000006ff */
[----:B-1----:R-:W-:-:S04]  /*28c0*/  @!P6 IMAD.WIDE R16, R21, 0x4, R16 ;  /* 0x000000041510e825 */ /* 0x002fc800078e0210 */
[----:B------:R-:W-:-:S06]  /*28d0*/  @!P6 IMAD.WIDE.U32 R16, R59, 0x8, R16 ;  /* 0x000000083b10e825 */ /* 0x000fcc00078e0010 */
[----:B------:R-:W0:Y:S01]  /*28e0*/  @!P6 LDG.E.64 R16, desc[UR8][R16.64] ;  /* 0x000000081010e981 */ /* 0x000e22000c1e1b00 */
[----:B------:R-:W-:Y:S01]  /*28f0*/  IADD3 R60, R19, 0x2, RZ ;  /* 0x00000002133c7810 */ /* 0x000fe20007ffe0ff */
[----:B0-----:R-:W-:Y:S01]  /*2900*/  @!P6 FADD.FTZ R22, R22, R16 ;  /* 0x000000101616e221 */ /* 0x001fe20000010000 */
        /* <DEDUP_REMOVED lines=16> */
.L_x_4280:
[----:B------:R-:W-:Y:S01]  /*2a10*/  ULDC.64 UR12, c[0x0][0x218] ;  /* 0x00008600000c7ab9 */ /* 0x000fe20000000a00 */
[----:B--2---:R-:W-:Y:S01]  /*2a20*/  P2R R16, PR, RZ, 0x1 ;  /* 0x00000001ff107803 */ /* 0x004fe20000000000 */
[----:B------:R-:W1:Y:S01]  /*2a30*/  S2UR UR6, SR_CgaCtaId ;  /* 0x00000000000679c3 */ /* 0x000e620000008800 */
[----:B------:R-:W-:Y:S01]  /*2a40*/  LOP3.LUT P0, RZ, R0, UR7, RZ, 0xfc, !PT ;  /* 0x0000000700ff7c12 */ /* 0x000fe2000f80fcff */
[----:B------:R-:W-:Y:S01]  /*2a50*/  UMOV UR5, 0x400 ;  /* 0x0000040000057882 */ /* 0x000fe20000000000 */
[----:B------:R-:W-:Y:S01]  /*2a60*/  ISETP.EQ.U32.AND P6, PT, RZ, UR12, PT ;  /* 0x0000000cff007c0c */ /* 0x000fe2000bfc2070 */
[----:B------:R-:W-:Y:S01]  /*2a70*/  ULDC UR11, c[0x0][0x2a4] ;  /* 0x0000a900000b7ab9 */ /* 0x000fe20000000800 */
[----:B------:R-:W-:Y:S02]  /*2a80*/  IADD3 R35, R42, R35, RZ ;  /* 0x000000232a237210 */ /* 0x000fe40007ffe0ff */
[----:B------:R-:W-:Y:S01]  /*2a90*/  ISETP.EQ.OR.EX P6, PT, RZ, UR13, P0, P6 ;  /* 0x0000000dff007c0c */ /* 0x000fe200087c2760 */
[----:B------:R-:W2:Y:S01]  /*2aa0*/  LDC.64 R20, c[0x0][0x228] ;  /* 0x00008a00ff147b82 */ /* 0x000ea20000000a00 */
[----:B------:R-:W-:-:S11]  /*2ab0*/  ISETP.NE.AND P0, PT, R16, RZ, PT ;  /* 0x000000ff1000720c */ /* 0x000fd60003f05270 */
[----:B------:R-:W3:Y:S01]  /*2ac0*/  @!P6 LDC.64 R18, c[0x0][0x218] ;  /* 0x00008600ff12eb82 */ /* 0x000ee20000000a00 */
[----:B------:R-:W-:Y:S01]  /*2ad0*/  @!P6 FMUL.FTZ R17, R23, UR11 ;  /* 0x0000000b1711ec20 */ /* 0x000fe20008410000 */
[----:B------:R-:W-:Y:S01]  /*2ae0*/  @!P6 FMUL.FTZ R16, R22, UR11 ;  /* 0x0000000b1610ec20 */ /* 0x000fe20008410000 */
[----:B-1----:R-:W-:Y:S01]  /*2af0*/  ULEA UR5, UR6, UR5, 0x18 ;  /* 0x0000000506057291 */ /* 0x002fe2000f8ec03f */
[----:B--2---:R-:W-:-:S08]  /*2b00*/  IMAD.WIDE R62, R35, 0x4, R20 ;  /* 0x00000004233e7825 */ /* 0x004fd000078e0214 */
[----:B------:R-:W-:Y:S01]  /*2b10*/  @!P5 STS.64 [UR5+0x88], R22 ;  /* 0x00008816ff00d988 */ /* 0x000fe20008000a05 */
[----:B---3--:R-:W-:Y:S02]  /*2b20*/  @!P6 IMAD.WIDE R64, R10, 0x8, R18 ;  /* 0x000000080a40e825 */ /* 0x008fe400078e0212 */
[----:B------:R-:W1:Y:S03]  /*2b30*/  LDC.64 R18, c[0x0][0x230] ;  /* 0x00008c00ff127b82 */ /* 0x000e660000000a00 */
[----:B------:R2:W-:Y:S05]  /*2b40*/  @!P6 STG.E.64 desc[UR8][R64.64], R16 ;  /* 0x000000104000e986 */ /* 0x0005ea000c101b08 */
[----:B------:R-:W-:Y:S01]  /*2b50*/  BAR.SYNC.DEFER_BLOCKING 0x0 ;  /* 0x0000000000007b1d */ /* 0x000fe20000010000 */
[----:B-1----:R-:W-:-:S05]  /*2b60*/  IMAD.WIDE R60, R35, 0x4, R18 ;  /* 0x00000004233c7825 */ /* 0x002fca00078e0212 */
[----:B------:R-:W3:Y:S04]  /*2b70*/  LDG.E.64 R18, desc[UR8][R62.64] ;  /* 0x000000083e127981 */ /* 0x000ee8000c1e1b00 */
[----:B--2---:R1:W3:Y:S01]  /*2b80*/  LDG.E.64 R16, desc[UR8][R60.64] ;  /* 0x000000083c107981 */ /* 0x0042e2000c1e1b00 */
[----:B------:R-:W-:Y:S01]  /*2b90*/  MOV R59, 0x3f800000 ;  /* 0x3f800000003b7802 */ /* 0x000fe20000000f00 */
[--C-:B0-----:R-:W-:Y:S01]  /*2ba0*/  HADD2.F32 R22, -RZ, R47.reuse.H0_H0 ;  /* 0x2000002fff167230 */ /* 0x101fe20000004100 */
[----:B------:R-:W-:Y:S01]  /*2bb0*/  ISETP.NE.AND P6, PT, RZ, UR10, PT ;  /* 0x0000000aff007c0c */ /* 0x000fe2000bfc5270 */
[----:B------:R-:W0:Y:S01]  /*2bc0*/  LDS.64 R20, [UR5+0x88] ;  /* 0x00008805ff147984 */ /* 0x000e220008000a00 */
[----:B-1----:R-:W-:Y:S02]  /*2bd0*/  HADD2.F32 R60, -RZ, R47.H1_H1 ;  /* 0x3000002fff3c7230 */ /* 0x002fe40000004100 */
[----:B0-----:R-:W-:-:S04]  /*2be0*/  FMUL.FTZ R35, R20, UR11 ;  /* 0x0000000b14237c20 */ /* 0x001fc80008410000 */
[----:B------:R-:W-:Y:S01]  /*2bf0*/  FMUL.FTZ R20, R35, R35 ;  /* 0x0000002323147220 */ /* 0x000fe20000410000 */
[--C-:B------:R-:W-:Y:S01]  /*2c00*/  FADD.FTZ R22, R22, -R35.reuse ;  /* 0x8000002316167221 */ /* 0x100fe20000010000 */
[----:B------:R-:W-:Y:S02]  /*2c10*/  FADD.FTZ R60, R60, -R35 ;  /* 0x800000233c3c7221 */ /* 0x000fe40000010000 */
[----:B------:R-:W-:-:S05]  /*2c20*/  FFMA.FTZ R20, R21, UR11, -R20 ;  /* 0x0000000b15147c23 */ /* 0x000fca0008010814 */
[----:B------:R-:W-:-:S13]  /*2c30*/  FSETP.GTU.FTZ.AND P5, PT, R20, RZ, PT ;  /* 0x000000ff1400720b */ /* 0x000fda0003fbc000 */
[----:B------:R-:W0:Y:S02]  /*2c40*/  @P5 LDC R21, c[0x0][0x238] ;  /* 0x00008e00ff155b82 */ /* 0x000e240000000800 */
[----:B0-----:R-:W-:-:S04]  /*2c50*/  @P5 FADD.FTZ R20, R20, R21 ;  /* 0x0000001514145221 */ /* 0x001fc80000010000 */
[----:B------:R-:W0:Y:S02]  /*2c60*/  @P5 MUFU.RSQ R59, R20 ;  /* 0x00000014003b5308 */ /* 0x000e240000001400 */
[-C--:B0-----:R-:W-:Y:S01]  /*2c70*/  FMUL.FTZ R47, R22, R59.reuse ;  /* 0x0000003b162f7220 */ /* 0x081fe20000410000 */
[----:B------:R-:W-:-:S03]  /*2c80*/  FMUL.FTZ R60, R60, R59 ;  /* 0x0000003b3c3c7220 */ /* 0x000fc60000410000 */
[----:B---3--:R-:W-:Y:S01]  /*2c90*/  FFMA.FTZ R47, R18, R47, R16 ;  /* 0x0000002f122f7223 */ /* 0x008fe20000010010 */
        /* <DEDUP_REMOVED lines=12> */
.L_x_4287:
        /* <DEDUP_REMOVED lines=9> */
[----:B------:R-:W-:-:S04]  /*2df0*/  ULDC.64 UR12, c[0x0][0x210] ;  /* 0x00008400000c7ab9 */ /* 0x000fc80000000a00 */
[----:B------:R-:W-:Y:S02]  /*2e00*/  IADD3 R23, R21, R23, RZ ;  /* 0x0000001715177210 */ /* 0x000fe40007ffe0ff */
[----:B------:R-:W-:-:S04]  /*2e10*/  LEA R22, P5, R20, UR12, 0x1 ;  /* 0x0000000c14167c11 */ /* 0x000fc8000f8a08ff */
[----:B------:R-:W-:-:S05]  /*2e20*/  LEA.HI.X R23, R20, UR13, R23, 0x1, P5 ;  /* 0x0000000d14177c11 */ /* 0x000fca000a8f0c17 */
[----:B------:R0:W-:Y:S04]  /*2e30*/  STG.E desc[UR8][R22.64], R47 ;  /* 0x0000002f16007986 */ /* 0x0001e8000c101908 */
.L_x_4289:
[----:B------:R-:W-:Y:S05]  /*2e40*/  BSYNC B0 ;  /* 0x0000000000007941 */ /* 0x000fea0003800000 */
.L_x_4288:
[--C-:B------:R-:W-:Y:S02]  /*2e50*/  HADD2.F32 R20, -RZ, R43.reuse.H0_H0 ;  /* 0x2000002bff147230 */ /* 0x100fe40000004100 */
[----:B0-----:R-:W-:Y:S02]  /*2e60*/  HADD2.F32 R22, -RZ, R43.H1_H1 ;  /* 0x3000002bff167230 */ /* 0x001fe40000004100 */
[--C-:B------:R-:W-:Y:S02]  /*2e70*/  HADD2.F32 R60, -RZ, R45.reuse.H0_H0 ;  /* 0x2000002dff3c7230 */ /* 0x100fe40000004100 */
[--C-:B------:R-:W-:Y:S01]  /*2e80*/  FADD.FTZ R20, R20, -R35.reuse ;  /* 0x8000002314147221 */ /* 0x100fe20000010000 */
[----:B------:R-:W-:Y:S02]  /*2e90*/  HADD2.F32 R62, -RZ, R45.H1_H1 ;  /* 0x3000002dff3e7230 */ /* 0x000fe40000004100 */
[--C-:B------:R-:W-:Y:S01]  /*2ea0*/  FADD.FTZ R22, R22, -R35.reuse ;  /* 0x8000002316167221 */ /* 0x100fe20000010000 */
[----:B------:R-:W-:Y:S01]  /*2eb0*/  FMUL.FTZ R43, R20, R59 ;  /* 0x0000003b142b7220 */ /* 0x000fe20000410000 */
[----:B------:R-:W-:-:S02]  /*2ec0*/  FADD.FTZ R60, R60, -R35 ;  /* 0x800000233c3c7221 */ /* 0x000fc40000010000 */
[----:B------:R-:W-:Y:S01]  /*2ed0*/  FMUL.FTZ R22, R22, R59 ;  /* 0x0000003b16167220 */ /* 0x000fe20000410000 */
[----:B------:R-:W-:Y:S01]  /*2ee0*/  FADD.FTZ R62, R62, -R35 ;  /* 0x800000233e3e7221 */ /* 0x000fe20000010000 */
        /* <DEDUP_REMOVED lines=13> */
.L_x_4290:
        /* <DEDUP_REMOVED lines=14> */
.L_x_4292:
[----:B------:R-:W-:Y:S05]  /*30a0*/  BSYNC B0 ;  /* 0x0000000000007941 */ /* 0x000fea0003800000 */
.L_x_4291:
[-C--:B0-----:R-:W-:Y:S01]  /*30b0*/  FMUL.FTZ R43, R60, R59.reuse ;  /* 0x0000003b3c2b7220 */ /* 0x081fe20000410000 */
[----:B------:R-:W-:Y:S01]  /*30c0*/  FMUL.FTZ R62, R62, R59 ;  /* 0x0000003b3e3e7220 */ /* 0x000fe20000410000 */
[--C-:B------:R-:W-:Y:S02]  /*30d0*/  HADD2.F32 R60, -RZ, R44.reuse.H0_H0 ;  /* 0x2000002cff3c7230 */ /* 0x100fe40000004100 */
        /* <DEDUP_REMOVED lines=14> */
.L_x_4293:
        /* <DEDUP_REMOVED lines=14> */
.L_x_4295:
[----:B------:R-:W-:Y:S05]  /*32a0*/  BSYNC B0 ;  /* 0x0000000000007941 */ /* 0x000fea0003800000 */
.L_x_4294:
[--C-:B------:R-:W-:Y:S02]  /*32b0*/  HADD2.F32 R20, -RZ, R46.reuse.H0_H0 ;  /* 0x2000002eff147230 */ /* 0x100fe40000004100 */
[--C-:B------:R-:W-:Y:S01]  /*32c0*/  FADD.FTZ R60, R60, -R35.reuse ;  /* 0x800000233c3c7221 */ /* 0x100fe20000010000 */
[----:B0-----:R-:W-:Y:S02]  /*32d0*/  HADD2.F32 R22, -RZ, R46.H1_H1 ;  /* 0x3000002eff167230 */ /* 0x001fe40000004100 */
[--C-:B------:R-:W-:Y:S01]  /*32e0*/  FADD.FTZ R44, R44, -R35.reuse ;  /* 0x800000232c2c7221 */ /* 0x100fe20000010000 */
[--C-:B------:R-:W-:Y:S01]  /*32f0*/  FADD.FTZ R20, R20, -R35.reuse ;  /* 0x8000002314147221 */ /* 0x100fe20000010000 */
[-C--:B------:R-:W-:Y:S01]  /*3300*/  FMUL.FTZ R45, R60, R59.reuse ;  /* 0x0000003b3c2d7220 */ /* 0x080fe20000410000 */
[----:B------:R-:W-:Y:S01]  /*3310*/  FADD.FTZ R22, R22, -R35 ;  /* 0x8000002316167221 */ /* 0x000fe20000010000 */
[-C--:B------:R-:W-:Y:S01]  /*3320*/  FMUL.FTZ R46, R44, R59.reuse ;  /* 0x0000003b2c2e7220 */ /* 0x080fe20000410000 */
[----:B------:R-:W-:Y:S01]  /*3330*/  FMUL.FTZ R43, R20, R59 ;  /* 0x0000003b142b7220 */ /* 0x000fe20000410000 */
[----:B------:R-:W-:Y:S01]  /*3340*/  FFMA.FTZ R45, R18, R45, R16 ;  /* 0x0000002d122d7223 */ /* 0x000fe20000010010 */
[----:B------:R-:W-:Y:S01]  /*3350*/  FMUL.FTZ R44, R22, R59 ;  /* 0x0000003b162c7220 */ /* 0x000fe20000410000 */
        /* <DEDUP_REMOVED lines=12> */
.L_x_4296:
        /* <DEDUP_REMOVED lines=14> */
.L_x_4298:
[----:B------:R-:W-:Y:S05]  /*3500*/  BSYNC B0 ;  /* 0x0000000000007941 */ /* 0x000fea0003800000 */
.L_x_4297:
[----:B------:R-:W-:Y:S01]  /*3510*/  ULDC.64 UR14, c[0x0][0x278] ;  /* 0x00009e00000e7ab9 */ /* 0x000fe20000000a00 */
[----:B0-----:R-:W-:Y:S01]  /*3520*/  SHF.R.S32.HI R45, RZ, 0x1f, R24 ;  /* 0x0000001fff2d7819 */ /* 0x001fe20000011418 */
        /* <DEDUP_REMOVED lines=13> */
.L_x_4299:
        /* <DEDUP_REMOVED lines=14> */
.L_x_4301:
[----:B------:R-:W-:Y:S05]  /*36e0*/  BSYNC B0 ;  /* 0x0000000000007941 */ /* 0x000fea0003800000 */
.L_x_4300:
[--C-:B------:R-:W-:Y:S01]  /*36f0*/  HADD2.F32 R20, -RZ, R36.reuse.H0_H0 ;  /* 0x20000024ff147230 */ /* 0x100fe20000004100 */
[----:B------:R-:W-:Y:S01]  /*3700*/  ISETP.GE.U32.AND P5, PT, R24, UR14, PT ;  /* 0x0000000e18007c0c */ /* 0x000fe2000bfa6070 */
[----:B0-----:R-:W-:Y:S01]  /*3710*/  HADD2.F32 R22, -RZ, R36.H1_H1 ;  /* 0x30000024ff167230 */ /* 0x001fe20000004100 */
[----:B------:R-:W-:Y:S02]  /*3720*/  SHF.R.S32.HI R36, RZ, 0x1f, R25 ;  /* 0x0000001fff247819 */ /* 0x000fe40000011419 */
[--C-:B------:R-:W-:Y:S01]  /*3730*/  FADD.FTZ R20, R20, -R35.reuse ;  /* 0x8000002314147221 */ /* 0x100fe20000010000 */
[----:B------:R-:W-:Y:S01]  /*3740*/  ISETP.GE.AND.EX P5, PT, R45, UR15, PT, P5 ;  /* 0x0000000f2d007c0c */ /* 0x000fe2000bfa6350 */
[----:B------:R-:W-:Y:S02]  /*3750*/  FADD.FTZ R22, R22, -R35 ;  /* 0x8000002316167221 */ /* 0x000fe40000010000 */
[-C--:B------:R-:W-:Y:S01]  /*3760*/  FMUL.FTZ R43, R20, R59.reuse ;  /* 0x0000003b142b7220 */ /* 0x080fe20000410000 */
[----:B------:R-:W-:Y:S01]  /*3770*/  ISETP.GT.U32.OR P5, PT, R0, 0x1bf, P5 ;  /* 0x000001bf0000780c */ /* 0x000fe20002fa4470 */
[----:B------:R-:W-:-:S02]  /*3780*/  FMUL.FTZ R22, R22, R59 ;  /* 0x0000003b16167220 */ /* 0x000fc40000410000 */
[----:B------:R-:W-:Y:S02]  /*3790*/  FFMA.FTZ R43, R18, R43, R16 ;  /* 0x0000002b122b7223 */ /* 0x000fe40000010010 */
[----:B------:R-:W-:Y:S01]  /*37a0*/  FFMA.FTZ R44, R19, R22, R17 ;  /* 0x00000016132c7223 */ /* 0x000fe20000010011 */
[----:B------:R-:W-:Y:S07]  /*37b0*/  @!P6 BRA `(.L_x_4302) ;  /* 0x000000000028e947 */ /* 0x000fee0003800000 */
        /* <DEDUP_REMOVED lines=10> */
.L_x_4302:
[----:B------:R-:W-:Y:S04]  /*3860*/  BSSY B0, `(.L_x_4303) ;  /* 0x000000e000007945 */ /* 0x000fe80003800000 */
[----:B------:R-:W-:Y:S05]  /*3870*/  @P5 BRA `(.L_x_4304) ;  /* 0x0000000000305947 */ /* 0x000fea0003800000 */
        /* <DEDUP_REMOVED lines=12> */
.L_x_4304:
[----:B------:R-:W-:Y:S05]  /*3940*/  BSYNC B0 ;  /* 0x0000000000007941 */ /* 0x000fea0003800000 */
.L_x_4303:
        /* <DEDUP_REMOVED lines=23> */
.L_x_4305:
        /* <DEDUP_REMOVED lines=14> */
.L_x_4307:
[----:B------:R-:W-:Y:S05]  /*3ba0*/  BSYNC B0 ;  /* 0x0000000000007941 */ /* 0x000fea0003800000 */
.L_x_4306:
        /* <DEDUP_REMOVED lines=23> */
.L_x_4308:
        /* <DEDUP_REMOVED lines=14> */
.L_x_4310:
[----:B------:R-:W-:Y:S05]  /*3e00*/  BSYNC B0 ;  /* 0x0000000000007941 */ /* 0x000fea0003800000 */
.L_x_4309:
        /* <DEDUP_REMOVED lines=23> */
.L_x_4311:
        /* <DEDUP_REMOVED lines=14> */
.L_x_4313:
[----:B------:R-:W-:Y:S05]  /*4060*/  BSYNC B0 ;  /* 0x0000000000007941 */ /* 0x000fea0003800000 */
.L_x_4312:
        /* <DEDUP_REMOVED lines=23> */
.L_x_4314:
        /* <DEDUP_REMOVED lines=14> */
.L_x_4316:
[----:B------:R-:W-:Y:S05]  /*42c0*/  BSYNC B0 ;  /* 0x0000000000007941 */ /* 0x000fea0003800000 */
.L_x_4315:
        /* <DEDUP_REMOVED lines=23> */
.L_x_4317:
        /* <DEDUP_REMOVED lines=14> */
.L_x_4319:
[----:B------:R-:W-:Y:S05]  /*4520*/  BSYNC B0 ;  /* 0x0000000000007941 */ /* 0x000fea0003800000 */
.L_x_4318:
        /* <DEDUP_REMOVED lines=23> */
.L_x_4320:
        /* <DEDUP_REMOVED lines=14> */
.L_x_4322:
[----:B------:R-:W-:Y:S05]  /*4780*/  BSYNC B0 ;  /* 0x0000000000007941 */ /* 0x000fea0003800000 */
.L_x_4321:
        /* <DEDUP_REMOVED lines=23> */
.L_x_4323:
        /* <DEDUP_REMOVED lines=14> */
.L_x_4325:
[----:B------:R-:W-:Y:S05]  /*49e0*/  BSYNC B0 ;  /* 0x0000000000007941 */ /* 0x000fea0003800000 */
.L_x_4324:
[--C-:B------:R-:W-:Y:S01]  /*49f0*/  HADD2.F32 R20, -RZ, R50.reuse.H0_H0 ;  /* 0x20000032ff147230 */ /* 0x100fe20000004100 */
[----:B------:R-:W-:Y:S01]  /*4a00*/  ISETP.GE.U32.AND P5, PT, R32, UR14, PT ;  /* 0x0000000e20007c0c */ /* 0x000fe2000bfa6070 */
[----:B0-----:R-:W-:-:S03]  /*4a10*/  HADD2.F32 R22, -RZ, R50.H1_H1 ;  /* 0x30000032ff167230 */ /* 0x001fc60000004100 */
[--C-:B------:R-:W-:Y:S01]  /*4a20*/  FADD.FTZ R20, R20, -R35.reuse ;  /* 0x8000002314147221 */ /* 0x100fe20000010000 */
[----:B------:R-:W-:Y:S01]  /*4a30*/  ISETP.GE.AND.EX P5, PT, R37, UR15, PT, P5 ;  /* 0x0000000f25007c0c */ /* 0x000fe2000bfa6350 */
[----:B------:R-:W-:Y:S02]  /*4a40*/  FADD.FTZ R22, R22, -R35 ;  /* 0x8000002316167221 */ /* 0x000fe40000010000 */
[-C--:B------:R-:W-:Y:S01]  /*4a50*/  FMUL.FTZ R21, R20, R59.reuse ;  /* 0x0000003b14157220 */ /* 0x080fe20000410000 */
[----:B------:R-:W-:Y:S01]  /*4a60*/  ISETP.GT.U32.OR P5, PT, R0, 0x1bf, P5 ;  /* 0x000001bf0000780c */ /* 0x000fe20002fa4470 */
[----:B------:R-:W-:Y:S02]  /*4a70*/  FMUL.FTZ R22, R22, R59 ;  /* 0x0000003b16167220 */ /* 0x000fe40000410000 */
        /* <DEDUP_REMOVED lines=13> */
.L_x_4326:
        /* <DEDUP_REMOVED lines=14> */
.L_x_4328:
[----:B------:R-:W-:Y:S05]  /*4c30*/  BSYNC B0 ;  /* 0x0000000000007941 */ /* 0x000fea0003800000 */
.L_x_4327:
        /* <DEDUP_REMOVED lines=22> */
.L_x_4329:
        /* <DEDUP_REMOVED lines=14> */
.L_x_4331:
[----:B------:R-:W-:Y:S05]  /*4e80*/  BSYNC B0 ;  /* 0x0000000000007941 */ /* 0x000fea0003800000 */
.L_x_4330:
        /* <DEDUP_REMOVED lines=22> */
.L_x_4332:
[----:B------:R-:W-:Y:S04]  /*4ff0*/  BSSY B0, `(.L_x_4333) ;  /* 0x000000d000007945 */ /* 0x000fe80003800000 */
[----:B------:R-:W-:Y:S05]  /*5000*/  @P5 BRA `(.L_x_4334) ;  /* 0x00000000002c5947 */ /* 0x000fea0003800000 */
[----:B------:R-:W-:Y:S01]  /*5010*/  ULDC.64 UR12, c[0x0][0x270] ;  /* 0x00009c00000c7ab9 */ /* 0x000fe20000000a00 */
[----:B------:R-:W-:Y:S01]  /*5020*/  MOV R55, R57 ;  /* 0x0000003900377202 */ /* 0x000fe20000000f00 */
[----:B------:R-:W-:Y:S01]  /*5030*/  IMAD R53, R53, UR12, RZ ;  /* 0x0000000c35357c24 */ /* 0x000fe2000f8e02ff */
        /* <DEDUP_REMOVED lines=8> */
.L_x_4334:
[----:B------:R-:W-:Y:S05]  /*50c0*/  BSYNC B0 ;  /* 0x0000000000007941 */ /* 0x000fea0003800000 */
.L_x_4333:
[----:B0-----:R-:W0:Y:S01]  /*50d0*/  LDC R17, c[0x0][0x10] ;  /* 0x00000400ff117b82 */ /* 0x001e220000000800 */
[----:B------:R-:W-:Y:S02]  /*50e0*/  IADD3 R12, R12, 0x1, RZ ;  /* 0x000000010c0c7810 */ /* 0x000fe40007ffe0ff */
[----:B0-----:R-:W-:-:S04]  /*50f0*/  IADD3 R10, R17, R10, RZ ;  /* 0x0000000a110a7210 */ /* 0x001fc80007ffe0ff */
[----:B------:R-:W-:-:S13]  /*5100*/  ISETP.GE.AND P5, PT, R10, UR4, PT ;  /* 0x000000040a007c0c */ /* 0x000fda000bfa6270 */
[----:B------:R-:W-:Y:S05]  /*5110*/  @!P5 BRA `(.L_x_4335) ;  /* 0xffffffb000a4d947 */ /* 0x000fea000383ffff */
[----:B------:R-:W-:Y:S05]  /*5120*/  EXIT ;  /* 0x000000000000794d */ /* 0x000fea0003800000 */
.L_x_4336:
        /* <DEDUP_REMOVED lines=13> */
.L_x_5643:


//--------------------- .text._Z35group_norm_nhwc_fwd_one_pass_kernelI11Fp16IOFp32WLi256ELi112ELi448EEv26Group_norm_nhwc_fwd_params --------------------------
	.section	.text._Z35group_norm_nhwc_fwd_one_pass_kernelI11Fp16IOFp32WLi256ELi112ELi448EEv26Group_norm_nhwc_fwd_params,"ax",@progbits
	.align	128
        .global         _Z35group_norm_nhwc_fwd_one_pass_kernelI11Fp16IOFp32WLi256ELi112ELi448EEv26Group_norm_nhwc_fwd_params
        .type           _Z35group_norm_nhwc_fwd_one_pass_kernelI11Fp16IOFp32WLi256ELi112ELi448EEv26Group_norm_nhwc_fwd_params,@function
        .size           _Z35group_norm_nhwc_fwd_one_pass_kernelI11Fp16IOFp32WLi256ELi112ELi448EEv26Group_norm_nhwc_fwd_params,(.L_x_5644 - _Z35group_norm_nhwc_fwd_one_pass_kernelI11Fp16IOFp32WLi256ELi112ELi448EEv26Group_norm_nhwc_fwd_params)
        .other          _Z35group_norm_nhwc_fwd_one_pass_kernelI11Fp16IOFp32WLi256ELi112ELi448EEv26Group_norm_nhwc_fwd_params,@"STO_CUDA_ENTRY STV_DEFAULT"
_Z35group_norm_nhwc_fwd_one_pass_kernelI11Fp16IOFp32WLi256ELi112ELi448EEv26Group_norm_nhwc_fwd_params:
.text._Z35group_norm_nhwc_fwd_one_pass_kernelI11Fp16IOFp32WLi256ELi112ELi448EEv26Group_norm_nhwc_fwd_params:
        /* <DEDUP_REMOVED lines=11> */
[----:B------:R-:W-:Y:S01]  /*00b0*/  HFMA2.MMA R26, -RZ, RZ, 0, 0 ;  /* 0x00000000ff1a7435 */ /* 0x000fe200000001ff */
[----:B------:R-:W-:-:S04]  /*00c0*/  ULDC.U8 UR10, c[0x0][0x28c] ;  /* 0x0000a300000a7ab9 */ /* 0x000fc80000000000 */
[----:B------:R-:W1:Y:S01]  /*00d0*/  LDC R3, c[0x0][0x294] ;  /* 0x0000a500ff037b82 */ /* 0x000e620000000800 */
[----:B0-----:R-:W-:Y:S02]  /*00e0*/  SHF.R.U32.HI R36, RZ, 0x3, R0 ;  /* 0x00000003ff247819 */ /* 0x001fe40000011600 */
[----:B------:R-:W-:-:S03]  /*00f0*/  ISETP.GE.U32.AND P5, PT, R0, 0x1c0, PT ;  /* 0x000001c00000780c */ /* 0x000fc60003fa6070 */
[----:B------:R-:W-:-:S04]  /*0100*/  IMAD.WIDE.U32 R36, R36, 0x24924925, RZ ;  /* 0x2492492524247825 */ /* 0x000fc800078e00ff */
[----:B-1----:R-:W-:Y:S02]  /*0110*/  IMAD R2, R3, UR7, R37 ;  /* 0x0000000703027c24 */ /* 0x002fe4000f8e0225 */
[----:B------:R-:W-:-:S03]  /*0120*/  IMAD R28, R37, -0x38, R0 ;  /* 0xffffffc8251c7824 */ /* 0x000fc600078e0200 */
        /* <DEDUP_REMOVED lines=39> */
[----:B------:R-:W-:Y:S02]  /*03a0*/  ISETP.LT.U32.AND P1, PT, R4, UR8, PT ;  /* 0x0000000804007c0c */ /* 0x000fe4000bf21070 */
[----:B------:R-:W-:Y:S02]  /*03b0*/  ISETP.LT.AND.EX P0, PT, R5, UR9, !P5, P0 ;  /* 0x0000000905007c0c */ /* 0x000fe4000ef01300 */
[----:B------:R-:W-:-:S02]  /*03c0*/  SHF.R.S32.HI R5, RZ, 0x1f, R4 ;  /* 0x0000001fff057819 */ /* 0x000fc40000011404 */
[C---:B------:R-:W-:Y:S02]  /*03d0*/  IADD3 R3, R2.reuse, 0xe0, RZ ;  /* 0x000000e002037810 */ /* 0x040fe40007ffe0ff */
[----:B------:R-:W-:Y:S02]  /*03e0*/  ISETP.LT.AND.EX P1, PT, R5, UR9, !P5, P1 ;  /* 0x0000000905007c0c */ /* 0x000fe4000ef21310 */
[----:B------:R-:W-:Y:S02]  /*03f0*/  SHF.R.S32.HI R5, RZ, 0x1f, R3 ;  /* 0x0000001fff057819 */ /* 0x000fe40000011403 */
[----:B------:R-:W-:Y:S02]  /*0400*/  ISETP.LT.U32.AND P2, PT, R3, UR8, PT ;  /* 0x0000000803007c0c */ /* 0x000fe4000bf41070 */
[C---:B------:R-:W-:Y:S02]  /*0410*/  IADD3 R4, R2.reuse, 0xe8, RZ ;  /* 0x000000e802047810 */ /* 0x040fe40007ffe0ff */
[----:B------:R-:W-:-:S02]  /*0420*/  IADD3 R3, R2, 0xf0, RZ ;  /* 0x000000f002037810 */ /* 0x000fc40007ffe0ff */
[----:B------:R-:W-:Y:S02]  /*0430*/  ISETP.LT.AND.EX P2, PT, R5, UR9, !P5, P2 ;  /* 0x0000000905007c0c */ /* 0x000fe4000ef41320 */
[----:B------:R-:W-:Y:S02]  /*0440*/  SHF.R.S32.HI R5, RZ, 0x1f, R4 ;  /* 0x0000001fff057819 */ /* 0x000fe40000011404 */
[----:B------:R-:W-:Y:S02]  /*0450*/  ISETP.LT.U32.AND P3, PT, R4, UR8, PT ;  /* 0x0000000804007c0c */ /* 0x000fe4000bf61070 */
[----:B------:R-:W-:Y:S02]  /*0460*/  SHF.R.S32.HI R4, RZ, 0x1f, R3 ;  /* 0x0000001fff047819 */ /* 0x000fe40000011403 */
[----:B------:R-:W-:Y:S02]  /*0470*/  ISETP.LT.U32.AND P4, PT, R3, UR8, PT ;  /* 0x0000000803007c0c */ /* 0x000fe4000bf81070 */
[----:B------:R-:W-:-:S02]  /*0480*/  SHF.R.S32.HI R3, RZ, 0x1f, R2 ;  /* 0x0000001fff037819 */ /* 0x000fc40000011402 */
[----:B------:R-:W-:Y:S02]  /*0490*/  ISETP.LT.U32.AND P6, PT, R2, UR8, PT ;  /* 0x0000000802007c0c */ /* 0x000fe4000bfc1070 */
[----:B------:R-:W-:Y:S02]  /*04a0*/  ISETP.LT.AND.EX P4, PT, R4, UR9, !P5, P4 ;  /* 0x0000000904007c0c */ /* 0x000fe4000ef81340 */
[----:B------:R-:W-:Y:S02]  /*04b0*/  ISETP.LT.AND.EX P6, PT, R3, UR9, !P5, P6 ;  /* 0x0000000903007c0c */ /* 0x000fe4000efc1360 */
[----:B------:R-:W-:Y:S02]  /*04c0*/  LOP3.LUT R30, R30, 0xfbffffff, RZ, 0xc0, !PT ;  /* 0xfbffffff1e1e7812 */ /* 0x000fe400078ec0ff */
[----:B------:R-:W-:Y:S02]  /*04d0*/  IADD3 R4, R2, 0x8, RZ ;  /* 0x0000000802047810 */ /* 0x000fe40007ffe0ff */
[----:B------:R-:W-:-:S02]  /*04e0*/  ISETP.LT.AND.EX P3, PT, R5, UR9, !P5, P3 ;  /* 0x0000000905007c0c */ /* 0x000fc4000ef61330 */
        /* <DEDUP_REMOVED lines=9> */
[C---:B------:R-:W-:Y:S02]  /*0580*/  IADD3 R7, R2.reuse, 0x20, RZ ;  /* 0x0000002002077810 */ /* 0x040fe40007ffe0ff */
[----:B------:R-:W-:Y:S02]  /*0590*/  IADD3 R8, R2, 0x28, RZ ;  /* 0x0000002802087810 */ /* 0x000fe40007ffe0ff */
[----:B------:R-:W-:-:S02]  /*05a0*/  SHF.R.S32.HI R29, RZ, 0x1f, R7 ;  /* 0x0000001fff1d7819 */ /* 0x000fc40000011407 */
[----:B------:R-:W-:Y:S02]  /*05b0*/  SHF.R.S32.HI R31, RZ, 0x1f, R8 ;  /* 0x0000001fff1f7819 */ /* 0x000fe40000011408 */
[----:B------:R-:W-:Y:S02]  /*05c0*/  @P6 LOP3.LUT R30, R30, 0x2000000, RZ, 0xfc, !PT ;  /* 0x020000001e1e6812 */ /* 0x000fe400078efcff */
[----:B------:R-:W-:Y:S02]  /*05d0*/  ISETP.LT.U32.AND P6, PT, R5, UR8, PT ;  /* 0x0000000805007c0c */ /* 0x000fe4000bfc1070 */
[----:B------:R-:W-:Y:S02]  /*05e0*/  LOP3.LUT R30, R30, 0xfeffffff, RZ, 0xc0, !PT ;  /* 0xfeffffff1e1e7812 */ /* 0x000fe400078ec0ff */
[----:B------:R-:W-:Y:S02]  /*05f0*/  ISETP.LT.AND.EX P6, PT, R25, UR9, !P5, P6 ;  /* 0x0000000919007c0c */ /* 0x000fe4000efc1360 */
[----:B------:R-:W-:-:S02]  /*0600*/  IADD3 R9, R2, 0x30, RZ ;  /* 0x0000003002097810 */ /* 0x000fc40007ffe0ff */
[C---:B------:R-:W-:Y:S02]  /*0610*/  IADD3 R10, R2.reuse, 0x38, RZ ;  /* 0x00000038020a7810 */ /* 0x040fe40007ffe0ff */
[----:B------:R-:W-:Y:S02]  /*0620*/  SHF.R.S32.HI R33, RZ, 0x1f, R9 ;  /* 0x0000001fff217819 */ /* 0x000fe40000011409 */
[----:B------:R-:W-:Y:S02]  /*0630*/  SHF.R.S32.HI R35, RZ, 0x1f, R10 ;  /* 0x0000001fff237819 */ /* 0x000fe4000001140a */
[C---:B------:R-:W-:Y:S02]  /*0640*/  IADD3 R11, R2.reuse, 0x40, RZ ;  /* 0x00000040020b7810 */ /* 0x040fe40007ffe0ff */
[----:B------:R-:W-:Y:S02]  /*0650*/  IADD3 R12, R2, 0x48, RZ ;  /* 0x00000048020c7810 */ /* 0x000fe40007ffe0ff */
[----:B------:R-:W-:-:S02]  /*0660*/  @P6 LOP3.LUT R30, R30, 0x1000000, RZ, 0xfc, !PT ;  /* 0x010000001e1e6812 */ /* 0x000fc400078efcff */
[----:B------:R-:W-:Y:S02]  /*0670*/  ISETP.LT.U32.AND P6, PT, R6, UR8, PT ;  /* 0x0000000806007c0c */ /* 0x000fe4000bfc1070 */
[----:B------:R-:W-:Y:S02]  /*0680*/  LOP3.LUT R30, R30, 0xff7fffff, RZ, 0xc0, !PT ;  /* 0xff7fffff1e1e7812 */ /* 0x000fe400078ec0ff */
[----:B------:R-:W-:Y:S02]  /*0690*/  ISETP.LT.AND.EX P6, PT, R27, UR9, !P5, P6 ;  /* 0x000000091b007c0c */ /* 0x000fe4000efc1360 */
[----:B------:R-:W-:Y:S02]  /*06a0*/  SHF.R.S32.HI R45, RZ, 0x1f, R11 ;  /* 0x0000001fff2d7819 */ /* 0x000fe4000001140b */
[----:B------:R-:W-:Y:S02]  /*06b0*/  SHF.R.S32.HI R47, RZ, 0x1f, R12 ;  /* 0x0000001fff2f7819 */ /* 0x000fe4000001140c */
[----:B------:R-:W-:-:S02]  /*06c0*/  IADD3 R13, R2, 0x50, RZ ;  /* 0x00000050020d7810 */ /* 0x000fc40007ffe0ff */
[----:B------:R-:W-:Y:S02]  /*06d0*/  IADD3 R14, R2, 0x58, RZ ;  /* 0x00000058020e7810 */ /* 0x000fe40007ffe0ff */
[----:B------:R-:W-:Y:S02]  /*06e0*/  SHF.R.S32.HI R49, RZ, 0x1f, R13 ;  /* 0x0000001fff317819 */ /* 0x000fe4000001140d */
[----:B------:R-:W-:Y:S02]  /*06f0*/  SHF.R.S32.HI R51, RZ, 0x1f, R14 ;  /* 0x0000001fff337819 */ /* 0x000fe4000001140e */
[----:B------:R-:W-:Y:S02]  /*0700*/  @P6 LOP3.LUT R30, R30, 0x800000, RZ, 0xfc, !PT ;  /* 0x008000001e1e6812 */ /* 0x000fe400078efcff */
[----:B------:R-:W-:Y:S02]  /*0710*/  ISETP.LT.U32.AND P6, PT, R7, UR8, PT ;  /* 0x0000000807007c0c */ /* 0x000fe4000bfc1070 */
[----:B------:R-:W-:-:S02]  /*0720*/  LOP3.LUT R30, R30, 0xffbfffff, RZ, 0xc0, !PT ;  /* 0xffbfffff1e1e7812 */ /* 0x000fc400078ec0ff */
[----:B------:R-:W-:Y:S02]  /*0730*/  ISETP.LT.AND.EX P6, PT, R29, UR9, !P5, P6 ;  /* 0x000000091d007c0c */ /* 0x000fe4000efc1360 */
[C---:B------:R-:W-:Y:S02]  /*0740*/  IADD3 R15, R2.reuse, 0x60, RZ ;  /* 0x00000060020f7810 */ /* 0x040fe40007ffe0ff */
[C---:B------:R-:W-:Y:S02]  /*0750*/  IADD3 R16, R2.reuse, 0x68, RZ ;  /* 0x0000006802107810 */ /* 0x040fe40007ffe0ff */
[----:B------:R-:W-:Y:S02]  /*0760*/  SHF.R.S32.HI R53, RZ, 0x1f, R15 ;  /* 0x0000001fff357819 */ /* 0x000fe4000001140f */
[----:B------:R-:W-:Y:S02]  /*0770*/  SHF.R.S32.HI R55, RZ, 0x1f, R16 ;  /* 0x0000001fff377819 */ /* 0x000fe40000011410 */
[----:B------:R-:W-:-:S02]  /*0780*/  IADD3 R17, R2, 0x70, RZ ;  /* 0x0000007002117810 */ /* 0x000fc40007ffe0ff */
[----:B------:R-:W-:Y:S02]  /*0790*/  IADD3 R18, R2, 0x78, RZ ;  /* 0x0000007802127810 */ /* 0x000fe40007ffe0ff */
[----:B------:R-:W-:Y:S02]  /*07a0*/  @P6 LOP3.LUT R30, R30, 0x400000, RZ, 0xfc, !PT ;  /* 0x004000001e1e6812 */ /* 0x000fe400078efcff */
[----:B------:R-:W-:Y:S02]  /*07b0*/  ISETP.LT.U32.AND P6, PT, R8, UR8, PT ;  /* 0x0000000808007c0c */ /* 0x000fe4000bfc1070 */
[----:B------:R-:W-:Y:S02]  /*07c0*/  LOP3.LUT R30, R30, 0xffdfffff, RZ, 0xc0, !PT ;  /* 0xffdfffff1e1e7812 */ /* 0x000fe400078ec0ff */
[----:B------:R-:W-:Y:S02]  /*07d0*/  ISETP.LT.AND.EX P6, PT, R31, UR9, !P5, P6 ;  /* 0x000000091f007c0c */ /* 0x000fe4000efc1360 */
[----:B------:R-:W-:-:S02]  /*07e0*/  SHF.R.S32.HI R57, RZ, 0x1f, R17 ;  /* 0x0000001fff397819 */ /* 0x000fc40000011411 */
[----:B------:R-:W-:Y:S02]  /*07f0*/  SHF.R.S32.HI R59, RZ, 0x1f, R18 ;  /* 0x0000001fff3b7819 */ /* 0x000fe40000011412 */
[C---:B------:R-:W-:Y:S02]  /*0800*/  IADD3 R19, R2.reuse, 0x80, RZ ;  /* 0x0000008002137810 */ /* 0x040fe40007ffe0ff */
[----:B------:R-:W-:Y:S02]  /*0810*/  IADD3 R20, R2, 0x88, RZ ;  /* 0x0000008802147810 */ /* 0x000fe40007ffe0ff */
        /* <DEDUP_REMOVED lines=10> */
[----:B------:R-:W-:-:S03]  /*08c0*/  SHF.L.U32 R28, R28, 0x1, RZ ;  /* 0x000000011c1c7819 */ /* 0x000fc600000006ff */
        /* <DEDUP_REMOVED lines=54> */
.L_x_4442:
[----:B0-----:R-:W0:Y:S01]  /*0c30*/  LDC R43, c[0x0][0x288] ;  /* 0x0000a200ff2b7b82 */ /* 0x001e220000000800 */
[C---:B------:R-:W-:Y:S01]  /*0c40*/  LOP3.LUT P6, RZ, R30.reuse, 0x4000000, RZ, 0xc0, !PT ;  /* 0x040000001eff7812 */ /* 0x040fe200078cc0ff */
[----:B------:R-:W-:Y:S01]  /*0c50*/  ULDC.64 UR12, c[0x0][0x280] ;  /* 0x0000a000000c7ab9 */ /* 0x000fe20000000a00 */
[----:B------:R-:W-:Y:S02]  /*0c60*/  P2R R94, PR, RZ, 0x10 ;  /* 0x00000010ff5e7803 */ /* 0x000fe40000000000 */
[C---:B------:R-:W-:Y:S02]  /*0c70*/  LOP3.LUT P4, RZ, R30.reuse, 0x1000000, RZ, 0xc0, !PT ;  /* 0x010000001eff7812 */ /* 0x040fe4000788c0ff */
[----:B------:R-:W-:Y:S02]  /*0c80*/  P2R R66, PR, RZ, 0x1 ;  /* 0x00000001ff427803 */ /* 0x000fe40000000000 */
[----:B------:R-:W-:Y:S02]  /*0c90*/  LOP3.LUT P0, RZ, R30, 0x2000, RZ, 0xc0, !PT ;  /* 0x000020001eff7812 */ /* 0x000fe4000780c0ff */
[----:B------:R-:W-:-:S02]  /*0ca0*/  P2R R70, PR, RZ, 0x2 ;  /* 0x00000002ff467803 */ /* 0x000fc40000000000 */
[C---:B------:R-:W-:Y:S02]  /*0cb0*/  LOP3.LUT P1, RZ, R30.reuse, 0x800, RZ, 0xc0, !PT ;  /* 0x000008001eff7812 */ /* 0x040fe4000782c0ff */
[----:B------:R-:W-:Y:S02]  /*0cc0*/  P2R R98, PR, RZ, 0x4 ;  /* 0x00000004ff627803 */ /* 0x000fe40000000000 */
[C---:B------:R-:W-:Y:S01]  /*0cd0*/  LOP3.LUT P2, RZ, R30.reuse, 0x200, RZ, 0xc0, !PT ;  /* 0x000002001eff7812 */ /* 0x040fe2000784c0ff */
[----:B-1----:R-:W1:Y:S01]  /*0ce0*/  @P4 LDC.64 R84, c[0x0][0x220] ;  /* 0x00008800ff544b82 */ /* 0x002e620000000a00 */
[----:B------:R-:W-:Y:S02]  /*0cf0*/  P2R R95, PR, RZ, 0x8 ;  /* 0x00000008ff5f7803 */ /* 0x000fe40000000000 */
[----:B------:R-:W-:Y:S02]  /*0d00*/  LOP3.LUT P3, RZ, R30, 0x80, RZ, 0xc0, !PT ;  /* 0x000000801eff7812 */ /* 0x000fe4000786c0ff */
[----:B------:R-:W-:-:S02]  /*0d10*/  P2R R56, PR, RZ, 0x4 ;  /* 0x00000004ff387803 */ /* 0x000fc40000000000 */
[----:B0-----:R-:W-:-:S04]  /*0d20*/  IABS R39, R43 ;  /* 0x0000002b00277213 */ /* 0x001fc80000000000 */
[----:B------:R-:W0:Y:S01]  /*0d30*/  I2F.RP R32, R39 ;  /* 0x0000002700207306 */ /* 0x000e220000209400 */
[----:B--2---:R-:W2:Y:S08]  /*0d40*/  @P2 LDC.64 R92, c[0x0][0x220] ;  /* 0x00008800ff5c2b82 */ /* 0x004eb00000000a00 */
[----:B---3--:R-:W3:Y:S01]  /*0d50*/  @P3 LDC.64 R86, c[0x0][0x220] ;  /* 0x00008800ff563b82 */ /* 0x008ee20000000a00 */
[----:B0-----:R-:W0:Y:S02]  /*0d60*/  MUFU.RCP R32, R32 ;  /* 0x0000002000207308 */ /* 0x001e240000001000 */
[----:B0-----:R-:W-:-:S06]  /*0d70*/  IADD3 R36, R32, 0xffffffe, RZ ;  /* 0x0ffffffe20247810 */ /* 0x001fcc0007ffe0ff */
[----:B----4-:R0:W4:Y:S02]  /*0d80*/  F2I.FTZ.U32.TRUNC.NTZ R37, R36 ;  /* 0x0000002400257305 */ /* 0x010124000021f000 */
[----:B0-----:R-:W-:Y:S02]  /*0d90*/  MOV R36, RZ ;  /* 0x000000ff00247202 */ /* 0x001fe40000000f00 */
[----:B----4-:R-:W-:-:S05]  /*0da0*/  IADD3 R34, RZ, -R37, RZ ;  /* 0x80000025ff227210 */ /* 0x010fca0007ffe0ff */
[----:B------:R-:W-:Y:S01]  /*0db0*/  IMAD R41, R34, R39, RZ ;  /* 0x0000002722297224 */ /* 0x000fe200078e02ff */
[----:B------:R-:W-:-:S03]  /*0dc0*/  IABS R34, R24 ;  /* 0x0000001800227213 */ /* 0x000fc60000000000 */
[----:B------:R-:W-:Y:S02]  /*0dd0*/  IMAD.HI.U32 R37, R37, R41, R36 ;  /* 0x0000002925257227 */ /* 0x000fe400078e0024 */
[----:B------:R-:W0:Y:S04]  /*0de0*/  @P6 LDC.64 R40, c[0x0][0x270] ;  /* 0x00009c00ff286b82 */ /* 0x000e280000000a00 */
[----:B------:R-:W-:-:S05]  /*0df0*/  IMAD.HI.U32 R37, R37, R34, RZ ;  /* 0x0000002225257227 */ /* 0x000fca00078e00ff */
[----:B------:R-:W-:-:S05]  /*0e00*/  IADD3 R32, -R37, RZ, RZ ;  /* 0x000000ff25207210 */ /* 0x000fca0007ffe1ff */
[C---:B------:R-:W-:Y:S01]  /*0e10*/  IMAD R32, R39.reuse, R32, R34 ;  /* 0x0000002027207224 */ /* 0x040fe200078e0222 */
[----:B------:R-:W-:Y:S02]  /*0e20*/  P2R R34, PR, RZ, 0x2 ;  /* 0x00000002ff227803 */ /* 0x000fe40000000000 */
[----:B------:R-:W-:Y:S02]  /*0e30*/  LOP3.LUT P1, RZ, R30, 0x400000, RZ, 0xc0, !PT ;  /* 0x004000001eff7812 */ /* 0x000fe4000782c0ff */
[----:B------:R-:W-:-:S11]  /*0e40*/  ISETP.GT.U32.AND P5, PT, R39, R32, PT ;  /* 0x000000202700720c */ /* 0x000fd60003fa4070 */
[----:B------:R-:W4:Y:S02]  /*0e50*/  @P1 LDC.64 R78, c[0x0][0x220] ;  /* 0x00008800ff4e1b82 */ /* 0x000f240000000a00 */
[-C--:B------:R-:W-:Y:S02]  /*0e60*/  @!P5 IADD3 R32, R32, -R39.reuse, RZ ;  /* 0x800000272020d210 */ /* 0x080fe40007ffe0ff */
[----:B------:R-:W-:Y:S02]  /*0e70*/  @!P5 IADD3 R37, R37, 0x1, RZ ;  /* 0x000000012525d810 */ /* 0x000fe40007ffe0ff */
[----:B------:R-:W-:Y:S02]  /*0e80*/  ISETP.GE.U32.AND P5, PT, R32, R39, PT ;  /* 0x000000272000720c */ /* 0x000fe40003fa6070 */
[----:B------:R-:W-:Y:S01]  /*0e90*/  LOP3.LUT R32, R24, R43, RZ, 0x3c, !PT ;  /* 0x0000002b18207212 */ /* 0x000fe200078e3cff */
[----:B------:R-:W5:Y:S10]  /*0ea0*/  @P6 LDC.64 R38, c[0x0][0x220] ;  /* 0x00008800ff266b82 */ /* 0x000f740000000a00 */
[----:B------:R-:W-:-:S02]  /*0eb0*/  @P5 IADD3 R37, R37, 0x1, RZ ;  /* 0x0000000125255810 */ /* 0x000fc40007ffe0ff */
[----:B------:R-:W-:Y:S02]  /*0ec0*/  ISETP.GE.AND P5, PT, R32, RZ, PT ;  /* 0x000000ff2000720c */ /* 0x000fe40003fa6270 */
[----:B------:R-:W-:-:S11]  /*0ed0*/  SHF.R.S32.HI R32, RZ, 0x1f, R28 ;  /* 0x0000001fff207819 */ /* 0x000fd6000001141c */
[----:B------:R-:W-:Y:S02]  /*0ee0*/  @!P5 IADD3 R37, -R37, RZ, RZ ;  /* 0x000000ff2525d210 */ /* 0x000fe40007ffe1ff */
[----:B------:R-:W-:-:S13]  /*0ef0*/  ISETP.NE.AND P5, PT, R43, RZ, PT ;  /* 0x000000ff2b00720c */ /* 0x000fda0003fa5270 */
[----:B------:R-:W-:-:S04]  /*0f00*/  @!P5 LOP3.LUT R37, RZ, R43, RZ, 0x33, !PT ;  /* 0x0000002bff25d212 */ /* 0x000fc800078e33ff */
[----:B------:R-:W-:-:S05]  /*0f10*/  IADD3 R71, -R37, RZ, RZ ;  /* 0x000000ff25477210 */ /* 0x000fca0007ffe1ff */
[----:B------:R-:W-:-:S04]  /*0f20*/  IMAD R71, R43, R71, R24 ;  /* 0x000000472b477224 */ /* 0x000fc800078e0218 */
[----:B------:R-:W-:-:S05]  /*0f30*/  IMAD R71, R71, 0x70, RZ ;  /* 0x0000007047477824 */ /* 0x000fca00078e02ff */
[----:B------:R-:W-:-:S04]  /*0f40*/  IADD3 R88, P5, R28, R71, RZ ;  /* 0x000000471c587210 */ /* 0x000fc80007fbe0ff */
[----:B------:R-:W-:Y:S02]  /*0f50*/  LEA.HI.X.SX32 R89, R71, R32, 0x1, P5 ;  /* 0x0000002047597211 */ /* 0x000fe400028f0eff */
[----:B------:R-:W-:Y:S01]  /*0f60*/  SHF.R.S32.HI R32, RZ, 0x1f, R37 ;  /* 0x0000001fff207819 */ /* 0x000fe20000011425 */
[----:B------:R-:W-:-:S04]  /*0f70*/  IMAD.WIDE.U32 R88, R37, UR12, R88 ;  /* 0x0000000c25587c25 */ /* 0x000fc8000f8e0058 */
[----:B------:R-:W-:Y:S01]  /*0f80*/  IMAD R32, R32, UR12, RZ ;  /* 0x0000000c20207c24 */ /* 0x000fe2000f8e02ff */
[-C--:B------:R-:W-:Y:S02]  /*0f90*/  @P6 MOV R90, R88.reuse ;  /* 0x00000058005a6202 */ /* 0x080fe40000000f00 */
[----:B------:R-:W-:Y:S01]  /*0fa0*/  @P3 MOV R76, R88 ;  /* 0x00000058004c3202 */ /* 0x000fe20000000f00 */
[----:B------:R-:W-:Y:S01]  /*0fb0*/  IMAD R91, R37, UR13, R32 ;  /* 0x0000000d255b7c24 */ /* 0x000fe2000f8e0220 */
[----:B------:R-:W-:Y:S01]  /*0fc0*/  MOV R50, RZ ;  /* 0x000000ff00327202 */ /* 0x000fe20000000f00 */
[----:B0-----:R-:W-:Y:S01]  /*0fd0*/  @P6 IMAD R32, R3, R40, RZ ;  /* 0x0000002803206224 */ /* 0x001fe200078e02ff */
[----:B------:R-:W-:Y:S01]  /*0fe0*/  MOV R54, RZ ;  /* 0x000000ff00367202 */ /* 0x000fe20000000f00 */
[----:B------:R-:W-:Y:S01]  /*0ff0*/  ULDC.64 UR12, c[0x0][0x278] ;  /* 0x00009e00000c7ab9 */ /* 0x000fe20000000a00 */
[----:B------:R-:W-:Y:S01]  /*1000*/  IADD3 R91, R89, R91, RZ ;  /* 0x0000005b595b7210 */ /* 0x000fe20007ffe0ff */
[----:B------:R-:W-:-:S02]  /*1010*/  @P6 IMAD R41, R2, R41, R32 ;  /* 0x0000002902296224 */ /* 0x000fc400078e0220 */
[----:B------:R-:W-:-:S05]  /*1020*/  @P6 IMAD.WIDE.U32 R36, R2, R40, R90 ;  /* 0x0000002802246225 */ /* 0x000fca00078e005a */
[----:B------:R-:W-:Y:S02]  /*1030*/  @P6 IADD3 R32, R37, R41, RZ ;  /* 0x0000002925206210 */ /* 0x000fe40007ffe0ff */
[----:B-----5:R-:W-:-:S04]  /*1040*/  @P6 LEA R38, P5, R36, R38, 0x1 ;  /* 0x0000002624266211 */ /* 0x020fc800078a08ff */
[----:B------:R-:W-:Y:S02]  /*1050*/  @P6 LEA.HI.X R39, R36, R39, R32, 0x1, P5 ;  /* 0x0000002724276211 */ /* 0x000fe400028f0c20 */
[C---:B------:R-:W-:Y:S02]  /*1060*/  LOP3.LUT P6, RZ, R30.reuse, 0x40000, RZ, 0xc0, !PT ;  /* 0x000400001eff7812 */ /* 0x040fe400078cc0ff */
[----:B------:R-:W-:Y:S02]  /*1070*/  P2R R32, PR, RZ, 0x1 ;  /* 0x00000001ff207803 */ /* 0x000fe40000000000 */
[----:B------:R-:W-:Y:S02]  /*1080*/  P2R R42, PR, RZ, 0x40 ;  /* 0x00000040ff2a7803 */ /* 0x000fe40000000000 */
[C---:B------:R-:W-:Y:S02]  /*1090*/  LOP3.LUT P6, RZ, R30.reuse, 0x2000000, RZ, 0xc0, !PT ;  /* 0x020000001eff7812 */ /* 0x040fe400078cc0ff */
[----:B------:R-:W-:-:S11]  /*10a0*/  LOP3.LUT P0, RZ, R30, 0x800000, RZ, 0xc0, !PT ;  /* 0x008000001eff7812 */ /* 0x000fd6000780c0ff */
[----:B------:R-:W0:Y:S01]  /*10b0*/  @P6 LDC.64 R40, c[0x0][0x270] ;  /* 0x00009c00ff286b82 */ /* 0x000e220000000a00 */
[----:B------:R-:W-:-:S07]  /*10c0*/  @P6 MOV R37, R91 ;  /* 0x0000005b00256202 */ /* 0x000fce0000000f00 */
[----:B------:R-:W5:Y:S08]  /*10d0*/  @P6 LDC.64 R114, c[0x0][0x220] ;  /* 0x00008800ff726b82 */ /* 0x000f700000000a00 */
[----:B------:R-:W2:Y:S01]  /*10e0*/  @P0 LDC.64 R112, c[0x0][0x220] ;  /* 0x00008800ff700b82 */ /* 0x000ea20000000a00 */
[----:B0-----:R-:W-:-:S04]  /*10f0*/  @P6 IMAD R36, R23, R40, RZ ;  /* 0x0000002817246224 */ /* 0x001fc800078e02ff */
[----:B------:R-:W-:Y:S01]  /*1100*/  @P6 IMAD R41, R4, R41, R36 ;  /* 0x0000002904296224 */ /* 0x000fe200078e0224 */
[----:B------:R-:W-:-:S05]  /*1110*/  @P6 MOV R36, R88 ;  /* 0x0000005800246202 */ /* 0x000fca0000000f00 */
[----:B------:R-:W-:-:S05]  /*1120*/  @P6 IMAD.WIDE.U32 R36, R4, R40, R36 ;  /* 0x0000002804246225 */ /* 0x000fca00078e0024 */
[----:B------:R-:W-:Y:S02]  /*1130*/  @P6 IADD3 R37, R37, R41, RZ ;  /* 0x0000002925256210 */ /* 0x000fe40007ffe0ff */
[C---:B-----5:R-:W-:Y:S02]  /*1140*/  @P6 LEA R114, P5, R36.reuse, R114, 0x1 ;  /* 0x0000007224726211 */ /* 0x060fe400078a08ff */
[----:B------:R-:W-:Y:S02]  /*1150*/  @P4 MOV R41, R91 ;  /* 0x0000005b00294202 */ /* 0x000fe40000000f00 */
[----:B------:R-:W-:Y:S02]  /*1160*/  @P6 LEA.HI.X R115, R36, R115, R37, 0x1, P5 ;  /* 0x0000007324736211 */ /* 0x000fe400028f0c25 */
[----:B------:R-:W0:Y:S01]  /*1170*/  @P4 LDC.64 R36, c[0x0][0x270] ;  /* 0x00009c00ff244b82 */ /* 0x000e220000000a00 */
[----:B------:R-:W-:-:S13]  /*1180*/  LOP3.LUT P6, RZ, R30, 0x200000, RZ, 0xc0, !PT ;  /* 0x002000001eff7812 */ /* 0x000fda00078cc0ff */
[----:B------:R-:W5:Y:S01]  /*1190*/  @P6 LDC.64 R110, c[0x0][0x220] ;  /* 0x00008800ff6e6b82 */ /* 0x000f620000000a00 */
[----:B0-----:R-:W-:-:S04]  /*11a0*/  @P4 IMAD R40, R25, R36, RZ ;  /* 0x0000002419284224 */ /* 0x001fc800078e02ff */
[----:B------:R-:W-:Y:S01]  /*11b0*/  @P4 IMAD R43, R5, R37, R40 ;  /* 0x00000025052b4224 */ /* 0x000fe200078e0228 */
[----:B------:R-:W-:-:S05]  /*11c0*/  @P4 MOV R40, R88 ;  /* 0x0000005800284202 */ /* 0x000fca0000000f00 */
[----:B------:R-:W-:Y:S01]  /*11d0*/  @P4 IMAD.WIDE.U32 R36, R5, R36, R40 ;  /* 0x0000002405244225 */ /* 0x000fe200078e0028 */
[----:B------:R-:W-:-:S04]  /*11e0*/  @P0 MOV R41, R91 ;  /* 0x0000005b00290202 */ /* 0x000fc80000000f00 */
[----:B------:R-:W-:Y:S02]  /*11f0*/  @P4 IADD3 R37, R37, R43, RZ ;  /* 0x0000002b25254210 */ /* 0x000fe40007ffe0ff */
[----:B-1----:R-:W-:-:S04]  /*1200*/  @P4 LEA R84, P5, R36, R84, 0x1 ;  /* 0x0000005424544211 */ /* 0x002fc800078a08ff */
[----:B------:R-:W-:Y:S02]  /*1210*/  @P4 LEA.HI.X R85, R36, R85, R37, 0x1, P5 ;  /* 0x0000005524554211 */ /* 0x000fe400028f0c25 */
[----:B------:R-:W0:Y:S02]  /*1220*/  @P0 LDC.64 R36, c[0x0][0x270] ;  /* 0x00009c00ff240b82 */ /* 0x000e240000000a00 */
[----:B0-----:R-:W-:-:S04]  /*1230*/  @P0 IMAD R40, R27, R36, RZ ;  /* 0x000000241b280224 */ /* 0x001fc800078e02ff */
[----:B------:R-:W-:Y:S01]  /*1240*/  @P0 IMAD R43, R6, R37, R40 ;  /* 0x00000025062b0224 */ /* 0x000fe200078e0228 */
[----:B------:R-:W-:-:S05]  /*1250*/  @P0 MOV R40, R88 ;  /* 0x0000005800280202 */ /* 0x000fca0000000f00 */
[----:B------:R-:W-:Y:S01]  /*1260*/  @P0 IMAD.WIDE.U32 R36, R6, R36, R40 ;  /* 0x0000002406240225 */ /* 0x000fe200078e0028 */
[----:B------:R-:W-:-:S04]  /*1270*/  @P1 MOV R41, R91 ;  /* 0x0000005b00291202 */ /* 0x000fc80000000f00 */
[----:B------:R-:W-:Y:S02]  /*1280*/  @P0 IADD3 R37, R37, R43, RZ ;  /* 0x0000002b25250210 */ /* 0x000fe40007ffe0ff */
[----:B--2---:R-:W-:-:S04]  /*1290*/  @P0 LEA R112, P5, R36, R112, 0x1 ;  /* 0x0000007024700211 */ /* 0x004fc800078a08ff */
[----:B------:R-:W-:Y:S02]  /*12a0*/  @P0 LEA.HI.X R113, R36, R113, R37, 0x1, P5 ;  /* 0x0000007124710211 */ /* 0x000fe400028f0c25 */
[----:B------:R-:W0:Y:S01]  /*12b0*/  @P1 LDC.64 R36, c[0x0][0x270] ;  /* 0x00009c00ff241b82 */ /* 0x000e220000000a00 */
[----:B------:R-:W-:-:S13]  /*12c0*/  LOP3.LUT P0, RZ, R30, 0x100000, RZ, 0xc0, !PT ;  /* 0x001000001eff7812 */ /* 0x000fda000780c0ff */
[----:B------:R-:W1:Y:S01]  /*12d0*/  @P0 LDC.64 R82, c[0x0][0x220] ;  /* 0x00008800ff520b82 */ /* 0x000e620000000a00 */
[----:B0-----:R-:W-:-:S04]  /*12e0*/  @P1 IMAD R40, R29, R36, RZ ;  /* 0x000000241d281224 */ /* 0x001fc800078e02ff */
[----:B------:R-:W-:Y:S01]  /*12f0*/  @P1 IMAD R43, R7, R37, R40 ;  /* 0x00000025072b1224 */ /* 0x000fe200078e0228 */
[----:B------:R-:W-:-:S05]  /*1300*/  @P1 MOV R40, R88 ;  /* 0x0000005800281202 */ /* 0x000fca0000000f00 */
[----:B------:R-:W-:Y:S01]  /*1310*/  @P1 IMAD.WIDE.U32 R36, R7, R36, R40 ;  /* 0x0000002407241225 */ /* 0x000fe200078e0028 */
[----:B------:R-:W-:-:S04]  /*1320*/  @P6 MOV R41, R91 ;  /* 0x0000005b00296202 */ /* 0x000fc80000000f00 */
[----:B------:R-:W-:Y:S02]  /*1330*/  @P1 IADD3 R37, R37, R43, RZ ;  /* 0x0000002b25251210 */ /* 0x000fe40007ffe0ff */
[----:B----4-:R-:W-:-:S04]  /*1340*/  @P1 LEA R78, P5, R36, R78, 0x1 ;  /* 0x0000004e244e1211 */ /* 0x010fc800078a08ff */
        /* <DEDUP_REMOVED lines=13> */
[----:B------:R-:W-:-:S13]  /*1420*/  ISETP.NE.AND P6, PT, R42, RZ, PT ;  /* 0x000000ff2a00720c */ /* 0x000fda0003fc5270 */
        /* <DEDUP_REMOVED lines=12> */
[----:B------:R-:W-:Y:S02]  /*14f0*/  @P0 MOV R42, R88 ;  /* 0x00000058002a0202 */ /* 0x000fe40000000f00 */
        /* <DEDUP_REMOVED lines=18> */
[----:B------:R-:W-:Y:S02]  /*1620*/  P2R R41, PR, RZ, 0x40 ;  /* 0x00000040ff297803 */ /* 0x000fe40000000000 */
[----:B------:R-:W-:Y:S02]  /*1630*/  @P6 LEA.HI.X R81, R40, R81, R36, 0x1, P5 ;  /* 0x0000005128516211 */ /* 0x000fe400028f0c24 */
[----:B------:R-:W0:Y:S01]  /*1640*/  @P0 LDC.64 R36, c[0x0][0x270] ;  /* 0x00009c00ff240b82 */ /* 0x000e220000000a00 */
[----:B------:R-:W-:-:S13]  /*1650*/  LOP3.LUT P6, RZ, R30, 0x8000, RZ, 0xc0, !PT ;  /* 0x000080001eff7812 */ /* 0x000fda00078cc0ff */
[----:B------:R-:W4:Y:S01]  /*1660*/  @P6 LDC.64 R102, c[0x0][0x220] ;  /* 0x00008800ff666b82 */ /* 0x000f220000000a00 */
[-C--:B0-----:R-:W-:Y:S02]  /*1670*/  @P0 IMAD R40, R47, R36.reuse, RZ ;  /* 0x000000242f280224 */ /* 0x081fe400078e02ff */
[----:B------:R-:W-:-:S04]  /*1680*/  @P0 IMAD.WIDE.U32 R42, R12, R36, R42 ;  /* 0x000000240c2a0225 */ /* 0x000fc800078e002a */
[----:B------:R-:W-:Y:S01]  /*1690*/  @P0 IMAD R37, R12, R37, R40 ;  /* 0x000000250c250224 */ /* 0x000fe200078e0228 */
[----:B-1----:R-:W-:-:S04]  /*16a0*/  @P0 LEA R106, P5, R42, R106, 0x1 ;  /* 0x0000006a2a6a0211 */ /* 0x002fc800078a08ff */
[----:B------:R-:W-:Y:S02]  /*16b0*/  @P0 IADD3 R36, R43, R37, RZ ;  /* 0x000000252b240210 */ /* 0x000fe40007ffe0ff */
[----:B------:R-:W-:Y:S02]  /*16c0*/  @P1 MOV R43, R91 ;  /* 0x0000005b002b1202 */ /* 0x000fe40000000f00 */
[----:B------:R-:W-:Y:S02]  /*16d0*/  @P0 LEA.HI.X R107, R42, R107, R36, 0x1, P5 ;  /* 0x0000006b2a6b0211 */ /* 0x000fe400028f0c24 */
[----:B------:R-:W0:Y:S01]  /*16e0*/  @P1 LDC.64 R36, c[0x0][0x270] ;  /* 0x00009c00ff241b82 */ /* 0x000e220000000a00 */
[----:B------:R-:W-:Y:S02]  /*16f0*/  @P1 MOV R42, R88 ;  /* 0x00000058002a1202 */ /* 0x000fe40000000f00 */
[----:B------:R-:W-:-:S13]  /*1700*/  LOP3.LUT P0, RZ, R30, 0x4000, RZ, 0xc0, !PT ;  /* 0x000040001eff7812 */ /* 0x000fda000780c0ff */
[----:B------:R-:W1:Y:S01]  /*1710*/  @P0 LDC.64 R100, c[0x0][0x220] ;  /* 0x00008800ff640b82 */ /* 0x000e620000000a00 */
[-C--:B0-----:R-:W-:Y:S02]  /*1720*/  @P1 IMAD R40, R49, R36.reuse, RZ ;  /* 0x0000002431281224 */ /* 0x081fe400078e02ff */
[----:B------:R-:W-:-:S04]  /*1730*/  @P1 IMAD.WIDE.U32 R42, R13, R36, R42 ;  /* 0x000000240d2a1225 */ /* 0x000fc800078e002a */
[----:B------:R-:W-:Y:S01]  /*1740*/  @P1 IMAD R37, R13, R37, R40 ;  /* 0x000000250d251224 */ /* 0x000fe200078e0228 */
[----:B--2---:R-:W-:-:S04]  /*1750*/  @P1 LEA R104, P5, R42, R104, 0x1 ;  /* 0x000000682a681211 */ /* 0x004fc800078a08ff */
[----:B------:R-:W-:Y:S02]  /*1760*/  @P1 IADD3 R36, R43, R37, RZ ;  /* 0x000000252b241210 */ /* 0x000fe40007ffe0ff */
[----:B------:R-:W-:Y:S02]  /*1770*/  @P6 MOV R43, R91 ;  /* 0x0000005b002b6202 */ /* 0x000fe40000000f00 */
[----:B------:R-:W-:Y:S02]  /*1780*/  @P1 LEA.HI.X R105, R42, R105, R36, 0x1, P5 ;  /* 0x000000692a691211 */ /* 0x000fe400028f0c24 */
[----:B------:R-:W0:Y:S01]  /*1790*/  @P6 LDC.64 R36, c[0x0][0x270] ;  /* 0x00009c00ff246b82 */ /* 0x000e220000000a00 */
[----:B------:R-:W-:Y:S02]  /*17a0*/  ISETP.NE.AND P1, PT, R34, RZ, PT ;  /* 0x000000ff2200720c */ /* 0x000fe40003f25270 */
[----:B------:R-:W-:Y:S02]  /*17b0*/  @P6 MOV R42, R88 ;  /* 0x00000058002a6202 */ /* 0x000fe40000000f00 */
[----:B------:R-:W-:-:S09]  /*17c0*/  P2R R40, PR, RZ, 0x2 ;  /* 0x00000002ff287803 */ /* 0x000fd20000000000 */
[----:B------:R-:W2:Y:S01]  /*17d0*/  @P1 LDC.64 R96, c[0x0][0x220] ;  /* 0x00008800ff601b82 */ /* 0x000ea20000000a00 */
[-C--:B0-----:R-:W-:Y:S02]  /*17e0*/  @P6 IMAD R34, R51, R36.reuse, RZ ;  /* 0x0000002433226224 */ /* 0x081fe400078e02ff */
[----:B------:R-:W-:-:S04]  /*17f0*/  @P6 IMAD.WIDE.U32 R42, R14, R36, R42 ;  /* 0x000000240e2a6225 */ /* 0x000fc800078e002a */
[----:B------:R-:W-:Y:S01]  /*1800*/  @P6 IMAD R37, R14, R37, R34 ;  /* 0x000000250e256224 */ /* 0x000fe200078e0222 */
[----:B----4-:R-:W-:-:S04]  /*1810*/  @P6 LEA R102, P5, R42, R102, 0x1 ;  /* 0x000000662a666211 */ /* 0x010fc800078a08ff */
[----:B------:R-:W-:Y:S02]  /*1820*/  @P6 IADD3 R34, R43, R37, RZ ;  /* 0x000000252b226210 */ /* 0x000fe40007ffe0ff */
[----:B------:R-:W0:Y:S01]  /*1830*/  @P0 LDC.64 R36, c[0x0][0x270] ;  /* 0x00009c00ff240b82 */ /* 0x000e220000000a00 */
[----:B------:R-:W-:Y:S02]  /*1840*/  @P0 MOV R43, R91 ;  /* 0x0000005b002b0202 */ /* 0x000fe40000000f00 */
[----:B------:R-:W-:Y:S02]  /*1850*/  @P6 LEA.HI.X R103, R42, R103, R34, 0x1, P5 ;  /* 0x000000672a676211 */ /* 0x000fe400028f0c22 */
[----:B------:R-:W-:Y:S02]  /*1860*/  @P0 MOV R42, R88 ;  /* 0x00000058002a0202 */ /* 0x000fe40000000f00 */
[----:B------:R-:W-:-:S13]  /*1870*/  LOP3.LUT P6, RZ, R30, 0x1000, RZ, 0xc0, !PT ;  /* 0x000010001eff7812 */ /* 0x000fda00078cc0ff */
[----:B------:R-:W-:Y:S02]  /*1880*/  @P6 MOV R72, R88 ;  /* 0x0000005800486202 */ /* 0x000fe40000000f00 */
[----:B------:R-:W-:Y:S01]  /*1890*/  @P6 MOV R73, R91 ;  /* 0x0000005b00496202 */ /* 0x000fe20000000f00 */
[-C--:B0-----:R-:W-:Y:S02]  /*18a0*/  @P0 IMAD R34, R53, R36.reuse, RZ ;  /* 0x0000002435220224 */ /* 0x081fe400078e02ff */
[----:B------:R-:W-:-:S04]  /*18b0*/  @P0 IMAD.WIDE.U32 R42, R15, R36, R42 ;  /* 0x000000240f2a0225 */ /* 0x000fc800078e002a */
[----:B------:R-:W-:Y:S01]  /*18c0*/  @P0 IMAD R37, R15, R37, R34 ;  /* 0x000000250f250224 */ /* 0x000fe200078e0222 */
[----:B-1----:R-:W-:-:S04]  /*18d0*/  @P0 LEA R100, P5, R42, R100, 0x1 ;  /* 0x000000642a640211 */ /* 0x002fc800078a08ff */
[----:B------:R-:W-:-:S04]  /*18e0*/  @P0 IADD3 R34, R43, R37, RZ ;  /* 0x000000252b220210 */ /* 0x000fc80007ffe0ff */
[----:B------:R-:W-:Y:S02]  /*18f0*/  @P0 LEA.HI.X R101, R42, R101, R34, 0x1, P5 ;  /* 0x000000652a650211 */ /* 0x000fe400028f0c22 */
[----:B------:R-:W-:-:S04]  /*1900*/  ISETP.NE.AND P0, PT, R32, RZ, PT ;  /* 0x000000ff2000720c */ /* 0x000fc80003f05270 */
[----:B------:R-:W-:-:S09]  /*1910*/  P2R R64, PR, RZ, 0x1 ;  /* 0x00000001ff407803 */ /* 0x000fd20000000000 */
[----:B------:R-:W0:Y:S01]  /*1920*/  @P0 LDC.64 R36, c[0x0][0x270] ;  /* 0x00009c00ff240b82 */ /* 0x000e220000000a00 */
[----:B------:R-:W-:Y:S02]  /*1930*/  @P0 MOV R68, R88 ;  /* 0x0000005800440202 */ /* 0x000fe40000000f00 */
[----:B------:R-:W-:-:S05]  /*1940*/  @P0 MOV R69, R91 ;  /* 0x0000005b00450202 */ /* 0x000fca0000000f00 */
[----:B------:R-:W1:Y:S01]  /*1950*/  @P0 LDC.64 R42, c[0x0][0x220] ;  /* 0x00008800ff2a0b82 */ /* 0x000e620000000a00 */
[-C--:B0-----:R-:W-:Y:S02]  /*1960*/  @P0 IMAD R32, R55, R36.reuse, RZ ;  /* 0x0000002437200224 */ /* 0x081fe400078e02ff */
[----:B------:R-:W-:-:S04]  /*1970*/  @P0 IMAD.WIDE.U32 R68, R16, R36, R68 ;  /* 0x0000002410440225 */ /* 0x000fc800078e0044 */
[----:B------:R-:W-:Y:S01]  /*1980*/  @P0 IMAD R37, R16, R37, R32 ;  /* 0x0000002510250224 */ /* 0x000fe200078e0220 */
[----:B-1----:R-:W-:-:S04]  /*1990*/  @P0 LEA R42, P5, R68, R42, 0x1 ;  /* 0x0000002a442a0211 */ /* 0x002fc800078a08ff */
[----:B------:R-:W-:Y:S02]  /*19a0*/  @P0 IADD3 R32, R69, R37, RZ ;  /* 0x0000002545200210 */ /* 0x000fe40007ffe0ff */
[----:B------:R-:W0:Y:S02]  /*19b0*/  @P6 LDC.64 R36, c[0x0][0x270] ;  /* 0x00009c00ff246b82 */ /* 0x000e240000000a00 */
[----:B------:R-:W-:Y:S02]  /*19c0*/  @P0 LEA.HI.X R43, R68, R43, R32, 0x1, P5 ;  /* 0x0000002b442b0211 */ /* 0x000fe400028f0c20 */
[----:B------:R-:W-:-:S04]  /*19d0*/  LOP3.LUT P0, RZ, R30, 0x400, RZ, 0xc0, !PT ;  /* 0x000004001eff7812 */ /* 0x000fc8000780c0ff */
[----:B------:R-:W1:Y:S09]  /*19e0*/  @P6 LDC.64 R68, c[0x0][0x220] ;  /* 0x00008800ff446b82 */ /* 0x000e720000000a00 */
[----:B------:R-:W-:Y:S02]  /*19f0*/  @P0 MOV R74, R88 ;  /* 0x00000058004a0202 */ /* 0x000fe40000000f00 */
[----:B------:R-:W-:Y:S01]  /*1a00*/  @P0 MOV R75, R91 ;  /* 0x0000005b004b0202 */ /* 0x000fe20000000f00 */
[----:B0-----:R-:W-:-:S02]  /*1a10*/  @P6 IMAD R32, R57, R36, RZ ;  /* 0x0000002439206224 */ /* 0x001fc400078e02ff */
[----:B------:R-:W-:-:S04]  /*1a20*/  @P6 IMAD.WIDE.U32 R72, R17, R36, R72 ;  /* 0x0000002411486225 */ /* 0x000fc800078e0048 */
[----:B------:R-:W-:Y:S01]  /*1a30*/  @P6 IMAD R37, R17, R37, R32 ;  /* 0x0000002511256224 */ /* 0x000fe200078e0220 */
[----:B-1----:R-:W-:-:S04]  /*1a40*/  @P6 LEA R68, P5, R72, R68, 0x1 ;  /* 0x0000004448446211 */ /* 0x002fc800078a08ff */
[----:B------:R-:W-:Y:S02]  /*1a50*/  @P6 IADD3 R32, R73, R37, RZ ;  /* 0x0000002549206210 */ /* 0x000fe40007ffe0ff */
[----:B------:R-:W0:Y:S01]  /*1a60*/  @P1 LDC.64 R36, c[0x0][0x270] ;  /* 0x00009c00ff241b82 */ /* 0x000e220000000a00 */
[----:B------:R-:W-:Y:S02]  /*1a70*/  @P1 MOV R73, R91 ;  /* 0x0000005b00491202 */ /* 0x000fe40000000f00 */
[----:B------:R-:W-:Y:S02]  /*1a80*/  @P6 LEA.HI.X R69, R72, R69, R32, 0x1, P5 ;  /* 0x0000004548456211 */ /* 0x000fe400028f0c20 */
[----:B------:R-:W-:Y:S02]  /*1a90*/  @P1 MOV R72, R88 ;  /* 0x0000005800481202 */ /* 0x000fe40000000f00 */
[----:B------:R-:W-:Y:S01]  /*1aa0*/  LOP3.LUT P6, RZ, R30, 0x100, RZ, 0xc0, !PT ;  /* 0x000001001eff7812 */ /* 0x000fe200078cc0ff */
[----:B0-----:R-:W-:-:S02]  /*1ab0*/  @P1 IMAD R32, R59, R36, RZ ;  /* 0x000000243b201224 */ /* 0x001fc400078e02ff */
[----:B------:R-:W-:-:S04]  /*1ac0*/  @P1 IMAD.WIDE.U32 R72, R18, R36, R72 ;  /* 0x0000002412481225 */ /* 0x000fc800078e0048 */
[----:B------:R-:W-:Y:S01]  /*1ad0*/  @P1 IMAD R37, R18, R37, R32 ;  /* 0x0000002512251224 */ /* 0x000fe200078e0220 */
[----:B--2---:R-:W-:-:S04]  /*1ae0*/  @P1 LEA R96, P5, R72, R96, 0x1 ;  /* 0x0000006048601211 */ /* 0x004fc800078a08ff */
[----:B------:R-:W-:Y:S02]  /*1af0*/  @P1 IADD3 R32, R73, R37, RZ ;  /* 0x0000002549201210 */ /* 0x000fe40007ffe0ff */
[----:B------:R-:W0:Y:S02]  /*1b00*/  @P0 LDC.64 R36, c[0x0][0x270] ;  /* 0x00009c00ff240b82 */ /* 0x000e240000000a00 */
[----:B------:R-:W-:Y:S02]  /*1b10*/  @P1 LEA.HI.X R97, R72, R97, R32, 0x1, P5 ;  /* 0x0000006148611211 */ /* 0x000fe400028f0c20 */
[----:B------:R-:W-:-:S04]  /*1b20*/  LOP3.LUT P1, RZ, R30, 0x800000, RZ, 0xc0, !PT ;  /* 0x008000001eff7812 */ /* 0x000fc8000782c0ff */
[----:B------:R-:W1:Y:S01]  /*1b30*/  @P0 LDC.64 R72, c[0x0][0x220] ;  /* 0x00008800ff480b82 */ /* 0x000e620000000a00 */
[----:B------:R-:W-:Y:S02]  /*1b40*/  P2R R44, PR, RZ, 0x2 ;  /* 0x00000002ff2c7803 */ /* 0x000fe40000000000 */
[----:B------:R-:W-:Y:S01]  /*1b50*/  LOP3.LUT P1, RZ, R30, 0x40, RZ, 0xc0, !PT ;  /* 0x000000401eff7812 */ /* 0x000fe2000782c0ff */
[-C--:B0-----:R-:W-:Y:S02]  /*1b60*/  @P0 IMAD R32, R61, R36.reuse, RZ ;  /* 0x000000243d200224 */ /* 0x081fe400078e02ff */
[----:B------:R-:W-:-:S04]  /*1b70*/  @P0 IMAD.WIDE.U32 R74, R19, R36, R74 ;  /* 0x00000024134a0225 */ /* 0x000fc800078e004a */
[----:B------:R-:W-:Y:S01]  /*1b80*/  @P0 IMAD R37, R19, R37, R32 ;  /* 0x0000002513250224 */ /* 0x000fe200078e0220 */
[----:B-1----:R-:W-:-:S04]  /*1b90*/  @P0 LEA R72, P5, R74, R72, 0x1 ;  /* 0x000000484a480211 */ /* 0x002fc800078a08ff */
[----:B------:R-:W-:Y:S02]  /*1ba0*/  @P0 IADD3 R32, R75, R37, RZ ;  /* 0x000000254b200210 */ /* 0x000fe40007ffe0ff */
[----:B------:R-:W0:Y:S01]  /*1bb0*/  @P2 LDC.64 R36, c[0x0][0x270] ;  /* 0x00009c00ff242b82 */ /* 0x000e220000000a00 */
[----:B------:R-:W-:Y:S02]  /*1bc0*/  @P2 MOV R75, R91 ;  /* 0x0000005b004b2202 */ /* 0x000fe40000000f00 */
[----:B------:R-:W-:Y:S02]  /*1bd0*/  @P0 LEA.HI.X R73, R74, R73, R32, 0x1, P5 ;  /* 0x000000494a490211 */ /* 0x000fe400028f0c20 */
[-C--:B------:R-:W-:Y:S02]  /*1be0*/  @P2 MOV R74, R88.reuse ;  /* 0x00000058004a2202 */ /* 0x080fe40000000f00 */
[----:B------:R-:W-:Y:S02]  /*1bf0*/  @P1 MOV R116, R88 ;  /* 0x0000005800741202 */ /* 0x000fe40000000f00 */
[----:B------:R-:W-:-:S02]  /*1c00*/  @P1 MOV R117, R91 ;  /* 0x0000005b00751202 */ /* 0x000fc40000000f00 */
[----:B------:R-:W-:Y:S02]  /*1c10*/  MOV R34, RZ ;  /* 0x000000ff00227202 */ /* 0x000fe40000000f00 */
[----:B------:R-:W-:-:S04]  /*1c20*/  LOP3.LUT P0, RZ, R30, 0x2000000, RZ, 0xc0, !PT ;  /* 0x020000001eff7812 */ /* 0x000fc8000780c0ff */
[----:B------:R1:W2:Y:S01]  /*1c30*/  @P4 LDG.E R34, desc[UR8][R84.64] ;  /* 0x0000000854224981 */ /* 0x0002a2000c1e1900 */
[-C--:B0-----:R-:W-:Y:S02]  /*1c40*/  @P2 IMAD R32, R63, R36.reuse, RZ ;  /* 0x000000243f202224 */ /* 0x081fe400078e02ff */
[----:B------:R-:W-:-:S04]  /*1c50*/  @P2 IMAD.WIDE.U32 R74, R20, R36, R74 ;  /* 0x00000024144a2225 */ /* 0x000fc800078e004a */
[----:B------:R-:W-:Y:S01]  /*1c60*/  @P2 IMAD R37, R20, R37, R32 ;  /* 0x0000002514252224 */ /* 0x000fe200078e0220 */
[----:B------:R-:W-:-:S04]  /*1c70*/  @P2 LEA R92, P5, R74, R92, 0x1 ;  /* 0x0000005c4a5c2211 */ /* 0x000fc800078a08ff */
[----:B------:R-:W-:Y:S02]  /*1c80*/  @P2 IADD3 R32, R75, R37, RZ ;  /* 0x000000254b202210 */ /* 0x000fe40007ffe0ff */
[----:B------:R-:W0:Y:S01]  /*1c90*/  @P6 LDC.64 R36, c[0x0][0x270] ;  /* 0x00009c00ff246b82 */ /* 0x000e220000000a00 */
[----:B------:R-:W-:Y:S02]  /*1ca0*/  @P6 MOV R75, R91 ;  /* 0x0000005b004b6202 */ /* 0x000fe40000000f00 */
[----:B------:R-:W-:Y:S02]  /*1cb0*/  @P2 LEA.HI.X R93, R74, R93, R32, 0x1, P5 ;  /* 0x0000005d4a5d2211 */ /* 0x000fe400028f0c20 */
[----:B------:R-:W-:Y:S01]  /*1cc0*/  @P6 MOV R74, R88 ;  /* 0x00000058004a6202 */ /* 0x000fe20000000f00 */
[----:B0-----:R-:W-:-:S04]  /*1cd0*/  @P6 IMAD R32, R65, R36, RZ ;  /* 0x0000002441206224 */ /* 0x001fc800078e02ff */
[C---:B------:R-:W-:Y:S02]  /*1ce0*/  @P6 IMAD R77, R21.reuse, R37, R32 ;  /* 0x00000025154d6224 */ /* 0x040fe400078e0220 */
[----:B------:R-:W-:Y:S02]  /*1cf0*/  @P6 IMAD.WIDE.U32 R36, R21, R36, R74 ;  /* 0x0000002415246225 */ /* 0x000fe400078e004a */
[----:B------:R-:W0:Y:S03]  /*1d00*/  @P6 LDC.64 R74, c[0x0][0x220] ;  /* 0x00008800ff4a6b82 */ /* 0x000e260000000a00 */
[----:B------:R-:W-:Y:S02]  /*1d10*/  @P6 IADD3 R32, R37, R77, RZ ;  /* 0x0000004d25206210 */ /* 0x000fe40007ffe0ff */
[----:B------:R-:W-:Y:S02]  /*1d20*/  @P3 MOV R77, R91 ;  /* 0x0000005b004d3202 */ /* 0x000fe40000000f00 */
[----:B0-----:R-:W-:-:S04]  /*1d30*/  @P6 LEA R74, P5, R36, R74, 0x1 ;  /* 0x0000004a244a6211 */ /* 0x001fc800078a08ff */
[----:B------:R-:W-:Y:S02]  /*1d40*/  @P6 LEA.HI.X R75, R36, R75, R32, 0x1, P5 ;  /* 0x0000004b244b6211 */ /* 0x000fe400028f0c20 */
[----:B------:R-:W0:Y:S01]  /*1d50*/  @P3 LDC.64 R36, c[0x0][0x270] ;  /* 0x00009c00ff243b82 */ /* 0x000e220000000a00 */
[----:B------:R-:W-:Y:S02]  /*1d60*/  LOP3.LUT P4, RZ, R30, 0x20, RZ, 0xc0, !PT ;  /* 0x000000201eff7812 */ /* 0x000fe4000788c0ff */
[----:B-1----:R-:W-:Y:S02]  /*1d70*/  IADD3 R85, R2, 0xa8, RZ ;  /* 0x000000a802557810 */ /* 0x002fe40007ffe0ff */
[----:B------:R-:W-:Y:S01]  /*1d80*/  LOP3.LUT P6, RZ, R30, 0x400000, RZ, 0xc0, !PT ;  /* 0x004000001eff7812 */ /* 0x000fe200078cc0ff */
[----:B0-----:R-:W-:-:S04]  /*1d90*/  @P3 IMAD R32, R67, R36, RZ ;  /* 0x0000002443203224 */ /* 0x001fc800078e02ff */
[C---:B------:R-:W-:Y:S02]  /*1da0*/  @P3 IMAD R99, R22.reuse, R37, R32 ;  /* 0x0000002516633224 */ /* 0x040fe400078e0220 */
[----:B------:R-:W-:-:S05]  /*1db0*/  @P3 IMAD.WIDE.U32 R36, R22, R36, R76 ;  /* 0x0000002416243225 */ /* 0x000fca00078e004c */
[----:B------:R-:W-:Y:S02]  /*1dc0*/  @P3 IADD3 R32, R37, R99, RZ ;  /* 0x0000006325203210 */ /* 0x000fe40007ffe0ff */
[----:B---3--:R-:W-:-:S04]  /*1dd0*/  @P3 LEA R86, P5, R36, R86, 0x1 ;  /* 0x0000005624563211 */ /* 0x008fc800078a08ff */
[----:B------:R-:W-:Y:S02]  /*1de0*/  @P3 LEA.HI.X R87, R36, R87, R32, 0x1, P5 ;  /* 0x0000005724573211 */ /* 0x000fe400028f0c20 */
[----:B------:R-:W0:Y:S01]  /*1df0*/  @P1 LDC.64 R36, c[0x0][0x270] ;  /* 0x00009c00ff241b82 */ /* 0x000e220000000a00 */
[----:B------:R-:W-:Y:S02]  /*1e00*/  IADD3 R77, R2, 0xa0, RZ ;  /* 0x000000a0024d7810 */ /* 0x000fe40007ffe0ff */
[----:B------:R-:W-:Y:S02]  /*1e10*/  MOV R32, RZ ;  /* 0x000000ff00207202 */ /* 0x000fe40000000f00 */
[----:B------:R-:W-:-:S04]  /*1e20*/  SHF.R.S32.HI R99, RZ, 0x1f, R77 ;  /* 0x0000001fff637819 */ /* 0x000fc8000001144d */
[----:B------:R1:W3:Y:S01]  /*1e30*/  @P0 LDG.E R32, desc[UR8][R114.64] ;  /* 0x0000000872200981 */ /* 0x0002e2000c1e1900 */
[-C--:B0-----:R-:W-:Y:S02]  /*1e40*/  @P1 IMAD R46, R99, R36.reuse, RZ ;  /* 0x00000024632e1224 */ /* 0x081fe400078e02ff */
[----:B------:R-:W-:-:S04]  /*1e50*/  @P1 IMAD.WIDE.U32 R116, R77, R36, R116 ;  /* 0x000000244d741225 */ /* 0x000fc800078e0074 */
[----:B------:R-:W-:Y:S02]  /*1e60*/  @P1 IMAD R37, R77, R37, R46 ;  /* 0x000000254d251224 */ /* 0x000fe400078e022e */
[----:B------:R-:W0:Y:S03]  /*1e70*/  @P1 LDC.64 R76, c[0x0][0x220] ;  /* 0x00008800ff4c1b82 */ /* 0x000e260000000a00 */
[----:B------:R-:W-:Y:S02]  /*1e80*/  @P1 IADD3 R36, R117, R37, RZ ;  /* 0x0000002575241210 */ /* 0x000fe40007ffe0ff */
[----:B0-----:R-:W-:-:S04]  /*1e90*/  @P1 LEA R76, P5, R116, R76, 0x1 ;  /* 0x0000004c744c1211 */ /* 0x001fc800078a08ff */
[----:B------:R-:W-:Y:S02]  /*1ea0*/  @P1 LEA.HI.X R77, R116, R77, R36, 0x1, P5 ;  /* 0x0000004d744d1211 */ /* 0x000fe400028f0c24 */
[----:B------:R-:W0:Y:S01]  /*1eb0*/  @P4 LDC.64 R36, c[0x0][0x270] ;  /* 0x00009c00ff244b82 */ /* 0x000e220000000a00 */
[----:B------:R-:W-:Y:S02]  /*1ec0*/  SHF.R.S32.HI R99, RZ, 0x1f, R85 ;  /* 0x0000001fff637819 */ /* 0x000fe40000011455 */
[----:B-1----:R-:W-:Y:S02]  /*1ed0*/  @P4 MOV R114, R88 ;  /* 0x0000005800724202 */ /* 0x002fe40000000f00 */
[----:B------:R-:W-:Y:S02]  /*1ee0*/  @P4 MOV R115, R91 ;  /* 0x0000005b00734202 */ /* 0x000fe40000000f00 */
[----:B------:R-:W-:-:S06]  /*1ef0*/  MOV R46, RZ ;  /* 0x000000ff002e7202 */ /* 0x000fcc0000000f00 */
[----:B------:R1:W4:Y:S01]  /*1f00*/  @P6 LDG.E R46, desc[UR8][R78.64] ;  /* 0x000000084e2e6981 */ /* 0x000322000c1e1900 */
[-C--:B0-----:R-:W-:Y:S02]  /*1f10*/  @P4 IMAD R48, R99, R36.reuse, RZ ;  /* 0x0000002463304224 */ /* 0x081fe400078e02ff */
[----:B------:R-:W-:-:S04]  /*1f20*/  @P4 IMAD.WIDE.U32 R114, R85, R36, R114 ;  /* 0x0000002455724225 */ /* 0x000fc800078e0072 */
[----:B------:R-:W-:Y:S02]  /*1f30*/  @P4 IMAD R37, R85, R37, R48 ;  /* 0x0000002555254224 */ /* 0x000fe400078e0230 */
[----:B------:R-:W0:Y:S01]  /*1f40*/  @P4 LDC.64 R84, c[0x0][0x220] ;  /* 0x00008800ff544b82 */ /* 0x000e220000000a00 */
[----:B------:R-:W-:Y:S02]  /*1f50*/  LOP3.LUT P6, RZ, R30, 0x10, RZ, 0xc0, !PT ;  /* 0x000000101eff7812 */ /* 0x000fe400078cc0ff */
[----:B------:R-:W-:Y:S02]  /*1f60*/  @P4 IADD3 R36, R115, R37, RZ ;  /* 0x0000002573244210 */ /* 0x000fe40007ffe0ff */
[----:B------:R-:W-:Y:S02]  /*1f70*/  ISETP.NE.AND P1, PT, R44, RZ, PT ;  /* 0x000000ff2c00720c */ /* 0x000fe40003f25270 */
[----:B0-----:R-:W-:-:S04]  /*1f80*/  @P4 LEA R84, P5, R114, R84, 0x1 ;  /* 0x0000005472544211 */ /* 0x001fc800078a08ff */
[----:B------:R-:W-:-:S03]  /*1f90*/  @P4 LEA.HI.X R85, R114, R85, R36, 0x1, P5 ;  /* 0x0000005572554211 */ /* 0x000fc600028f0c24 */
[----:B------:R-:W0:Y:S01]  /*1fa0*/  @P6 LDC.64 R36, c[0x0][0x270] ;  /* 0x00009c00ff246b82 */ /* 0x000e220000000a00 */
[----:B-1----:R-:W-:Y:S02]  /*1fb0*/  IADD3 R79, R2, 0xb0, RZ ;  /* 0x000000b0024f7810 */ /* 0x002fe40007ffe0ff */
[----:B------:R-:W-:Y:S02]  /*1fc0*/  MOV R44, RZ ;  /* 0x000000ff002c7202 */ /* 0x000fe40000000f00 */
[----:B------:R-:W-:-:S04]  /*1fd0*/  SHF.R.S32.HI R99, RZ, 0x1f, R79 ;  /* 0x0000001fff637819 */ /* 0x000fc8000001144f */
[----:B------:R1:W5:Y:S01]  /*1fe0*/  @P1 LDG.E R44, desc[UR8][R112.64] ;  /* 0x00000008702c1981 */ /* 0x000362000c1e1900 */
[----:B------:R-:W-:Y:S02]  /*1ff0*/  LOP3.LUT P2, RZ, R30, 0x200000, RZ, 0xc0, !PT ;  /* 0x002000001eff7812 */ /* 0x000fe4000784c0ff */
[----:B-1----:R-:W-:Y:S02]  /*2000*/  @P6 MOV R112, R88 ;  /* 0x0000005800706202 */ /* 0x002fe40000000f00 */
[----:B------:R-:W-:Y:S01]  /*2010*/  @P6 MOV R113, R91 ;  /* 0x0000005b00716202 */ /* 0x000fe20000000f00 */
[-C--:B0-----:R-:W-:Y:S02]  /*2020*/  @P6 IMAD R52, R99, R36.reuse, RZ ;  /* 0x0000002463346224 */ /* 0x081fe400078e02ff */
[----:B------:R-:W-:-:S04]  /*2030*/  @P6 IMAD.WIDE.U32 R112, R79, R36, R112 ;  /* 0x000000244f706225 */ /* 0x000fc800078e0070 */
[----:B------:R-:W-:Y:S02]  /*2040*/  @P6 IMAD R37, R79, R37, R52 ;  /* 0x000000254f256224 */ /* 0x000fe400078e0234 */
[----:B------:R-:W0:Y:S01]  /*2050*/  @P6 LDC.64 R78, c[0x0][0x220] ;  /* 0x00008800ff4e6b82 */ /* 0x000e220000000a00 */
[----:B------:R-:W-:-:S06]  /*2060*/  MOV R48, RZ ;  /* 0x000000ff00307202 */ /* 0x000fcc0000000f00 */
[----:B------:R-:W4:Y:S01]  /*2070*/  @P2 LDG.E R48, desc[UR8][R110.64] ;  /* 0x000000086e302981 */ /* 0x000f22000c1e1900 */
[C---:B------:R-:W-:Y:S02]  /*2080*/  LOP3.LUT P2, RZ, R30.reuse, 0x8, RZ, 0xc0, !PT ;  /* 0x000000081eff7812 */ /* 0x040fe4000784c0ff */
[----:B------:R-:W-:Y:S02]  /*2090*/  @P6 IADD3 R36, R113, R37, RZ ;  /* 0x0000002571246210 */ /* 0x000fe40007ffe0ff */
[----:B------:R-:W-:Y:S02]  /*20a0*/  LOP3.LUT P0, RZ, R30, 0x100000, RZ, 0xc0, !PT ;  /* 0x001000001eff7812 */ /* 0x000fe4000780c0ff */
[----:B0-----:R-:W-:-:S11]  /*20b0*/  @P6 LEA R78, P5, R112, R78, 0x1 ;  /* 0x0000004e704e6211 */ /* 0x001fd600078a08ff */
[----:B------:R0:W4:Y:S01]  /*20c0*/  @P0 LDG.E R50, desc[UR8][R82.64] ;  /* 0x0000000852320981 */ /* 0x000122000c1e1900 */
[----:B------:R-:W-:Y:S02]  /*20d0*/  @P6 LEA.HI.X R79, R112, R79, R36, 0x1, P5 ;  /* 0x0000004f704f6211 */ /* 0x000fe400028f0c24 */
[----:B------:R-:W1:Y:S01]  /*20e0*/  @P2 LDC.64 R36, c[0x0][0x270] ;  /* 0x00009c00ff242b82 */ /* 0x000e620000000a00 */
[----:B------:R-:W-:Y:S02]  /*20f0*/  ISETP.NE.AND P6, PT, R41, RZ, PT ;  /* 0x000000ff2900720c */ /* 0x000fe40003fc5270 */
[----:B------:R-:W-:-:S04]  /*2100*/  IADD3 R41, R2, 0xb8, RZ ;  /* 0x000000b802297810 */ /* 0x000fc80007ffe0ff */
[----:B0-----:R-:W-:Y:S02]  /*2110*/  SHF.R.S32.HI R83, RZ, 0x1f, R41 ;  /* 0x0000001fff537819 */ /* 0x001fe40000011429 */
[----:B------:R-:W-:Y:S02]  /*2120*/  @P2 MOV R110, R88 ;  /* 0x00000058006e2202 */ /* 0x000fe40000000f00 */
[----:B------:R-:W-:-:S03]  /*2130*/  @P2 MOV R111, R91 ;  /* 0x0000005b006f2202 */ /* 0x000fc60000000f00 */
[----:B------:R0:W4:Y:S01]  /*2140*/  @P6 LDG.E R54, desc[UR8][R80.64] ;  /* 0x0000000850366981 */ /* 0x000122000c1e1900 */
[-C--:B-1----:R-:W-:Y:S02]  /*2150*/  @P2 IMAD R58, R83, R36.reuse, RZ ;  /* 0x00000024533a2224 */ /* 0x082fe400078e02ff */
[----:B------:R-:W1:Y:S01]  /*2160*/  @P2 LDC.64 R82, c[0x0][0x220] ;  /* 0x00008800ff522b82 */ /* 0x000e620000000a00 */
[----:B------:R-:W-:Y:S01]  /*2170*/  LOP3.LUT P6, RZ, R30, 0x4, RZ, 0xc0, !PT ;  /* 0x000000041eff7812 */ /* 0x000fe200078cc0ff */
[----:B------:R-:W-:-:S04]  /*2180*/  @P2 IMAD.WIDE.U32 R110, R41, R36, R110 ;  /* 0x00000024296e2225 */ /* 0x000fc800078e006e */
[----:B------:R-:W-:-:S05]  /*2190*/  @P2 IMAD R37, R41, R37, R58 ;  /* 0x0000002529252224 */ /* 0x000fca00078e023a */
[----:B------:R-:W-:Y:S02]  /*21a0*/  @P2 IADD3 R36, R111, R37, RZ ;  /* 0x000000256f242210 */ /* 0x000fe40007ffe0ff */
[----:B-1----:R-:W-:-:S04]  /*21b0*/  @P2 LEA R82, P5, R110, R82, 0x1 ;  /* 0x000000526e522211 */ /* 0x002fc800078a08ff */
[----:B------:R-:W-:Y:S02]  /*21c0*/  @P2 LEA.HI.X R83, R110, R83, R36, 0x1, P5 ;  /* 0x000000536e532211 */ /* 0x000fe400028f0c24 */
[----:B------:R-:W1:Y:S01]  /*21d0*/  @P6 LDC.64 R36, c[0x0][0x270] ;  /* 0x00009c00ff246b82 */ /* 0x000e620000000a00 */
[----:B------:R-:W-:-:S04]  /*21e0*/  IADD3 R41, R2, 0xc0, RZ ;  /* 0x000000c002297810 */ /* 0x000fc80007ffe0ff */
[----:B0-----:R-:W-:Y:S02]  /*21f0*/  SHF.R.S32.HI R81, RZ, 0x1f, R41 ;  /* 0x0000001fff517819 */ /* 0x001fe40000011429 */
[C---:B------:R-:W-:Y:S02]  /*2200*/  LOP3.LUT P1, RZ, R30.reuse, 0x80000, RZ, 0xc0, !PT ;  /* 0x000800001eff7812 */ /* 0x040fe4000782c0ff */
[C---:B------:R-:W-:Y:S02]  /*2210*/  LOP3.LUT P0, RZ, R30.reuse, 0x10000, RZ, 0xc0, !PT ;  /* 0x000100001eff7812 */ /* 0x040fe4000780c0ff */
[----:B------:R-:W-:Y:S02]  /*2220*/  MOV R52, RZ ;  /* 0x000000ff00347202 */ /* 0x000fe40000000f00 */
[----:B------:R-:W-:Y:S02]  /*2230*/  MOV R58, RZ ;  /* 0x000000ff003a7202 */ /* 0x000fe40000000f00 */
[----:B------:R-:W-:-:S05]  /*2240*/  LOP3.LUT P5, RZ, R30, 0x20000, RZ, 0xc0, !PT ;  /* 0x000200001eff7812 */ /* 0x000fca00078ac0ff */
[----:B------:R0:W4:Y:S01]  /*2250*/  @P1 LDG.E R52, desc[UR8][R108.64] ;  /* 0x000000086c341981 */ /* 0x000122000c1e1900 */
[----:B-1----:R-:W-:-:S03]  /*2260*/  @P6 IMAD R60, R81, R36, RZ ;  /* 0x00000024513c6224 */ /* 0x002fc600078e02ff */
[----:B------:R1:W4:Y:S01]  /*2270*/  @P0 LDG.E R58, desc[UR8][R104.64] ;  /* 0x00000008683a0981 */ /* 0x000322000c1e1900 */
[----:B------:R-:W2:Y:S01]  /*2280*/  @P6 LDC.64 R80, c[0x0][0x220] ;  /* 0x00008800ff506b82 */ /* 0x000ea20000000a00 */
[----:B------:R-:W-:Y:S02]  /*2290*/  ISETP.NE.AND P2, PT, R56, RZ, PT ;  /* 0x000000ff3800720c */ /* 0x000fe40003f45270 */
[----:B0-----:R-:W-:Y:S02]  /*22a0*/  @P6 MOV R108, R88 ;  /* 0x00000058006c6202 */ /* 0x001fe40000000f00 */
[----:B------:R-:W-:Y:S02]  /*22b0*/  @P6 MOV R109, R91 ;  /* 0x0000005b006d6202 */ /* 0x000fe40000000f00 */
[----:B------:R-:W-:Y:S01]  /*22c0*/  LOP3.LUT P0, RZ, R30, 0x1, RZ, 0xc0, !PT ;  /* 0x000000011eff7812 */ /* 0x000fe2000780c0ff */
[C---:B------:R-:W-:Y:S01]  /*22d0*/  @P6 IMAD R37, R41.reuse, R37, R60 ;  /* 0x0000002529256224 */ /* 0x040fe200078e023c */
[----:B------:R-:W-:Y:S01]  /*22e0*/  MOV R56, RZ ;  /* 0x000000ff00387202 */ /* 0x000fe20000000f00 */
[----:B------:R-:W-:-:S05]  /*22f0*/  @P6 IMAD.WIDE.U32 R108, R41, R36, R108 ;  /* 0x00000024296c6225 */ /* 0x000fca00078e006c */
[----:B------:R-:W4:Y:S01]  /*2300*/  @P5 LDG.E R56, desc[UR8][R106.64] ;  /* 0x000000086a385981 */ /* 0x000f22000c1e1900 */
[----:B------:R-:W-:Y:S02]  /*2310*/  @P6 IADD3 R36, R109, R37, RZ ;  /* 0x000000256d246210 */ /* 0x000fe40007ffe0ff */
[----:B--2---:R-:W-:-:S04]  /*2320*/  @P6 LEA R80, P5, R108, R80, 0x1 ;  /* 0x000000506c506211 */ /* 0x004fc800078a08ff */
[----:B------:R-:W-:Y:S02]  /*2330*/  @P6 LEA.HI.X R81, R108, R81, R36, 0x1, P5 ;  /* 0x000000516c516211 */ /* 0x000fe400028f0c24 */
[----:B------:R-:W0:Y:S01]  /*2340*/  @P0 LDC.64 R36, c[0x0][0x270] ;  /* 0x00009c00ff240b82 */ /* 0x000e220000000a00 */
[----:B------:R-:W-:Y:S02]  /*2350*/  LOP3.LUT P1, RZ, R30, 0x8000, RZ, 0xc0, !PT ;  /* 0x000080001eff7812 */ /* 0x000fe4000782c0ff */
[----:B------:R-:W-:Y:S02]  /*2360*/  IADD3 R41, R2, 0xc8, RZ ;  /* 0x000000c802297810 */ /* 0x000fe40007ffe0ff */
[----:B------:R-:W-:Y:S02]  /*2370*/  MOV R60, RZ ;  /* 0x000000ff003c7202 */ /* 0x000fe40000000f00 */
[----:B------:R-:W-:Y:S02]  /*2380*/  SHF.R.S32.HI R99, RZ, 0x1f, R41 ;  /* 0x0000001fff637819 */ /* 0x000fe40000011429 */
[----:B-1----:R-:W-:-:S02]  /*2390*/  @P0 MOV R104, R88 ;  /* 0x0000005800680202 */ /* 0x002fc40000000f00 */
[----:B------:R-:W-:-:S03]  /*23a0*/  @P0 MOV R105, R91 ;  /* 0x0000005b00690202 */ /* 0x000fc60000000f00 */
[----:B------:R-:W2:Y:S01]  /*23b0*/  @P1 LDG.E R60, desc[UR8][R102.64] ;  /* 0x00000008663c1981 */ /* 0x000ea2000c1e1900 */
[----:B------:R-:W-:Y:S01]  /*23c0*/  ISETP.NE.AND P1, PT, R40, RZ, PT ;  /* 0x000000ff2800720c */ /* 0x000fe20003f25270 */
[-C--:B0-----:R-:W-:Y:S02]  /*23d0*/  @P0 IMAD R40, R99, R36.reuse, RZ ;  /* 0x0000002463280224 */ /* 0x081fe400078e02ff */
[----:B------:R-:W-:-:S04]  /*23e0*/  @P0 IMAD.WIDE.U32 R104, R41, R36, R104 ;  /* 0x0000002429680225 */ /* 0x000fc800078e0068 */
[----:B------:R-:W-:Y:S02]  /*23f0*/  @P0 IMAD R41, R41, R37, R40 ;  /* 0x0000002529290224 */ /* 0x000fe400078e0228 */
[----:B------:R-:W0:Y:S01]  /*2400*/  @P0 LDC.64 R36, c[0x0][0x220] ;  /* 0x00008800ff240b82 */ /* 0x000e220000000a00 */
[----:B------:R-:W-:Y:S02]  /*2410*/  LOP3.LUT P5, RZ, R30, 0x4000, RZ, 0xc0, !PT ;  /* 0x000040001eff7812 */ /* 0x000fe400078ac0ff */
[----:B------:R-:W-:Y:S02]  /*2420*/  MOV R62, RZ ;  /* 0x000000ff003e7202 */ /* 0x000fe40000000f00 */
[----:B------:R-:W-:-:S09]  /*2430*/  @P0 IADD3 R41, R105, R41, RZ ;  /* 0x0000002969290210 */ /* 0x000fd20007ffe0ff */
[----:B------:R1:W2:Y:S01]  /*2440*/  @P5 LDG.E R62, desc[UR8][R100.64] ;  /* 0x00000008643e5981 */ /* 0x0002a2000c1e1900 */
[----:B0-----:R-:W-:-:S04]  /*2450*/  @P0 LEA R40, P5, R104, R36, 0x1 ;  /* 0x0000002468280211 */ /* 0x001fc800078a08ff */
[----:B------:R-:W-:Y:S02]  /*2460*/  @P0 LEA.HI.X R41, R104, R37, R41, 0x1, P5 ;  /* 0x0000002568290211 */ /* 0x000fe400028f0c29 */
[----:B------:R-:W-:Y:S02]  /*2470*/  ISETP.NE.AND P0, PT, R64, RZ, PT ;  /* 0x000000ff4000720c */ /* 0x000fe40003f05270 */
[----:B------:R-:W-:-:S11]  /*2480*/  MOV R64, RZ ;  /* 0x000000ff00407202 */ /* 0x000fd60000000f00 */
[----:B------:R-:W2:Y:S01]  /*2490*/  @P0 LDG.E R64, desc[UR8][R42.64] ;  /* 0x000000082a400981 */ /* 0x000ea2000c1e1900 */
[----:B------:R-:W-:-:S13]  /*24a0*/  ISETP.NE.AND P0, PT, R66, RZ, PT ;  /* 0x000000ff4200720c */ /* 0x000fda0003f05270 */
[----:B------:R-:W0:Y:S01]  /*24b0*/  @P0 LDC.64 R36, c[0x0][0x270] ;  /* 0x00009c00ff240b82 */ /* 0x000e220000000a00 */
[----:B------:R-:W-:-:S04]  /*24c0*/  IADD3 R99, R2, 0xd0, RZ ;  /* 0x000000d002637810 */ /* 0x000fc80007ffe0ff */
[----:B-1----:R-:W-:Y:S02]  /*24d0*/  SHF.R.S32.HI R101, RZ, 0x1f, R99 ;  /* 0x0000001fff657819 */ /* 0x002fe40000011463 */
[----:B------:R-:W-:Y:S02]  /*24e0*/  @P0 MOV R100, R88 ;  /* 0x0000005800640202 */ /* 0x000fe40000000f00 */
[----:B------:R-:W-:Y:S02]  /*24f0*/  LOP3.LUT P5, RZ, R30, 0x1000, RZ, 0xc0, !PT ;  /* 0x000010001eff7812 */ /* 0x000fe400078ac0ff */
[----:B------:R-:W-:-:S11]  /*2500*/  MOV R66, RZ ;  /* 0x000000ff00427202 */ /* 0x000fd60000000f00 */
[----:B------:R1:W2:Y:S01]  /*2510*/  @P5 LDG.E R66, desc[UR8][R68.64] ;  /* 0x0000000844425981 */ /* 0x0002a2000c1e1900 */
[----:B0-----:R-:W-:Y:S01]  /*2520*/  @P0 IMAD R102, R101, R36, RZ ;  /* 0x0000002465660224 */ /* 0x001fe200078e02ff */
[----:B------:R-:W-:-:S03]  /*2530*/  @P0 MOV R101, R91 ;  /* 0x0000005b00650202 */ /* 0x000fc60000000f00 */
[----:B------:R-:W-:-:S04]  /*2540*/  @P0 IMAD.WIDE.U32 R100, R99, R36, R100 ;  /* 0x0000002463640225 */ /* 0x000fc800078e0064 */
[----:B------:R-:W-:Y:S02]  /*2550*/  @P0 IMAD R99, R99, R37, R102 ;  /* 0x0000002563630224 */ /* 0x000fe400078e0266 */
[----:B------:R-:W0:Y:S01]  /*2560*/  @P0 LDC.64 R36, c[0x0][0x220] ;  /* 0x00008800ff240b82 */ /* 0x000e220000000a00 */
[----:B-1----:R-:W-:-:S06]  /*2570*/  CS2R R68, SRZ ;  /* 0x0000000000447805 */ /* 0x002fcc000001ff00 */
[----:B------:R1:W2:Y:S01]  /*2580*/  @P1 LDG.E R68, desc[UR8][R96.64] ;  /* 0x0000000860441981 */ /* 0x0002a2000c1e1900 */
[----:B------:R-:W-:Y:S02]  /*2590*/  ISETP.NE.AND P1, PT, R70, RZ, PT ;  /* 0x000000ff4600720c */ /* 0x000fe40003f25270 */
[----:B------:R-:W-:Y:S02]  /*25a0*/  @P0 IADD3 R43, R101, R99, RZ ;  /* 0x00000063652b0210 */ /* 0x000fe40007ffe0ff */
[----:B0-----:R-:W-:-:S04]  /*25b0*/  @P0 LEA R42, P5, R100, R36, 0x1 ;  /* 0x00000024642a0211 */ /* 0x001fc800078a08ff */
[----:B------:R-:W-:-:S05]  /*25c0*/  @P0 LEA.HI.X R43, R100, R37, R43, 0x1, P5 ;  /* 0x00000025642b0211 */ /* 0x000fca00028f0c2b */
[----:B------:R-:W0:Y:S01]  /*25d0*/  @P1 LDC.64 R36, c[0x0][0x270] ;  /* 0x00009c00ff241b82 */ /* 0x000e220000000a00 */
[----:B------:R-:W-:-:S04]  /*25e0*/  IADD3 R99, R2, 0xd8, RZ ;  /* 0x000000d802637810 */ /* 0x000fc80007ffe0ff */
[----:B------:R-:W-:Y:S02]  /*25f0*/  SHF.R.S32.HI R101, RZ, 0x1f, R99 ;  /* 0x0000001fff657819 */ /* 0x000fe40000011463 */
[----:B------:R-:W-:-:S03]  /*2600*/  @P1 MOV R100, R88 ;  /* 0x0000005800641202 */ /* 0x000fc60000000f00 */
[----:B0-----:R-:W-:Y:S01]  /*2610*/  @P1 IMAD R70, R101, R36, RZ ;  /* 0x0000002465461224 */ /* 0x001fe200078e02ff */
[----:B------:R-:W-:-:S03]  /*2620*/  @P1 MOV R101, R91 ;  /* 0x0000005b00651202 */ /* 0x000fc60000000f00 */
[----:B------:R-:W-:-:S04]  /*2630*/  @P1 IMAD.WIDE.U32 R100, R99, R36, R100 ;  /* 0x0000002463641225 */ /* 0x000fc800078e0064 */
[----:B------:R-:W-:Y:S02]  /*2640*/  @P1 IMAD R99, R99, R37, R70 ;  /* 0x0000002563631224 */ /* 0x000fe400078e0246 */
[----:B------:R-:W1:Y:S01]  /*2650*/  @P1 LDC.64 R36, c[0x0][0x220] ;  /* 0x00008800ff241b82 */ /* 0x000e620000000a00 */
[----:B------:R-:W-:Y:S02]  /*2660*/  LOP3.LUT P5, RZ, R30, 0x400, RZ, 0xc0, !PT ;  /* 0x000004001eff7812 */ /* 0x000fe400078ac0ff */
[----:B------:R-:W-:-:S11]  /*2670*/  @P1 IADD3 R70, R101, R99, RZ ;  /* 0x0000006365461210 */ /* 0x000fd60007ffe0ff */
[----:B------:R0:W2:Y:S01]  /*2680*/  @P5 LDG.E R69, desc[UR8][R72.64] ;  /* 0x0000000848455981 */ /* 0x0000a2000c1e1900 */
[----:B-1----:R-:W-:-:S04]  /*2690*/  @P1 LEA R96, P5, R100, R36, 0x1 ;  /* 0x0000002464601211 */ /* 0x002fc800078a08ff */
[----:B------:R-:W-:Y:S02]  /*26a0*/  @P1 LEA.HI.X R97, R100, R37, R70, 0x1, P5 ;  /* 0x0000002564611211 */ /* 0x000fe400028f0c46 */
[----:B------:R-:W-:-:S06]  /*26b0*/  MOV R70, RZ ;  /* 0x000000ff00467202 */ /* 0x000fcc0000000f00 */
[----:B------:R1:W2:Y:S01]  /*26c0*/  @P2 LDG.E R70, desc[UR8][R92.64] ;  /* 0x000000085c462981 */ /* 0x0002a2000c1e1900 */
[----:B------:R-:W-:-:S13]  /*26d0*/  ISETP.NE.AND P2, PT, R98, RZ, PT ;  /* 0x000000ff6200720c */ /* 0x000fda0003f45270 */
[----:B------:R-:W3:Y:S01]  /*26e0*/  @P2 LDC.64 R36, c[0x0][0x270] ;  /* 0x00009c00ff242b82 */ /* 0x000ee20000000a00 */
[----:B0-----:R-:W-:-:S04]  /*26f0*/  IADD3 R73, R2, 0xe0, RZ ;  /* 0x000000e002497810 */ /* 0x001fc80007ffe0ff */
[----:B------:R-:W-:Y:S02]  /*2700*/  SHF.R.S32.HI R99, RZ, 0x1f, R73 ;  /* 0x0000001fff637819 */ /* 0x000fe40000011449 */
[----:B------:R-:W-:-:S03]  /*2710*/  @P2 MOV R98, R88 ;  /* 0x0000005800622202 */ /* 0x000fc60000000f00 */
[----:B---3--:R-:W-:Y:S01]  /*2720*/  @P2 IMAD R100, R99, R36, RZ ;  /* 0x0000002463642224 */ /* 0x008fe200078e02ff */
[----:B------:R-:W-:-:S03]  /*2730*/  @P2 MOV R99, R91 ;  /* 0x0000005b00632202 */ /* 0x000fc60000000f00 */
[----:B------:R-:W-:-:S04]  /*2740*/  @P2 IMAD.WIDE.U32 R98, R73, R36, R98 ;  /* 0x0000002449622225 */ /* 0x000fc800078e0062 */
[----:B------:R-:W-:Y:S02]  /*2750*/  @P2 IMAD R73, R73, R37, R100 ;  /* 0x0000002549492224 */ /* 0x000fe400078e0264 */
[----:B------:R-:W1:Y:S01]  /*2760*/  @P2 LDC.64 R36, c[0x0][0x220] ;  /* 0x00008800ff242b82 */ /* 0x000e620000000a00 */
[----:B------:R-:W-:Y:S02]  /*2770*/  LOP3.LUT P5, RZ, R30, 0x100, RZ, 0xc0, !PT ;  /* 0x000001001eff7812 */ /* 0x000fe400078ac0ff */
[----:B------:R-:W-:Y:S02]  /*2780*/  MOV R72, RZ ;  /* 0x000000ff00487202 */ /* 0x000fe40000000f00 */
[----:B------:R-:W-:-:S09]  /*2790*/  @P2 IADD3 R73, R99, R73, RZ ;  /* 0x0000004963492210 */ /* 0x000fd20007ffe0ff */
[----:B------:R0:W3:Y:S01]  /*27a0*/  @P5 LDG.E R72, desc[UR8][R74.64] ;  /* 0x000000084a485981 */ /* 0x0000e2000c1e1900 */
[----:B-1----:R-:W-:-:S04]  /*27b0*/  @P2 LEA R92, P5, R98, R36, 0x1 ;  /* 0x00000024625c2211 */ /* 0x002fc800078a08ff */
[----:B------:R-:W-:Y:S02]  /*27c0*/  @P2 LEA.HI.X R93, R98, R37, R73, 0x1, P5 ;  /* 0x00000025625d2211 */ /* 0x000fe400028f0c49 */
[----:B------:R-:W-:-:S06]  /*27d0*/  MOV R73, RZ ;  /* 0x000000ff00497202 */ /* 0x000fcc0000000f00 */
[----:B------:R-:W3:Y:S01]  /*27e0*/  @P3 LDG.E R73, desc[UR8][R86.64] ;  /* 0x0000000856493981 */ /* 0x000ee2000c1e1900 */
[----:B------:R-:W-:-:S13]  /*27f0*/  ISETP.NE.AND P3, PT, R95, RZ, PT ;  /* 0x000000ff5f00720c */ /* 0x000fda0003f65270 */
[----:B------:R-:W1:Y:S01]  /*2800*/  @P3 LDC.64 R36, c[0x0][0x270] ;  /* 0x00009c00ff243b82 */ /* 0x000e620000000a00 */
[----:B0-----:R-:W-:-:S04]  /*2810*/  IADD3 R75, R2, 0xe8, RZ ;  /* 0x000000e8024b7810 */ /* 0x001fc80007ffe0ff */
[----:B------:R-:W-:Y:S02]  /*2820*/  SHF.R.S32.HI R95, RZ, 0x1f, R75 ;  /* 0x0000001fff5f7819 */ /* 0x000fe4000001144b */
[----:B------:R-:W-:Y:S02]  /*2830*/  @P3 MOV R100, R88 ;  /* 0x0000005800643202 */ /* 0x000fe40000000f00 */
[----:B------:R-:W-:Y:S01]  /*2840*/  @P3 MOV R101, R91 ;  /* 0x0000005b00653202 */ /* 0x000fe20000000f00 */
[-C--:B-1----:R-:W-:Y:S02]  /*2850*/  @P3 IMAD R98, R95, R36.reuse, RZ ;  /* 0x000000245f623224 */ /* 0x082fe400078e02ff */
[----:B------:R-:W-:-:S04]  /*2860*/  @P3 IMAD.WIDE.U32 R100, R75, R36, R100 ;  /* 0x000000244b643225 */ /* 0x000fc800078e0064 */
[----:B------:R-:W-:Y:S02]  /*2870*/  @P3 IMAD R75, R75, R37, R98 ;  /* 0x000000254b4b3224 */ /* 0x000fe400078e0262 */
[----:B------:R-:W0:Y:S01]  /*2880*/  @P3 LDC.64 R36, c[0x0][0x220] ;  /* 0x00008800ff243b82 */ /* 0x000e220000000a00 */
[----:B------:R-:W-:Y:S02]  /*2890*/  LOP3.LUT P5, RZ, R30, 0x40, RZ, 0xc0, !PT ;  /* 0x000000401eff7812 */ /* 0x000fe400078ac0ff */
[----:B------:R-:W-:Y:S02]  /*28a0*/  MOV R74, RZ ;  /* 0x000000ff004a7202 */ /* 0x000fe40000000f00 */
[----:B------:R-:W-:-:S09]  /*28b0*/  @P3 IADD3 R75, R101, R75, RZ ;  /* 0x0000004b654b3210 */ /* 0x000fd20007ffe0ff */
[----:B------:R1:W3:Y:S01]  /*28c0*/  @P5 LDG.E R74, desc[UR8][R76.64] ;  /* 0x000000084c4a5981 */ /* 0x0002e2000c1e1900 */
[----:B0-----:R-:W-:-:S04]  /*28d0*/  @P3 LEA R98, P5, R100, R36, 0x1 ;  /* 0x0000002464623211 */ /* 0x001fc800078a08ff */
[----:B------:R-:W-:Y:S02]  /*28e0*/  @P3 LEA.HI.X R99, R100, R37, R75, 0x1, P5 ;  /* 0x0000002564633211 */ /* 0x000fe400028f0c4b */
[----:B------:R-:W-:-:S06]  /*28f0*/  MOV R75, RZ ;  /* 0x000000ff004b7202 */ /* 0x000fcc0000000f00 */
[----:B------:R-:W3:Y:S01]  /*2900*/  @P4 LDG.E R75, desc[UR8][R84.64] ;  /* 0x00000008544b4981 */ /* 0x000ee2000c1e1900 */
[----:B------:R-:W-:-:S13]  /*2910*/  ISETP.NE.AND P4, PT, R94, RZ, PT ;  /* 0x000000ff5e00720c */ /* 0x000fda0003f85270 */
[----:B------:R-:W0:Y:S01]  /*2920*/  @P4 LDC.64 R36, c[0x0][0x270] ;  /* 0x00009c00ff244b82 */ /* 0x000e220000000a00 */
[----:B-1----:R-:W-:-:S04]  /*2930*/  IADD3 R77, R2, 0xf0, RZ ;  /* 0x000000f0024d7810 */ /* 0x002fc80007ffe0ff */
[----:B------:R-:W-:Y:S02]  /*2940*/  SHF.R.S32.HI R87, RZ, 0x1f, R77 ;  /* 0x0000001fff577819 */ /* 0x000fe4000001144d */
[----:B------:R-:W-:-:S03]  /*2950*/  @P4 MOV R86, R88 ;  /* 0x0000005800564202 */ /* 0x000fc60000000f00 */
[----:B0-----:R-:W-:Y:S01]  /*2960*/  @P4 IMAD R94, R87, R36, RZ ;  /* 0x00000024575e4224 */ /* 0x001fe200078e02ff */
[----:B------:R-:W-:-:S03]  /*2970*/  @P4 MOV R87, R91 ;  /* 0x0000005b00574202 */ /* 0x000fc60000000f00 */
        /* <DEDUP_REMOVED lines=9> */
[----:B------:R-:W-:Y:S02]  /*2a10*/  LOP3.LUT P5, RZ, R30, 0x8, RZ, 0xc0, !PT ;  /* 0x000000081eff7812 */ /* 0x000fe400078ac0ff */
[----:B-1----:R-:W-:Y:S02]  /*2a20*/  CS2R R78, SRZ ;  /* 0x00000000004e7805 */ /* 0x002fe4000001ff00 */
[----:B------:R-:W-:-:S04]  /*2a30*/  IADD3 R85, R2, 0xf8, RZ ;  /* 0x000000f802557810 */ /* 0x000fc80007ffe0ff */
[----:B------:R-:W-:Y:S01]  /*2a40*/  SHF.R.S32.HI R77, RZ, 0x1f, R85 ;  /* 0x0000001fff4d7819 */ /* 0x000fe20000011455 */
[----:B------:R-:W3:Y:S04]  /*2a50*/  @P6 LDG.E R78, desc[UR8][R80.64] ;  /* 0x00000008504e6981 */ /* 0x000ee8000c1e1900 */
[----:B------:R0:W3:Y:S01]  /*2a60*/  @P5 LDG.E R79, desc[UR8][R82.64] ;  /* 0x00000008524f5981 */ /* 0x0000e2000c1e1900 */
[----:B------:R-:W-:-:S04]  /*2a70*/  ISETP.GE.U32.AND P5, PT, R85, UR12, PT ;  /* 0x0000000c55007c0c */ /* 0x000fc8000bfa6070 */
[----:B------:R-:W-:-:S04]  /*2a80*/  ISETP.GE.AND.EX P5, PT, R77, UR13, PT, P5 ;  /* 0x0000000d4d007c0c */ /* 0x000fc8000bfa6350 */
[----:B------:R-:W-:-:S13]  /*2a90*/  ISETP.GT.U32.OR P5, PT, R0, 0x1bf, P5 ;  /* 0x000001bf0000780c */ /* 0x000fda0002fa4470 */
[----:B------:R-:W1:Y:S01]  /*2aa0*/  @!P5 LDC.64 R36, c[0x0][0x270] ;  /* 0x00009c00ff24db82 */ /* 0x000e620000000a00 */
[----:B0-----:R-:W-:Y:S02]  /*2ab0*/  @!P5 MOV R82, R88 ;  /* 0x000000580052d202 */ /* 0x001fe40000000f00 */
[----:B------:R-:W-:-:S03]  /*2ac0*/  @!P5 MOV R83, R91 ;  /* 0x0000005b0053d202 */ /* 0x000fc60000000f00 */
[----:B-1----:R-:W-:-:S04]  /*2ad0*/  @!P5 IMAD.WIDE.U32 R82, R85, R36, R82 ;  /* 0x000000245552d225 */ /* 0x002fc800078e0052 */
[----:B------:R-:W-:-:S04]  /*2ae0*/  @!P5 IMAD R36, R77, R36, RZ ;  /* 0x000000244d24d224 */ /* 0x000fc800078e02ff */
[----:B------:R-:W-:Y:S02]  /*2af0*/  @!P5 IMAD R81, R85, R37, R36 ;  /* 0x000000255551d224 */ /* 0x000fe400078e0224 */
[----:B------:R-:W0:Y:S03]  /*2b00*/  @!P5 LDC.64 R36, c[0x0][0x220] ;  /* 0x00008800ff24db82 */ /* 0x000e260000000a00 */
[----:B------:R-:W-:Y:S02]  /*2b10*/  @!P5 IADD3 R80, R83, R81, RZ ;  /* 0x000000515350d210 */ /* 0x000fe40007ffe0ff */
[----:B------:R-:W-:Y:S02]  /*2b20*/  CS2R R86, SRZ ;  /* 0x0000000000567805 */ /* 0x000fe4000001ff00 */
[----:B------:R-:W-:-:S04]  /*2b30*/  CS2R R84, SRZ ;  /* 0x0000000000547805 */ /* 0x000fc8000001ff00 */
[----:B------:R-:W3:Y:S04]  /*2b40*/  @P0 LDG.E R86, desc[UR8][R42.64] ;  /* 0x000000082a560981 */ /* 0x000ee8000c1e1900 */
[----:B------:R-:W3:Y:S01]  /*2b50*/  @P2 LDG.E R84, desc[UR8][R92.64] ;  /* 0x000000085c542981 */ /* 0x000ee2000c1e1900 */
[----:B0-----:R-:W-:-:S04]  /*2b60*/  @!P5 LEA R36, P6, R82, R36, 0x1 ;  /* 0x000000245224d211 */ /* 0x001fc800078c08ff */
[----:B------:R-:W-:Y:S02]  /*2b70*/  @!P5 LEA.HI.X R37, R82, R37, R80, 0x1, P6 ;  /* 0x000000255225d211 */ /* 0x000fe400030f0c50 */
[----:B------:R-:W-:-:S13]  /*2b80*/  LOP3.LUT P6, RZ, R30, 0x4000000, RZ, 0xc0, !PT ;  /* 0x040000001eff7812 */ /* 0x000fda00078cc0ff */
[----:B------:R0:W5:Y:S01]  /*2b90*/  @P6 LDG.E R87, desc[UR8][R38.64] ;  /* 0x0000000826576981 */ /* 0x000162000c1e1900 */
[----:B------:R-:W-:-:S06]  /*2ba0*/  CS2R R80, SRZ ;  /* 0x0000000000507805 */ /* 0x000fcc000001ff00 */
[----:B------:R5:W3:Y:S01]  /*2bb0*/  @!P5 LDG.E R81, desc[UR8][R36.64] ;  /* 0x000000082451d981 */ /* 0x000ae2000c1e1900 */
[----:B------:R-:W-:-:S03]  /*2bc0*/  LOP3.LUT P5, RZ, R30, 0x1, RZ, 0xc0, !PT ;  /* 0x000000011eff7812 */ /* 0x000fc600078ac0ff */
[----:B------:R-:W3:Y:S10]  /*2bd0*/  @P1 LDG.E R80, desc[UR8][R96.64] ;  /* 0x0000000860501981 */ /* 0x000ef4000c1e1900 */
[----:B------:R1:W3:Y:S01]  /*2be0*/  @P5 LDG.E R85, desc[UR8][R40.64] ;  /* 0x0000000828555981 */ /* 0x0002e2000c1e1900 */
[----:B------:R-:W-:-:S06]  /*2bf0*/  CS2R R82, SRZ ;  /* 0x0000000000527805 */ /* 0x000fcc000001ff00 */
[----:B------:R-:W3:Y:S04]  /*2c00*/  @P3 LDG.E R82, desc[UR8][R98.64] ;  /* 0x0000000862523981 */ /* 0x000ee8000c1e1900 */
[----:B------:R-:W3:Y:S01]  /*2c10*/  @P4 LDG.E R83, desc[UR8][R94.64] ;  /* 0x000000085e534981 */ /* 0x000ee2000c1e1900 */
[----:B0-----:R-:W-:-:S05]  /*2c20*/  HADD2.F32 R39, -RZ, R32.H1_H1 ;  /* 0x30000020ff277230 */ /* 0x001fca0000004100 */
[----:B------:R-:W-:Y:S01]  /*2c30*/  FMUL.FTZ R43, R39, R39 ;  /* 0x00000027272b7220 */ /* 0x000fe20000410000 */
[--C-:B-----5:R-:W-:Y:S02]  /*2c40*/  HADD2.F32 R37, -RZ, R87.reuse.H1_H1 ;  /* 0x30000057ff257230 */ /* 0x120fe40000004100 */
[----:B------:R-:W-:-:S03]  /*2c50*/  HADD2.F32 R36, -RZ, R87.H0_H0 ;  /* 0x20000057ff247230 */ /* 0x000fc60000004100 */
[----:B-1----:R-:W-:Y:S02]  /*2c60*/  FMUL.FTZ R41, R37, R37 ;  /* 0x0000002525297220 */ /* 0x002fe40000410000 */
[C---:B------:R-:W-:Y:S02]  /*2c70*/  FADD.FTZ R37, R36.reuse, R37 ;  /* 0x0000002524257221 */ /* 0x040fe40000010000 */
[----:B------:R-:W-:Y:S01]  /*2c80*/  FFMA.FTZ R41, R36, R36, R41 ;  /* 0x0000002424297223 */ /* 0x000fe20000010029 */
[----:B------:R-:W-:Y:S02]  /*2c90*/  HADD2.F32 R36, -RZ, R32.H0_H0 ;  /* 0x20000020ff247230 */ /* 0x000fe40000004100 */
[----:B------:R-:W-:Y:S01]  /*2ca0*/  FADD.FTZ R37, RZ, R37 ;  /* 0x00000025ff257221 */ /* 0x000fe20000010000 */
[----:B------:R-:W-:Y:S02]  /*2cb0*/  FADD.FTZ R41, RZ, R41 ;  /* 0x00000029ff297221 */ /* 0x000fe40000010000 */
[C---:B------:R-:W-:Y:S01]  /*2cc0*/  FADD.FTZ R38, R36.reuse, R39 ;  /* 0x0000002724267221 */ /* 0x040fe20000010000 */
[----:B------:R-:W-:Y:S01]  /*2cd0*/  FFMA.FTZ R36, R36, R36, R43 ;  /* 0x0000002424247223 */ /* 0x000fe2000001002b */
[----:B------:R-:W-:-:S02]  /*2ce0*/  HADD2.F32 R39, -RZ, R34.H1_H1 ;  /* 0x30000022ff277230 */ /* 0x000fc40000004100 */
[----:B------:R-:W-:Y:S01]  /*2cf0*/  FADD.FTZ R37, R37, R38 ;  /* 0x0000002625257221 */ /* 0x000fe20000010000 */
[----:B------:R-:W-:Y:S02]  /*2d00*/  HADD2.F32 R38, -RZ, R34.H0_H0 ;  /* 0x20000022ff267230 */ /* 0x000fe40000004100 */
[----:B------:R-:W-:Y:S01]  /*2d10*/  FADD.FTZ R36, R41, R36 ;  /* 0x0000002429247221 */ /* 0x000fe20000010000 */
[----:B------:R-:W-:Y:S02]  /*2d20*/  FMUL.FTZ R41, R39, R39 ;  /* 0x0000002727297220 */ /* 0x000fe40000410000 */
[C---:B------:R-:W-:Y:S02]  /*2d30*/  FADD.FTZ R40, R38.reuse, R39 ;  /* 0x0000002726287221 */ /* 0x040fe40000010000 */
[----:B------:R-:W-:Y:S01]  /*2d40*/  FFMA.FTZ R41, R38, R38, R41 ;  /* 0x0000002626297223 */ /* 0x000fe20000010029 */
[--C-:B------:R-:W-:Y:S02]  /*2d50*/  HADD2.F32 R39, -RZ, R44.reuse.H1_H1 ;  /* 0x3000002cff277230 */ /* 0x100fe40000004100 */
[----:B------:R-:W-:-:S02]  /*2d60*/  HADD2.F32 R38, -RZ, R44.H0_H0 ;  /* 0x2000002cff267230 */ /* 0x000fc40000004100 */
[----:B------:R-:W-:Y:S01]  /*2d70*/  FADD.FTZ R36, R36, R41 ;  /* 0x0000002924247221 */ /* 0x000fe20000010000 */
[----:B------:R-:W-:Y:S01]  /*2d80*/  FMUL.FTZ R41, R39, R39 ;  /* 0x0000002727297220 */ /* 0x000fe20000410000 */
[----:B------:R-:W-:Y:S01]  /*2d90*/  FADD.FTZ R37, R37, R40 ;  /* 0x0000002825257221 */ /* 0x000fe20000010000 */
[C---:B------:R-:W-:Y:S01]  /*2da0*/  FADD.FTZ R40, R38.reuse, R39 ;  /* 0x0000002726287221 */ /* 0x040fe20000010000 */
[--C-:B----4-:R-:W-:Y:S02]  /*2db0*/  HADD2.F32 R39, -RZ, R46.reuse.H1_H1 ;  /* 0x3000002eff277230 */ /* 0x110fe40000004100 */
[----:B------:R-:W-:Y:S01]  /*2dc0*/  FFMA.FTZ R41, R38, R38, R41 ;  /* 0x0000002626297223 */ /* 0x000fe20000010029 */
[----:B------:R-:W-:-:S03]  /*2dd0*/  HADD2.F32 R38, -RZ, R46.H0_H0 ;  /* 0x2000002eff267230 */ /* 0x000fc60000004100 */
[----:B------:R-:W-:Y:S01]  /*2de0*/  FADD.FTZ R36, R36, R41 ;  /* 0x0000002924247221 */ /* 0x000fe20000010000 */
[----:B------:R-:W-:Y:S01]  /*2df0*/  FMUL.FTZ R41, R39, R39 ;  /* 0x0000002727297220 */ /* 0x000fe20000410000 */
[----:B------:R-:W-:Y:S01]  /*2e00*/  FADD.FTZ R37, R37, R40 ;  /* 0x0000002825257221 */ /* 0x000fe20000010000 */
[C---:B------:R-:W-:Y:S01]  /*2e10*/  FADD.FTZ R40, R38.reuse, R39 ;  /* 0x0000002726287221 */ /* 0x040fe20000010000 */
[--C-:B------:R-:W-:Y:S02]  /*2e20*/  HADD2.F32 R39, -RZ, R48.reuse.H1_H1 ;  /* 0x30000030ff277230 */ /* 0x100fe40000004100 */
        /* <DEDUP_REMOVED lines=41> */
[--C-:B--2---:R-:W-:Y:S02]  /*30c0*/  HADD2.F32 R39, -RZ, R60.reuse.H1_H1 ;  /* 0x3000003cff277230 */ /* 0x104fe40000004100 */
        /* <DEDUP_REMOVED lines=48> */
[--C-:B---3--:R-:W-:Y:S02]  /*33d0*/  HADD2.F32 R39, -RZ, R72.reuse.H1_H1 ;  /* 0x30000048ff277230 */ /* 0x108fe40000004100 */
        /* <DEDUP_REMOVED lines=85> */
[----:B------:R-:W0:Y:S01]  /*3930*/  S2R R92, SR_LANEID ;  /* 0x00000000005c7919 */ /* 0x000e220000000000 */
[----:B------:R-:W-:Y:S02]  /*3940*/  HADD2.F32 R38, -RZ, R83.H0_H0 ;  /* 0x20000053ff267230 */ /* 0x000fe40000004100 */
[----:B------:R-:W-:Y:S01]  /*3950*/  FADD.FTZ R36, R36, R41 ;  /* 0x0000002924247221 */ /* 0x000fe20000010000 */
[----:B------:R-:W-:Y:S01]  /*3960*/  FMUL.FTZ R41, R39, R39 ;  /* 0x0000002727297220 */ /* 0x000fe20000410000 */
[----:B------:R-:W-:Y:S01]  /*3970*/  FADD.FTZ R37, R37, R40 ;  /* 0x0000002825257221 */ /* 0x000fe20000010000 */
[----:B------:R-:W-:Y:S01]  /*3980*/  FADD.FTZ R40, R38, R39 ;  /* 0x0000002726287221 */ /* 0x000fe20000010000 */
[----:B------:R-:W-:-:S02]  /*3990*/  HADD2.F32 R39, -RZ, R81.H1_H1 ;  /* 0x30000051ff277230 */ /* 0x000fc40000004100 */
[----:B------:R-:W-:Y:S01]  /*39a0*/  FFMA.FTZ R41, R38, R38, R41 ;  /* 0x0000002626297223 */ /* 0x000fe20000010029 */
[----:B------:R-:W-:Y:S02]  /*39b0*/  HADD2.F32 R38, -RZ, R81.H0_H0 ;  /* 0x20000051ff267230 */ /* 0x000fe40000004100 */
[----:B------:R-:W-:Y:S01]  /*39c0*/  FADD.FTZ R37, R37, R40 ;  /* 0x0000002825257221 */ /* 0x000fe20000010000 */
[----:B------:R-:W-:Y:S01]  /*39d0*/  FADD.FTZ R36, R36, R41 ;  /* 0x0000002924247221 */ /* 0x000fe20000010000 */
[----:B------:R-:W-:Y:S01]  /*39e0*/  FMUL.FTZ R41, R39, R39 ;  /* 0x0000002727297220 */ /* 0x000fe20000410000 */
[----:B------:R-:W-:-:S03]  /*39f0*/  FADD.FTZ R40, R38, R39 ;  /* 0x0000002726287221 */ /* 0x000fc60000010000 */
[----:B------:R-:W-:Y:S01]  /*3a00*/  FFMA.FTZ R41, R38, R38, R41 ;  /* 0x0000002626297223 */ /* 0x000fe20000010029 */
[----:B------:R-:W-:-:S03]  /*3a10*/  FADD.FTZ R42, R37, R40 ;  /* 0x00000028252a7221 */ /* 0x000fc60000010000 */
[----:B------:R-:W-:Y:S02]  /*3a20*/  FADD.FTZ R43, R36, R41 ;  /* 0x00000029242b7221 */ /* 0x000fe40000010000 */
        /* <DEDUP_REMOVED lines=25> */
[----:B--2---:R-:W-:-:S10]  /*3bc0*/  ULEA UR5, UR6, UR5, 0x18 ;  /* 0x0000000506057291 */ /* 0x004fd4000f8ec03f */
        /* <DEDUP_REMOVED lines=8> */
[----:B------:R-:W-:Y:S01]  /*3c50*/  BAR.SYNC.DEFER_BLOCKING 0x0 ;  /* 0x0000000000007b1d */ /* 0x000fe20000010000 */
[----:B------:R-:W-:-:S05]  /*3c60*/  ISETP.NE.AND P5, PT, R0, RZ, PT ;  /* 0x000000ff0000720c */ /* 0x000fca0003fa5270 */
[----:B------:R-:W-:Y:S08]  /*3c70*/  BSSY B0, `(.L_x_4337) ;  /* 0x0000026000007945 */ /* 0x000ff00003800000 */
[----:B0-----:R-:W-:Y:S05]  /*3c80*/  @P5 BRA `(.L_x_4338) ;  /* 0x0000000000905947 */ /* 0x001fea0003800000 */
[----:B------:R-:W0:Y:S01]  /*3c90*/  S2UR UR6, SR_CgaCtaId ;  /* 0x00000000000679c3 */ /* 0x000e220000008800 */
[----:B------:R-:W-:Y:S02]  /*3ca0*/  UMOV UR5, 0x400 ;  /* 0x0000040000057882 */ /* 0x000fe40000000000 */
[----:B0-----:R-:W-:-:S09]  /*3cb0*/  ULEA UR5, UR6, UR5, 0x18 ;  /* 0x0000000506057291 */ /* 0x001fd2000f8ec03f */
[----:B------:R-:W0:Y:S04]  /*3cc0*/  LDS.64 R40, [UR5+0x18] ;  /* 0x00001805ff287984 */ /* 0x000e280008000a00 */
[----:B------:R-:W1:Y:S01]  /*3cd0*/  LDS.128 R36, [UR5+0x20] ;  /* 0x00002005ff247984 */ /* 0x000e620008000c00 */
[----:B0-----:R-:W-:Y:S01]  /*3ce0*/  FADD.FTZ R93, R42, R40 ;  /* 0x000000282a5d7221 */ /* 0x001fe20000010000 */
[----:B------:R-:W-:-:S03]  /*3cf0*/  FADD.FTZ R40, R43, R41 ;  /* 0x000000292b287221 */ /* 0x000fc60000010000 */
[----:B-1----:R-:W-:Y:S01]  /*3d00*/  FADD.FTZ R93, R93, R36 ;  /* 0x000000245d5d7221 */ /* 0x002fe20000010000 */
[----:B------:R-:W-:Y:S02]  /*3d10*/  FADD.FTZ R36, R40, R37 ;  /* 0x0000002528247221 */ /* 0x000fe40000010000 */
[----:B------:R-:W0:Y:S01]  /*3d20*/  LDS.128 R40, [UR5+0x30] ;  /* 0x00003005ff287984 */ /* 0x000e220008000c00 */
[----:B------:R-:W-:Y:S01]  /*3d30*/  FADD.FTZ R93, R93, R38 ;  /* 0x000000265d5d7221 */ /* 0x000fe20000010000 */
[----:B------:R-:W-:-:S03]  /*3d40*/  FADD.FTZ R36, R36, R39 ;  /* 0x0000002724247221 */ /* 0x000fc60000010000 */
[----:B0-----:R-:W-:Y:S01]  /*3d50*/  FADD.FTZ R93, R93, R40 ;  /* 0x000000285d5d7221 */ /* 0x001fe20000010000 */
        /* <DEDUP_REMOVED lines=20> */
[----:B------:R-:W-:-:S03]  /*3ea0*/  FADD.FTZ R36, R36, R41 ;  /* 0x0000002924247221 */ /* 0x000fc60000010000 */
[----:B------:R-:W-:Y:S01]  /*3eb0*/  FADD.FTZ R42, R93, R42 ;  /* 0x0000002a5d2a7221 */ /* 0x000fe20000010000 */
[----:B------:R-:W-:-:S07]  /*3ec0*/  FADD.FTZ R43, R36, R43 ;  /* 0x0000002b242b7221 */ /* 0x000fce0000010000 */
.L_x_4338:
[----:B------:R-:W-:Y:S05]  /*3ed0*/  BSYNC B0 ;  /* 0x0000000000007941 */ /* 0x000fea0003800000 */
.L_x_4337:
[----:B------:R-:W0:Y:S02]  /*3ee0*/  LDC R40, c[0x0][0xc] ;  /* 0x00000300ff287b82 */ /* 0x000e240000000800 */
[----:B0-----:R-:W-:-:S13]  /*3ef0*/  ISETP.GE.U32.AND P6, PT, R40, 0x2, PT ;  /* 0x000000022800780c */ /* 0x001fda0003fc6070 */
[----:B------:R-:W-:Y:S05]  /*3f00*/  @!P6 BRA `(.L_x_4339) ;  /* 0x000000080070e947 */ /* 0x000fea0003800000 */
[----:B------:R-:W-:Y:S05]  /*3f10*/  @P5 BRA `(.L_x_4340) ;  /* 0x0000000000745947 */ /* 0x000fea0003800000 */
[----:B------:R-:W0:Y:S01]  /*3f20*/  S2R R92, SR_CTAID.Y ;  /* 0x00000000005c7919 */ /* 0x000e220000002600 */
[----:B------:R-:W1:Y:S01]  /*3f30*/  LDC R93, c[0x0][0x10] ;  /* 0x00000400ff5d7b82 */ /* 0x000e620000000800 */
[C---:B------:R-:W-:Y:S02]  /*3f40*/  LOP3.LUT R38, R26.reuse, 0x1, RZ, 0xc0, !PT ;  /* 0x000000011a267812 */ /* 0x040fe400078ec0ff */
[----:B------:R-:W-:Y:S02]  /*3f50*/  LOP3.LUT P6, RZ, R26, 0x2, RZ, 0xc0, !PT ;  /* 0x000000021aff7812 */ /* 0x000fe400078cc0ff */
[----:B------:R-:W-:Y:S02]  /*3f60*/  MOV R95, 0xffffffff ;  /* 0xffffffff005f7802 */ /* 0x000fe40000000f00 */
[----:B------:R-:W-:Y:S01]  /*3f70*/  SEL R97, R40, RZ, !P6 ;  /* 0x000000ff28617207 */ /* 0x000fe20007000000 */
[----:B------:R-:W2:Y:S01]  /*3f80*/  LDC.64 R36, c[0x0][0x248] ;  /* 0x00009200ff247b82 */ /* 0x000ea20000000a00 */
[----:B------:R-:W-:Y:S01]  /*3f90*/  SEL R95, R95, 0x1, P6 ;  /* 0x000000015f5f7807 */ /* 0x000fe20003000000 */
[----:B-1----:R-:W-:-:S05]  /*3fa0*/  IMAD R39, R38, R93, RZ ;  /* 0x0000005d26277224 */ /* 0x002fca00078e02ff */
[C---:B0-----:R-:W-:Y:S01]  /*3fb0*/  IADD3 R41, R39.reuse, R92, RZ ;  /* 0x0000005c27297210 */ /* 0x041fe20007ffe0ff */
[----:B------:R-:W-:Y:S02]  /*3fc0*/  IMAD R39, R39, R40, RZ ;  /* 0x0000002827277224 */ /* 0x000fe400078e02ff */
[----:B------:R-:W-:-:S03]  /*3fd0*/  IMAD R93, R93, UR7, R92 ;  /* 0x000000075d5d7c24 */ /* 0x000fc6000f8e025c */
[----:B------:R-:W-:-:S05]  /*3fe0*/  SHF.L.U32 R39, R39, 0x1, RZ ;  /* 0x0000000127277819 */ /* 0x000fca00000006ff */
[----:B--2---:R-:W-:-:S04]  /*3ff0*/  IMAD.WIDE R36, R39, 0x4, R36 ;  /* 0x0000000427247825 */ /* 0x004fc800078e0224 */
[----:B------:R-:W-:Y:S02]  /*4000*/  IMAD.WIDE.U32 R38, R93, 0x8, R36 ;  /* 0x000000085d267825 */ /* 0x000fe400078e0024 */
[----:B------:R-:W0:Y:S01]  /*4010*/  LDC.64 R36, c[0x0][0x240] ;  /* 0x00009000ff247b82 */ /* 0x000e220000000a00 */
[----:B------:R-:W-:Y:S02]  /*4020*/  ISETP.NE.AND P6, PT, R97, -0x1, PT ;  /* 0xffffffff6100780c */ /* 0x000fe40003fc5270 */
[----:B------:R1:W-:Y:S01]  /*4030*/  STG.E.64 desc[UR8][R38.64], R42 ;  /* 0x0000002a26007986 */ /* 0x0003e2000c101b08 */
[----:B0-----:R-:W-:Y:S01]  /*4040*/  IMAD.WIDE.U32 R36, R41, 0x4, R36 ;  /* 0x0000000429247825 */ /* 0x001fe200078e0024 */
[----:B------:R-:W-:Y:S06]  /*4050*/  MEMBAR.ALL.GPU ;  /* 0x0000000000007992 */ /* 0x000fec000000a000 */
[----:B------:R-:W-:-:S00]  /*4060*/  ERRBAR ;  /* 0x00000000000079ab */ /* 0x000fc00000000000 */
[----:B------:R-:W-:Y:S06]  /*4070*/  CGAERRBAR ;  /* 0x00000000000075ab */ /* 0x000fec0000000000 */
[----:B------:R1:W-:Y:S01]  /*4080*/  REDG.E.ADD.S32.STRONG.GPU desc[UR8][R36.64], R95 ;  /* 0x0000005f2400798e */ /* 0x0003e2000c10e388 */
[----:B------:R-:W-:Y:S05]  /*4090*/  @!P6 BRA `(.L_x_4340) ;  /* 0x000000000014e947 */ /* 0x000fea0003800000 */
.L_x_4341:
[----:B-1----:R-:W2:Y:S04]  /*40a0*/  LDG.E.STRONG.GPU R38, desc[UR8][R36.64] ;  /* 0x0000000824267981 */ /* 0x002ea8000c1ef900 */
[----:B--2---:R-:W-:Y:S01]  /*40b0*/  CCTL.IVALL ;  /* 0x00000000ff00798f */ /* 0x004fe20002000000 */
[----:B------:R-:W-:Y:S05]  /*40c0*/  YIELD ;  /* 0x0000000000007946 */ /* 0x000fea0003800000 */
[----:B------:R-:W-:-:S13]  /*40d0*/  ISETP.NE.AND P6, PT, R38, R97, PT ;  /* 0x000000612600720c */ /* 0x000fda0003fc5270 */
[----:B------:R-:W-:Y:S05]  /*40e0*/  @P6 BRA `(.L_x_4341) ;  /* 0xfffffffc00ec6947 */ /* 0x000fea000383ffff */
.L_x_4340:
        /* <DEDUP_REMOVED lines=11> */
.L_x_4343:
[----:B------:R-:W-:-:S13]  /*41a0*/  ISETP.EQ.OR P6, PT, R41, UR7, P5 ;  /* 0x0000000729007c0c */ /* 0x000fda000afc2670 */
[----:B------:R-:W0:Y:S01]  /*41b0*/  @!P6 S2R R93, SR_CTAID.Y ;  /* 0x00000000005de919 */ /* 0x000e220000002600 */
[----:B------:R-:W1:Y:S01]  /*41c0*/  @!P6 LDC R36, c[0x0][0x10] ;  /* 0x00000400ff24eb82 */ /* 0x000e620000000800 */
[----:B------:R-:W-:-:S05]  /*41d0*/  @!P6 LOP3.LUT R39, R26, 0x1, RZ, 0xc0, !PT ;  /* 0x000000011a27e812 */ /* 0x000fca00078ec0ff */
[----:B-1----:R-:W-:-:S04]  /*41e0*/  @!P6 IMAD R39, R39, R36, RZ ;  /* 0x000000242727e224 */ /* 0x002fc800078e02ff */
[----:B------:R-:W-:Y:S02]  /*41f0*/  @!P6 IMAD R39, R39, R40, RZ ;  /* 0x000000282727e224 */ /* 0x000fe400078e02ff */
[----:B0-----:R-:W-:Y:S02]  /*4200*/  @!P6 IMAD R93, R36, R41, R93 ;  /* 0x00000029245de224 */ /* 0x001fe400078e025d */
[----:B------:R-:W0:Y:S01]  /*4210*/  @!P6 LDC.64 R36, c[0x0][0x248] ;  /* 0x00009200ff24eb82 */ /* 0x000e220000000a00 */
        /* <DEDUP_REMOVED lines=55> */
.L_x_4342:
        /* <DEDUP_REMOVED lines=18> */
.L_x_4345:
[----:B------:R-:W-:Y:S05]  /*46b0*/  BSYNC B0 ;  /* 0x0000000000007941 */ /* 0x000fea0003800000 */
.L_x_4344:
[----:B------:R-:W-:-:S13]  /*46c0*/  ISETP.NE.AND P6, PT, R92, 0x1, PT ;  /* 0x000000015c00780c */ /* 0x000fda0003fc5270 */
[----:B------:R-:W-:Y:S05]  /*46d0*/  @!P6 BRA `(.L_x_4339) ;  /* 0x00000000007ce947 */ /* 0x000fea0003800000 */
[----:B------:R-:W-:-:S04]  /*46e0*/  IADD3 R36, R41, 0x1, RZ ;  /* 0x0000000129247810 */ /* 0x000fc80007ffe0ff */
        /* <DEDUP_REMOVED lines=18> */
[----:B------:R-:W-:-:S07]  /*4810*/  @!P6 LOP3.LUT R92, R26, 0x1, RZ, 0xc0, !PT ;  /* 0x000000011a5ce812 */ /* 0x000fce00078ec0ff */
[----:B------:R-:W1:Y:S01]  /*4820*/  @!P6 LDC.64 R36, c[0x0][0x248] ;  /* 0x00009200ff24eb82 */ /* 0x000e620000000a00 */
[----:B0-----:R-:W-:-:S04]  /*4830*/  @!P6 IMAD R39, R92, R41, RZ ;  /* 0x000000295c27e224 */ /* 0x001fc800078e02ff */
[----:B------:R-:W-:Y:S02]  /*4840*/  @!P6 IMAD R39, R39, R40, RZ ;  /* 0x000000282727e224 */ /* 0x000fe400078e02ff */
[----:B------:R-:W0:Y:S03]  /*4850*/  @!P6 S2R R40, SR_CTAID.Y ;  /* 0x000000000028e919 */ /* 0x000e260000002600 */
[----:B------:R-:W-:-:S05]  /*4860*/  @!P6 SHF.L.U32 R39, R39, 0x1, RZ ;  /* 0x000000012727e819 */ /* 0x000fca00000006ff */
[----:B-1----:R-:W-:-:S04]  /*4870*/  @!P6 IMAD.WIDE R36, R39, 0x4, R36 ;  /* 0x000000042724e825 */ /* 0x002fc800078e0224 */
[----:B0-----:R-:W-:-:S04]  /*4880*/  @!P6 IMAD R41, R38, R41, R40 ;  /* 0x000000292629e224 */ /* 0x001fc800078e0228 */
[----:B------:R-:W-:-:S06]  /*4890*/  @!P6 IMAD.WIDE.U32 R36, R41, 0x8, R36 ;  /* 0x000000082924e825 */ /* 0x000fcc00078e0024 */
[----:B------:R-:W2:Y:S02]  /*48a0*/  @!P6 LDG.E.64 R36, desc[UR8][R36.64] ;  /* 0x000000082424e981 */ /* 0x000ea4000c1e1b00 */
[----:B--2---:R-:W-:Y:S01]  /*48b0*/  @!P6 FADD.FTZ R42, R42, R36 ;  /* 0x000000242a2ae221 */ /* 0x004fe20000010000 */
[----:B------:R-:W-:-:S07]  /*48c0*/  @!P6 FADD.FTZ R43, R43, R37 ;  /* 0x000000252b2be221 */ /* 0x000fce0000010000 */
.L_x_4339:
[----:B------:R-:W-:Y:S01]  /*48d0*/  ULDC.64 UR12, c[0x0][0x218] ;  /* 0x00008600000c7ab9 */ /* 0x000fe20000000a00 */
[----:B-1----:R-:W-:Y:S01]  /*48e0*/  P2R R36, PR, RZ, 0x1 ;  /* 0x00000001ff247803 */ /* 0x002fe20000000000 */
[----:B------:R-:W0:Y:S01]  /*48f0*/  S2UR UR6, SR_CgaCtaId ;  /* 0x00000000000679c3 */ /* 0x000e220000008800 */
[----:B------:R-:W-:Y:S01]  /*4900*/  LOP3.LUT P0, RZ, R0, UR7, RZ, 0xfc, !PT ;  /* 0x0000000700ff7c12 */ /* 0x000fe2000f80fcff */
[----:B------:R-:W-:Y:S01]  /*4910*/  UMOV UR5, 0x400 ;  /* 0x0000040000057882 */ /* 0x000fe20000000000 */
[----:B------:R-:W-:Y:S01]  /*4920*/  ISETP.EQ.U32.AND P6, PT, RZ, UR12, PT ;  /* 0x0000000cff007c0c */ /* 0x000fe2000bfc2070 */
[----:B------:R-:W-:Y:S01]  /*4930*/  ULDC UR11, c[0x0][0x2a4] ;  /* 0x0000a900000b7ab9 */ /* 0x000fe20000000800 */
[----:B------:R-:W-:Y:S02]  /*4940*/  IADD3 R71, R28, R71, RZ ;  /* 0x000000471c477210 */ /* 0x000fe40007ffe0ff */
[----:B------:R-:W-:Y:S02]  /*4950*/  ISETP.EQ.OR.EX P6, PT, RZ, UR13, P0, P6 ;  /* 0x0000000dff007c0c */ /* 0x000fe400087c2760 */
[----:B------:R-:W-:-:S02]  /*4960*/  ISETP.NE.AND P0, PT, R36, RZ, PT ;  /* 0x000000ff2400720c */ /* 0x000fc40003f05270 */
[----:B------:R-:W-:-:S09]  /*4970*/  MOV R93, 0x3f800000 ;  /* 0x3f800000005d7802 */ /* 0x000fd20000000f00 */
[----:B------:R-:W1:Y:S01]  /*4980*/  @!P6 LDC.64 R40, c[0x0][0x218] ;  /* 0x00008600ff28eb82 */ /* 0x000e620000000a00 */
[----:B------:R-:W-:Y:S01]  /*4990*/  @!P6 FMUL.FTZ R37, R43, UR11 ;  /* 0x0000000b2b25ec20 */ /* 0x000fe20008410000 */
[----:B------:R-:W-:Y:S01]  /*49a0*/  @!P6 FMUL.FTZ R36, R42, UR11 ;  /* 0x0000000b2a24ec20 */ /* 0x000fe20008410000 */
[----:B0-----:R-:W-:-:S09]  /*49b0*/  ULEA UR5, UR6, UR5, 0x18 ;  /* 0x0000000506057291 */ /* 0x001fd2000f8ec03f */
[----:B------:R-:W-:Y:S01]  /*49c0*/  @!P5 STS.64 [UR5+0x88], R42 ;  /* 0x0000882aff00d988 */ /* 0x000fe20008000a05 */
[----:B-1----:R-:W-:-:S05]  /*49d0*/  @!P6 IMAD.WIDE R40, R24, 0x8, R40 ;  /* 0x000000081828e825 */ /* 0x002fca00078e0228 */
[----:B------:R-:W-:Y:S01]  /*49e0*/  @!P6 STG.E.64 desc[UR8][R40.64], R36 ;  /* 0x000000242800e986 */ /* 0x000fe2000c101b08 */
[----:B------:R-:W-:Y:S06]  /*49f0*/  BAR.SYNC.DEFER_BLOCKING 0x0 ;  /* 0x0000000000007b1d */ /* 0x000fec0000010000 */
[----:B------:R-:W0:Y:S02]  /*4a00*/  LDS.64 R38, [UR5+0x88] ;  /* 0x00008805ff267984 */ /* 0x000e240008000a00 */
[----:B0-----:R-:W-:-:S04]  /*4a10*/  FMUL.FTZ R92, R38, UR11 ;  /* 0x0000000b265c7c20 */ /* 0x001fc80008410000 */
[----:B------:R-:W-:-:S04]  /*4a20*/  FMUL.FTZ R38, R92, R92 ;  /* 0x0000005c5c267220 */ /* 0x000fc80000410000 */
[----:B------:R-:W-:-:S05]  /*4a30*/  FFMA.FTZ R38, R39, UR11, -R38 ;  /* 0x0000000b27267c23 */ /* 0x000fca0008010826 */
[----:B------:R-:W-:-:S13]  /*4a40*/  FSETP.GTU.FTZ.AND P5, PT, R38, RZ, PT ;  /* 0x000000ff2600720b */ /* 0x000fda0003fbc000 */
[----:B------:R-:W0:Y:S02]  /*4a50*/  @P5 LDC R37, c[0x0][0x238] ;  /* 0x00008e00ff255b82 */ /* 0x000e240000000800 */
[----:B0-----:R-:W-:-:S06]  /*4a60*/  @P5 FADD.FTZ R94, R38, R37 ;  /* 0x00000025265e5221 */ /* 0x001fcc0000010000 */
[----:B------:R-:W0:Y:S01]  /*4a70*/  LDC.64 R38, c[0x0][0x228] ;  /* 0x00008a00ff267b82 */ /* 0x000e220000000a00 */
[----:B------:R1:W2:Y:S07]  /*4a80*/  @P5 MUFU.RSQ R93, R94 ;  /* 0x0000005e005d5308 */ /* 0x0002ae0000001400 */
[----:B------:R-:W3:Y:S01]  /*4a90*/  LDC.64 R36, c[0x0][0x230] ;  /* 0x00008c00ff247b82 */ /* 0x000ee20000000a00 */
[----:B0-----:R-:W-:-:S04]  /*4aa0*/  IMAD.WIDE R40, R71, 0x4, R38 ;  /* 0x0000000447287825 */ /* 0x001fc800078e0226 */
[----:B---3--:R-:W-:Y:S02]  /*4ab0*/  IMAD.WIDE R38, R71, 0x4, R36 ;  /* 0x0000000447267825 */ /* 0x008fe400078e0224 */
[----:B------:R-:W3:Y:S04]  /*4ac0*/  LDG.E.64 R36, desc[UR8][R40.64] ;  /* 0x0000000828247981 */ /* 0x000ee8000c1e1b00 */
[----:B------:R-:W3:Y:S01]  /*4ad0*/  LDG.E.64 R38, desc[UR8][R38.64] ;  /* 0x0000000826267981 */ /* 0x000ee2000c1e1b00 */
[----:B------:R-:W-:Y:S01]  /*4ae0*/  ISETP.NE.AND P6, PT, RZ, UR10, PT ;  /* 0x0000000aff007c0c */ /* 0x000fe2000bfc5270 */
[--C-:B------:R-:W-:Y:S02]  /*4af0*/  HADD2.F32 R43, -RZ, R87.reuse.H0_H0 ;  /* 0x20000057ff2b7230 */ /* 0x100fe40000004100 */
[----:B------:R-:W-:-:S03]  /*4b00*/  HADD2.F32 R87, -RZ, R87.H1_H1 ;  /* 0x30000057ff577230 */ /* 0x000fc60000004100 */
[--C-:B------:R-:W-:Y:S02]  /*4b10*/  FADD.FTZ R42, R43, -R92.reuse ;  /* 0x8000005c2b2a7221 */ /* 0x100fe40000010000 */
[----:B-1----:R-:W-:Y:S02]  /*4b20*/  FADD.FTZ R94, R87, -R92 ;  /* 0x8000005c575e7221 */ /* 0x002fe40000010000 */
[-C--:B--2---:R-:W-:Y:S02]  /*4b30*/  FMUL.FTZ R43, R42, R93.reuse ;  /* 0x0000005d2a2b7220 */ /* 0x084fe40000410000 */
[----:B------:R-:W-:Y:S02]  /*4b40*/  FMUL.FTZ R94, R94, R93 ;  /* 0x0000005d5e5e7220 */ /* 0x000fe40000410000 */
[----:B---3--:R-:W-:Y:S02]  /*4b50*/  FFMA.FTZ R71, R36, R43, R38 ;  /* 0x0000002b24477223 */ /* 0x008fe40000010026 */
        /* <DEDUP_REMOVED lines=12> */
.L_x_4346:
[----:B------:R-:W-:Y:S01]  /*4c20*/  LOP3.LUT P5, RZ, R30, 0x4000000, RZ, 0xc0, !PT ;  /* 0x040000001eff7812 */ /* 0x000fe200078ac0ff */
[----:B------:R-:W-:-:S12]  /*4c30*/  BSSY B0, `(.L_x_4347) ;  /* 0x000000e000007945 */ /* 0x000fd80003800000 */
        /* <DEDUP_REMOVED lines=13> */
.L_x_4348:
[----:B------:R-:W-:Y:S05]  /*4d10*/  BSYNC B0 ;  /* 0x0000000000007941 */ /* 0x000fea0003800000 */
.L_x_4347:
[--C-:B------:R-:W-:Y:S02]  /*4d20*/  HADD2.F32 R41, -RZ, R32.reuse.H0_H0 ;  /* 0x20000020ff297230 */ /* 0x100fe40000004100 */
[----:B0-----:R-:W-:-:S03]  /*4d30*/  HADD2.F32 R43, -RZ, R32.H1_H1 ;  /* 0x30000020ff2b7230 */ /* 0x001fc60000004100 */
[--C-:B------:R-:W-:Y:S02]  /*4d40*/  FADD.FTZ R32, R41, -R92.reuse ;  /* 0x8000005c29207221 */ /* 0x100fe40000010000 */
[----:B------:R-:W-:Y:S02]  /*4d50*/  FADD.FTZ R40, R43, -R92 ;  /* 0x8000005c2b287221 */ /* 0x000fe40000010000 */
[-C--:B------:R-:W-:Y:S02]  /*4d60*/  FMUL.FTZ R41, R32, R93.reuse ;  /* 0x0000005d20297220 */ /* 0x080fe40000410000 */
[----:B------:R-:W-:Y:S02]  /*4d70*/  FMUL.FTZ R40, R40, R93 ;  /* 0x0000005d28287220 */ /* 0x000fe40000410000 */
        /* <DEDUP_REMOVED lines=13> */
.L_x_4349:
        /* <DEDUP_REMOVED lines=15> */
.L_x_4351:
[----:B------:R-:W-:Y:S05]  /*4f40*/  BSYNC B0 ;  /* 0x0000000000007941 */ /* 0x000fea0003800000 */
.L_x_4350:
        /* <DEDUP_REMOVED lines=19> */
.L_x_4352:
        /* <DEDUP_REMOVED lines=15> */
.L_x_4354:
[----:B------:R-:W-:Y:S05]  /*5170*/  BSYNC B0 ;  /* 0x0000000000007941 */ /* 0x000fea0003800000 */
.L_x_4353:
        /* <DEDUP_REMOVED lines=19> */
.L_x_4355:
        /* <DEDUP_REMOVED lines=15> */
.L_x_4357:
[----:B------:R-:W-:Y:S05]  /*53a0*/  BSYNC B0 ;  /* 0x0000000000007941 */ /* 0x000fea0003800000 */
.L_x_4356:
[--C-:B------:R-:W-:Y:S02]  /*53b0*/  HADD2.F32 R41, -RZ, R46.reuse.H0_H0 ;  /* 0x2000002eff297230 */ /* 0x100fe40000004100 */
[----:B0-----:R-:W-:Y:S02]  /*53c0*/  HADD2.F32 R43, -RZ, R46.H1_H1 ;  /* 0x3000002eff2b7230 */ /* 0x001fe40000004100 */
[--C-:B------:R-:W-:Y:S02]  /*53d0*/  HADD2.F32 R71, -RZ, R48.reuse.H1_H1 ;  /* 0x30000030ff477230 */ /* 0x100fe40000004100 */
[--C-:B------:R-:W-:Y:S01]  /*53e0*/  FADD.FTZ R32, R41, -R92.reuse ;  /* 0x8000005c29207221 */ /* 0x100fe20000010000 */
[--C-:B------:R-:W-:Y:S01]  /*53f0*/  FADD.FTZ R34, R43, -R92.reuse ;  /* 0x8000005c2b227221 */ /* 0x100fe20000010000 */
[----:B------:R-:W-:Y:S02]  /*5400*/  HADD2.F32 R43, -RZ, R48.H0_H0 ;  /* 0x20000030ff2b7230 */ /* 0x000fe40000004100 */
[-C--:B------:R-:W-:Y:S01]  /*5410*/  FMUL.FTZ R41, R32, R93.reuse ;  /* 0x0000005d20297220 */ /* 0x080fe20000410000 */
[--C-:B------:R-:W-:Y:S01]  /*5420*/  FADD.FTZ R48, R71, -R92.reuse ;  /* 0x8000005c47307221 */ /* 0x100fe20000010000 */
[----:B------:R-:W-:Y:S01]  /*5430*/  FMUL.FTZ R34, R34, R93 ;  /* 0x0000005d22227220 */ /* 0x000fe20000410000 */
[----:B------:R-:W-:Y:S01]  /*5440*/  FADD.FTZ R46, R43, -R92 ;  /* 0x8000005c2b2e7221 */ /* 0x000fe20000010000 */
[----:B------:R-:W-:-:S02]  /*5450*/  FFMA.FTZ R32, R36, R41, R38 ;  /* 0x0000002924207223 */ /* 0x000fc40000010026 */
        /* <DEDUP_REMOVED lines=12> */
.L_x_4358:
        /* <DEDUP_REMOVED lines=15> */
.L_x_4360:
[----:B------:R-:W-:Y:S05]  /*5610*/  BSYNC B0 ;  /* 0x0000000000007941 */ /* 0x000fea0003800000 */
.L_x_4359:
[-C--:B------:R-:W-:Y:S01]  /*5620*/  FMUL.FTZ R41, R46, R93.reuse ;  /* 0x0000005d2e297220 */ /* 0x080fe20000410000 */
[----:B------:R-:W-:Y:S01]  /*5630*/  FMUL.FTZ R48, R48, R93 ;  /* 0x0000005d30307220 */ /* 0x000fe20000410000 */
[--C-:B------:R-:W-:Y:S02]  /*5640*/  HADD2.F32 R87, -RZ, R50.reuse.H0_H0 ;  /* 0x20000032ff577230 */ /* 0x100fe40000004100 */
[----:B------:R-:W-:Y:S02]  /*5650*/  HADD2.F32 R95, -RZ, R50.H1_H1 ;  /* 0x30000032ff5f7230 */ /* 0x000fe40000004100 */
        /* <DEDUP_REMOVED lines=13> */
.L_x_4361:
        /* <DEDUP_REMOVED lines=15> */
.L_x_4363:
[----:B------:R-:W-:Y:S05]  /*5820*/  BSYNC B0 ;  /* 0x0000000000007941 */ /* 0x000fea0003800000 */
.L_x_4362:
        /* <DEDUP_REMOVED lines=23> */
.L_x_4364:
        /* <DEDUP_REMOVED lines=15> */
.L_x_4366:
[----:B------:R-:W-:Y:S05]  /*5a90*/  BSYNC B0 ;  /* 0x0000000000007941 */ /* 0x000fea0003800000 */
.L_x_4365:
[--C-:B0-----:R-:W-:Y:S02]  /*5aa0*/  HADD2.F32 R71, -RZ, R54.reuse.H0_H0 ;  /* 0x20000036ff477230 */ /* 0x101fe40000004100 */
[----:B------:R-:W-:Y:S01]  /*5ab0*/  FFMA.FTZ R87, R36, R87, R38 ;  /* 0x0000005724577223 */ /* 0x000fe20000010026 */
[----:B------:R-:W-:Y:S02]  /*5ac0*/  HADD2.F32 R95, -RZ, R54.H1_H1 ;  /* 0x30000036ff5f7230 */ /* 0x000fe40000004100 */
        /* <DEDUP_REMOVED lines=12> */
.L_x_4367:
        /* <DEDUP_REMOVED lines=15> */
.L_x_4369:
[----:B------:R-:W-:Y:S05]  /*5c80*/  BSYNC B0 ;  /* 0x0000000000007941 */ /* 0x000fea0003800000 */
.L_x_4368:
[--C-:B------:R-:W-:Y:S01]  /*5c90*/  FADD.FTZ R32, R71, -R92.reuse ;  /* 0x8000005c47207221 */ /* 0x100fe20000010000 */
[--C-:B------:R-:W-:Y:S01]  /*5ca0*/  FADD.FTZ R34, R95, -R92.reuse ;  /* 0x8000005c5f227221 */ /* 0x100fe20000010000 */
[--C-:B0-----:R-:W-:Y:S02]  /*5cb0*/  HADD2.F32 R43, -RZ, R56.reuse.H0_H0 ;  /* 0x20000038ff2b7230 */ /* 0x101fe40000004100 */
[----:B------:R-:W-:Y:S02]  /*5cc0*/  HADD2.F32 R87, -RZ, R56.H1_H1 ;  /* 0x30000038ff577230 */ /* 0x000fe40000004100 */
[-C--:B------:R-:W-:Y:S01]  /*5cd0*/  FMUL.FTZ R41, R32, R93.reuse ;  /* 0x0000005d20297220 */ /* 0x080fe20000410000 */
[----:B------:R-:W-:Y:S01]  /*5ce0*/  FMUL.FTZ R34, R34, R93 ;  /* 0x0000005d22227220 */ /* 0x000fe20000410000 */
[--C-:B------:R-:W-:Y:S02]  /*5cf0*/  HADD2.F32 R95, -RZ, R58.reuse.H0_H0 ;  /* 0x2000003aff5f7230 */ /* 0x100fe40000004100 */
[----:B------:R-:W-:Y:S01]  /*5d00*/  FADD.FTZ R46, R43, -R92 ;  /* 0x8000005c2b2e7221 */ /* 0x000fe20000010000 */
[----:B------:R-:W-:-:S02]  /*5d10*/  HADD2.F32 R97, -RZ, R58.H1_H1 ;  /* 0x3000003aff617230 */ /* 0x000fc40000004100 */
[----:B------:R-:W-:Y:S01]  /*5d20*/  FADD.FTZ R48, R87, -R92 ;  /* 0x8000005c57307221 */ /* 0x000fe20000010000 */
        /* <DEDUP_REMOVED lines=13> */
.L_x_4370:
        /* <DEDUP_REMOVED lines=15> */
.L_x_4372:
[----:B------:R-:W-:Y:S05]  /*5ef0*/  BSYNC B0 ;  /* 0x0000000000007941 */ /* 0x000fea0003800000 */
.L_x_4371:
[-C--:B------:R-:W-:Y:S01]  /*5f00*/  FMUL.FTZ R41, R46, R93.reuse ;  /* 0x0000005d2e297220 */ /* 0x080fe20000410000 */
[----:B------:R-:W-:Y:S01]  /*5f10*/  FMUL.FTZ R48, R48, R93 ;  /* 0x0000005d30307220 */ /* 0x000fe20000410000 */
[--C-:B------:R-:W-:Y:S01]  /*5f20*/  FADD.FTZ R46, R95, -R92.reuse ;  /* 0x8000005c5f2e7221 */ /* 0x100fe20000010000 */
[----:B------:R-:W-:Y:S01]  /*5f30*/  FADD.FTZ R50, R97, -R92 ;  /* 0x8000005c61327221 */ /* 0x000fe20000010000 */
        /* <DEDUP_REMOVED lines=13> */
.L_x_4373:
        /* <DEDUP_REMOVED lines=15> */
.L_x_4375:
[----:B------:R-:W-:Y:S05]  /*6100*/  BSYNC B0 ;  /* 0x0000000000007941 */ /* 0x000fea0003800000 */
.L_x_4374:
[-C--:B------:R-:W-:Y:S01]  /*6110*/  FMUL.FTZ R41, R46, R93.reuse ;  /* 0x0000005d2e297220 */ /* 0x080fe20000410000 */
[----:B------:R-:W-:Y:S01]  /*6120*/  FMUL.FTZ R50, R50, R93 ;  /* 0x0000005d32327220 */ /* 0x000fe20000410000 */
[--C-:B------:R-:W-:Y:S02]  /*6130*/  HADD2.F32 R87, -RZ, R60.reuse.H0_H0 ;  /* 0x2000003cff577230 */ /* 0x100fe40000004100 */
[----:B------:R-:W-:Y:S02]  /*6140*/  HADD2.F32 R95, -RZ, R60.H1_H1 ;  /* 0x3000003cff5f7230 */ /* 0x000fe40000004100 */
[----:B------:R-:W-:Y:S01]  /*6150*/  FFMA.FTZ R32, R36, R41, R38 ;  /* 0x0000002924207223 */ /* 0x000fe20000010026 */
[--C-:B------:R-:W-:Y:S02]  /*6160*/  HADD2.F32 R97, -RZ, R62.reuse.H0_H0 ;  /* 0x2000003eff617230 */ /* 0x100fe40000004100 */
[----:B0-----:R-:W-:Y:S01]  /*6170*/  FFMA.FTZ R71, R37, R50, R39 ;  /* 0x0000003225477223 */ /* 0x001fe20000010027 */
[----:B------:R-:W-:Y:S01]  /*6180*/  HADD2.F32 R99, -RZ, R62.H1_H1 ;  /* 0x3000003eff637230 */ /* 0x000fe20000004100 */
        /* <DEDUP_REMOVED lines=11> */
.L_x_4376:
        /* <DEDUP_REMOVED lines=15> */
.L_x_4378:
[----:B------:R-:W-:Y:S05]  /*6330*/  BSYNC B0 ;  /* 0x0000000000007941 */ /* 0x000fea0003800000 */
.L_x_4377:
[--C-:B------:R-:W-:Y:S01]  /*6340*/  FADD.FTZ R32, R87, -R92.reuse ;  /* 0x8000005c57207221 */ /* 0x100fe20000010000 */
[--C-:B------:R-:W-:Y:S01]  /*6350*/  FADD.FTZ R34, R95, -R92.reuse ;  /* 0x8000005c5f227221 */ /* 0x100fe20000010000 */
[--C-:B------:R-:W-:Y:S01]  /*6360*/  FADD.FTZ R40, R97, -R92.reuse ;  /* 0x8000005c61287221 */ /* 0x100fe20000010000 */
[----:B0-----:R-:W-:Y:S01]  /*6370*/  FADD.FTZ R42, R99, -R92 ;  /* 0x8000005c632a7221 */ /* 0x001fe20000010000 */
        /* <DEDUP_REMOVED lines=17> */
.L_x_4379:
        /* <DEDUP_REMOVED lines=15> */
.L_x_4381:
[----:B------:R-:W-:Y:S05]  /*6580*/  BSYNC B0 ;  /* 0x0000000000007941 */ /* 0x000fea0003800000 */
.L_x_4380:
[--C-:B------:R-:W-:Y:S02]  /*6590*/  HADD2.F32 R87, -RZ, R64.reuse.H0_H0 ;  /* 0x20000040ff577230 */ /* 0x100fe40000004100 */
[----:B------:R-:W-:Y:S01]  /*65a0*/  FFMA.FTZ R95, R36, R95, R38 ;  /* 0x0000005f245f7223 */ /* 0x000fe20000010026 */
[----:B0-----:R-:W-:Y:S02]  /*65b0*/  HADD2.F32 R71, -RZ, R64.H1_H1 ;  /* 0x30000040ff477230 */ /* 0x001fe40000004100 */
        /* <DEDUP_REMOVED lines=12> */
.L_x_4382:
        /* <DEDUP_REMOVED lines=15> */
.L_x_4384:
[----:B------:R-:W-:Y:S05]  /*6770*/  BSYNC B0 ;  /* 0x0000000000007941 */ /* 0x000fea0003800000 */
.L_x_4383:
[--C-:B------:R-:W-:Y:S02]  /*6780*/  HADD2.F32 R125, -RZ, R74.reuse.H0_H0 ;  /* 0x2000004aff7d7230 */ /* 0x100fe40000004100 */
[--C-:B------:R-:W-:Y:S01]  /*6790*/  FADD.FTZ R32, R87, -R92.reuse ;  /* 0x8000005c57207221 */ /* 0x100fe20000010000 */
[----:B------:R-:W-:Y:S02]  /*67a0*/  HADD2.F32 R56, -RZ, R74.H1_H1 ;  /* 0x3000004aff387230 */ /* 0x000fe40000004100 */
[--C-:B------:R-:W-:Y:S01]  /*67b0*/  FADD.FTZ R106, R71, -R92.reuse ;  /* 0x8000005c476a7221 */ /* 0x100fe20000010000 */
[--C-:B------:R-:W-:Y:S02]  /*67c0*/  HADD2.F32 R101, -RZ, R66.reuse.H0_H0 ;  /* 0x20000042ff657230 */ /* 0x100fe40000004100 */
[--C-:B------:R-:W-:Y:S01]  /*67d0*/  FADD.FTZ R50, R125, -R92.reuse ;  /* 0x8000005c7d327221 */ /* 0x100fe20000010000 */
[----:B------:R-:W-:Y:S02]  /*67e0*/  HADD2.F32 R103, -RZ, R66.H1_H1 ;  /* 0x30000042ff677230 */ /* 0x000fe40000004100 */
[----:B------:R-:W-:Y:S01]  /*67f0*/  FADD.FTZ R56, R56, -R92 ;  /* 0x8000005c38387221 */ /* 0x000fe20000010000 */
[----:B------:R-:W-:-:S02]  /*6800*/  HADD2.F32 R105, -RZ, R68.H0_H0 ;  /* 0x20000044ff697230 */ /* 0x000fc40000004100 */
        /* <DEDUP_REMOVED lines=12> */
[--C-:B0-----:R-:W-:Y:S01]  /*68d0*/  FADD.FTZ R42, R109, -R92.reuse ;  /* 0x8000005c6d2a7221 */ /* 0x101fe20000010000 */
        /* <DEDUP_REMOVED lines=12> */
[--C-:B------:R-:W-:Y:S02]  /*69a0*/  HADD2.F32 R64, -RZ, R85.reuse.H0_H0 ;  /* 0x20000055ff407230 */ /* 0x100fe40000004100 */
[--C-:B------:R-:W-:Y:S01]  /*69b0*/  FADD.FTZ R76, R76, -R92.reuse ;  /* 0x8000005c4c4c7221 */ /* 0x100fe20000010000 */
[----:B------:R-:W-:Y:S02]  /*69c0*/  HADD2.F32 R66, -RZ, R85.H1_H1 ;  /* 0x30000055ff427230 */ /* 0x000fe40000004100 */
[--C-:B------:R-:W-:Y:S01]  /*69d0*/  FADD.FTZ R62, R62, -R92.reuse ;  /* 0x8000005c3e3e7221 */ /* 0x100fe20000010000 */
[----:B------:R-:W-:Y:S02]  /*69e0*/  HADD2.F32 R43, -RZ, R83.H0_H0 ;  /* 0x20000053ff2b7230 */ /* 0x000fe40000004100 */
[----:B------:R-:W-:Y:S01]  /*69f0*/  FADD.FTZ R64, R64, -R92 ;  /* 0x8000005c40407221 */ /* 0x000fe20000010000 */
[----:B------:R-:W-:-:S02]  /*6a00*/  HADD2.F32 R113, -RZ, R70.H0_H0 ;  /* 0x20000046ff717230 */ /* 0x000fc40000004100 */
[-C--:B------:R-:W-:Y:S01]  /*6a10*/  FMUL.FTZ R71, R42, R93.reuse ;  /* 0x0000005d2a477220 */ /* 0x080fe20000410000 */
[----:B------:R-:W-:Y:S02]  /*6a20*/  HADD2.F32 R115, -RZ, R70.H1_H1 ;  /* 0x30000046ff737230 */ /* 0x000fe40000004100 */
[--C-:B------:R-:W-:Y:S01]  /*6a30*/  FADD.FTZ R112, R43, -R92.reuse ;  /* 0x8000005c2b707221 */ /* 0x100fe20000010000 */
[--C-:B------:R-:W-:Y:S02]  /*6a40*/  HADD2.F32 R117, -RZ, R72.reuse.H0_H0 ;  /* 0x20000048ff757230 */ /* 0x100fe40000004100 */
[----:B------:R-:W-:Y:S01]  /*6a50*/  FADD.FTZ R44, R113, -R92 ;  /* 0x8000005c712c7221 */ /* 0x000fe20000010000 */
[----:B------:R-:W-:Y:S02]  /*6a60*/  HADD2.F32 R119, -RZ, R72.H1_H1 ;  /* 0x30000048ff777230 */ /* 0x000fe40000004100 */
[----:B------:R-:W-:Y:S01]  /*6a70*/  FMUL.FTZ R43, R34, R93 ;  /* 0x0000005d222b7220 */ /* 0x000fe20000410000 */
[----:B------:R-:W-:-:S02]  /*6a80*/  HADD2.F32 R78, -RZ, R78.H1_H1 ;  /* 0x3000004eff4e7230 */ /* 0x000fc40000004100 */
[--C-:B------:R-:W-:Y:S01]  /*6a90*/  FADD.FTZ R46, R117, -R92.reuse ;  /* 0x8000005c752e7221 */ /* 0x100fe20000010000 */
[--C-:B------:R-:W-:Y:S02]  /*6aa0*/  HADD2.F32 R97, -RZ, R86.reuse.H0_H0 ;  /* 0x20000056ff617230 */ /* 0x100fe40000004100 */
[----:B------:R-:W-:Y:S01]  /*6ab0*/  FMUL.FTZ R87, R60, R93 ;  /* 0x0000005d3c577220 */ /* 0x000fe20000410000 */
[----:B------:R-:W-:Y:S02]  /*6ac0*/  HADD2.F32 R99, -RZ, R86.H1_H1 ;  /* 0x30000056ff637230 */ /* 0x000fe40000004100 */
[--C-:B------:R-:W-:Y:S01]  /*6ad0*/  FADD.FTZ R86, R115, -R92.reuse ;  /* 0x8000005c73567221 */ /* 0x100fe20000010000 */
[--C-:B------:R-:W-:Y:S02]  /*6ae0*/  HADD2.F32 R85, -RZ, R80.reuse.H0_H0 ;  /* 0x20000050ff557230 */ /* 0x100fe40000004100 */
[----:B------:R-:W-:Y:S01]  /*6af0*/  FADD.FTZ R78, R78, -R92 ;  /* 0x8000005c4e4e7221 */ /* 0x000fe20000010000 */
[----:B------:R-:W-:-:S02]  /*6b00*/  HADD2.F32 R95, -RZ, R80.H1_H1 ;  /* 0x30000050ff5f7230 */ /* 0x000fc40000004100 */
[--C-:B------:R-:W-:Y:S01]  /*6b10*/  FADD.FTZ R80, R66, -R92.reuse ;  /* 0x8000005c42507221 */ /* 0x100fe20000010000 */
[--C-:B------:R-:W-:Y:S02]  /*6b20*/  HADD2.F32 R75, -RZ, R84.reuse.H0_H0 ;  /* 0x20000054ff4b7230 */ /* 0x100fe40000004100 */
[--C-:B------:R-:W-:Y:S01]  /*6b30*/  FADD.FTZ R66, R97, -R92.reuse ;  /* 0x8000005c61427221 */ /* 0x100fe20000010000 */
[----:B------:R-:W-:Y:S02]  /*6b40*/  HADD2.F32 R79, -RZ, R84.H1_H1 ;  /* 0x30000054ff4f7230 */ /* 0x000fe40000004100 */
[--C-:B------:R-:W-:Y:S01]  /*6b50*/  FADD.FTZ R84, R99, -R92.reuse ;  /* 0x8000005c63547221 */ /* 0x100fe20000010000 */
[--C-:B------:R-:W-:Y:S02]  /*6b60*/  HADD2.F32 R69, -RZ, R82.reuse.H0_H0 ;  /* 0x20000052ff457230 */ /* 0x100fe40000004100 */
[----:B------:R-:W-:Y:S01]  /*6b70*/  FADD.FTZ R70, R85, -R92 ;  /* 0x8000005c55467221 */ /* 0x000fe20000010000 */
[----:B------:R-:W-:-:S02]  /*6b80*/  HADD2.F32 R73, -RZ, R82.H1_H1 ;  /* 0x30000052ff497230 */ /* 0x000fc40000004100 */
[--C-:B------:R-:W-:Y:S01]  /*6b90*/  FADD.FTZ R82, R119, -R92.reuse ;  /* 0x8000005c77527221 */ /* 0x100fe20000010000 */
[----:B------:R-:W-:Y:S02]  /*6ba0*/  HADD2.F32 R83, -RZ, R83.H1_H1 ;  /* 0x30000053ff537230 */ /* 0x000fe40000004100 */
[--C-:B------:R-:W-:Y:S01]  /*6bb0*/  FADD.FTZ R94, R95, -R92.reuse ;  /* 0x8000005c5f5e7221 */ /* 0x100fe20000010000 */
[--C-:B------:R-:W-:Y:S02]  /*6bc0*/  HADD2.F32 R41, -RZ, R81.reuse.H0_H0 ;  /* 0x20000051ff297230 */ /* 0x100fe40000004100 */
[--C-:B------:R-:W-:Y:S01]  /*6bd0*/  FADD.FTZ R72, R75, -R92.reuse ;  /* 0x8000005c4b487221 */ /* 0x100fe20000010000 */
[----:B------:R-:W-:Y:S02]  /*6be0*/  HADD2.F32 R81, -RZ, R81.H1_H1 ;  /* 0x30000051ff517230 */ /* 0x000fe40000004100 */
[--C-:B------:R-:W-:Y:S01]  /*6bf0*/  FADD.FTZ R98, R79, -R92.reuse ;  /* 0x8000005c4f627221 */ /* 0x100fe20000010000 */
[--C-:B------:R-:W-:Y:S01]  /*6c00*/  FADD.FTZ R110, R69, -R92.reuse ;  /* 0x8000005c456e7221 */ /* 0x100fe20000010000 */
[--C-:B------:R-:W-:Y:S01]  /*6c10*/  FADD.FTZ R104, R73, -R92.reuse ;  /* 0x8000005c49687221 */ /* 0x100fe20000010000 */
[--C-:B------:R-:W-:Y:S01]  /*6c20*/  FADD.FTZ R108, R83, -R92.reuse ;  /* 0x8000005c536c7221 */ /* 0x100fe20000010000 */
[--C-:B------:R-:W-:Y:S01]  /*6c30*/  FADD.FTZ R114, R41, -R92.reuse ;  /* 0x8000005c29727221 */ /* 0x100fe20000010000 */
[----:B------:R-:W-:Y:S01]  /*6c40*/  FADD.FTZ R92, R81, -R92 ;  /* 0x8000005c515c7221 */ /* 0x000fe20000010000 */
        /* <DEDUP_REMOVED lines=34> */
[--C-:B------:R-:W-:Y:S01]  /*6e70*/  FFMA.FTZ R70, R36, R43, R38.reuse ;  /* 0x0000002b24467223 */ /* 0x100fe20000010026 */
        /* <DEDUP_REMOVED lines=49> */
.L_x_4385:
        /* <DEDUP_REMOVED lines=15> */
.L_x_4387:
[----:B------:R-:W-:Y:S05]  /*7280*/  BSYNC B0 ;  /* 0x0000000000007941 */ /* 0x000fea0003800000 */
.L_x_4386:
        /* <DEDUP_REMOVED lines=11> */
.L_x_4388:
[----:B------:R-:W-:Y:S01]  /*7340*/  LOP3.LUT P5, RZ, R30, 0x1000, RZ, 0xc0, !PT ;  /* 0x000010001eff7812 */ /* 0x000fe200078ac0ff */
[----:B------:R-:W-:-:S12]  /*7350*/  BSSY B0, `(.L_x_4389) ;  /* 0x000000e000007945 */ /* 0x000fd80003800000 */
[----:B------:R-:W-:Y:S05]  /*7360*/  @!P5 BRA `(.L_x_4390) ;  /* 0x000000000030d947 */ /* 0x000fea0003800000 */
[----:B------:R-:W-:Y:S01]  /*7370*/  ULDC.64 UR12, c[0x0][0x270] ;  /* 0x00009c00000c7ab9 */ /* 0x000fe20000000a00 */
[----:B------:R-:W-:Y:S01]  /*7380*/  MOV R38, R88 ;  /* 0x0000005800267202 */ /* 0x000fe20000000f00 */
[----:B0-----:R-:W-:Y:S01]  /*7390*/  IMAD R68, R57, UR12, RZ ;  /* 0x0000000c39447c24 */ /* 0x001fe2000f8e02ff */
        /* <DEDUP_REMOVED lines=9> */
.L_x_4390:
[----:B------:R-:W-:Y:S05]  /*7430*/  BSYNC B0 ;  /* 0x0000000000007941 */ /* 0x000fea0003800000 */
.L_x_4389:
[----:B0-----:R-:W-:Y:S01]  /*7440*/  IADD3 R37, R2, 0xf8, RZ ;  /* 0x000000f802257810 */ /* 0x001fe20007ffe0ff */
[----:B------:R-:W-:Y:S06]  /*7450*/  @!P6 BRA `(.L_x_4391) ;  /* 0x000000000028e947 */ /* 0x000fec0003800000 */
[----:B------:R-:W-:Y:S01]  /*7460*/  FMUL.FTZ R38, R66, -1.4426950216293334961 ;  /* 0xbfb8aa3b42267820 */ /* 0x000fe20000410000 */
[----:B-1----:R-:W-:-:S05]  /*7470*/  FMUL.FTZ R68, R105, -1.4426950216293334961 ;  /* 0xbfb8aa3b69447820 */ /* 0x002fca0000410000 */
        /* <DEDUP_REMOVED lines=8> */
.L_x_4391:
[----:B------:R-:W-:Y:S01]  /*7500*/  LOP3.LUT P5, RZ, R30, 0x800, RZ, 0xc0, !PT ;  /* 0x000008001eff7812 */ /* 0x000fe200078ac0ff */
[----:B------:R-:W-:-:S12]  /*7510*/  BSSY B0, `(.L_x_4392) ;  /* 0x000000e000007945 */ /* 0x000fd80003800000 */
[----:B------:R-:W-:Y:S05]  /*7520*/  @!P5 BRA `(.L_x_4393) ;  /* 0x000000000030d947 */ /* 0x000fea0003800000 */
[----:B------:R-:W-:Y:S01]  /*7530*/  ULDC.64 UR12, c[0x0][0x270] ;  /* 0x00009c00000c7ab9 */ /* 0x000fe20000000a00 */
[----:B------:R-:W-:Y:S01]  /*7540*/  MOV R38, R88 ;  /* 0x0000005800267202 */ /* 0x000fe20000000f00 */
[----:B-1----:R-:W-:Y:S01]  /*7550*/  IMAD R69, R59, UR12, RZ ;  /* 0x0000000c3b457c24 */ /* 0x002fe2000f8e02ff */
        /* <DEDUP_REMOVED lines=9> */
.L_x_4393:
[----:B------:R-:W-:Y:S05]  /*75f0*/  BSYNC B0 ;  /* 0x0000000000007941 */ /* 0x000fea0003800000 */
.L_x_4392:
        /* <DEDUP_REMOVED lines=11> */
.L_x_4394:
        /* <DEDUP_REMOVED lines=8> */
[C---:B01----:R-:W-:Y:S02]  /*7730*/  IMAD R69, R19.reuse, UR13, R66 ;  /* 0x0000000d13457c24 */ /* 0x043fe4000f8e0242 */
[----:B------:R-:W-:Y:S01]  /*7740*/  IMAD.WIDE.U32 R38, R19, UR12, R38 ;  /* 0x0000000c13267c25 */ /* 0x000fe2000f8e0026 */
[----:B------:R-:W-:-:S04]  /*7750*/  ULDC.64 UR12, c[0x0][0x210] ;  /* 0x00008400000c7ab9 */ /* 0x000fc80000000a00 */
[----:B------:R-:W-:Y:S02]  /*7760*/  IADD3 R69, R39, R69, RZ ;  /* 0x0000004527457210 */ /* 0x000fe40007ffe0ff */
[----:B------:R-:W-:-:S04]  /*7770*/  LEA R68, P5, R38, UR12, 0x1 ;  /* 0x0000000c26447c11 */ /* 0x000fc8000f8a08ff */
[----:B------:R-:W-:-:S05]  /*7780*/  LEA.HI.X R69, R38, UR13, R69, 0x1, P5 ;  /* 0x0000000d26457c11 */ /* 0x000fca000a8f0c45 */
[----:B------:R2:W-:Y:S04]  /*7790*/  STG.E desc[UR8][R68.64], R103 ;  /* 0x0000006744007986 */ /* 0x0005e8000c101908 */
.L_x_4396:
[----:B------:R-:W-:Y:S05]  /*77a0*/  BSYNC B0 ;  /* 0x0000000000007941 */ /* 0x000fea0003800000 */
.L_x_4395:
        /* <DEDUP_REMOVED lines=11> */
.L_x_4397:
[----:B------:R-:W-:Y:S01]  /*7860*/  LOP3.LUT P5, RZ, R30, 0x200, RZ, 0xc0, !PT ;  /* 0x000002001eff7812 */ /* 0x000fe200078ac0ff */
[----:B------:R-:W-:-:S12]  /*7870*/  BSSY B0, `(.L_x_4398) ;  /* 0x000000e000007945 */ /* 0x000fd80003800000 */
[----:B------:R-:W-:Y:S05]  /*7880*/  @!P5 BRA `(.L_x_4399) ;  /* 0x000000000030d947 */ /* 0x000fea0003800000 */
[----:B------:R-:W-:Y:S01]  /*7890*/  ULDC.64 UR12, c[0x0][0x270] ;  /* 0x00009c00000c7ab9 */ /* 0x000fe20000000a00 */
[----:B------:R-:W-:Y:S01]  /*78a0*/  MOV R38, R88 ;  /* 0x0000005800267202 */ /* 0x000fe20000000f00 */
[----:B012---:R-:W-:Y:S01]  /*78b0*/  IMAD R69, R63, UR12, RZ ;  /* 0x0000000c3f457c24 */ /* 0x007fe2000f8e02ff */
        /* <DEDUP_REMOVED lines=9> */
.L_x_4399:
[----:B------:R-:W-:Y:S05]  /*7950*/  BSYNC B0 ;  /* 0x0000000000007941 */ /* 0x000fea0003800000 */
.L_x_4398:
[----:B------:R-:W-:Y:S05]  /*7960*/  @!P6 BRA `(.L_x_4400) ;  /* 0x000000000028e947 */ /* 0x000fea0003800000 */
[----:B------:R-:W-:Y:S01]  /*7970*/  FMUL.FTZ R38, R60, -1.4426950216293334961 ;  /* 0xbfb8aa3b3c267820 */ /* 0x000fe20000410000 */
[----:B------:R-:W-:-:S05]  /*7980*/  FMUL.FTZ R62, R99, -1.4426950216293334961 ;  /* 0xbfb8aa3b633e7820 */ /* 0x000fca0000410000 */
[----:B------:R-:W4:Y:S08]  /*7990*/  MUFU.EX2 R38, R38 ;  /* 0x0000002600267308 */ /* 0x000f300000000800 */
[----:B------:R-:W5:Y:S01]  /*79a0*/  MUFU.EX2 R62, R62 ;  /* 0x0000003e003e7308 */ /* 0x000f620000000800 */
[----:B----4-:R-:W-:-:S07]  /*79b0*/  FADD.FTZ R39, R38, 1 ;  /* 0x3f80000026277421 */ /* 0x010fce0000010000 */
[----:B------:R-:W4:Y:S01]  /*79c0*/  MUFU.RCP R39, R39 ;  /* 0x0000002700277308 */ /* 0x000f220000001000 */
[----:B-----5:R-:W-:-:S07]  /*79d0*/  FADD.FTZ R64, R62, 1 ;  /* 0x3f8000003e407421 */ /* 0x020fce0000010000 */
[----:B------:R-:W5:Y:S01]  /*79e0*/  MUFU.RCP R64, R64 ;  /* 0x0000004000407308 */ /* 0x000f620000001000 */
[----:B----4-:R-:W-:Y:S01]  /*79f0*/  FMUL.FTZ R60, R60, R39 ;  /* 0x000000273c3c7220 */ /* 0x010fe20000410000 */
[----:B-----5:R-:W-:-:S07]  /*7a00*/  FMUL.FTZ R99, R99, R64 ;  /* 0x0000004063637220 */ /* 0x020fce0000410000 */
.L_x_4400:
        /* <DEDUP_REMOVED lines=8> */
[C---:B0123--:R-:W-:Y:S02]  /*7a90*/  IMAD R69, R21.reuse, UR13, R62 ;  /* 0x0000000d15457c24 */ /* 0x04ffe4000f8e023e */
[----:B------:R-:W-:Y:S01]  /*7aa0*/  IMAD.WIDE.U32 R38, R21, UR12, R38 ;  /* 0x0000000c15267c25 */ /* 0x000fe2000f8e0026 */
[----:B------:R-:W-:-:S04]  /*7ab0*/  ULDC.64 UR12, c[0x0][0x210] ;  /* 0x00008400000c7ab9 */ /* 0x000fc80000000a00 */
[----:B------:R-:W-:Y:S02]  /*7ac0*/  IADD3 R69, R39, R69, RZ ;  /* 0x0000004527457210 */ /* 0x000fe40007ffe0ff */
[----:B------:R-:W-:-:S04]  /*7ad0*/  LEA R68, P5, R38, UR12, 0x1 ;  /* 0x0000000c26447c11 */ /* 0x000fc8000f8a08ff */
[----:B------:R-:W-:-:S05]  /*7ae0*/  LEA.HI.X R69, R38, UR13, R69, 0x1, P5 ;  /* 0x0000000d26457c11 */ /* 0x000fca000a8f0c45 */
[----:B------:R4:W-:Y:S04]  /*7af0*/  STG.E desc[UR8][R68.64], R99 ;  /* 0x0000006344007986 */ /* 0x0009e8000c101908 */
.L_x_4402:
[----:B------:R-:W-:Y:S05]  /*7b00*/  BSYNC B0 ;  /* 0x0000000000007941 */ /* 0x000fea0003800000 */
.L_x_4401:
[----:B------:R-:W-:Y:S05]  /*7b10*/  @!P6 BRA `(.L_x_4403) ;  /* 0x000000000028e947 */ /* 0x000fea0003800000 */
[----:B------:R-:W-:Y:S01]  /*7b20*/  FMUL.FTZ R38, R58, -1.4426950216293334961 ;  /* 0xbfb8aa3b3a267820 */ /* 0x000fe20000410000 */
[----:B------:R-:W-:-:S05]  /*7b30*/  FMUL.FTZ R60, R97, -1.4426950216293334961 ;  /* 0xbfb8aa3b613c7820 */ /* 0x000fca0000410000 */
[----:B------:R-:W5:Y:S08]  /*7b40*/  MUFU.EX2 R38, R38 ;  /* 0x0000002600267308 */ /* 0x000f700000000800 */
[----:B------:R-:W0:Y:S01]  /*7b50*/  MUFU.EX2 R60, R60 ;  /* 0x0000003c003c7308 */ /* 0x000e220000000800 */
[----:B-----5:R-:W-:-:S07]  /*7b60*/  FADD.FTZ R39, R38, 1 ;  /* 0x3f80000026277421 */ /* 0x020fce0000010000 */
[----:B------:R-:W5:Y:S01]  /*7b70*/  MUFU.RCP R39, R39 ;  /* 0x0000002700277308 */ /* 0x000f620000001000 */
[----:B0-----:R-:W-:-:S07]  /*7b80*/  FADD.FTZ R62, R60, 1 ;  /* 0x3f8000003c3e7421 */ /* 0x001fce0000010000 */
[----:B------:R-:W0:Y:S01]  /*7b90*/  MUFU.RCP R62, R62 ;  /* 0x0000003e003e7308 */ /* 0x000e220000001000 */
[----:B-----5:R-:W-:Y:S01]  /*7ba0*/  FMUL.FTZ R58, R58, R39 ;  /* 0x000000273a3a7220 */ /* 0x020fe20000410000 */
[----:B0-----:R-:W-:-:S07]  /*7bb0*/  FMUL.FTZ R97, R97, R62 ;  /* 0x0000003e61617220 */ /* 0x001fce0000410000 */
.L_x_4403:
[----:B------:R-:W-:Y:S01]  /*7bc0*/  LOP3.LUT P5, RZ, R30, 0x80, RZ, 0xc0, !PT ;  /* 0x000000801eff7812 */ /* 0x000fe200078ac0ff */
[----:B------:R-:W-:-:S12]  /*7bd0*/  BSSY B0, `(.L_x_4404) ;  /* 0x000000e000007945 */ /* 0x000fd80003800000 */
[----:B------:R-:W-:Y:S05]  /*7be0*/  @!P5 BRA `(.L_x_4405) ;  /* 0x000000000030d947 */ /* 0x000fea0003800000 */
[----:B------:R-:W-:Y:S01]  /*7bf0*/  ULDC.64 UR12, c[0x0][0x270] ;  /* 0x00009c00000c7ab9 */ /* 0x000fe20000000a00 */
[----:B------:R-:W-:Y:S01]  /*7c00*/  MOV R38, R88 ;  /* 0x0000005800267202 */ /* 0x000fe20000000f00 */
[----:B01234-:R-:W-:Y:S01]  /*7c10*/  IMAD R69, R67, UR12, RZ ;  /* 0x0000000c43457c24 */ /* 0x01ffe2000f8e02ff */
        /* <DEDUP_REMOVED lines=9> */
.L_x_4405:
[----:B------:R-:W-:Y:S05]  /*7cb0*/  BSYNC B0 ;  /* 0x0000000000007941 */ /* 0x000fea0003800000 */
.L_x_4404:
        /* <DEDUP_REMOVED lines=11> */
.L_x_4406:
[----:B------:R-:W-:Y:S01]  /*7d70*/  LOP3.LUT P5, RZ, R30, 0x40, RZ, 0xc0, !PT ;  /* 0x000000401eff7812 */ /* 0x000fe200078ac0ff */
[----:B------:R-:W-:-:S12]  /*7d80*/  BSSY B0, `(.L_x_4407) ;  /* 0x0000010000007945 */ /* 0x000fd80003800000 */
[----:B------:R-:W-:Y:S05]  /*7d90*/  @!P5 BRA `(.L_x_4408) ;  /* 0x000000000038d947 */ /* 0x000fea0003800000 */
[----:B01234-:R-:W-:Y:S01]  /*7da0*/  IADD3 R69, R2, 0xa0, RZ ;  /* 0x000000a002457810 */ /* 0x01ffe20007ffe0ff */
[----:B------:R-:W-:Y:S01]  /*7db0*/  ULDC.64 UR12, c[0x0][0x270] ;  /* 0x00009c00000c7ab9 */ /* 0x000fe20000000a00 */
[----:B------:R-:W-:Y:S02]  /*7dc0*/  MOV R38, R88 ;  /* 0x0000005800267202 */ /* 0x000fe40000000f00 */
[----:B------:R-:W-:Y:S02]  /*7dd0*/  SHF.R.S32.HI R58, RZ, 0x1f, R69 ;  /* 0x0000001fff3a7819 */ /* 0x000fe40000011445 */
[----:B------:R-:W-:Y:S02]  /*7de0*/  MOV R39, R91 ;  /* 0x0000005b00277202 */ /* 0x000fe40000000f00 */
[----:B------:R-:W-:Y:S01]  /*7df0*/  F2FP.F16.F32.PACK_AB R95, R95, R52 ;  /* 0x000000345f5f723e */ /* 0x000fe200000000ff */
        /* <DEDUP_REMOVED lines=8> */
.L_x_4408:
[----:B------:R-:W-:Y:S05]  /*7e80*/  BSYNC B0 ;  /* 0x0000000000007941 */ /* 0x000fea0003800000 */
.L_x_4407:
        /* <DEDUP_REMOVED lines=11> */
.L_x_4409:
        /* <DEDUP_REMOVED lines=17> */
.L_x_4411:
[----:B------:R-:W-:Y:S05]  /*8050*/  BSYNC B0 ;  /* 0x0000000000007941 */ /* 0x000fea0003800000 */
.L_x_4410:
        /* <DEDUP_REMOVED lines=11> */
.L_x_4412:
        /* <DEDUP_REMOVED lines=17> */
.L_x_4414:
[----:B------:R-:W-:Y:S05]  /*8220*/  BSYNC B0 ;  /* 0x0000000000007941 */ /* 0x000fea0003800000 */
.L_x_4413:
        /* <DEDUP_REMOVED lines=11> */
.L_x_4415:
        /* <DEDUP_REMOVED lines=17> */
.L_x_4417:
[----:B------:R-:W-:Y:S05]  /*83f0*/  BSYNC B0 ;  /* 0x0000000000007941 */ /* 0x000fea0003800000 */
.L_x_4416:
        /* <DEDUP_REMOVED lines=11> */
.L_x_4418:
        /* <DEDUP_REMOVED lines=17> */
.L_x_4420:
[----:B------:R-:W-:Y:S05]  /*85c0*/  BSYNC B0 ;  /* 0x0000000000007941 */ /* 0x000fea0003800000 */
.L_x_4419:
        /* <DEDUP_REMOVED lines=8> */
[----:B-1234-:R-:W0:Y:S01]  /*8650*/  MUFU.RCP R69, R48 ;  /* 0x0000003000457308 */ /* 0x01ee220000001000 */
[----:B-----5:R-:W-:Y:S01]  /*8660*/  FMUL.FTZ R43, R43, R44 ;  /* 0x0000002c2b2b7220 */ /* 0x020fe20000410000 */
[----:B0-----:R-:W-:-:S07]  /*8670*/  FMUL.FTZ R54, R54, R69 ;  /* 0x0000004536367220 */ /* 0x001fce0000410000 */
.L_x_4421:
        /* <DEDUP_REMOVED lines=17> */
.L_x_4423:
[----:B------:R-:W-:Y:S05]  /*8790*/  BSYNC B0 ;  /* 0x0000000000007941 */ /* 0x000fea0003800000 */
.L_x_4422:
        /* <DEDUP_REMOVED lines=11> */
.L_x_4424:
[----:B------:R-:W-:Y:S04]  /*8850*/  BSSY B0, `(.L_x_4425) ;  /* 0x0000010000007945 */ /* 0x000fe80003800000 */
[----:B------:R-:W-:Y:S05]  /*8860*/  @!P0 BRA `(.L_x_4426) ;  /* 0x0000000000388947 */ /* 0x000fea0003800000 */
[----:B------:R-:W-:Y:S01]  /*8870*/  IADD3 R44, R2, 0xd0, RZ ;  /* 0x000000d0022c7810 */ /* 0x000fe20007ffe0ff */
[----:B------:R-:W-:Y:S01]  /*8880*/  ULDC.64 UR12, c[0x0][0x270] ;  /* 0x00009c00000c7ab9 */ /* 0x000fe20000000a00 */
[----:B------:R-:W-:Y:S02]  /*8890*/  MOV R38, R88 ;  /* 0x0000005800267202 */ /* 0x000fe40000000f00 */
[----:B0-----:R-:W-:Y:S02]  /*88a0*/  SHF.R.S32.HI R43, RZ, 0x1f, R44 ;  /* 0x0000001fff2b7819 */ /* 0x001fe4000001142c */
[----:B------:R-:W-:Y:S02]  /*88b0*/  MOV R39, R91 ;  /* 0x0000005b00277202 */ /* 0x000fe40000000f00 */
[----:B------:R-:W-:Y:S01]  /*88c0*/  F2FP.F16.F32.PACK_AB R79, R79, R42 ;  /* 0x0000002a4f4f723e */ /* 0x000fe200000000ff */
[----:B------:R-:W-:Y:S02]  /*88d0*/  IMAD R43, R43, UR12, RZ ;  /* 0x0000000c2b2b7c24 */ /* 0x000fe4000f8e02ff */
[----:B------:R-:W-:-:S04]  /*88e0*/  IMAD.WIDE.U32 R38, R44, UR12, R38 ;  /* 0x0000000c2c267c25 */ /* 0x000fc8000f8e0026 */
[----:B------:R-:W-:Y:S01]  /*88f0*/  IMAD R43, R44, UR13, R43 ;  /* 0x0000000d2c2b7c24 */ /* 0x000fe2000f8e022b */
[----:B------:R-:W-:Y:S02]  /*8900*/  ULDC.64 UR12, c[0x0][0x210] ;  /* 0x00008400000c7ab9 */ /* 0x000fe40000000a00 */
[----:B-1234-:R-:W-:Y:S02]  /*8910*/  LEA R68, P5, R38, UR12, 0x1 ;  /* 0x0000000c26447c11 */ /* 0x01efe4000f8a08ff */
[----:B------:R-:W-:-:S04]  /*8920*/  IADD3 R43, R39, R43, RZ ;  /* 0x0000002b272b7210 */ /* 0x000fc80007ffe0ff */
[----:B------:R-:W-:-:S05]  /*8930*/  LEA.HI.X R69, R38, UR13, R43, 0x1, P5 ;  /* 0x0000000d26457c11 */ /* 0x000fca000a8f0c2b */
[----:B------:R0:W-:Y:S02]  /*8940*/  STG.E desc[UR8][R68.64], R79 ;  /* 0x0000004f44007986 */ /* 0x0001e4000c101908 */
.L_x_4426:
[----:B------:R-:W-:Y:S05]  /*8950*/  BSYNC B0 ;  /* 0x0000000000007941 */ /* 0x000fea0003800000 */
.L_x_4425:
        /* <DEDUP_REMOVED lines=8> */
[----:B-1234-:R-:W1:Y:S01]  /*89e0*/  MUFU.RCP R69, R44 ;  /* 0x0000002c00457308 */ /* 0x01ee620000001000 */
[----:B0-----:R-:W-:Y:S01]  /*89f0*/  FMUL.FTZ R41, R41, R42 ;  /* 0x0000002a29297220 */ /* 0x001fe20000410000 */
[----:B-1----:R-:W-:-:S07]  /*8a00*/  FMUL.FTZ R56, R56, R69 ;  /* 0x0000004538387220 */ /* 0x002fce0000410000 */
.L_x_4427:
[----:B------:R-:W-:Y:S04]  /*8a10*/  BSSY B0, `(.L_x_4428) ;  /* 0x0000010000007945 */ /* 0x000fe80003800000 */
[----:B------:R-:W-:Y:S05]  /*8a20*/  @!P1 BRA `(.L_x_4429) ;  /* 0x0000000000389947 */ /* 0x000fea0003800000 */
[----:B0-----:R-:W-:Y:S01]  /*8a30*/  IADD3 R43, R2, 0xd8, RZ ;  /* 0x000000d8022b7810 */ /* 0x001fe20007ffe0ff */
        /* <DEDUP_REMOVED lines=13> */
.L_x_4429:
[----:B------:R-:W-:Y:S05]  /*8b10*/  BSYNC B0 ;  /* 0x0000000000007941 */ /* 0x000fea0003800000 */
.L_x_4428:
        /* <DEDUP_REMOVED lines=11> */
.L_x_4430:
        /* <DEDUP_REMOVED lines=16> */
.L_x_4432:
[----:B------:R-:W-:Y:S05]  /*8cd0*/  BSYNC B0 ;  /* 0x0000000000007941 */ /* 0x000fea0003800000 */
.L_x_4431:
        /* <DEDUP_REMOVED lines=11> */
.L_x_4433:
        /* <DEDUP_REMOVED lines=16> */
.L_x_4435:
[----:B------:R-:W-:Y:S05]  /*8e90*/  BSYNC B0 ;  /* 0x0000000000007941 */ /* 0x000fea0003800000 */
.L_x_4434:
        /* <DEDUP_REMOVED lines=11> */
.L_x_4436:
        /* <DEDUP_REMOVED lines=16> */
.L_x_4438:
[----:B------:R-:W-:Y:S05]  /*9050*/  BSYNC B0 ;  /* 0x0000000000007941 */ /* 0x000fea0003800000 */
.L_x_4437:
        /* <DEDUP_REMOVED lines=11> */
.L_x_4439:
        /* <DEDUP_REMOVED lines=13> */
[----:B0-----:R-:W-:Y:S02]  /*91e0*/  LEA R38, P5, R88, UR12, 0x1 ;  /* 0x0000000c58267c11 */ /* 0x001fe4000f8a08ff */
[----:B------:R-:W-:-:S04]  /*91f0*/  IADD3 R37, R89, R37, RZ ;  /* 0x0000002559257210 */ /* 0x000fc80007ffe0ff */
[----:B------:R-:W-:-:S05]  /*9200*/  LEA.HI.X R39, R88, UR13, R37, 0x1, P5 ;  /* 0x0000000d58277c11 */ /* 0x000fca000a8f0c25 */
[----:B------:R0:W-:Y:S02]  /*9210*/  STG.E desc[UR8][R38.64], R87 ;  /* 0x0000005726007986 */ /* 0x0001e4000c101908 */
.L_x_4441:
[----:B------:R-:W-:Y:S05]  /*9220*/  BSYNC B0 ;  /* 0x0000000000007941 */ /* 0x000fea0003800000 */
.L_x_4440:
[----:B------:R-:W5:Y:S01]  /*9230*/  LDC R37, c[0x0][0x10] ;  /* 0x00000400ff257b82 */ /* 0x000f620000000800 */
[----:B------:R-:W-:Y:S02]  /*9240*/  IADD3 R26, R26, 0x1, RZ ;  /* 0x000000011a1a7810 */ /* 0x000fe40007ffe0ff */
[----:B-----5:R-:W-:-:S04]  /*9250*/  IADD3 R24, R37, R24, RZ ;  /* 0x0000001825187210 */ /* 0x020fc80007ffe0ff */
[----:B------:R-:W-:-:S13]  /*9260*/  ISETP.GE.AND P5, PT, R24, UR4, PT ;  /* 0x0000000418007c0c */ /* 0x000fda000bfa6270 */
[----:B------:R-:W-:Y:S05]  /*9270*/  @!P5 BRA `(.L_x_4442) ;  /* 0xffffff78006cd947 */ /* 0x000fea000383ffff */
[----:B------:R-:W-:Y:S05]  /*9280*/  EXIT ;  /* 0x000000000000794d */ /* 0x000fea0003800000 */
.L_x_4443:
        /* <DEDUP_REMOVED lines=15> */
.L_x_5644:


//--------------------- .text._Z35group_norm_nhwc_fwd_one_pass_kernelI11Fp16IOFp32WLi512ELi112ELi448EEv26Group_norm_nhwc_fwd_params --------------------------
	.section	.text._Z35group_norm_nhwc_fwd_one_pass_kernelI11Fp16IOFp32WLi512ELi112ELi448EEv26Group_norm_nhwc_fwd_params,"ax",@progbits
	.align	128
        .global         _Z35group_norm_nhwc_fwd_one_pass_kernelI11Fp16IOFp32WLi512ELi112ELi448EEv26Group_norm_nhwc_fwd_params
        .type           _Z35group_norm_nhwc_fwd_one_pass_kernelI11Fp16IOFp32WLi512ELi112ELi448EEv26Group_norm_nhwc_fwd_params,@function
        .size           _Z35group_norm_nhwc_fwd_one_pass_kernelI11Fp16IOFp32WLi512ELi112ELi448EEv26Group_norm_nhwc_fwd_params,(.L_x_5645 - _Z35group_norm_nhwc_fwd_one_pass_kernelI11Fp16IOFp32WLi512ELi112ELi448EEv26Group_norm_nhwc_fwd_params)
        .other          _Z35group_norm_nhwc_fwd_one_pass_kernelI11Fp16IOFp32WLi512ELi112ELi448EEv26Group_norm_nhwc_fwd_params,@"STO_CUDA_ENTRY STV_DEFAULT"
_Z35group_norm_nhwc_fwd_one_pass_kernelI11Fp16IOFp32WLi512ELi112ELi448EEv26Group_norm_nhwc_fwd_params:
.text._Z35group_norm_nhwc_fwd_one_pass_kernelI11Fp16IOFp32WLi512ELi112ELi448EEv26Group_norm_nhwc_fwd_params:
        /* <DEDUP_REMOVED lines=19> */
.L_x_4460:
[----:B------:R-:W-:Y:S01]  /*0130*/  ULDC UR11, c[0x0][0x288] ;  /* 0x0000a200000b7ab9 */ /* 0x000fe20000000800 */
[----:B------:R-:W-:Y:S01]  /*0140*/  IABS R7, UR8 ;  /* 0x0000000800077c13 */ /* 0x000fe20008000000 */
[----:B------:R-:W-:Y:S01]  /*0150*/  IMAD.U32 R5, RZ, RZ, UR11 ;  /* 0x0000000bff057e24 */ /* 0x000fe2000f8e00ff */
[----:B------:R-:W-:Y:S01]  /*0160*/  UMOV UR6, URZ ;  /* 0x0000003f00067c82 */ /* 0x000fe20008000000 */
[----:B0-----:R-:W0:Y:S01]  /*0170*/  S2R R11, SR_TID.X ;  /* 0x00000000000b7919 */ /* 0x001e220000002100 */
[----:B------:R-:W-:Y:S01]  /*0180*/  R2UR UR10, R7 ;  /* 0x00000000070a72ca */ /* 0x000fe200000e0000 */
[----:B------:R-:W-:Y:S01]  /*0190*/  ULDC.64 UR16, c[0x0][0x278] ;  /* 0x00009e0000107ab9 */ /* 0x000fe20000000a00 */
[----:B------:R-:W-:Y:S01]  /*01a0*/  IABS R5, R5 ;  /* 0x0000000500057213 */ /* 0x000fe20000000000 */
[C---:B------:R-:W-:Y:S01]  /*01b0*/  VIADD R15, R3.reuse, 0x10 ;  /* 0x00000010030f7836 */ /* 0x040fe20000000000 */
[----:B------:R-:W-:Y:S01]  /*01c0*/  SHF.R.S32.HI R9, RZ, 0x1f, R3 ;  /* 0x0000001fff097819 */ /* 0x000fe20000011403 */
[----:B---3--:R-:W-:Y:S01]  /*01d0*/  VIADD R17, R3, 0x18 ;  /* 0x0000001803117836 */ /* 0x008fe20000000000 */
[----:B------:R-:W-:Y:S01]  /*01e0*/  R2UR UR15, R5 ;  /* 0x00000000050f72ca */ /* 0x000fe200000e0000 */
[C---:B------:R-:W-:Y:S01]  /*01f0*/  VIADD R19, R3.reuse, 0x20 ;  /* 0x0000002003137836 */ /* 0x040fe20000000000 */
[----:B------:R-:W-:-:S02]  /*0200*/  ISETP.GE.U32.AND P1, PT, R3, UR16, PT ;  /* 0x0000001003007c0c */ /* 0x000fc4000bf26070 */
[----:B------:R-:W-:Y:S02]  /*0210*/  LOP3.LUT R2, R2, 0xfdffffff, RZ, 0xc0, !PT ;  /* 0xfdffffff02027812 */ /* 0x000fe400078ec0ff */
[----:B------:R-:W-:Y:S02]  /*0220*/  ISETP.GE.U32.AND P2, PT, R15, UR16, PT ;  /* 0x000000100f007c0c */ /* 0x000fe4000bf46070 */
[----:B------:R-:W-:Y:S02]  /*0230*/  SHF.R.S32.HI R21, RZ, 0x1f, R15 ;  /* 0x0000001fff157819 */ /* 0x000fe4000001140f */
[----:B------:R-:W-:Y:S02]  /*0240*/  SHF.R.S32.HI R23, RZ, 0x1f, R17 ;  /* 0x0000001fff177819 */ /* 0x000fe40000011411 */
[----:B------:R-:W-:Y:S01]  /*0250*/  SHF.R.S32.HI R25, RZ, 0x1f, R19 ;  /* 0x0000001fff197819 */ /* 0x000fe20000011413 */
[----:B------:R-:W1:Y:S01]  /*0260*/  I2F.RP R5, UR15 ;  /* 0x0000000f00057d06 */ /* 0x000e620008209400 */
[----:B------:R-:W-:-:S02]  /*0270*/  LOP3.LUT R0, R0, 0xfdffffff, RZ, 0xc0, !PT ;  /* 0xfdffffff00007812 */ /* 0x000fc400078ec0ff */
[----:B0-----:R-:W-:-:S05]  /*0280*/  ISETP.GT.U32.AND P0, PT, R11, 0x1bf, PT ;  /* 0x000001bf0b00780c */ /* 0x001fca0003f04070 */
[----:B-1----:R-:W0:Y:S01]  /*0290*/  MUFU.RCP R5, R5 ;  /* 0x0000000500057308 */ /* 0x002e220000001000 */
[----:B------:R-:W-:Y:S02]  /*02a0*/  ISETP.GE.OR.EX P4, PT, R9, UR17, P0, P1 ;  /* 0x0000001109007c0c */ /* 0x000fe40008786710 */
[----:B------:R-:W-:Y:S02]  /*02b0*/  ISETP.GE.OR.EX P3, PT, R21, UR17, P0, P2 ;  /* 0x0000001115007c0c */ /* 0x000fe40008766720 */
[----:B------:R-:W-:-:S09]  /*02c0*/  ISETP.GE.U32.AND P2, PT, R19, UR16, PT ;  /* 0x0000001013007c0c */ /* 0x000fd2000bf46070 */
[----:B------:R-:W-:Y:S01]  /*02d0*/  @P4 LOP3.LUT R2, R2, 0x2000000, RZ, 0xfc, !PT ;  /* 0x0200000002024812 */ /* 0x000fe200078efcff */
[----:B------:R-:W1:Y:S01]  /*02e0*/  @!P4 LDC.64 R26, c[0x0][0x270] ;  /* 0x00009c00ff1acb82 */ /* 0x000e620000000a00 */
[----:B0-----:R-:W-:Y:S01]  /*02f0*/  IADD3 R6, R5, 0xffffffe, RZ ;  /* 0x0ffffffe05067810 */ /* 0x001fe20007ffe0ff */
[----:B------:R-:W-:Y:S01]  /*0300*/  VIADD R5, R3, 0x8 ;  /* 0x0000000803057836 */ /* 0x000fe20000000000 */
[----:B------:R-:W-:-:S04]  /*0310*/  LOP3.LUT R2, R2, 0xfeffffff, RZ, 0xc0, !PT ;  /* 0xfeffffff02027812 */ /* 0x000fc800078ec0ff */
[----:B------:R-:W0:Y:S01]  /*0320*/  F2I.FTZ.U32.TRUNC.NTZ R6, R6 ;  /* 0x0000000600067305 */ /* 0x000e22000021f000 */
[----:B------:R-:W-:Y:S01]  /*0330*/  ISETP.GE.U32.AND P1, PT, R5, UR16, PT ;  /* 0x0000001005007c0c */ /* 0x000fe2000bf26070 */
[----:B------:R-:W2:Y:S01]  /*0340*/  @!P4 LDC.64 R116, c[0x0][0x220] ;  /* 0x00008800ff74cb82 */ /* 0x000ea20000000a00 */
[----:B------:R-:W-:Y:S02]  /*0350*/  SHF.R.S32.HI R13, RZ, 0x1f, R5 ;  /* 0x0000001fff0d7819 */ /* 0x000fe40000011405 */
[----:B------:R-:W-:Y:S02]  /*0360*/  ISETP.GE.OR.EX P4, PT, R25, UR17, P0, P2 ;  /* 0x0000001119007c0c */ /* 0x000fe40008786720 */
[----:B------:R-:W-:-:S03]  /*0370*/  ISETP.GE.OR.EX P6, PT, R13, UR17, P0, P1 ;  /* 0x000000110d007c0c */ /* 0x000fc600087c6710 */
[----:B------:R-:W3:Y:S01]  /*0380*/  @!P3 LDC.64 R30, c[0x0][0x270] ;  /* 0x00009c00ff1ebb82 */ /* 0x000ee20000000a00 */
[----:B0-----:R-:W-:Y:S02]  /*0390*/  R2UR UR7, R6 ;  /* 0x00000000060772ca */ /* 0x001fe400000e0000 */
[----:B------:R-:W-:-:S05]  /*03a0*/  SHF.R.U32.HI R6, RZ, 0x3, R11 ;  /* 0x00000003ff067819 */ /* 0x000fca000001160b */
[----:B------:R-:W0:Y:S02]  /*03b0*/  @!P3 LDC.64 R64, c[0x0][0x220] ;  /* 0x00008800ff40bb82 */ /* 0x000e240000000a00 */
[----:B------:R-:W-:Y:S01]  /*03c0*/  @P6 LOP3.LUT R2, R2, 0x1000000, RZ, 0xfc, !PT ;  /* 0x0100000002026812 */ /* 0x000fe200078efcff */
[----:B------:R-:W-:-:S03]  /*03d0*/  IMAD.WIDE.U32 R6, R6, 0x24924925, RZ ;  /* 0x2492492506067825 */ /* 0x000fc600078e00ff */
[----:B------:R-:W-:Y:S01]  /*03e0*/  LOP3.LUT R2, R2, 0xff7fffff, RZ, 0xc0, !PT ;  /* 0xff7fffff02027812 */ /* 0x000fe200078ec0ff */
[----:B------:R-:W-:Y:S01]  /*03f0*/  IMAD R6, R7, -0x38, R11 ;  /* 0xffffffc807067824 */ /* 0x000fe200078e020b */
[----:B------:R-:W4:Y:S01]  /*0400*/  @!P6 LDC.64 R28, c[0x0][0x270] ;  /* 0x00009c00ff1ceb82 */ /* 0x000f220000000a00 */
[----:B------:R-:W-:Y:S01]  /*0410*/  UIADD3 UR9, URZ, -UR7, URZ ;  /* 0x800000073f097290 */ /* 0x000fe2000fffe03f */
[----:B------:R-:W-:Y:S02]  /*0420*/  @P3 LOP3.LUT R2, R2, 0x800000, RZ, 0xfc, !PT ;  /* 0x0080000002023812 */ /* 0x000fe400078efcff */
[----:B------:R-:W-:Y:S01]  /*0430*/  SHF.L.U32 R6, R6, 0x1, RZ ;  /* 0x0000000106067819 */ /* 0x000fe200000006ff */
[----:B------:R-:W-:Y:S01]  /*0440*/  UIMAD UR9, UR9, UR15, URZ ;  /* 0x0000000f090972a4 */ /* 0x000fe2000f8e023f */
[----:B------:R-:W-:Y:S02]  /*0450*/  LOP3.LUT R2, R2, 0xffbfffff, RZ, 0xc0, !PT ;  /* 0xffbfffff02027812 */ /* 0x000fe400078ec0ff */
[----:B------:R-:W-:Y:S01]  /*0460*/  SHF.R.S32.HI R7, RZ, 0x1f, R6 ;  /* 0x0000001fff077819 */ /* 0x000fe20000011406 */
[----:B------:R-:W-:Y:S01]  /*0470*/  UIMAD.WIDE.U32 UR6, UR7, UR9, UR6 ;  /* 0x00000009070672a5 */ /* 0x000fe2000f8e0006 */
[----:B------:R-:W5:Y:S03]  /*0480*/  @!P6 LDC.64 R120, c[0x0][0x220] ;  /* 0x00008800ff78eb82 */ /* 0x000f660000000a00 */
[----:B------:R-:W-:-:S04]  /*0490*/  UIMAD.WIDE.U32 UR6, UR7, UR10, URZ ;  /* 0x0000000a070672a5 */ /* 0x000fc8000f8e003f */
[----:B------:R-:W-:Y:S01]  /*04a0*/  UIADD3 UR6, -UR7, URZ, URZ ;  /* 0x0000003f07067290 */ /* 0x000fe2000fffe13f */
[----:B------:R-:W0:Y:S03]  /*04b0*/  @!P4 LDC.64 R36, c[0x0][0x270] ;  /* 0x00009c00ff24cb82 */ /* 0x000e260000000a00 */
[----:B------:R-:W-:Y:S01]  /*04c0*/  UIMAD UR6, UR15, UR6, UR10 ;  /* 0x000000060f0672a4 */ /* 0x000fe2000f8e020a */
[----:B----4-:R-:W-:-:S03]  /*04d0*/  @!P6 IMAD R12, R13, R28, RZ ;  /* 0x0000001c0d0ce224 */ /* 0x010fc600078e02ff */
[----:B------:R-:W-:Y:S01]  /*04e0*/  UISETP.GT.U32.AND UP0, UPT, UR15, UR6, UPT ;  /* 0x000000060f00728c */ /* 0x000fe2000bf04070 */
[----:B------:R-:W4:Y:S10]  /*04f0*/  @!P4 LDC.64 R106, c[0x0][0x220] ;  /* 0x00008800ff6acb82 */ /* 0x000f340000000a00 */
[----:B------:R-:W-:-:S02]  /*0500*/  @!UP0 UIADD3 UR6, UR6, -UR15, URZ ;  /* 0x8000000f06068290 */ /* 0x000fc4000fffe03f */
[----:B------:R-:W-:Y:S02]  /*0510*/  @!UP0 UIADD3 UR7, UR7, 0x1, URZ ;  /* 0x0000000107078890 */ /* 0x000fe4000fffe03f */
[----:B------:R-:W-:Y:S02]  /*0520*/  UISETP.GE.U32.AND UP1, UPT, UR6, UR15, UPT ;  /* 0x0000000f0600728c */ /* 0x000fe4000bf26070 */
[----:B------:R-:W-:-:S04]  /*0530*/  ULOP3.LUT UR6, UR8, UR11, URZ, 0x3c, !UPT ;  /* 0x0000000b08067292 */ /* 0x000fc8000f8e3c3f */
[----:B------:R-:W-:-:S05]  /*0540*/  UISETP.GE.AND UP0, UPT, UR6, URZ, UPT ;  /* 0x0000003f0600728c */ /* 0x000fca000bf06270 */
[----:B------:R-:W-:Y:S02]  /*0550*/  @UP1 UIADD3 UR7, UR7, 0x1, URZ ;  /* 0x0000000107071890 */ /* 0x000fe4000fffe03f */
[----:B------:R-:W-:-:S05]  /*0560*/  UISETP.NE.AND UP1, UPT, UR11, URZ, UPT ;  /* 0x0000003f0b00728c */ /* 0x000fca000bf25270 */
[----:B------:R-:W-:Y:S02]  /*0570*/  UMOV UR9, UR7 ;  /* 0x0000000700097c82 */ /* 0x000fe40008000000 */
[----:B------:R-:W-:-:S04]  /*0580*/  @!UP0 UIADD3 UR9, -UR9, URZ, URZ ;  /* 0x0000003f09098290 */ /* 0x000fc8000fffe13f */
[----:B------:R-:W-:-:S04]  /*0590*/  @!UP1 ULOP3.LUT UR9, URZ, UR11, URZ, 0x33, !UPT ;  /* 0x0000000b3f099292 */ /* 0x000fc8000f8e333f */
[----:B------:R-:W-:Y:S02]  /*05a0*/  UIADD3 UR6, -UR9, URZ, URZ ;  /* 0x0000003f09067290 */ /* 0x000fe4000fffe13f */
[----:B------:R-:W-:Y:S02]  /*05b0*/  USHF.R.S32.HI UR7, URZ, 0x1f, UR9 ;  /* 0x0000001f3f077899 */ /* 0x000fe40008011409 */
[----:B------:R-:W-:-:S03]  /*05c0*/  UIMAD UR6, UR11, UR6, UR8 ;  /* 0x000000060b0672a4 */ /* 0x000fc6000f8e0208 */
[----:B------:R-:W-:Y:S01]  /*05d0*/  ULDC.64 UR10, c[0x0][0x280] ;  /* 0x0000a000000a7ab9 */ /* 0x000fe20000000a00 */
[----:B------:R-:W-:Y:S01]  /*05e0*/  UIMAD UR6, UR6, 0x70, URZ ;  /* 0x00000070060678a4 */ /* 0x000fe2000f8e023f */
[----:B------:R-:W-:Y:S01]  /*05f0*/  MOV R11, UR10 ;  /* 0x0000000a000b7c02 */ /* 0x000fe20008000f00 */
[----:B------:R-:W-:-:S04]  /*0600*/  UIMAD UR7, UR7, UR10, URZ ;  /* 0x0000000a070772a4 */ /* 0x000fc8000f8e023f */
[----:B------:R-:W-:Y:S01]  /*0610*/  IMAD.U32 R8, RZ, RZ, UR6 ;  /* 0x00000006ff087e24 */ /* 0x000fe2000f8e00ff */
[----:B------:R-:W-:Y:S01]  /*0620*/  IADD3 R6, P1, R6, UR6, RZ ;  /* 0x0000000606067c10 */ /* 0x000fe2000ff3e0ff */
[----:B------:R-:W-:-:S03]  /*0630*/  UIMAD UR7, UR9, UR11, UR7 ;  /* 0x0000000b090772a4 */ /* 0x000fc6000f8e0207 */
[----:B------:R-:W-:Y:S02]  /*0640*/  LEA.HI.X.SX32 R7, R8, R7, 0x1, P1 ;  /* 0x0000000708077211 */ /* 0x000fe400008f0eff */
[----:B------:R-:W-:Y:S01]  /*0650*/  ISETP.GE.U32.AND P1, PT, R17, UR16, PT ;  /* 0x0000001011007c0c */ /* 0x000fe2000bf26070 */
[----:B------:R-:W-:-:S03]  /*0660*/  IMAD.WIDE.U32 R6, R11, UR9, R6 ;  /* 0x000000090b067c25 */ /* 0x000fc6000f8e0006 */
[----:B------:R-:W-:-:S13]  /*0670*/  ISETP.GE.OR.EX P5, PT, R23, UR17, P0, P1 ;  /* 0x0000001117007c0c */ /* 0x000fda00087a6710 */
[----:B------:R-:W-:Y:S01]  /*0680*/  @P5 LOP3.LUT R2, R2, 0x400000, RZ, 0xfc, !PT ;  /* 0x0040000002025812 */ /* 0x000fe200078efcff */
[----:B------:R-:W2:Y:S03]  /*0690*/  @!P5 LDC.64 R32, c[0x0][0x270] ;  /* 0x00009c00ff20db82 */ /* 0x000ea60000000a00 */
[C---:B------:R-:W-:Y:S02]  /*06a0*/  LOP3.LUT P2, RZ, R2.reuse, 0x2000000, RZ, 0xc0, !PT ;  /* 0x0200000002ff7812 */ /* 0x040fe4000784c0ff */
[----:B------:R-:W-:-:S03]  /*06b0*/  LOP3.LUT R2, R2, 0xffdfffff, RZ, 0xc0, !PT ;  /* 0xffdfffff02027812 */ /* 0x000fc600078ec0ff */
[----:B------:R-:W4:Y:S01]  /*06c0*/  @!P5 LDC.64 R34, c[0x0][0x220] ;  /* 0x00008800ff22db82 */ /* 0x000f220000000a00 */
[----:B------:R-:W-:-:S04]  /*06d0*/  @P4 LOP3.LUT R2, R2, 0x200000, RZ, 0xfc, !PT ;  /* 0x0020000002024812 */ /* 0x000fc800078efcff */
[----:B------:R-:W-:-:S03]  /*06e0*/  LOP3.LUT R2, R2, 0xffefffff, RZ, 0xc0, !PT ;  /* 0xffefffff02027812 */ /* 0x000fc600078ec0ff */
[----:B-1----:R-:W-:Y:S01]  /*06f0*/  @!P2 IMAD R8, R9, R26, RZ ;  /* 0x0000001a0908a224 */ /* 0x002fe200078e02ff */
[----:B------:R-:W-:Y:S01]  /*0700*/  @P2 LOP3.LUT R0, R0, 0x2000000, RZ, 0xfc, !PT ;  /* 0x0200000000002812 */ /* 0x000fe200078efcff */
[----:B------:R-:W-:Y:S01]  /*0710*/  VIADD R9, R7, UR7 ;  /* 0x0000000707097c36 */ /* 0x000fe20008000000 */
[----:B------:R-:W-:Y:S01]  /*0720*/  LOP3.LUT R4, R4, 0x7fffffff, RZ, 0xc0, !PT ;  /* 0x7fffffff04047812 */ /* 0x000fe200078ec0ff */
[----:B------:R-:W-:Y:S01]  /*0730*/  @!P2 IMAD R27, R3, R27, R8 ;  /* 0x0000001b031ba224 */ /* 0x000fe200078e0208 */
[----:B------:R-:W-:Y:S01]  /*0740*/  @!P2 MOV R8, R6 ;  /* 0x000000060008a202 */ /* 0x000fe20000000f00 */
[--C-:B------:R-:W-:Y:S01]  /*0750*/  @!P3 IMAD.MOV.U32 R13, RZ, RZ, R9.reuse ;  /* 0x000000ffff0db224 */ /* 0x100fe200078e0009 */
[----:B------:R-:W-:Y:S01]  /*0760*/  ULDC.64 UR6, c[0x0][0x278] ;  /* 0x00009e0000067ab9 */ /* 0x000fe20000000a00 */
[----:B--2---:R-:W-:Y:S02]  /*0770*/  @!P5 IMAD R14, R23, R32, RZ ;  /* 0x00000020170ed224 */ /* 0x004fe400078e02ff */
[----:B------:R-:W-:-:S04]  /*0780*/  @!P2 IMAD.WIDE.U32 R10, R3, R26, R8 ;  /* 0x0000001a030aa225 */ /* 0x000fc800078e0008 */
[----:B------:R-:W-:Y:S01]  /*0790*/  @!P2 IMAD.IADD R11, R11, 0x1, R27 ;  /* 0x000000010b0ba824 */ /* 0x000fe200078e021b */
[C---:B------:R-:W-:Y:S01]  /*07a0*/  @!P2 LEA R116, P1, R10.reuse, R116, 0x1 ;  /* 0x000000740a74a211 */ /* 0x040fe200078208ff */
[----:B------:R-:W-:Y:S02]  /*07b0*/  @!P6 IMAD R27, R5, R29, R12 ;  /* 0x0000001d051be224 */ /* 0x000fe400078e020c */
[----:B---3--:R-:W-:Y:S01]  /*07c0*/  @!P3 IMAD R12, R21, R30, RZ ;  /* 0x0000001e150cb224 */ /* 0x008fe200078e02ff */
[----:B------:R-:W-:Y:S01]  /*07d0*/  @!P2 LEA.HI.X R117, R10, R117, R11, 0x1, P1 ;  /* 0x000000750a75a211 */ /* 0x000fe200008f0c0b */
[----:B------:R-:W-:Y:S01]  /*07e0*/  @!P6 IMAD.MOV.U32 R10, RZ, RZ, R6 ;  /* 0x000000ffff0ae224 */ /* 0x000fe200078e0006 */
[----:B------:R-:W-:Y:S01]  /*07f0*/  @!P6 MOV R11, R9 ;  /* 0x00000009000be202 */ /* 0x000fe20000000f00 */
[----:B------:R-:W-:Y:S02]  /*0800*/  @!P3 IMAD R21, R15, R31, R12 ;  /* 0x0000001f0f15b224 */ /* 0x000fe400078e020c */
[----:B------:R-:W-:-:S02]  /*0810*/  @!P3 IMAD.MOV.U32 R12, RZ, RZ, R6 ;  /* 0x000000ffff0cb224 */ /* 0x000fc400078e0006 */
[----:B------:R-:W-:-:S04]  /*0820*/  @!P6 IMAD.WIDE.U32 R10, R5, R28, R10 ;  /* 0x0000001c050ae225 */ /* 0x000fc800078e000a */
[----:B------:R-:W-:Y:S01]  /*0830*/  @!P3 IMAD.WIDE.U32 R12, R15, R30, R12 ;  /* 0x0000001e0f0cb225 */ /* 0x000fe200078e000c */
[----:B------:R-:W-:Y:S02]  /*0840*/  @!P6 IADD3 R5, R11, R27, RZ ;  /* 0x0000001b0b05e210 */ /* 0x000fe40007ffe0ff */
[C---:B-----5:R-:W-:Y:S01]  /*0850*/  @!P6 LEA R120, P1, R10.reuse, R120, 0x1 ;  /* 0x000000780a78e211 */ /* 0x060fe200078208ff */
[----:B------:R-:W-:Y:S01]  /*0860*/  @!P5 IMAD R15, R17, R33, R14 ;  /* 0x00000021110fd224 */ /* 0x000fe200078e020e */
[----:B------:R-:W-:Y:S01]  /*0870*/  @!P5 MOV R11, R9 ;  /* 0x00000009000bd202 */ /* 0x000fe20000000f00 */
[----:B0-----:R-:W-:Y:S01]  /*0880*/  @!P4 IMAD R14, R25, R36, RZ ;  /* 0x00000024190ec224 */ /* 0x001fe200078e02ff */
[----:B------:R-:W-:Y:S01]  /*0890*/  @!P6 LEA.HI.X R121, R10, R121, R5, 0x1, P1 ;  /* 0x000000790a79e211 */ /* 0x000fe200008f0c05 */
[----:B------:R-:W-:Y:S01]  /*08a0*/  @!P3 IMAD.IADD R5, R13, 0x1, R21 ;  /* 0x000000010d05b824 */ /* 0x000fe200078e0215 */
[----:B------:R-:W-:Y:S01]  /*08b0*/  @!P3 LEA R64, P1, R12, R64, 0x1 ;  /* 0x000000400c40b211 */ /* 0x000fe200078208ff */
[----:B------:R-:W-:-:S02]  /*08c0*/  @!P5 IMAD.MOV.U32 R10, RZ, RZ, R6 ;  /* 0x000000ffff0ad224 */ /* 0x000fc400078e0006 */
[----:B------:R-:W-:Y:S01]  /*08d0*/  @!P4 IMAD.MOV.U32 R13, RZ, RZ, R9 ;  /* 0x000000ffff0dc224 */ /* 0x000fe200078e0009 */
[----:B------:R-:W-:Y:S01]  /*08e0*/  @!P3 LEA.HI.X R65, R12, R65, R5, 0x1, P1 ;  /* 0x000000410c41b211 */ /* 0x000fe200008f0c05 */
[----:B------:R-:W-:-:S04]  /*08f0*/  @!P5 IMAD.WIDE.U32 R10, R17, R32, R10 ;  /* 0x00000020110ad225 */ /* 0x000fc800078e000a */
[----:B------:R-:W-:Y:S01]  /*0900*/  @!P4 IMAD.MOV.U32 R12, RZ, RZ, R6 ;  /* 0x000000ffff0cc224 */ /* 0x000fe200078e0006 */
[----:B------:R-:W-:Y:S01]  /*0910*/  @!P5 IADD3 R5, R11, R15, RZ ;  /* 0x0000000f0b05d210 */ /* 0x000fe20007ffe0ff */
[C---:B------:R-:W-:Y:S01]  /*0920*/  @!P4 IMAD R17, R19.reuse, R37, R14 ;  /* 0x000000251311c224 */ /* 0x040fe200078e020e */
[----:B----4-:R-:W-:Y:S01]  /*0930*/  @!P5 LEA R24, P1, R10, R34, 0x1 ;  /* 0x000000220a18d211 */ /* 0x010fe200078208ff */
[----:B------:R-:W-:-:S03]  /*0940*/  @!P4 IMAD.WIDE.U32 R12, R19, R36, R12 ;  /* 0x00000024130cc225 */ /* 0x000fc600078e000c */
[----:B------:R-:W-:Y:S01]  /*0950*/  @!P5 LEA.HI.X R25, R10, R35, R5, 0x1, P1 ;  /* 0x000000230a19d211 */ /* 0x000fe200008f0c05 */
[----:B------:R-:W-:Y:S01]  /*0960*/  @!P4 IMAD.IADD R10, R13, 0x1, R17 ;  /* 0x000000010d0ac824 */ /* 0x000fe200078e0211 */
[----:B------:R-:W-:Y:S01]  /*0970*/  @!P4 LEA R106, P1, R12, R106, 0x1 ;  /* 0x0000006a0c6ac211 */ /* 0x000fe200078208ff */
[----:B------:R-:W-:-:S03]  /*0980*/  VIADD R5, R3, 0x28 ;  /* 0x0000002803057836 */ /* 0x000fc60000000000 */
[----:B------:R-:W-:Y:S02]  /*0990*/  @!P4 LEA.HI.X R107, R12, R107, R10, 0x1, P1 ;  /* 0x0000006b0c6bc211 */ /* 0x000fe400008f0c0a */
[----:B------:R-:W-:Y:S02]  /*09a0*/  ISETP.GE.U32.AND P1, PT, R5, UR16, PT ;  /* 0x0000001005007c0c */ /* 0x000fe4000bf26070 */
[----:B------:R-:W-:-:S04]  /*09b0*/  SHF.R.S32.HI R11, RZ, 0x1f, R5 ;  /* 0x0000001fff0b7819 */ /* 0x000fc80000011405 */
        /* <DEDUP_REMOVED lines=110> */
[----:B------:R-:W-:Y:S01]  /*10a0*/  @!P2 STL.64 [R1+0x118], R38 ;  /* 0x000118260100a387 */ /* 0x000fe20000100a00 */
        /* <DEDUP_REMOVED lines=15> */
[----:B------:R-:W-:-:S04]  /*11a0*/  VIADD R5, R3, 0x68 ;  /* 0x0000006803057836 */ /* 0x000fc80000000000 */
[----:B------:R-:W-:Y:S01]  /*11b0*/  @!P2 STL.64 [R1+0x110], R16 ;  /* 0x000110100100a387 */ /* 0x000fe20000100a00 */
[----:B------:R-:W-:Y:S02]  /*11c0*/  SHF.R.S32.HI R11, RZ, 0x1f, R5 ;  /* 0x0000001fff0b7819 */ /* 0x000fe40000011405 */
[----:B------:R-:W-:-:S04]  /*11d0*/  ISETP.GE.U32.AND P1, PT, R5, UR16, PT ;  /* 0x0000001005007c0c */ /* 0x000fc8000bf26070 */
[----:B------:R-:W-:-:S13]  /*11e0*/  ISETP.GE.OR.EX P2, PT, R11, UR17, P0, P1 ;  /* 0x000000110b007c0c */ /* 0x000fda0008746710 */
[----:B------:R-:W0:Y:S01]  /*11f0*/  @!P2 LDC.64 R12, c[0x0][0x270] ;  /* 0x00009c00ff0cab82 */ /* 0x000e220000000a00 */
[----:B------:R-:W-:-:S07]  /*1200*/  @P2 LOP3.LUT R2, R2, 0x1000, RZ, 0xfc, !PT ;  /* 0x0000100002022812 */ /* 0x000fce00078efcff */
        /* <DEDUP_REMOVED lines=9> */
[----:B------:R-:W-:Y:S01]  /*12a0*/  VIADD R5, R3, 0x70 ;  /* 0x0000007003057836 */ /* 0x000fe20000000000 */
[----:B------:R-:W-:-:S03]  /*12b0*/  LOP3.LUT R2, R2, 0xfffff7ff, RZ, 0xc0, !PT ;  /* 0xfffff7ff02027812 */ /* 0x000fc600078ec0ff */
[----:B------:R0:W-:Y:S01]  /*12c0*/  STL.64 [R1+0x128], R124 ;  /* 0x0001287c01007387 */ /* 0x0001e20000100a00 */
[----:B------:R-:W-:Y:S02]  /*12d0*/  SHF.R.S32.HI R11, RZ, 0x1f, R5 ;  /* 0x0000001fff0b7819 */ /* 0x000fe40000011405 */
[----:B------:R-:W-:-:S04]  /*12e0*/  ISETP.GE.U32.AND P1, PT, R5, UR16, PT ;  /* 0x0000001005007c0c */ /* 0x000fc8000bf26070 */
[----:B------:R-:W-:Y:S01]  /*12f0*/  ISETP.GE.OR.EX P2, PT, R11, UR17, P0, P1 ;  /* 0x000000110b007c0c */ /* 0x000fe20008746710 */
[----:B0-----:R-:W2:-:S12]  /*1300*/  LDL.LU.64 R124, [R1+0x110] ;  /* 0x00011000017c7983 */ /* 0x001e980000300a00 */
[----:B------:R-:W0:Y:S08]  /*1310*/  @!P2 LDC.64 R12, c[0x0][0x270] ;  /* 0x00009c00ff0cab82 */ /* 0x000e300000000a00 */
[----:B------:R-:W1:Y:S01]  /*1320*/  @!P2 LDC.64 R82, c[0x0][0x220] ;  /* 0x00008800ff52ab82 */ /* 0x000e620000000a00 */
[----:B0-----:R-:W-:Y:S02]  /*1330*/  @!P2 IMAD R10, R11, R12, RZ ;  /* 0x0000000c0b0aa224 */ /* 0x001fe400078e02ff */
[----:B------:R-:W-:-:S02]  /*1340*/  @!P2 IMAD.MOV.U32 R11, RZ, RZ, R9 ;  /* 0x000000ffff0ba224 */ /* 0x000fc400078e0009 */
        /* <DEDUP_REMOVED lines=8> */
[----:B------:R-:W-:Y:S02]  /*13d0*/  ISETP.GE.U32.AND P1, PT, R5, UR16, PT ;  /* 0x0000001005007c0c */ /* 0x000fe4000bf26070 */
[----:B------:R-:W-:Y:S02]  /*13e0*/  @P2 LOP3.LUT R2, R2, 0x800, RZ, 0xfc, !PT ;  /* 0x0000080002022812 */ /* 0x000fe400078efcff */
[----:B------:R-:W-:-:S13]  /*13f0*/  ISETP.GE.OR.EX P2, PT, R11, UR17, P0, P1 ;  /* 0x000000110b007c0c */ /* 0x000fda0008746710 */
[----:B------:R-:W0:Y:S08]  /*1400*/  @!P2 LDC.64 R12, c[0x0][0x270] ;  /* 0x00009c00ff0cab82 */ /* 0x000e300000000a00 */
[----:B------:R-:W1:Y:S01]  /*1410*/  @!P2 LDC.64 R76, c[0x0][0x220] ;  /* 0x00008800ff4cab82 */ /* 0x000e620000000a00 */
[----:B0-----:R-:W-:Y:S02]  /*1420*/  @!P2 IMAD R10, R11, R12, RZ ;  /* 0x0000000c0b0aa224 */ /* 0x001fe400078e02ff */
[----:B------:R-:W-:-:S02]  /*1430*/  @!P2 IMAD.MOV.U32 R11, RZ, RZ, R9 ;  /* 0x000000ffff0ba224 */ /* 0x000fc400078e0009 */
[----:B------:R-:W-:Y:S02]  /*1440*/  @!P2 IMAD R13, R5, R13, R10 ;  /* 0x0000000d050da224 */ /* 0x000fe400078e020a */
[----:B------:R-:W-:-:S04]  /*1450*/  @!P2 IMAD.MOV.U32 R10, RZ, RZ, R6 ;  /* 0x000000ffff0aa224 */ /* 0x000fc800078e0006 */
[----:B------:R-:W-:-:S05]  /*1460*/  @!P2 IMAD.WIDE.U32 R10, R5, R12, R10 ;  /* 0x0000000c050aa225 */ /* 0x000fca00078e000a */
[----:B------:R-:W-:Y:S02]  /*1470*/  @!P2 IADD3 R5, R11, R13, RZ ;  /* 0x0000000d0b05a210 */ /* 0x000fe40007ffe0ff */
[----:B-1----:R-:W-:-:S04]  /*1480*/  @!P2 LEA R76, P1, R10, R76, 0x1 ;  /* 0x0000004c0a4ca211 */ /* 0x002fc800078208ff */
[----:B------:R-:W-:Y:S01]  /*1490*/  @!P2 LEA.HI.X R77, R10, R77, R5, 0x1, P1 ;  /* 0x0000004d0a4da211 */ /* 0x000fe200008f0c05 */
[----:B------:R-:W-:Y:S01]  /*14a0*/  VIADD R5, R3, 0x80 ;  /* 0x0000008003057836 */ /* 0x000fe20000000000 */
[----:B------:R-:W-:-:S04]  /*14b0*/  LOP3.LUT R2, R2, 0xfffffbff, RZ, 0xc0, !PT ;  /* 0xfffffbff02027812 */ /* 0x000fc800078ec0ff */
[----:B------:R-:W-:Y:S02]  /*14c0*/  SHF.R.S32.HI R11, RZ, 0x1f, R5 ;  /* 0x0000001fff0b7819 */ /* 0x000fe40000011405 */
[----:B------:R-:W-:Y:S02]  /*14d0*/  ISETP.GE.U32.AND P1, PT, R5, UR16, PT ;  /* 0x0000001005007c0c */ /* 0x000fe4000bf26070 */
[----:B------:R-:W-:Y:S02]  /*14e0*/  @P2 LOP3.LUT R2, R2, 0x400, RZ, 0xfc, !PT ;  /* 0x0000040002022812 */ /* 0x000fe400078efcff */
[----:B------:R-:W-:-:S13]  /*14f0*/  ISETP.GE.OR.EX P2, PT, R11, UR17, P0, P1 ;  /* 0x000000110b007c0c */ /* 0x000fda0008746710 */
[----:B------:R-:W0:Y:S08]  /*1500*/  @!P2 LDC.64 R12, c[0x0][0x270] ;  /* 0x00009c00ff0cab82 */ /* 0x000e300000000a00 */
        /* <DEDUP_REMOVED lines=25> */
[----:B------:R-:W-:Y:S02]  /*16a0*/  IADD3 R5, R3, 0x90, RZ ;  /* 0x0000009003057810 */ /* 0x000fe40007ffe0ff */
[----:B------:R-:W-:Y:S02]  /*16b0*/  LOP3.LUT R2, R2, 0xfffffeff, RZ, 0xc0, !PT ;  /* 0xfffffeff02027812 */ /* 0x000fe400078ec0ff */
[----:B------:R-:W-:Y:S02]  /*16c0*/  SHF.R.S32.HI R11, RZ, 0x1f, R5 ;  /* 0x0000001fff0b7819 */ /* 0x000fe40000011405 */
[----:B------:R-:W-:Y:S02]  /*16d0*/  ISETP.GE.U32.AND P1, PT, R5, UR16, PT ;  /* 0x0000001005007c0c */ /* 0x000fe4000bf26070 */
[----:B------:R-:W-:-:S02]  /*16e0*/  @P2 LOP3.LUT R2, R2, 0x100, RZ, 0xfc, !PT ;  /* 0x0000010002022812 */ /* 0x000fc400078efcff */
[----:B------:R-:W-:-:S13]  /*16f0*/  ISETP.GE.OR.EX P2, PT, R11, UR17, P0, P1 ;  /* 0x000000110b007c0c */ /* 0x000fda0008746710 */
[----:B------:R-:W0:Y:S08]  /*1700*/  @!P2 LDC.64 R12, c[0x0][0x270] ;  /* 0x00009c00ff0cab82 */ /* 0x000e300000000a00 */
[----:B------:R-:W1:Y:S01]  /*1710*/  @!P2 LDC.64 R22, c[0x0][0x220] ;  /* 0x00008800ff16ab82 */ /* 0x000e620000000a00 */
[----:B------:R-:W-:Y:S01]  /*1720*/  IADD3 R122, R3, 0x1c8, RZ ;  /* 0x000001c8037a7810 */ /* 0x000fe20007ffe0ff */
[----:B------:R-:W-:Y:S01]  /*1730*/  IMAD.MOV.U32 R123, RZ, RZ, RZ ;  /* 0x000000ffff7b7224 */ /* 0x000fe200078e00ff */
[----:B--2---:R2:W-:Y:S01]  /*1740*/  STL.64 [R1+0x130], R124 ;  /* 0x0001307c01007387 */ /* 0x0045e20000100a00 */
[----:B0-----:R-:W-:-:S02]  /*1750*/  @!P2 IMAD R10, R11, R12, RZ ;  /* 0x0000000c0b0aa224 */ /* 0x001fc400078e02ff */
[----:B------:R-:W-:Y:S02]  /*1760*/  @!P2 IMAD.MOV.U32 R11, RZ, RZ, R9 ;  /* 0x000000ffff0ba224 */ /* 0x000fe400078e0009 */
[C---:B------:R-:W-:Y:S02]  /*1770*/  @!P2 IMAD R13, R5.reuse, R13, R10 ;  /* 0x0000000d050da224 */ /* 0x040fe400078e020a */
[----:B------:R-:W-:Y:S01]  /*1780*/  @!P2 IMAD.MOV.U32 R10, RZ, RZ, R6 ;  /* 0x000000ffff0aa224 */ /* 0x000fe200078e0006 */
[----:B------:R-:W-:Y:S01]  /*1790*/  LOP3.LUT R2, R2, 0xffffff7f, RZ, 0xc0, !PT ;  /* 0xffffff7f02027812 */ /* 0x000fe200078ec0ff */
[----:B--2---:R-:W2:Y:S02]  /*17a0*/  LDL.LU.64 R124, [R1+0x118] ;  /* 0x00011800017c7983 */ /* 0x004ea40000300a00 */
[----:B------:R-:W-:Y:S01]  /*17b0*/  @!P2 IMAD.WIDE.U32 R10, R5, R12, R10 ;  /* 0x0000000c050aa225 */ /* 0x000fe200078e000a */
[----:B------:R-:W-:Y:S01]  /*17c0*/  @P2 LOP3.LUT R2, R2, 0x80, RZ, 0xfc, !PT ;  /* 0x0000008002022812 */ /* 0x000fe200078efcff */
[----:B------:R0:W-:Y:S03]  /*17d0*/  STL [R1+0x120], R79 ;  /* 0x0001204f01007387 */ /* 0x0001e60000100800 */
[----:B------:R-:W-:-:S02]  /*17e0*/  @!P2 IADD3 R5, R11, R13, RZ ;  /* 0x0000000d0b05a210 */ /* 0x000fc40007ffe0ff */
[----:B-1----:R-:W-:Y:S02]  /*17f0*/  @!P2 LEA R22, P1, R10, R22, 0x1 ;  /* 0x000000160a16a211 */ /* 0x002fe400078208ff */
[----:B------:R-:W-:Y:S02]  /*1800*/  LOP3.LUT R2, R2, 0xffffffbf, RZ, 0xc0, !PT ;  /* 0xffffffbf02027812 */ /* 0x000fe400078ec0ff */
        /* <DEDUP_REMOVED lines=8> */
[----:B------:R-:W3:Y:S01]  /*1890*/  @!P2 LDC.64 R114, c[0x0][0x220] ;  /* 0x00008800ff72ab82 */ /* 0x000ee20000000a00 */
[----:B-1----:R-:W-:Y:S01]  /*18a0*/  @!P2 IMAD R10, R11, R12, RZ ;  /* 0x0000000c0b0aa224 */ /* 0x002fe200078e02ff */
        /* <DEDUP_REMOVED lines=15> */
[----:B-1----:R-:W-:Y:S02]  /*19a0*/  @!P2 IMAD R10, R11, R12, RZ ;  /* 0x0000000c0b0aa224 */ /* 0x002fe400078e02ff */
[----:B------:R-:W-:Y:S02]  /*19b0*/  @!P2 IMAD.MOV.U32 R11, RZ, RZ, R9 ;  /* 0x000000ffff0ba224 */ /* 0x000fe400078e0009 */
[----:B------:R-:W-:Y:S01]  /*19c0*/  @!P2 IMAD R13, R5, R13, R10 ;  /* 0x0000000d050da224 */ /* 0x000fe200078e020a */
[----:B------:R-:W-:-:S05]  /*19d0*/  @!P2 MOV R10, R6 ;  /* 0x00000006000aa202 */ /* 0x000fca0000000f00 */
[----:B------:R-:W-:-:S04]  /*19e0*/  @!P2 IMAD.WIDE.U32 R10, R5, R12, R10 ;  /* 0x0000000c050aa225 */ /* 0x000fc800078e000a */
[----:B------:R-:W-:Y:S01]  /*19f0*/  @!P2 IMAD.IADD R5, R11, 0x1, R13 ;  /* 0x000000010b05a824 */ /* 0x000fe200078e020d */
[----:B---3--:R-:W-:-:S04]  /*1a00*/  @!P2 LEA R48, P1, R10, R48, 0x1 ;  /* 0x000000300a30a211 */ /* 0x008fc800078208ff */
        /* <DEDUP_REMOVED lines=70> */
[----:B------:R-:W-:-:S07]  /*1e70*/  @P2 LOP3.LUT R2, R2, 0x1, RZ, 0xfc, !PT ;  /* 0x0000000102022812 */ /* 0x000fce00078efcff */
        /* <DEDUP_REMOVED lines=334> */
[----:B------:R-:W-:Y:S01]  /*3360*/  @!P2 MOV R13, R9 ;  /* 0x00000009000da202 */ /* 0x000fe20000000f00 */
[----:B------:R-:W-:Y:S01]  /*3370*/  @!P2 IMAD.MOV.U32 R12, RZ, RZ, R6 ;  /* 0x000000ffff0ca224 */ /* 0x000fe200078e0006 */
[----:B------:R-:W-:-:S04]  /*3380*/  @P2 LOP3.LUT R4, R4, 0x800, RZ, 0xfc, !PT ;  /* 0x0000080004042812 */ /* 0x000fc800078efcff */
[----:B------:R-:W-:Y:S01]  /*3390*/  LOP3.LUT R4, R4, 0xfffffbff, RZ, 0xc0, !PT ;  /* 0xfffffbff04047812 */ /* 0x000fe200078ec0ff */
[----:B------:R-:W3:Y:S01]  /*33a0*/  @!P2 LDC.64 R20, c[0x0][0x220] ;  /* 0x00008800ff14ab82 */ /* 0x000ee20000000a00 */
[-C--:B-1----:R-:W-:Y:S02]  /*33b0*/  @!P2 IMAD R10, R11, R16.reuse, RZ ;  /* 0x000000100b0aa224 */ /* 0x082fe400078e02ff */
[----:B------:R-:W-:-:S04]  /*33c0*/  @!P2 IMAD.WIDE.U32 R12, R5, R16, R12 ;  /* 0x00000010050ca225 */ /* 0x000fc800078e000c */
[----:B------:R-:W-:Y:S01]  /*33d0*/  @!P2 IMAD R11, R5, R17, R10 ;  /* 0x00000011050ba224 */ /* 0x000fe200078e020a */
[----:B---3--:R-:W-:-:S03]  /*33e0*/  @!P2 LEA R10, P1, R12, R20, 0x1 ;  /* 0x000000140c0aa211 */ /* 0x008fc600078208ff */
[----:B------:R-:W-:-:S05]  /*33f0*/  @!P2 IMAD.IADD R5, R13, 0x1, R11 ;  /* 0x000000010d05a824 */ /* 0x000fca00078e020b */
        /* <DEDUP_REMOVED lines=143> */
[----:B---3--:R-:W-:Y:S01]  /*3cf0*/  @!P2 LEA R34, P1, R32, R34, 0x1 ;  /* 0x000000222022a211 */ /* 0x008fe200078208ff */
[----:B------:R-:W-:-:S03]  /*3d00*/  VIADD R5, R3, 0x1c0 ;  /* 0x000001c003057836 */ /* 0x000fc60000000000 */
[----:B------:R-:W-:Y:S02]  /*3d10*/  @!P2 LEA.HI.X R35, R32, R35, R31, 0x1, P1 ;  /* 0x000000232023a211 */ /* 0x000fe400008f0c1f */
[----:B------:R-:W-:Y:S02]  /*3d20*/  SHF.R.S32.HI R33, RZ, 0x1f, R5 ;  /* 0x0000001fff217819 */ /* 0x000fe40000011405 */
[----:B------:R-:W-:-:S04]  /*3d30*/  ISETP.GE.U32.AND P1, PT, R5, UR6, PT ;  /* 0x0000000605007c0c */ /* 0x000fc8000bf26070 */
[----:B------:R-:W-:-:S13]  /*3d40*/  ISETP.GE.OR.EX P2, PT, R33, UR7, P0, P1 ;  /* 0x0000000721007c0c */ /* 0x000fda0008746710 */
[----:B------:R-:W1:Y:S01]  /*3d50*/  @!P2 LDC.64 R30, c[0x0][0x270] ;  /* 0x00009c00ff1eab82 */ /* 0x000e620000000a00 */
[----:B------:R-:W-:Y:S02]  /*3d60*/  @!P2 MOV R32, R6 ;  /* 0x000000060020a202 */ /* 0x000fe40000000f00 */
[----:B------:R-:W-:-:S04]  /*3d70*/  @P2 LOP3.LUT R4, R4, 0x2, RZ, 0xfc, !PT ;  /* 0x0000000204042812 */ /* 0x000fc800078efcff */
[----:B------:R-:W-:Y:S01]  /*3d80*/  LOP3.LUT R4, R4, 0xfffffffe, RZ, 0xc0, !PT ;  /* 0xfffffffe04047812 */ /* 0x000fe200078ec0ff */
[-C--:B-1----:R-:W-:Y:S02]  /*3d90*/  @!P2 IMAD R118, R33, R30.reuse, RZ ;  /* 0x0000001e2176a224 */ /* 0x082fe400078e02ff */
[----:B------:R-:W-:Y:S02]  /*3da0*/  @!P2 IMAD.MOV.U32 R33, RZ, RZ, R9 ;  /* 0x000000ffff21a224 */ /* 0x000fe400078e0009 */
[C---:B------:R-:W-:Y:S02]  /*3db0*/  @!P2 IMAD R118, R5.reuse, R31, R118 ;  /* 0x0000001f0576a224 */ /* 0x040fe400078e0276 */
[----:B------:R-:W-:Y:S02]  /*3dc0*/  @!P2 IMAD.WIDE.U32 R30, R5, R30, R32 ;  /* 0x0000001e051ea225 */ /* 0x000fe400078e0020 */
[----:B------:R-:W1:Y:S02]  /*3dd0*/  @!P2 LDC.64 R32, c[0x0][0x220] ;  /* 0x00008800ff20ab82 */ /* 0x000e640000000a00 */
[----:B------:R-:W-:Y:S01]  /*3de0*/  @!P2 IMAD.IADD R5, R31, 0x1, R118 ;  /* 0x000000011f05a824 */ /* 0x000fe200078e0276 */
[----:B-1----:R-:W-:-:S04]  /*3df0*/  @!P2 LEA R32, P1, R30, R32, 0x1 ;  /* 0x000000201e20a211 */ /* 0x002fc800078208ff */
[----:B------:R-:W-:Y:S02]  /*3e00*/  @!P2 LEA.HI.X R33, R30, R33, R5, 0x1, P1 ;  /* 0x000000211e21a211 */ /* 0x000fe400008f0c05 */
[----:B------:R-:W-:Y:S02]  /*3e10*/  SHF.R.S32.HI R5, RZ, 0x1f, R122 ;  /* 0x0000001fff057819 */ /* 0x000fe4000001147a */
[----:B------:R-:W-:-:S04]  /*3e20*/  ISETP.GE.U32.AND P1, PT, R122, UR6, PT ;  /* 0x000000067a007c0c */ /* 0x000fc8000bf26070 */
[----:B------:R-:W-:-:S13]  /*3e30*/  ISETP.GE.OR.EX P2, PT, R5, UR7, P0, P1 ;  /* 0x0000000705007c0c */ /* 0x000fda0008746710 */
[----:B------:R-:W1:Y:S01]  /*3e40*/  @!P2 LDC.64 R30, c[0x0][0x270] ;  /* 0x00009c00ff1eab82 */ /* 0x000e620000000a00 */
[----:B------:R-:W-:Y:S01]  /*3e50*/  @!P2 IMAD.MOV.U32 R118, RZ, RZ, R6 ;  /* 0x000000ffff76a224 */ /* 0x000fe200078e0006 */
[----:B------:R-:W-:Y:S01]  /*3e60*/  @P2 LOP3.LUT R4, R4, 0x1, RZ, 0xfc, !PT ;  /* 0x0000000104042812 */ /* 0x000fe200078efcff */
[----:B------:R-:W-:Y:S02]  /*3e70*/  @!P2 IMAD.MOV.U32 R119, RZ, RZ, R9 ;  /* 0x000000ffff77a224 */ /* 0x000fe400078e0009 */
[-C--:B-1----:R-:W-:Y:S02]  /*3e80*/  @!P2 IMAD R5, R5, R30.reuse, RZ ;  /* 0x0000001e0505a224 */ /* 0x082fe400078e02ff */
[----:B------:R-:W-:-:S04]  /*3e90*/  @!P2 IMAD.WIDE.U32 R118, R122, R30, R118 ;  /* 0x0000001e7a76a225 */ /* 0x000fc800078e0076 */
[----:B------:R-:W-:Y:S02]  /*3ea0*/  @!P2 IMAD R5, R122, R31, R5 ;  /* 0x0000001f7a05a224 */ /* 0x000fe400078e0205 */
[----:B------:R-:W1:Y:S01]  /*3eb0*/  @!P2 LDC.64 R30, c[0x0][0x220] ;  /* 0x00008800ff1eab82 */ /* 0x000e620000000a00 */
[----:B------:R-:W-:Y:S02]  /*3ec0*/  VIADD R122, R3, 0x1d0 ;  /* 0x000001d0037a7836 */ /* 0x000fe40000000000 */
[----:B------:R-:W-:Y:S02]  /*3ed0*/  @!P2 IADD3 R5, R119, R5, RZ ;  /* 0x000000057705a210 */ /* 0x000fe40007ffe0ff */
[----:B-1----:R-:W-:-:S04]  /*3ee0*/  @!P2 LEA R30, P1, R118, R30, 0x1 ;  /* 0x0000001e761ea211 */ /* 0x002fc800078208ff */
[----:B------:R-:W-:Y:S02]  /*3ef0*/  @!P2 LEA.HI.X R31, R118, R31, R5, 0x1, P1 ;  /* 0x0000001f761fa211 */ /* 0x000fe400008f0c05 */
[----:B------:R-:W-:Y:S02]  /*3f00*/  SHF.R.S32.HI R5, RZ, 0x1f, R122 ;  /* 0x0000001fff057819 */ /* 0x000fe4000001147a */
[----:B------:R-:W-:Y:S02]  /*3f10*/  ISETP.GE.U32.AND P1, PT, R122, UR6, PT ;  /* 0x000000067a007c0c */ /* 0x000fe4000bf26070 */
[----:B------:R-:W-:Y:S02]  /*3f20*/  LOP3.LUT P2, RZ, R0, 0x2000000, RZ, 0xc0, !PT ;  /* 0x0200000000ff7812 */ /* 0x000fe4000784c0ff */
[----:B------:R-:W-:-:S11]  /*3f30*/  ISETP.GE.OR.EX P1, PT, R5, UR7, P0, P1 ;  /* 0x0000000705007c0c */ /* 0x000fd60008726710 */
[----:B------:R1:W3:Y:S01]  /*3f40*/  @!P2 LDG.E R123, desc[UR12][R116.64] ;  /* 0x0000000c747ba981 */ /* 0x0002e2000c1e1900 */
[----:B------:R-:W-:Y:S01]  /*3f50*/  LOP3.LUT R0, R0, 0xfeffffff, RZ, 0xc0, !PT ;  /* 0xfeffffff00007812 */ /* 0x000fe200078ec0ff */
[----:B------:R-:W4:Y:S01]  /*3f60*/  @!P1 LDC.64 R118, c[0x0][0x270] ;  /* 0x00009c00ff769b82 */ /* 0x000f220000000a00 */
[----:B-1----:R-:W-:Y:S01]  /*3f70*/  @!P1 MOV R116, R6 ;  /* 0x0000000600749202 */ /* 0x002fe20000000f00 */
[----:B------:R-:W-:Y:S02]  /*3f80*/  @!P1 IMAD.MOV.U32 R117, RZ, RZ, R9 ;  /* 0x000000ffff759224 */ /* 0x000fe400078e0009 */
[-C--:B----4-:R-:W-:Y:S02]  /*3f90*/  @!P1 IMAD R5, R5, R118.reuse, RZ ;  /* 0x0000007605059224 */ /* 0x090fe400078e02ff */
[----:B------:R-:W-:-:S04]  /*3fa0*/  @!P1 IMAD.WIDE.U32 R116, R122, R118, R116 ;  /* 0x000000767a749225 */ /* 0x000fc800078e0074 */
[----:B------:R-:W-:Y:S01]  /*3fb0*/  @!P1 IMAD R5, R122, R119, R5 ;  /* 0x000000777a059224 */ /* 0x000fe200078e0205 */
[----:B------:R-:W-:Y:S01]  /*3fc0*/  HFMA2.MMA R122, -RZ, RZ, 0, 0 ;  /* 0x00000000ff7a7435 */ /* 0x000fe200000001ff */
[----:B------:R-:W1:Y:S02]  /*3fd0*/  @!P1 LDC.64 R118, c[0x0][0x220] ;  /* 0x00008800ff769b82 */ /* 0x000e640000000a00 */
[----:B------:R-:W-:Y:S01]  /*3fe0*/  @!P1 IMAD.IADD R5, R117, 0x1, R5 ;  /* 0x0000000175059824 */ /* 0x000fe200078e0205 */
[----:B-1----:R-:W-:-:S04]  /*3ff0*/  @!P1 LEA R118, P2, R116, R118, 0x1 ;  /* 0x0000007674769211 */ /* 0x002fc800078408ff */
[----:B------:R-:W-:Y:S02]  /*4000*/  @!P1 LEA.HI.X R119, R116, R119, R5, 0x1, P2 ;  /* 0x0000007774779211 */ /* 0x000fe400010f0c05 */
[C---:B------:R-:W-:Y:S02]  /*4010*/  LOP3.LUT P2, RZ, R2.reuse, 0x1000000, RZ, 0xc0, !PT ;  /* 0x0100000002ff7812 */ /* 0x040fe4000784c0ff */
[----:B------:R-:W-:-:S04]  /*4020*/  LOP3.LUT R2, R2, 0x7fffffff, RZ, 0xc0, !PT ;  /* 0x7fffffff02027812 */ /* 0x000fc800078ec0ff */
[----:B------:R-:W-:-:S04]  /*4030*/  @P1 LOP3.LUT R2, R2, 0x80000000, RZ, 0xfc, !PT ;  /* 0x8000000002021812 */ /* 0x000fc800078efcff */
[----:B------:R-:W-:-:S03]  /*4040*/  LOP3.LUT P1, RZ, R2, 0x1000, RZ, 0xc0, !PT ;  /* 0x0000100002ff7812 */ /* 0x000fc6000782c0ff */
[----:B------:R1:W4:Y:S02]  /*4050*/  @!P2 LDG.E R122, desc[UR12][R120.64] ;  /* 0x0000000c787aa981 */ /* 0x000324000c1e1900 */
[----:B-1----:R-:W-:-:S08]  /*4060*/  VIADD R120, R3, 0x1d8 ;  /* 0x000001d803787836 */ /* 0x002fd00000000000 */
[----:B------:R-:W-:Y:S02]  /*4070*/  @P1 LOP3.LUT R0, R0, 0x1000000, RZ, 0xfc, !PT ;  /* 0x0100000000001812 */ /* 0x000fe400078efcff */
[----:B------:R-:W-:Y:S02]  /*4080*/  SHF.R.S32.HI R5, RZ, 0x1f, R120 ;  /* 0x0000001fff057819 */ /* 0x000fe40000011478 */
[----:B------:R-:W-:-:S04]  /*4090*/  ISETP.GE.U32.AND P2, PT, R120, UR6, PT ;  /* 0x0000000678007c0c */ /* 0x000fc8000bf46070 */
[----:B------:R-:W-:Y:S01]  /*40a0*/  ISETP.GE.OR.EX P2, PT, R5, UR7, P0, P2 ;  /* 0x0000000705007c0c */ /* 0x000fe20008746720 */
[----:B------:R-:W-:-:S06]  /*40b0*/  IMAD.MOV.U32 R121, RZ, RZ, RZ ;  /* 0x000000ffff797224 */ /* 0x000fcc00078e00ff */
[----:B------:R1:W5:Y:S06]  /*40c0*/  @!P3 LDG.E R121, desc[UR12][R64.64] ;  /* 0x0000000c4079b981 */ /* 0x00036c000c1e1900 */
[----:B-1----:R-:W1:Y:S01]  /*40d0*/  @!P2 LDC.64 R64, c[0x0][0x270] ;  /* 0x00009c00ff40ab82 */ /* 0x002e620000000a00 */
[----:B------:R-:W-:Y:S01]  /*40e0*/  @!P2 MOV R116, R6 ;  /* 0x000000060074a202 */ /* 0x000fe20000000f00 */
[----:B------:R-:W-:Y:S02]  /*40f0*/  @!P2 IMAD.MOV.U32 R117, RZ, RZ, R9 ;  /* 0x000000ffff75a224 */ /* 0x000fe400078e0009 */
[----:B-1----:R-:W-:-:S02]  /*4100*/  @!P2 IMAD R5, R5, R64, RZ ;  /* 0x000000400505a224 */ /* 0x002fc400078e02ff */
[----:B------:R-:W-:-:S04]  /*4110*/  @!P2 IMAD.WIDE.U32 R116, R120, R64, R116 ;  /* 0x000000407874a225 */ /* 0x000fc800078e0074 */
[----:B------:R-:W-:Y:S02]  /*4120*/  @!P2 IMAD R5, R120, R65, R5 ;  /* 0x000000417805a224 */ /* 0x000fe400078e0205 */
[----:B------:R-:W1:Y:S02]  /*4130*/  @!P2 LDC.64 R64, c[0x0][0x220] ;  /* 0x00008800ff40ab82 */ /* 0x000e640000000a00 */
[----:B------:R-:W-:Y:S01]  /*4140*/  @!P2 IMAD.IADD R5, R117, 0x1, R5 ;  /* 0x000000017505a824 */ /* 0x000fe200078e0205 */
[----:B------:R-:W-:Y:S02]  /*4150*/  IADD3 R120, R3, 0x1e0, RZ ;  /* 0x000001e003787810 */ /* 0x000fe40007ffe0ff */
[----:B-1----:R-:W-:-:S04]  /*4160*/  @!P2 LEA R64, P3, R116, R64, 0x1 ;  /* 0x000000407440a211 */ /* 0x002fc800078608ff */
[----:B------:R-:W-:Y:S02]  /*4170*/  @!P2 LEA.HI.X R65, R116, R65, R5, 0x1, P3 ;  /* 0x000000417441a211 */ /* 0x000fe400018f0c05 */
[----:B------:R-:W-:Y:S02]  /*4180*/  LOP3.LUT P3, RZ, R2, 0x400000, RZ, 0xc0, !PT ;  /* 0x0040000002ff7812 */ /* 0x000fe4000786c0ff */
[----:B------:R-:W-:Y:S02]  /*4190*/  CS2R R116, SRZ ;  /* 0x0000000000747805 */ /* 0x000fe4000001ff00 */
[----:B------:R-:W-:-:S04]  /*41a0*/  SHF.R.S32.HI R5, RZ, 0x1f, R120 ;  /* 0x0000001fff057819 */ /* 0x000fc80000011478 */
[----:B------:R1:W5:Y:S05]  /*41b0*/  @!P4 LDG.E R116, desc[UR12][R106.64] ;  /* 0x0000000c6a74c981 */ /* 0x00036a000c1e1900 */
[----:B------:R0:W5:Y:S01]  /*41c0*/  @!P3 LDG.E R117, desc[UR12][R24.64] ;  /* 0x0000000c1875b981 */ /* 0x000162000c1e1900 */
[----:B------:R-:W-:-:S04]  /*41d0*/  ISETP.GE.U32.AND P3, PT, R120, UR6, PT ;  /* 0x0000000678007c0c */ /* 0x000fc8000bf66070 */
[----:B------:R-:W-:-:S13]  /*41e0*/  ISETP.GE.OR.EX P3, PT, R5, UR7, P0, P3 ;  /* 0x0000000705007c0c */ /* 0x000fda0008766730 */
[----:B-1----:R-:W1:Y:S01]  /*41f0*/  @!P3 LDC.64 R106, c[0x0][0x270] ;  /* 0x00009c00ff6abb82 */ /* 0x002e620000000a00 */
[----:B0-----:R-:W-:Y:S02]  /*4200*/  @!P3 IMAD.MOV.U32 R24, RZ, RZ, R6 ;  /* 0x000000ffff18b224 */ /* 0x001fe400078e0006 */
[----:B------:R-:W-:Y:S02]  /*4210*/  @!P3 IMAD.MOV.U32 R25, RZ, RZ, R9 ;  /* 0x000000ffff19b224 */ /* 0x000fe400078e0009 */
[-C--:B-1----:R-:W-:Y:S02]  /*4220*/  @!P3 IMAD R5, R5, R106.reuse, RZ ;  /* 0x0000006a0505b224 */ /* 0x082fe400078e02ff */
[----:B------:R-:W-:-:S04]  /*4230*/  @!P3 IMAD.WIDE.U32 R24, R120, R106, R24 ;  /* 0x0000006a7818b225 */ /* 0x000fc800078e0018 */
[----:B------:R-:W-:Y:S02]  /*4240*/  @!P3 IMAD R5, R120, R107, R5 ;  /* 0x0000006b7805b224 */ /* 0x000fe400078e0205 */
[----:B------:R-:W0:Y:S01]  /*4250*/  @!P3 LDC.64 R106, c[0x0][0x220] ;  /* 0x00008800ff6abb82 */ /* 0x000e220000000a00 */
[----:B------:R-:W-:Y:S02]  /*4260*/  IADD3 R120, R3, 0x1e8, RZ ;  /* 0x000001e803787810 */ /* 0x000fe40007ffe0ff */
[----:B------:R-:W-:Y:S02]  /*4270*/  @!P3 IADD3 R5, R25, R5, RZ ;  /* 0x000000051905b210 */ /* 0x000fe40007ffe0ff */
[----:B------:R-:W-:Y:S02]  /*4280*/  SHF.R.S32.HI R25, RZ, 0x1f, R120 ;  /* 0x0000001fff197819 */ /* 0x000fe40000011478 */
[----:B------:R-:W-:Y:S02]  /*4290*/  LOP3.LUT P1, RZ, R2, 0x100000, RZ, 0xc0, !PT ;  /* 0x0010000002ff7812 */ /* 0x000fe4000782c0ff */
[----:B0-----:R-:W-:-:S04]  /*42a0*/  @!P3 LEA R106, P4, R24, R106, 0x1 ;  /* 0x0000006a186ab211 */ /* 0x001fc800078808ff */
[----:B------:R-:W-:Y:S02]  /*42b0*/  @!P3 LEA.HI.X R107, R24, R107, R5, 0x1, P4 ;  /* 0x0000006b186bb211 */ /* 0x000fe400020f0c05 */
[----:B------:R-:W-:-:S04]  /*42c0*/  ISETP.GE.U32.AND P4, PT, R120, UR6, PT ;  /* 0x0000000678007c0c */ /* 0x000fc8000bf86070 */
[----:B------:R-:W-:Y:S01]  /*42d0*/  ISETP.GE.OR.EX P4, PT, R25, UR7, P0, P4 ;  /* 0x0000000719007c0c */ /* 0x000fe20008786740 */
[----:B------:R-:W-:-:S06]  /*42e0*/  IMAD.MOV.U32 R5, RZ, RZ, RZ ;  /* 0x000000ffff057224 */ /* 0x000fcc00078e00ff */
[----:B------:R0:W5:Y:S06]  /*42f0*/  @!P1 LDG.E R5, desc[UR12][R28.64] ;  /* 0x0000000c1c059981 */ /* 0x00016c000c1e1900 */
[----:B0-----:R-:W0:Y:S01]  /*4300*/  @!P4 LDC.64 R28, c[0x0][0x270] ;  /* 0x00009c00ff1ccb82 */ /* 0x001e220000000a00 */
[----:B------:R-:W-:-:S06]  /*4310*/  IMAD.MOV.U32 R24, RZ, RZ, RZ ;  /* 0x000000ffff187224 */ /* 0x000fcc00078e00ff */
[----:B------:R1:W5:Y:S02]  /*4320*/  @!P5 LDG.E R24, desc[UR12][R110.64] ;  /* 0x0000000c6e18d981 */ /* 0x000364000c1e1900 */
[----:B-1----:R-:W-:Y:S02]  /*4330*/  @!P4 IMAD.MOV.U32 R110, RZ, RZ, R6 ;  /* 0x000000ffff6ec224 */ /* 0x002fe400078e0006 */
[----:B------:R-:W-:Y:S02]  /*4340*/  @!P4 IMAD.MOV.U32 R111, RZ, RZ, R9 ;  /* 0x000000ffff6fc224 */ /* 0x000fe400078e0009 */
[-C--:B0-----:R-:W-:Y:S02]  /*4350*/  @!P4 IMAD R25, R25, R28.reuse, RZ ;  /* 0x0000001c1919c224 */ /* 0x081fe400078e02ff */
[----:B------:R-:W-:-:S04]  /*4360*/  @!P4 IMAD.WIDE.U32 R110, R120, R28, R110 ;  /* 0x0000001c786ec225 */ /* 0x000fc800078e006e */
[----:B------:R-:W-:Y:S02]  /*4370*/  @!P4 IMAD R25, R120, R29, R25 ;  /* 0x0000001d7819c224 */ /* 0x000fe400078e0219 */
[----:B------:R-:W0:Y:S01]  /*4380*/  @!P4 LDC.64 R28, c[0x0][0x220] ;  /* 0x00008800ff1ccb82 */ /* 0x000e220000000a00 */
[----:B------:R-:W-:-:S04]  /*4390*/  LOP3.LUT R2, R2, 0xdfffffff, RZ, 0xc0, !PT ;  /* 0xdfffffff02027812 */ /* 0x000fc800078ec0ff */
[----:B------:R-:W-:-:S04]  /*43a0*/  @P2 LOP3.LUT R2, R2, 0x20000000, RZ, 0xfc, !PT ;  /* 0x2000000002022812 */ /* 0x000fc800078efcff */
[C---:B------:R-:W-:Y:S02]  /*43b0*/  LOP3.LUT P2, RZ, R2.reuse, 0x200, RZ, 0xc0, !PT ;  /* 0x0000020002ff7812 */ /* 0x040fe4000784c0ff */
[----:B------:R-:W-:Y:S02]  /*43c0*/  LOP3.LUT R2, R2, 0xf7ffffff, RZ, 0xc0, !PT ;  /* 0xf7ffffff02027812 */ /* 0x000fe400078ec0ff */
[----:B------:R-:W-:Y:S02]  /*43d0*/  @!P4 IADD3 R25, R111, R25, RZ ;  /* 0x000000196f19c210 */ /* 0x000fe40007ffe0ff */
[----:B------:R-:W-:Y:S02]  /*43e0*/  @P3 LOP3.LUT R2, R2, 0x8000000, RZ, 0xfc, !PT ;  /* 0x0800000002023812 */ /* 0x000fe400078efcff */
[----:B0-----:R-:W-:-:S04]  /*43f0*/  @!P4 LEA R28, P5, R110, R28, 0x1 ;  /* 0x0000001c6e1cc211 */ /* 0x001fc800078a08ff */
[----:B------:R-:W-:Y:S02]  /*4400*/  @!P4 LEA.HI.X R29, R110, R29, R25, 0x1, P5 ;  /* 0x0000001d6e1dc211 */ /* 0x000fe400028f0c19 */
[----:B------:R-:W-:Y:S01]  /*4410*/  LOP3.LUT P5, RZ, R2, 0x40000, RZ, 0xc0, !PT ;  /* 0x0004000002ff7812 */ /* 0x000fe200078ac0ff */
[----:B------:R-:W-:Y:S01]  /*4420*/  IMAD.MOV.U32 R25, RZ, RZ, RZ ;  /* 0x000000ffff197224 */ /* 0x000fe200078e00ff */
[----:B------:R-:W-:-:S04]  /*4430*/  IADD3 R120, R3, 0x1f0, RZ ;  /* 0x000001f003787810 */ /* 0x000fc80007ffe0ff */
[----:B------:R-:W-:-:S07]  /*4440*/  SHF.R.S32.HI R111, RZ, 0x1f, R120 ;  /* 0x0000001fff6f7819 */ /* 0x000fce0000011478 */
[----:B------:R0:W5:Y:S01]  /*4450*/  @!P5 LDG.E R25, desc[UR12][R94.64] ;  /* 0x0000000c5e19d981 */ /* 0x000162000c1e1900 */
[----:B------:R-:W-:-:S04]  /*4460*/  ISETP.GE.U32.AND P5, PT, R120, UR6, PT ;  /* 0x0000000678007c0c */ /* 0x000fc8000bfa6070 */
[----:B------:R-:W-:-:S13]  /*4470*/  ISETP.GE.OR.EX P5, PT, R111, UR7, P0, P5 ;  /* 0x000000076f007c0c */ /* 0x000fda00087a6750 */
        /* <DEDUP_REMOVED lines=9> */
[----:B------:R-:W-:Y:S01]  /*4510*/  LOP3.LUT P1, RZ, R2, 0x8000, RZ, 0xc0, !PT ;  /* 0x0000800002ff7812 */ /* 0x000fe2000782c0ff */
[----:B------:R-:W-:Y:S01]  /*4520*/  IMAD.MOV.U32 R120, RZ, RZ, RZ ;  /* 0x000000ffff787224 */ /* 0x000fe200078e00ff */
[----:B------:R-:W-:-:S11]  /*4530*/  @!P5 IADD3 R111, R53, R111, RZ ;  /* 0x0000006f356fd210 */ /* 0x000fd60007ffe0ff */
[----:B------:R1:W5:Y:S01]  /*4540*/  @!P1 LDG.E R120, desc[UR12][R86.64] ;  /* 0x0000000c56789981 */ /* 0x000362000c1e1900 */
[C---:B0-----:R-:W-:Y:S02]  /*4550*/  @!P5 LEA R94, P6, R52.reuse, R94, 0x1 ;  /* 0x0000005e345ed211 */ /* 0x041fe400078c08ff */
[----:B-1----:R-:W-:Y:S02]  /*4560*/  IADD3 R87, R3, 0x1f8, RZ ;  /* 0x000001f803577810 */ /* 0x002fe40007ffe0ff */
[----:B------:R-:W-:Y:S02]  /*4570*/  @!P5 LEA.HI.X R95, R52, R95, R111, 0x1, P6 ;  /* 0x0000005f345fd211 */ /* 0x000fe400030f0c6f */
[----:B------:R-:W-:Y:S02]  /*4580*/  SHF.R.S32.HI R86, RZ, 0x1f, R87 ;  /* 0x0000001fff567819 */ /* 0x000fe40000011457 */
[----:B------:R-:W-:-:S04]  /*4590*/  ISETP.GE.U32.AND P6, PT, R87, UR6, PT ;  /* 0x0000000657007c0c */ /* 0x000fc8000bfc6070 */
[----:B------:R-:W-:Y:S02]  /*45a0*/  ISETP.GE.OR.EX P6, PT, R86, UR7, P0, P6 ;  /* 0x0000000756007c0c */ /* 0x000fe400087c6760 */
[----:B------:R-:W-:-:S11]  /*45b0*/  LOP3.LUT P3, RZ, R2, 0x10000, RZ, 0xc0, !PT ;  /* 0x0001000002ff7812 */ /* 0x000fd6000786c0ff */
[----:B------:R-:W0:Y:S01]  /*45c0*/  @!P6 LDC.64 R52, c[0x0][0x270] ;  /* 0x00009c00ff34eb82 */ /* 0x000e220000000a00 */
        /* <DEDUP_REMOVED lines=10> */
[----:B------:R-:W-:Y:S02]  /*4670*/  LOP3.LUT R2, R2, 0xbfffffff, RZ, 0xc0, !PT ;  /* 0xbfffffff02027812 */ /* 0x000fe400078ec0ff */
[----:B------:R-:W-:Y:S02]  /*4680*/  LOP3.LUT R0, R0, 0xfffffffe, RZ, 0xc0, !PT ;  /* 0xfffffffe00007812 */ /* 0x000fe400078ec0ff */
[----:B------:R-:W-:Y:S02]  /*4690*/  @P5 LOP3.LUT R2, R2, 0x40000000, RZ, 0xfc, !PT ;  /* 0x4000000002025812 */ /* 0x000fe400078efcff */
[----:B------:R-:W-:Y:S02]  /*46a0*/  @P0 LOP3.LUT R0, R0, 0x1, RZ, 0xfc, !PT ;  /* 0x0000000100000812 */ /* 0x000fe400078efcff */
[----:B------:R-:W-:Y:S02]  /*46b0*/  LOP3.LUT P0, RZ, R2, 0x4000, RZ, 0xc0, !PT ;  /* 0x0000400002ff7812 */ /* 0x000fe4000780c0ff */
[----:B------:R-:W-:-:S02]  /*46c0*/  @!P6 IADD3 R86, R27, R86, RZ ;  /* 0x000000561b56e210 */ /* 0x000fc40007ffe0ff */
[----:B0-----:R-:W-:-:S04]  /*46d0*/  @!P6 LEA R52, P1, R26, R52, 0x1 ;  /* 0x000000341a34e211 */ /* 0x001fc800078208ff */
[----:B------:R-:W-:Y:S02]  /*46e0*/  @!P6 LEA.HI.X R53, R26, R53, R86, 0x1, P1 ;  /* 0x000000351a35e211 */ /* 0x000fe400008f0c56 */
[----:B------:R-:W-:-:S06]  /*46f0*/  CS2R R26, SRZ ;  /* 0x00000000001a7805 */ /* 0x000fcc000001ff00 */
[----:B--2---:R-:W2:Y:S04]  /*4700*/  @!P0 LDG.E R26, desc[UR12][R124.64] ;  /* 0x0000000c7c1a8981 */ /* 0x004ea8000c1e1900 */
[----:B------:R-:W3:Y:S01]  /*4710*/  LDL.LU.64 R124, [R1+0x130] ;  /* 0x00013000017c7983 */ /* 0x000ee20000300a00 */
[C---:B------:R-:W-:Y:S02]  /*4720*/  LOP3.LUT P1, RZ, R0.reuse, 0x1000000, RZ, 0xc0, !PT ;  /* 0x0100000000ff7812 */ /* 0x040fe4000782c0ff */
[----:B------:R-:W-:-:S04]  /*4730*/  LOP3.LUT R0, R0, 0xfffffffd, RZ, 0xc0, !PT ;  /* 0xfffffffd00007812 */ /* 0x000fc800078ec0ff */
[----:B------:R-:W-:Y:S02]  /*4740*/  @P6 LOP3.LUT R0, R0, 0x2, RZ, 0xfc, !PT ;  /* 0x0000000200006812 */ /* 0x000fe400078efcff */
[----:B------:R-:W-:Y:S01]  /*4750*/  LOP3.LUT P6, RZ, R2, 0x2000, RZ, 0xc0, !PT ;  /* 0x0000200002ff7812 */ /* 0x000fe200078cc0ff */
[----:B------:R-:W-:-:S12]  /*4760*/  IMAD.MOV.U32 R86, RZ, RZ, RZ ;  /* 0x000000ffff567224 */ /* 0x000fd800078e00ff */
[----:B---3--:R-:W3:Y:S04]  /*4770*/  @!P6 LDG.E R86, desc[UR12][R124.64] ;  /* 0x0000000c7c56e981 */ /* 0x008ee8000c1e1900 */
[----:B------:R-:W4:Y:S01]  /*4780*/  LDL.LU.64 R124, [R1+0x128] ;  /* 0x00012800017c7983 */ /* 0x000f220000300a00 */
[----:B------:R-:W-:Y:S02]  /*4790*/  LOP3.LUT R0, R0, 0xfff7ffff, RZ, 0xc0, !PT ;  /* 0xfff7ffff00007812 */ /* 0x000fe400078ec0ff */
[----:B------:R-:W-:Y:S02]  /*47a0*/  LOP3.LUT P5, RZ, R2, 0x800, RZ, 0xc0, !PT ;  /* 0x0000080002ff7812 */ /* 0x000fe400078ac0ff */
[----:B------:R-:W-:Y:S02]  /*47b0*/  @P0 LOP3.LUT R0, R0, 0x80000, RZ, 0xfc, !PT ;  /* 0x0008000000000812 */ /* 0x000fe400078efcff */
[----:B------:R-:W-:-:S02]  /*47c0*/  LOP3.LUT P3, RZ, R2, 0x2000000, RZ, 0xc0, !PT ;  /* 0x0200000002ff7812 */ /* 0x000fc4000786c0ff */
[----:B------:R-:W-:-:S04]  /*47d0*/  LOP3.LUT R0, R0, 0xfffeffff, RZ, 0xc0, !PT ;  /* 0xfffeffff00007812 */ /* 0x000fc800078ec0ff */
[----:B------:R-:W-:Y:S02]  /*47e0*/  @P1 LOP3.LUT R0, R0, 0x10000, RZ, 0xfc, !PT ;  /* 0x0001000000001812 */ /* 0x000fe400078efcff */
[----:B------:R-:W-:-:S05]  /*47f0*/  PRMT R79, RZ, 0x7610, R79 ;  /* 0x00007610ff4f7816 */ /* 0x000fca000000004f */
[----:B------:R-:W-:Y:S02]  /*4800*/  @!P3 PRMT R79, R123, 0x7610, R79 ;  /* 0x000076107b4fb816 */ /* 0x000fe4000000004f */
[C---:B------:R-:W-:Y:S01]  /*4810*/  LOP3.LUT P0, RZ, R2.reuse, 0x200000, RZ, 0xc0, !PT ;  /* 0x0020000002ff7812 */ /* 0x040fe2000780c0ff */
[----:B----4-:R0:W4:Y:S01]  /*4820*/  @!P1 LDG.E R27, desc[UR12][R124.64] ;  /* 0x0000000c7c1b9981 */ /* 0x010122000c1e1900 */
[----:B------:R-:W-:Y:S01]  /*4830*/  LOP3.LUT P1, RZ, R2, 0x400, RZ, 0xc0, !PT ;  /* 0x0000040002ff7812 */ /* 0x000fe2000782c0ff */
[----:B0-----:R-:W-:-:S06]  /*4840*/  IMAD.MOV.U32 R124, RZ, RZ, RZ ;  /* 0x000000ffff7c7224 */ /* 0x001fcc00078e00ff */
[----:B------:R0:W4:Y:S02]  /*4850*/  @!P5 LDG.E R124, desc[UR12][R82.64] ;  /* 0x0000000c527cd981 */ /* 0x000124000c1e1900 */
[----:B0-----:R-:W-:-:S10]  /*4860*/  HFMA2.MMA R82, -RZ, RZ, 0, 0 ;  /* 0x00000000ff527435 */ /* 0x001fd400000001ff */
[----:B------:R0:W4:Y:S02]  /*4870*/  @!P1 LDG.E R82, desc[UR12][R76.64] ;  /* 0x0000000c4c529981 */ /* 0x000124000c1e1900 */
[----:B0-----:R-:W-:Y:S02]  /*4880*/  PRMT R77, R79, 0x7610, R77 ;  /* 0x000076104f4d7816 */ /* 0x001fe4000000004d */
[----:B------:R-:W2:Y:S01]  /*4890*/  LDL.LU R79, [R1+0x120] ;  /* 0x00012000014f7983 */ /* 0x000ea20000300800 */
[----:B------:R-:W-:-:S04]  /*48a0*/  LOP3.LUT R0, R0, 0xffbfffff, RZ, 0xc0, !PT ;  /* 0xffbfffff00007812 */ /* 0x000fc800078ec0ff */
[----:B------:R-:W-:Y:S02]  /*48b0*/  @P0 LOP3.LUT R0, R0, 0x400000, RZ, 0xfc, !PT ;  /* 0x0040000000000812 */ /* 0x000fe400078efcff */
[----:B------:R-:W-:Y:S02]  /*48c0*/  LOP3.LUT P0, RZ, R2, 0x80, RZ, 0xc0, !PT ;  /* 0x0000008002ff7812 */ /* 0x000fe4000780c0ff */
[----:B------:R-:W-:Y:S01]  /*48d0*/  LOP3.LUT R0, R0, 0xff7fffff, RZ, 0xc0, !PT ;  /* 0xff7fffff00007812 */ /* 0x000fe200078ec0ff */
[----:B------:R-:W-:-:S06]  /*48e0*/  IMAD.MOV.U32 R76, RZ, RZ, RZ ;  /* 0x000000ffff4c7224 */ /* 0x000fcc00078e00ff */
[----:B------:R0:W4:Y:S04]  /*48f0*/  @!P2 LDG.E R76, desc[UR12][R58.64] ;  /* 0x0000000c3a4ca981 */ /* 0x000128000c1e1900 */
[----:B------:R-:W-:Y:S02]  /*4900*/  @P0 LOP3.LUT R0, R0, 0x800000, RZ, 0xfc, !PT ;  /* 0x0080000000000812 */ /* 0x000fe400078efcff */
[----:B------:R-:W-:Y:S02]  /*4910*/  LOP3.LUT P0, RZ, R2, 0x100, RZ, 0xc0, !PT ;  /* 0x0000010002ff7812 */ /* 0x000fe4000780c0ff */
[----:B------:R-:W-:-:S04]  /*4920*/  LOP3.LUT R0, R0, 0xfffdffff, RZ, 0xc0, !PT ;  /* 0xfffdffff00007812 */ /* 0x000fc800078ec0ff */
[----:B------:R-:W-:Y:S02]  /*4930*/  @P5 LOP3.LUT R0, R0, 0x20000, RZ, 0xfc, !PT ;  /* 0x0002000000005812 */ /* 0x000fe400078efcff */
[----:B0-----:R-:W-:Y:S01]  /*4940*/  PRMT R58, R77, 0x7610, R58 ;  /* 0x000076104d3a7816 */ /* 0x001fe2000000003a */
[----:B------:R-:W-:Y:S01]  /*4950*/  IMAD.MOV.U32 R77, RZ, RZ, RZ ;  /* 0x000000ffff4d7224 */ /* 0x000fe200078e00ff */
[----:B------:R-:W-:Y:S02]  /*4960*/  LOP3.LUT R0, R0, 0xfffbffff, RZ, 0xc0, !PT ;  /* 0xfffbffff00007812 */ /* 0x000fe400078ec0ff */
[----:B------:R-:W-:Y:S02]  /*4970*/  LOP3.LUT P4, RZ, R2, 0x1000000, RZ, 0xc0, !PT ;  /* 0x0100000002ff7812 */ /* 0x000fe4000788c0ff */
[----:B------:R-:W-:Y:S02]  /*4980*/  @P2 LOP3.LUT R0, R0, 0x40000, RZ, 0xfc, !PT ;  /* 0x0004000000002812 */ /* 0x000fe400078efcff */
[----:B------:R-:W-:-:S02]  /*4990*/  LOP3.LUT P6, RZ, R2, 0x800000, RZ, 0xc0, !PT ;  /* 0x0080000002ff7812 */ /* 0x000fc400078cc0ff */
[C---:B------:R-:W-:Y:S02]  /*49a0*/  LOP3.LUT P2, RZ, R2.reuse, 0x40, RZ, 0xc0, !PT ;  /* 0x0000004002ff7812 */ /* 0x040fe4000784c0ff */
[----:B------:R-:W-:Y:S02]  /*49b0*/  PRMT R125, RZ, 0x7610, R125 ;  /* 0x00007610ff7d7816 */ /* 0x000fe4000000007d */
[----:B------:R-:W-:-:S03]  /*49c0*/  LOP3.LUT P1, RZ, R2, 0x10, RZ, 0xc0, !PT ;  /* 0x0000001002ff7812 */ /* 0x000fc6000782c0ff */
[----:B------:R-:W-:Y:S02]  /*49d0*/  @!P4 SHF.R.U32.HI R125, RZ, 0x10, R122 ;  /* 0x00000010ff7dc819 */ /* 0x000fe4000001167a */
[----:B------:R-:W-:Y:S02]  /*49e0*/  PRMT R87, RZ, 0x7610, R87 ;  /* 0x00007610ff577816 */ /* 0x000fe40000000057 */
[----:B------:R-:W-:Y:S02]  /*49f0*/  PRMT R125, R125, 0x5410, RZ ;  /* 0x000054107d7d7816 */ /* 0x000fe400000000ff */
[----:B------:R-:W-:Y:S02]  /*4a00*/  @!P3 SHF.R.U32.HI R87, RZ, 0x10, R123 ;  /* 0x00000010ff57b819 */ /* 0x000fe4000001167b */
[----:B------:R-:W-:Y:S02]  /*4a10*/  PRMT R83, RZ, 0x7610, R83 ;  /* 0x00007610ff537816 */ /* 0x000fe40000000053 */
[----:B-----5:R-:W-:-:S02]  /*4a20*/  @!P6 SHF.R.U32.HI R83, RZ, 0x10, R121 ;  /* 0x00000010ff53e819 */ /* 0x020fc40000011679 */
[----:B------:R-:W-:Y:S02]  /*4a30*/  @!P6 PRMT R125, R125, 0x5410, R121 ;  /* 0x000054107d7de816 */ /* 0x000fe40000000079 */
[----:B------:R-:W-:Y:S02]  /*4a40*/  LOP3.LUT P6, RZ, R2, 0x8, RZ, 0xc0, !PT ;  /* 0x0000000802ff7812 */ /* 0x000fe400078cc0ff */
[----:B------:R-:W-:-:S04]  /*4a50*/  PRMT R87, R87, 0x5410, RZ ;  /* 0x0000541057577816 */ /* 0x000fc800000000ff */
[----:B------:R-:W-:Y:S02]  /*4a60*/  @!P4 PRMT R87, R87, 0x5410, R122 ;  /* 0x000054105757c816 */ /* 0x000fe4000000007a */
[C---:B------:R-:W-:Y:S02]  /*4a70*/  LOP3.LUT P4, RZ, R2.reuse, 0x20, RZ, 0xc0, !PT ;  /* 0x0000002002ff7812 */ /* 0x040fe4000788c0ff */
[C---:B------:R-:W-:Y:S02]  /*4a80*/  LOP3.LUT P3, RZ, R2.reuse, 0x400000, RZ, 0xc0, !PT ;  /* 0x0040000002ff7812 */ /* 0x040fe4000786c0ff */
[----:B------:R-:W-:Y:S02]  /*4a90*/  LOP3.LUT P5, RZ, R2, 0x100000, RZ, 0xc0, !PT ;  /* 0x0010000002ff7812 */ /* 0x000fe400078ac0ff */
[----:B------:R-:W-:Y:S02]  /*4aa0*/  PRMT R83, R83, 0x5410, RZ ;  /* 0x0000541053537816 */ /* 0x000fe400000000ff */
[----:B------:R-:W-:-:S07]  /*4ab0*/  PRMT R59, RZ, 0x7610, R59 ;  /* 0x00007610ff3b7816 */ /* 0x000fce000000003b */
[--C-:B------:R-:W-:Y:S02]  /*4ac0*/  @!P3 SHF.R.U32.HI R59, RZ, 0x10, R117.reuse ;  /* 0x00000010ff3bb819 */ /* 0x100fe40000011675 */
[----:B------:R-:W-:Y:S02]  /*4ad0*/  @!P3 PRMT R83, R83, 0x5410, R117 ;  /* 0x000054105353b816 */ /* 0x000fe40000000075 */
[----:B------:R-:W-:Y:S02]  /*4ae0*/  LOP3.LUT P3, RZ, R2, 0x2, RZ, 0xc0, !PT ;  /* 0x0000000202ff7812 */ /* 0x000fe4000786c0ff */
[----:B------:R-:W-:Y:S01]  /*4af0*/  PRMT R59, R59, 0x5410, RZ ;  /* 0x000054103b3b7816 */ /* 0x000fe200000000ff */
[----:B--2---:R0:W2:Y:S01]  /*4b00*/  @!P0 LDG.E R77, desc[UR12][R78.64] ;  /* 0x0000000c4e4d8981 */ /* 0x0040a2000c1e1900 */
[----:B------:R-:W-:Y:S02]  /*4b10*/  LOP3.LUT P0, RZ, R0, 0x800000, RZ, 0xc0, !PT ;  /* 0x0080000000ff7812 */ /* 0x000fe4000780c0ff */
[----:B0-----:R-:W-:-:S02]  /*4b20*/  PRMT R78, R58, 0x7610, R78 ;  /* 0x000076103a4e7816 */ /* 0x001fc4000000004e */
[----:B------:R-:W-:-:S09]  /*4b30*/  MOV R58, RZ ;  /* 0x000000ff003a7202 */ /* 0x000fd20000000f00 */
[----:B------:R0:W5:Y:S02]  /*4b40*/  @!P0 LDG.E R58, desc[UR12][R22.64] ;  /* 0x0000000c163a8981 */ /* 0x000164000c1e1900 */
[----:B0-----:R-:W-:-:S06]  /*4b50*/  CS2R R22, SRZ ;  /* 0x0000000000167805 */ /* 0x001fcc000001ff00 */
[----:B------:R0:W5:Y:S04]  /*4b60*/  @!P2 LDG.E R22, desc[UR12][R114.64] ;  /* 0x0000000c7216a981 */ /* 0x000168000c1e1900 */
[----:B------:R1:W5:Y:S01]  /*4b70*/  @!P1 LDG.E R23, desc[UR12][R112.64] ;  /* 0x0000000c70179981 */ /* 0x000362000c1e1900 */
[----:B0-----:R-:W-:-:S04]  /*4b80*/  PRMT R114, R78, 0x7610, R114 ;  /* 0x000076104e727816 */ /* 0x001fc80000000072 */
[----:B-1----:R-:W-:Y:S01]  /*4b90*/  PRMT R112, R114, 0x7610, R112 ;  /* 0x0000761072707816 */ /* 0x002fe20000000070 */
[----:B------:R-:W-:Y:S01]  /*4ba0*/  IMAD.MOV.U32 R114, RZ, RZ, RZ ;  /* 0x000000ffff727224 */ /* 0x000fe200078e00ff */
[C---:B------:R-:W-:Y:S02]  /*4bb0*/  LOP3.LUT P0, RZ, R0.reuse, 0x400000, RZ, 0xc0, !PT ;  /* 0x0040000000ff7812 */ /* 0x040fe4000780c0ff */
[----:B------:R-:W-:-:S03]  /*4bc0*/  LOP3.LUT R0, R0, 0xffffdfff, RZ, 0xc0, !PT ;  /* 0xffffdfff00007812 */ /* 0x000fc600078ec0ff */
[----:B------:R-:W5:Y:S01]  /*4bd0*/  @!P6 LDG.E R114, desc[UR12][R100.64] ;  /* 0x0000000c6472e981 */ /* 0x000f62000c1e1900 */
[----:B------:R-:W-:Y:S01]  /*4be0*/  LOP3.LUT P6, RZ, R2, 0x8000, RZ, 0xc0, !PT ;  /* 0x0000800002ff7812 */ /* 0x000fe200078cc0ff */
[----:B------:R-:W-:Y:S01]  /*4bf0*/  IMAD.MOV.U32 R78, RZ, RZ, RZ ;  /* 0x000000ffff4e7224 */ /* 0x000fe200078e00ff */
[----:B------:R-:W-:Y:S02]  /*4c00*/  @P4 LOP3.LUT R0, R0, 0x2000, RZ, 0xfc, !PT ;  /* 0x0000200000004812 */ /* 0x000fe400078efcff */
[----:B------:R-:W-:Y:S02]  /*4c10*/  LOP3.LUT P2, RZ, R2, 0x4, RZ, 0xc0, !PT ;  /* 0x0000000402ff7812 */ /* 0x000fe4000784c0ff */
[----:B------:R-:W-:Y:S01]  /*4c20*/  LOP3.LUT R0, R0, 0xffefffff, RZ, 0xc0, !PT ;  /* 0xffefffff00007812 */ /* 0x000fe200078ec0ff */
[----:B------:R0:W5:Y:S01]  /*4c30*/  @!P4 LDG.E R78, desc[UR12][R48.64] ;  /* 0x0000000c304ec981 */ /* 0x000162000c1e1900 */
[----:B------:R-:W-:Y:S02]  /*4c40*/  PRMT R79, RZ, 0x7610, R79 ;  /* 0x00007610ff4f7816 */ /* 0x000fe4000000004f */
[----:B------:R-:W-:-:S03]  /*4c50*/  @!P0 SHF.R.U32.HI R79, RZ, 0x10, R116 ;  /* 0x00000010ff4f8819 */ /* 0x000fc60000011674 */
[----:B------:R-:W-:Y:S02]  /*4c60*/  @P6 LOP3.LUT R0, R0, 0x100000, RZ, 0xfc, !PT ;  /* 0x0010000000006812 */ /* 0x000fe400078efcff */
[----:B------:R-:W-:Y:S01]  /*4c70*/  LOP3.LUT P6, RZ, R4, 0x80000000, RZ, 0xc0, !PT ;  /* 0x8000000004ff7812 */ /* 0x000fe200078cc0ff */
[----:B0-----:R-:W-:Y:S01]  /*4c80*/  HFMA2.MMA R48, -RZ, RZ, 0, 0 ;  /* 0x00000000ff307435 */ /* 0x001fe200000001ff */
[----:B------:R-:W-:Y:S02]  /*4c90*/  PRMT R79, R79, 0x5410, RZ ;  /* 0x000054104f4f7816 */ /* 0x000fe400000000ff */
[----:B------:R-:W-:Y:S02]  /*4ca0*/  PRMT R115, RZ, 0x7610, R115 ;  /* 0x00007610ff737816 */ /* 0x000fe40000000073 */
[--C-:B------:R-:W-:Y:S02]  /*4cb0*/  @!P5 SHF.R.U32.HI R115, RZ, 0x10, R5.reuse ;  /* 0x00000010ff73d819 */ /* 0x100fe40000011605 */
[----:B------:R-:W-:-:S02]  /*4cc0*/  @!P5 PRMT R79, R79, 0x5410, R5 ;  /* 0x000054104f4fd816 */ /* 0x000fc40000000005 */
[----:B------:R-:W-:Y:S01]  /*4cd0*/  LOP3.LUT P5, RZ, R2, 0x20000, RZ, 0xc0, !PT ;  /* 0x0002000002ff7812 */ /* 0x000fe200078ac0ff */
[----:B------:R0:W5:Y:S01]  /*4ce0*/  @!P2 LDG.E R48, desc[UR12][R102.64] ;  /* 0x0000000c6630a981 */ /* 0x000162000c1e1900 */
[----:B------:R-:W-:Y:S02]  /*4cf0*/  LOP3.LUT R0, R0, 0xffdfffff, RZ, 0xc0, !PT ;  /* 0xffdfffff00007812 */ /* 0x000fe400078ec0ff */
[----:B------:R-:W-:Y:S02]  /*4d00*/  LOP3.LUT P1, RZ, R2, 0x1, RZ, 0xc0, !PT ;  /* 0x0000000102ff7812 */ /* 0x000fe4000782c0ff */
[----:B------:R-:W-:Y:S02]  /*4d10*/  @P6 LOP3.LUT R0, R0, 0x200000, RZ, 0xfc, !PT ;  /* 0x0020000000006812 */ /* 0x000fe400078efcff */
[----:B0-----:R-:W-:Y:S01]  /*4d20*/  PRMT R102, R112, 0x7610, R102 ;  /* 0x0000761070667816 */ /* 0x001fe20000000066 */
[----:B------:R-:W-:Y:S01]  /*4d30*/  IMAD.MOV.U32 R112, RZ, RZ, RZ ;  /* 0x000000ffff707224 */ /* 0x000fe200078e00ff */
[----:B------:R-:W-:Y:S01]  /*4d40*/  LOP3.LUT P6, RZ, R2, 0x10000, RZ, 0xc0, !PT ;  /* 0x0001000002ff7812 */ /* 0x000fe200078cc0ff */
[----:B------:R-:W-:Y:S01]  /*4d50*/  IMAD.MOV.U32 R100, RZ, RZ, RZ ;  /* 0x000000ffff647224 */ /* 0x000fe200078e00ff */
[----:B------:R-:W-:-:S03]  /*4d60*/  PRMT R113, RZ, 0x7610, R113 ;  /* 0x00007610ff717816 */ /* 0x000fc60000000071 */
[----:B------:R0:W5:Y:S01]  /*4d70*/  @!P3 LDG.E R112, desc[UR12][R96.64] ;  /* 0x0000000c6070b981 */ /* 0x000162000c1e1900 */
[----:B------:R-:W-:Y:S02]  /*4d80*/  @!P5 SHF.R.U32.HI R113, RZ, 0x10, R110 ;  /* 0x00000010ff71d819 */ /* 0x000fe4000001166e */
[----:B------:R-:W-:Y:S01]  /*4d90*/  LOP3.LUT R0, R0, 0xffffbfff, RZ, 0xc0, !PT ;  /* 0xffffbfff00007812 */ /* 0x000fe200078ec0ff */
[----:B------:R-:W5:Y:S01]  /*4da0*/  @!P1 LDG.E R100, desc[UR12][R98.64] ;  /* 0x0000000c62649981 */ /* 0x000f62000c1e1900 */
[----:B------:R-:W-:Y:S02]  /*4db0*/  PRMT R113, R113, 0x5410, RZ ;  /* 0x0000541071717816 */ /* 0x000fe400000000ff */
[----:B------:R-:W-:Y:S02]  /*4dc0*/  @P3 LOP3.LUT R0, R0, 0x4000, RZ, 0xfc, !PT ;  /* 0x0000400000003812 */ /* 0x000fe400078efcff */
[----:B------:R-:W-:Y:S02]  /*4dd0*/  PRMT R103, RZ, 0x7610, R103 ;  /* 0x00007610ff677816 */ /* 0x000fe40000000067 */
[----:B------:R-:W-:-:S02]  /*4de0*/  @!P6 SHF.R.U32.HI R103, RZ, 0x10, R111 ;  /* 0x00000010ff67e819 */ /* 0x000fc4000001166f */
[----:B------:R-:W-:Y:S02]  /*4df0*/  @!P6 PRMT R113, R113, 0x5410, R111 ;  /* 0x000054107171e816 */ /* 0x000fe4000000006f */
[----:B------:R-:W-:Y:S02]  /*4e00*/  LOP3.LUT P6, RZ, R0, 0x200000, RZ, 0xc0, !PT ;  /* 0x0020000000ff7812 */ /* 0x000fe400078cc0ff */
[----:B0-----:R-:W-:Y:S02]  /*4e10*/  MOV R96, RZ ;  /* 0x000000ff00607202 */ /* 0x001fe40000000f00 */
[----:B------:R-:W-:-:S09]  /*4e20*/  LOP3.LUT P3, RZ, R4, 0x40000000, RZ, 0xc0, !PT ;  /* 0x4000000004ff7812 */ /* 0x000fd2000786c0ff */
[----:B------:R0:W5:Y:S02]  /*4e30*/  @!P6 LDG.E R96, desc[UR12][R92.64] ;  /* 0x0000000c5c60e981 */ /* 0x000164000c1e1900 */
[----:B0-----:R-:W-:Y:S01]  /*4e40*/  PRMT R92, R102, 0x7610, R92 ;  /* 0x00007610665c7816 */ /* 0x001fe2000000005c */
[----:B------:R-:W-:-:S06]  /*4e50*/  IMAD.MOV.U32 R102, RZ, RZ, RZ ;  /* 0x000000ffff667224 */ /* 0x000fcc00078e00ff */
[----:B------:R-:W5:Y:S01]  /*4e60*/  @!P3 LDG.E R102, desc[UR12][R90.64] ;  /* 0x0000000c5a66b981 */ /* 0x000f62000c1e1900 */
[C---:B------:R-:W-:Y:S02]  /*4e70*/  LOP3.LUT P4, RZ, R2.reuse, 0x80000, RZ, 0xc0, !PT ;  /* 0x0008000002ff7812 */ /* 0x040fe4000788c0ff */
[----:B------:R-:W-:Y:S02]  /*4e80*/  @!P0 PRMT R59, R59, 0x5410, R116 ;  /* 0x000054103b3b8816 */ /* 0x000fe40000000074 */
[----:B------:R-:W-:Y:S02]  /*4e90*/  LOP3.LUT P0, RZ, R2, 0x40000, RZ, 0xc0, !PT ;  /* 0x0004000002ff7812 */ /* 0x000fe4000780c0ff */
[----:B------:R-:W-:-:S07]  /*4ea0*/  PRMT R49, RZ, 0x7610, R49 ;  /* 0x00007610ff317816 */ /* 0x000fce0000000031 */
[----:B------:R-:W-:-:S04]  /*4eb0*/  @!P4 SHF.R.U32.HI R49, RZ, 0x10, R24 ;  /* 0x00000010ff31c819 */ /* 0x000fc80000011618 */
[----:B------:R-:W-:Y:S02]  /*4ec0*/  PRMT R49, R49, 0x5410, RZ ;  /* 0x0000541031317816 */ /* 0x000fe400000000ff */
[----:B------:R-:W-:Y:S02]  /*4ed0*/  PRMT R101, RZ, 0x7610, R101 ;  /* 0x00007610ff657816 */ /* 0x000fe40000000065 */
[--C-:B------:R-:W-:Y:S02]  /*4ee0*/  @!P0 SHF.R.U32.HI R101, RZ, 0x10, R25.reuse ;  /* 0x00000010ff658819 */ /* 0x100fe40000011619 */
[----:B------:R-:W-:Y:S02]  /*4ef0*/  @!P0 PRMT R49, R49, 0x5410, R25 ;  /* 0x0000541031318816 */ /* 0x000fe40000000019 */
[----:B------:R-:W-:Y:S02]  /*4f00*/  LOP3.LUT P0, RZ, R4, 0x20000000, RZ, 0xc0, !PT ;  /* 0x2000000004ff7812 */ /* 0x000fe4000780c0ff */
[----:B------:R-:W-:Y:S01]  /*4f10*/  PRMT R115, R115, 0x5410, RZ ;  /* 0x0000541073737816 */ /* 0x000fe200000000ff */
[----:B------:R-:W-:-:S03]  /*4f20*/  IMAD.MOV.U32 R98, RZ, RZ, RZ ;  /* 0x000000ffff627224 */ /* 0x000fc600078e00ff */
[----:B------:R-:W-:Y:S02]  /*4f30*/  @!P4 PRMT R115, R115, 0x5410, R24 ;  /* 0x000054107373c816 */ /* 0x000fe40000000018 */
[C---:B------:R-:W-:Y:S02]  /*4f40*/  LOP3.LUT P4, RZ, R4.reuse, 0x8000000, RZ, 0xc0, !PT ;  /* 0x0800000004ff7812 */ /* 0x040fe4000788c0ff */
[----:B------:R-:W-:-:S03]  /*4f50*/  LOP3.LUT P1, RZ, R4, 0x4000000, RZ, 0xc0, !PT ;  /* 0x0400000004ff7812 */ /* 0x000fc6000782c0ff */
[----:B------:R0:W5:Y:S01]  /*4f60*/  @!P0 LDG.E R98, desc[UR12][R80.64] ;  /* 0x0000000c50628981 */ /* 0x000162000c1e1900 */
[----:B------:R-:W-:Y:S02]  /*4f70*/  PRMT R101, R101, 0x5410, RZ ;  /* 0x0000541065657816 */ /* 0x000fe400000000ff */
[----:B0-----:R-:W-:Y:S01]  /*4f80*/  PRMT R80, R92, 0x7610, R80 ;  /* 0x000076105c507816 */ /* 0x001fe20000000050 */
[----:B------:R-:W-:Y:S01]  /*4f90*/  IMAD.MOV.U32 R92, RZ, RZ, RZ ;  /* 0x000000ffff5c7224 */ /* 0x000fe200078e00ff */
[----:B------:R-:W-:Y:S02]  /*4fa0*/  @!P5 PRMT R101, R101, 0x5410, R110 ;  /* 0x000054106565d816 */ /* 0x000fe4000000006e */
[----:B------:R-:W-:-:S03]  /*4fb0*/  LOP3.LUT P5, RZ, R2, 0x2000, RZ, 0xc0, !PT ;  /* 0x0000200002ff7812 */ /* 0x000fc600078ac0ff */
[----:B------:R0:W5:Y:S01]  /*4fc0*/  @!P4 LDG.E R92, desc[UR12][R74.64] ;  /* 0x0000000c4a5cc981 */ /* 0x000162000c1e1900 */
[----:B------:R-:W-:Y:S02]  /*4fd0*/  LOP3.LUT P0, RZ, R0, 0x80000, RZ, 0xc0, !PT ;  /* 0x0008000000ff7812 */ /* 0x000fe4000780c0ff */
[----:B0-----:R-:W-:Y:S01]  /*4fe0*/  PRMT R74, R80, 0x7610, R74 ;  /* 0x00007610504a7816 */ /* 0x001fe2000000004a */
[----:B------:R-:W-:Y:S01]  /*4ff0*/  IMAD.MOV.U32 R80, RZ, RZ, RZ ;  /* 0x000000ffff507224 */ /* 0x000fe200078e00ff */
[----:B------:R-:W-:-:S05]  /*5000*/  PRMT R91, RZ, 0x7610, R91 ;  /* 0x00007610ff5b7816 */ /* 0x000fca000000005b */
[----:B------:R-:W5:Y:S01]  /*5010*/  @!P1 LDG.E R80, desc[UR12][R70.64] ;  /* 0x0000000c46509981 */ /* 0x000f62000c1e1900 */
[----:B------:R-:W-:Y:S02]  /*5020*/  LOP3.LUT P1, RZ, R0, 0x10000, RZ, 0xc0, !PT ;  /* 0x0001000000ff7812 */ /* 0x000fe4000782c0ff */
[----:B---3--:R-:W-:Y:S02]  /*5030*/  @!P5 SHF.R.U32.HI R91, RZ, 0x10, R86 ;  /* 0x00000010ff5bd819 */ /* 0x008fe40000011656 */
[----:B------:R-:W-:Y:S02]  /*5040*/  LOP3.LUT P2, RZ, R4, 0x10000000, RZ, 0xc0, !PT ;  /* 0x1000000004ff7812 */ /* 0x000fe4000784c0ff */
[----:B------:R-:W-:Y:S01]  /*5050*/  PRMT R91, R91, 0x5410, RZ ;  /* 0x000054105b5b7816 */ /* 0x000fe200000000ff */
[----:B------:R-:W-:Y:S01]  /*5060*/  HFMA2.MMA R90, -RZ, RZ, 0, 0 ;  /* 0x00000000ff5a7435 */ /* 0x000fe200000001ff */
[----:B------:R-:W-:Y:S02]  /*5070*/  PRMT R99, RZ, 0x7610, R99 ;  /* 0x00007610ff637816 */ /* 0x000fe40000000063 */
[----:B------:R-:W-:-:S02]  /*5080*/  PRMT R81, RZ, 0x7610, R81 ;  /* 0x00007610ff517816 */ /* 0x000fc40000000051 */
[----:B------:R-:W-:Y:S02]  /*5090*/  @!P0 SHF.R.U32.HI R99, RZ, 0x10, R26 ;  /* 0x00000010ff638819 */ /* 0x000fe4000001161a */
[--C-:B----4-:R-:W-:Y:S02]  /*50a0*/  @!P1 SHF.R.U32.HI R81, RZ, 0x10, R27.reuse ;  /* 0x00000010ff519819 */ /* 0x110fe4000001161b */
[----:B------:R-:W-:Y:S01]  /*50b0*/  @!P1 PRMT R91, R91, 0x5410, R27 ;  /* 0x000054105b5b9816 */ /* 0x000fe2000000001b */
[----:B------:R0:W3:Y:S01]  /*50c0*/  @!P2 LDG.E R90, desc[UR12][R72.64] ;  /* 0x0000000c485aa981 */ /* 0x0000e2000c1e1900 */
[----:B------:R-:W-:Y:S02]  /*50d0*/  LOP3.LUT P1, RZ, R4, 0x80000, RZ, 0xc0, !PT ;  /* 0x0008000004ff7812 */ /* 0x000fe4000782c0ff */
[----:B------:R-:W-:Y:S02]  /*50e0*/  PRMT R99, R99, 0x5410, RZ ;  /* 0x0000541063637816 */ /* 0x000fe400000000ff */
[----:B------:R-:W-:-:S02]  /*50f0*/  LOP3.LUT P6, RZ, R0, 0x100000, RZ, 0xc0, !PT ;  /* 0x0010000000ff7812 */ /* 0x000fc400078cc0ff */
[----:B------:R-:W-:Y:S02]  /*5100*/  @!P5 PRMT R99, R99, 0x5410, R86 ;  /* 0x000054106363d816 */ /* 0x000fe40000000056 */
[C---:B------:R-:W-:Y:S02]  /*5110*/  LOP3.LUT P2, RZ, R0.reuse, 0x40000, RZ, 0xc0, !PT ;  /* 0x0004000000ff7812 */ /* 0x040fe4000784c0ff */
[C---:B------:R-:W-:Y:S02]  /*5120*/  LOP3.LUT P5, RZ, R0.reuse, 0x20000, RZ, 0xc0, !PT ;  /* 0x0002000000ff7812 */ /* 0x040fe400078ac0ff */
[----:B------:R-:W-:-:S04]  /*5130*/  LOP3.LUT R0, R0, 0xffff7fff, RZ, 0xc0, !PT ;  /* 0xffff7fff00007812 */ /* 0x000fc800078ec0ff */
[----:B------:R-:W-:Y:S02]  /*5140*/  @P1 LOP3.LUT R0, R0, 0x8000, RZ, 0xfc, !PT ;  /* 0x0000800000001812 */ /* 0x000fe400078efcff */
[C---:B------:R-:W-:Y:S02]  /*5150*/  LOP3.LUT P1, RZ, R4.reuse, 0x2000000, RZ, 0xc0, !PT ;  /* 0x0200000004ff7812 */ /* 0x040fe4000782c0ff */
[----:B0-----:R-:W-:Y:S02]  /*5160*/  MOV R72, RZ ;  /* 0x000000ff00487202 */ /* 0x001fe40000000f00 */
[----:B------:R-:W-:Y:S02]  /*5170*/  PRMT R103, R103, 0x5410, RZ ;  /* 0x0000541067677816 */ /* 0x000fe400000000ff */
[----:B------:R-:W-:Y:S02]  /*5180*/  LOP3.LUT P3, RZ, R4, 0x1000000, RZ, 0xc0, !PT ;  /* 0x0100000004ff7812 */ /* 0x000fe4000786c0ff */
[----:B------:R-:W-:-:S02]  /*5190*/  PRMT R97, RZ, 0x7610, R97 ;  /* 0x00007610ff617816 */ /* 0x000fc40000000061 */
[--C-:B------:R-:W-:Y:S02]  /*51a0*/  @!P6 SHF.R.U32.HI R97, RZ, 0x10, R120.reuse ;  /* 0x00000010ff61e819 */ /* 0x100fe40000011678 */
[----:B------:R-:W-:Y:S01]  /*51b0*/  @!P6 PRMT R103, R103, 0x5410, R120 ;  /* 0x000054106767e816 */ /* 0x000fe20000000078 */
[----:B------:R0:W4:Y:S01]  /*51c0*/  @!P1 LDG.E R72, desc[UR12][R68.64] ;  /* 0x0000000c44489981 */ /* 0x000122000c1e1900 */
[C---:B------:R-:W-:Y:S02]  /*51d0*/  LOP3.LUT P6, RZ, R4.reuse, 0x800000, RZ, 0xc0, !PT ;  /* 0x0080000004ff7812 */ /* 0x040fe400078cc0ff */
[----:B------:R-:W-:Y:S02]  /*51e0*/  PRMT R97, R97, 0x5410, RZ ;  /* 0x0000541061617816 */ /* 0x000fe400000000ff */
[----:B------:R-:W-:Y:S02]  /*51f0*/  LOP3.LUT P4, RZ, R4, 0x400000, RZ, 0xc0, !PT ;  /* 0x0040000004ff7812 */ /* 0x000fe4000788c0ff */
[----:B0-----:R-:W-:Y:S01]  /*5200*/  PRMT R68, R74, 0x7610, R68 ;  /* 0x000076104a447816 */ /* 0x001fe20000000044 */
[----:B------:R-:W-:Y:S01]  /*5210*/  IMAD.MOV.U32 R74, RZ, RZ, RZ ;  /* 0x000000ffff4a7224 */ /* 0x000fe200078e00ff */
[----:B------:R-:W-:-:S02]  /*5220*/  @!P0 PRMT R97, R97, 0x5410, R26 ;  /* 0x0000541061618816 */ /* 0x000fc4000000001a */
[----:B------:R-:W-:Y:S02]  /*5230*/  LOP3.LUT P0, RZ, R4, 0x200000, RZ, 0xc0, !PT ;  /* 0x0020000004ff7812 */ /* 0x000fe4000780c0ff */
[----:B------:R-:W-:Y:S01]  /*5240*/  LOP3.LUT R0, R0, 0xfffff7ff, RZ, 0xc0, !PT ;  /* 0xfffff7ff00007812 */ /* 0x000fe200078ec0ff */
[----:B------:R0:W4:Y:S01]  /*5250*/  @!P3 LDG.E R74, desc[UR12][R60.64] ;  /* 0x0000000c3c4ab981 */ /* 0x000122000c1e1900 */
[----:B------:R-:W-:Y:S01]  /*5260*/  LOP3.LUT P1, RZ, R4, 0x100000, RZ, 0xc0, !PT ;  /* 0x0010000004ff7812 */ /* 0x000fe2000782c0ff */
[----:B------:R-:W-:Y:S01]  /*5270*/  IMAD.MOV.U32 R70, RZ, RZ, RZ ;  /* 0x000000ffff467224 */ /* 0x000fe200078e00ff */
[----:B------:R-:W-:Y:S01]  /*5280*/  @P6 LOP3.LUT R0, R0, 0x800, RZ, 0xfc, !PT ;  /* 0x0000080000006812 */ /* 0x000fe200078efcff */
[----:B0-----:R-:W-:-:S04]  /*5290*/  HFMA2.MMA R60, -RZ, RZ, 0, 0 ;  /* 0x00000000ff3c7435 */ /* 0x001fc800000001ff */
[----:B------:R0:W4:Y:S01]  /*52a0*/  @!P6 LDG.E R70, desc[UR12][R54.64] ;  /* 0x0000000c3646e981 */ /* 0x000122000c1e1900 */
[----:B------:R-:W-:Y:S02]  /*52b0*/  LOP3.LUT R0, R0, 0xfffffdff, RZ, 0xc0, !PT ;  /* 0xfffffdff00007812 */ /* 0x000fe400078ec0ff */
[----:B------:R-:W-:Y:S02]  /*52c0*/  LOP3.LUT P3, RZ, R2, 0x100, RZ, 0xc0, !PT ;  /* 0x0000010002ff7812 */ /* 0x000fe4000786c0ff */
[----:B------:R-:W-:Y:S01]  /*52d0*/  @P0 LOP3.LUT R0, R0, 0x200, RZ, 0xfc, !PT ;  /* 0x0000020000000812 */ /* 0x000fe200078efcff */
[----:B------:R1:W4:Y:S01]  /*52e0*/  @!P4 LDG.E R60, desc[UR12][R56.64] ;  /* 0x0000000c383cc981 */ /* 0x000322000c1e1900 */
[----:B0-----:R-:W-:Y:S01]  /*52f0*/  IMAD.MOV.U32 R54, RZ, RZ, RZ ;  /* 0x000000ffff367224 */ /* 0x001fe200078e00ff */
[----:B------:R-:W-:Y:S02]  /*5300*/  PRMT R61, RZ, 0x7610, R61 ;  /* 0x00007610ff3d7816 */ /* 0x000fe4000000003d */
[----:B------:R-:W-:-:S03]  /*5310*/  @!P2 SHF.R.U32.HI R61, RZ, 0x10, R76 ;  /* 0x00000010ff3da819 */ /* 0x000fc6000001164c */
[----:B------:R-:W4:Y:S01]  /*5320*/  @!P1 LDG.E R54, desc[UR12][R18.64] ;  /* 0x0000000c12369981 */ /* 0x000f22000c1e1900 */
[----:B-1----:R-:W-:Y:S01]  /*5330*/  PRMT R56, R68, 0x7610, R56 ;  /* 0x0000761044387816 */ /* 0x002fe20000000038 */
[----:B------:R-:W-:Y:S01]  /*5340*/  IMAD.MOV.U32 R68, RZ, RZ, RZ ;  /* 0x000000ffff447224 */ /* 0x000fe200078e00ff */
[----:B------:R-:W-:Y:S02]  /*5350*/  LOP3.LUT P1, RZ, R0, 0x8000, RZ, 0xc0, !PT ;  /* 0x0000800000ff7812 */ /* 0x000fe4000782c0ff */
[----:B------:R-:W-:Y:S02]  /*5360*/  PRMT R81, R81, 0x5410, RZ ;  /* 0x0000541051517816 */ /* 0x000fe400000000ff */
[----:B------:R-:W-:Y:S01]  /*5370*/  PRMT R61, R61, 0x5410, RZ ;  /* 0x000054103d3d7816 */ /* 0x000fe200000000ff */
[----:B------:R0:W4:Y:S01]  /*5380*/  @!P0 LDG.E R68, desc[UR12][R50.64] ;  /* 0x0000000c32448981 */ /* 0x000122000c1e1900 */
[----:B------:R-:W-:Y:S02]  /*5390*/  LOP3.LUT P0, RZ, R2, 0x80, RZ, 0xc0, !PT ;  /* 0x0000008002ff7812 */ /* 0x000fe4000780c0ff */
[----:B------:R-:W-:-:S02]  /*53a0*/  PRMT R73, RZ, 0x7610, R73 ;  /* 0x00007610ff497816 */ /* 0x000fc40000000049 */
[----:B------:R-:W-:Y:S02]  /*53b0*/  PRMT R69, RZ, 0x7610, R69 ;  /* 0x00007610ff457816 */ /* 0x000fe40000000045 */
[--C-:B------:R-:W-:Y:S02]  /*53c0*/  @!P5 SHF.R.U32.HI R73, RZ, 0x10, R124.reuse ;  /* 0x00000010ff49d819 */ /* 0x100fe4000001167c */
[----:B------:R-:W-:Y:S02]  /*53d0*/  @!P5 PRMT R81, R81, 0x5410, R124 ;  /* 0x000054105151d816 */ /* 0x000fe4000000007c */
[--C-:B--2---:R-:W-:Y:S02]  /*53e0*/  @!P3 SHF.R.U32.HI R69, RZ, 0x10, R77.reuse ;  /* 0x00000010ff45b819 */ /* 0x104fe4000001164d */
[----:B------:R-:W-:Y:S02]  /*53f0*/  @!P3 PRMT R61, R61, 0x5410, R77 ;  /* 0x000054103d3db816 */ /* 0x000fe4000000004d */
[----:B------:R-:W-:-:S02]  /*5400*/  LOP3.LUT P5, RZ, R4, 0x20000, RZ, 0xc0, !PT ;  /* 0x0002000004ff7812 */ /* 0x000fc400078ac0ff */
[C---:B------:R-:W-:Y:S02]  /*5410*/  LOP3.LUT P3, RZ, R0.reuse, 0x4000, RZ, 0xc0, !PT ;  /* 0x0000400000ff7812 */ /* 0x040fe4000786c0ff */
[----:B------:R-:W-:Y:S02]  /*5420*/  LOP3.LUT R0, R0, 0xffffff7f, RZ, 0xc0, !PT ;  /* 0xffffff7f00007812 */ /* 0x000fe400078ec0ff */
[----:B------:R-:W-:Y:S02]  /*5430*/  LOP3.LUT P4, RZ, R2, 0x40, RZ, 0xc0, !PT ;  /* 0x0000004002ff7812 */ /* 0x000fe4000788c0ff */
[----:B------:R-:W-:Y:S02]  /*5440*/  @P1 LOP3.LUT R0, R0, 0x80, RZ, 0xfc, !PT ;  /* 0x0000008000001812 */ /* 0x000fe400078efcff */
[----:B------:R-:W-:Y:S02]  /*5450*/  PRMT R75, RZ, 0x7610, R75 ;  /* 0x00007610ff4b7816 */ /* 0x000fe4000000004b */
[----:B-----5:R-:W-:-:S02]  /*5460*/  @!P0 SHF.R.U32.HI R75, RZ, 0x10, R58 ;  /* 0x00000010ff4b8819 */ /* 0x020fc4000001163a */
[----:B------:R-:W-:Y:S02]  /*5470*/  LOP3.LUT R0, R0, 0xffffffbf, RZ, 0xc0, !PT ;  /* 0xffffffbf00007812 */ /* 0x000fe400078ec0ff */
[----:B0-----:R-:W-:Y:S02]  /*5480*/  MOV R50, RZ ;  /* 0x000000ff00327202 */ /* 0x001fe40000000f00 */
[----:B------:R-:W-:Y:S02]  /*5490*/  PRMT R75, R75, 0x5410, RZ ;  /* 0x000054104b4b7816 */ /* 0x000fe400000000ff */
[----:B------:R-:W-:Y:S02]  /*54a0*/  @P5 LOP3.LUT R0, R0, 0x40, RZ, 0xfc, !PT ;  /* 0x0000004000005812 */ /* 0x000fe400078efcff */
[----:B------:R-:W-:Y:S01]  /*54b0*/  PRMT R93, RZ, 0x7610, R93 ;  /* 0x00007610ff5d7816 */ /* 0x000fe2000000005d */
[----:B------:R0:W2:Y:S01]  /*54c0*/  @!P1 LDG.E R50, desc[UR12][R104.64] ;  /* 0x0000000c68329981 */ /* 0x0000a2000c1e1900 */
[----:B------:R-:W-:-:S02]  /*54d0*/  @!P4 SHF.R.U32.HI R93, RZ, 0x10, R22 ;  /* 0x00000010ff5dc819 */ /* 0x000fc40000011616 */
[----:B------:R-:W-:Y:S02]  /*54e0*/  @!P4 PRMT R75, R75, 0x5410, R22 ;  /* 0x000054104b4bc816 */ /* 0x000fe40000000016 */
[----:B------:R-:W-:Y:S02]  /*54f0*/  LOP3.LUT P4, RZ, R0, 0x2000, RZ, 0xc0, !PT ;  /* 0x0000200000ff7812 */ /* 0x000fe4000788c0ff */
[----:B------:R-:W-:Y:S02]  /*5500*/  LOP3.LUT P1, RZ, R4, 0x40000, RZ, 0xc0, !PT ;  /* 0x0004000004ff7812 */ /* 0x000fe4000782c0ff */
[----:B------:R-:W-:Y:S02]  /*5510*/  LOP3.LUT P6, RZ, R2, 0x400, RZ, 0xc0, !PT ;  /* 0x0000040002ff7812 */ /* 0x000fe400078cc0ff */
[----:B------:R-:W-:Y:S01]  /*5520*/  PRMT R18, R56, 0x7610, R18 ;  /* 0x0000761038127816 */ /* 0x000fe20000000012 */
[----:B------:R-:W-:Y:S01]  /*5530*/  IMAD.MOV.U32 R56, RZ, RZ, RZ ;  /* 0x000000ffff387224 */ /* 0x000fe200078e00ff */
[----:B------:R-:W-:-:S02]  /*5540*/  PRMT R93, R93, 0x5410, RZ ;  /* 0x000054105d5d7816 */ /* 0x000fc400000000ff */
[----:B0-----:R-:W-:-:S03]  /*5550*/  PRMT R105, RZ, 0x7610, R105 ;  /* 0x00007610ff697816 */ /* 0x001fc60000000069 */
[--C-:B------:R-:W-:Y:S02]  /*5560*/  @!P4 SHF.R.U32.HI R105, RZ, 0x10, R78.reuse ;  /* 0x00000010ff69c819 */ /* 0x100fe4000001164e */
[----:B------:R-:W-:Y:S01]  /*5570*/  @!P4 PRMT R93, R93, 0x5410, R78 ;  /* 0x000054105d5dc816 */ /* 0x000fe2000000004e */
[----:B------:R0:W5:Y:S01]  /*5580*/  @!P1 LDG.E R56, desc[UR12][R108.64] ;  /* 0x0000000c6c389981 */ /* 0x000162000c1e1900 */
[----:B------:R-:W-:Y:S02]  /*5590*/  LOP3.LUT P4, RZ, R4, 0x2000, RZ, 0xc0, !PT ;  /* 0x0000200004ff7812 */ /* 0x000fe4000788c0ff */
[----:B------:R-:W-:Y:S02]  /*55a0*/  PRMT R71, RZ, 0x7610, R71 ;  /* 0x00007610ff477816 */ /* 0x000fe40000000047 */
[----:B------:R-:W-:Y:S02]  /*55b0*/  PRMT R73, R73, 0x5410, RZ ;  /* 0x0000541049497816 */ /* 0x000fe400000000ff */
[----:B------:R-:W-:-:S02]  /*55c0*/  @!P6 SHF.R.U32.HI R71, RZ, 0x10, R82 ;  /* 0x00000010ff47e819 */ /* 0x000fc40000011652 */
[----:B0-----:R-:W-:Y:S01]  /*55d0*/  PRMT R109, R18, 0x7610, R109 ;  /* 0x00007610126d7816 */ /* 0x001fe2000000006d */
[----:B------:R-:W-:Y:S01]  /*55e0*/  IMAD.MOV.U32 R18, RZ, RZ, RZ ;  /* 0x000000ffff127224 */ /* 0x000fe200078e00ff */
[----:B------:R-:W-:Y:S02]  /*55f0*/  @!P6 PRMT R73, R73, 0x5410, R82 ;  /* 0x000054104949e816 */ /* 0x000fe40000000052 */
[----:B------:R-:W-:Y:S02]  /*5600*/  PRMT R71, R71, 0x5410, RZ ;  /* 0x0000541047477816 */ /* 0x000fe400000000ff */
[----:B------:R-:W-:Y:S01]  /*5610*/  LOP3.LUT P6, RZ, R4, 0x10000, RZ, 0xc0, !PT ;  /* 0x0001000004ff7812 */ /* 0x000fe200078cc0ff */
[----:B------:R0:W5:Y:S01]  /*5620*/  @!P5 LDG.E R18, desc[UR12][R84.64] ;  /* 0x0000000c5412d981 */ /* 0x000162000c1e1900 */
[----:B------:R-:W-:Y:S01]  /*5630*/  PRMT R69, R69, 0x5410, RZ ;  /* 0x0000541045457816 */ /* 0x000fe200000000ff */
[----:B------:R-:W-:Y:S01]  /*5640*/  HFMA2.MMA R104, -RZ, RZ, 0, 0 ;  /* 0x00000000ff687435 */ /* 0x000fe200000001ff */
[----:B------:R-:W-:-:S02]  /*5650*/  LOP3.LUT P5, RZ, R2, 0x10, RZ, 0xc0, !PT ;  /* 0x0000001002ff7812 */ /* 0x000fc400078ac0ff */
[----:B------:R-:W-:Y:S02]  /*5660*/  LOP3.LUT R0, R0, 0xffffefff, RZ, 0xc0, !PT ;  /* 0xffffefff00007812 */ /* 0x000fe400078ec0ff */
[----:B------:R-:W-:Y:S02]  /*5670*/  @!P2 PRMT R71, R71, 0x5410, R76 ;  /* 0x000054104747a816 */ /* 0x000fe4000000004c */
[----:B------:R-:W-:Y:S02]  /*5680*/  LOP3.LUT P2, RZ, R4, 0x8000, RZ, 0xc0, !PT ;  /* 0x0000800004ff7812 */ /* 0x000fe4000784c0ff */
[----:B------:R-:W-:Y:S01]  /*5690*/  @!P0 PRMT R69, R69, 0x5410, R58 ;  /* 0x0000541045458816 */ /* 0x000fe2000000003a */
[----:B0-----:R-:W-:Y:S01]  /*56a0*/  IMAD.MOV.U32 R84, RZ, RZ, RZ ;  /* 0x000000ffff547224 */ /* 0x001fe200078e00ff */
[----:B------:R-:W-:Y:S01]  /*56b0*/  LOP3.LUT P0, RZ, R2, 0x8, RZ, 0xc0, !PT ;  /* 0x0000000802ff7812 */ /* 0x000fe2000780c0ff */
[----:B------:R-:W5:Y:S01]  /*56c0*/  @!P6 LDG.E R104, desc[UR12][R88.64] ;  /* 0x0000000c5868e981 */ /* 0x000f62000c1e1900 */
[----:B------:R-:W-:-:S02]  /*56d0*/  @P4 LOP3.LUT R0, R0, 0x1000, RZ, 0xfc, !PT ;  /* 0x0000100000004812 */ /* 0x000fc400078efcff */
[C---:B------:R-:W-:Y:S02]  /*56e0*/  LOP3.LUT P4, RZ, R2.reuse, 0x1, RZ, 0xc0, !PT ;  /* 0x0000000102ff7812 */ /* 0x040fe4000788c0ff */
[----:B------:R-:W-:Y:S02]  /*56f0*/  PRMT R57, RZ, 0x7610, R57 ;  /* 0x00007610ff397816 */ /* 0x000fe40000000039 */
[----:B------:R-:W-:Y:S01]  /*5700*/  @!P3 SHF.R.U32.HI R57, RZ, 0x10, R112 ;  /* 0x00000010ff39b819 */ /* 0x000fe20000011670 */
[----:B------:R0:W5:Y:S01]  /*5710*/  @!P2 LDG.E R84, desc[UR12][R62.64] ;  /* 0x0000000c3e54a981 */ /* 0x000162000c1e1900 */
[----:B------:R-:W-:Y:S02]  /*5720*/  LOP3.LUT P1, RZ, R2, 0x4, RZ, 0xc0, !PT ;  /* 0x0000000402ff7812 */ /* 0x000fe4000782c0ff */
[----:B------:R-:W-:Y:S02]  /*5730*/  LOP3.LUT R0, R0, 0xfffffeff, RZ, 0xc0, !PT ;  /* 0xfffffeff00007812 */ /* 0x000fe400078ec0ff */
[----:B------:R-:W-:-:S02]  /*5740*/  LOP3.LUT P6, RZ, R4, 0x4000, RZ, 0xc0, !PT ;  /* 0x0000400004ff7812 */ /* 0x000fc400078cc0ff */
[----:B------:R-:W-:Y:S02]  /*5750*/  PRMT R19, RZ, 0x7610, R19 ;  /* 0x00007610ff137816 */ /* 0x000fe40000000013 */
[----:B------:R-:W-:Y:S02]  /*5760*/  @!P5 SHF.R.U32.HI R19, RZ, 0x10, R23 ;  /* 0x00000010ff13d819 */ /* 0x000fe40000011617 */
[----:B------:R-:W-:Y:S02]  /*5770*/  PRMT R57, R57, 0x5410, RZ ;  /* 0x0000541039397816 */ /* 0x000fe400000000ff */
[----:B------:R-:W-:Y:S02]  /*5780*/  @P2 LOP3.LUT R0, R0, 0x100, RZ, 0xfc, !PT ;  /* 0x0000010000002812 */ /* 0x000fe400078efcff */
[----:B------:R-:W-:Y:S02]  /*5790*/  PRMT R51, RZ, 0x7610, R51 ;  /* 0x00007610ff337816 */ /* 0x000fe40000000033 */
[----:B------:R-:W-:-:S02]  /*57a0*/  PRMT R19, R19, 0x5410, RZ ;  /* 0x0000541013137816 */ /* 0x000fc400000000ff */
[----:B------:R-:W-:Y:S02]  /*57b0*/  @!P0 SHF.R.U32.HI R51, RZ, 0x10, R114 ;  /* 0x00000010ff338819 */ /* 0x000fe40000011672 */
[----:B0-----:R-:W-:Y:S01]  /*57c0*/  PRMT R63, RZ, 0x7610, R63 ;  /* 0x00007610ff3f7816 */ /* 0x001fe2000000003f */
[----:B------:R-:W-:Y:S01]  /*57d0*/  IMAD.MOV.U32 R62, RZ, RZ, RZ ;  /* 0x000000ffff3e7224 */ /* 0x000fe200078e00ff */
[--C-:B------:R-:W-:Y:S02]  /*57e0*/  @!P4 SHF.R.U32.HI R63, RZ, 0x10, R100.reuse ;  /* 0x00000010ff3fc819 */ /* 0x100fe40000011664 */
[----:B------:R-:W-:Y:S02]  /*57f0*/  @!P4 PRMT R57, R57, 0x5410, R100 ;  /* 0x000054103939c816 */ /* 0x000fe40000000064 */
[----:B------:R-:W-:Y:S01]  /*5800*/  LOP3.LUT P4, RZ, R0, 0x1000, RZ, 0xc0, !PT ;  /* 0x0000100000ff7812 */ /* 0x000fe2000788c0ff */
[----:B------:R0:W5:Y:S01]  /*5810*/  @!P6 LDG.E R62, desc[UR12][R66.64] ;  /* 0x0000000c423ee981 */ /* 0x000162000c1e1900 */
[----:B------:R-:W-:-:S02]  /*5820*/  @!P0 PRMT R19, R19, 0x5410, R114 ;  /* 0x0000541013138816 */ /* 0x000fc40000000072 */
[----:B------:R-:W-:Y:S02]  /*5830*/  PRMT R51, R51, 0x5410, RZ ;  /* 0x0000541033337816 */ /* 0x000fe400000000ff */
[C---:B------:R-:W-:Y:S02]  /*5840*/  LOP3.LUT P0, RZ, R4.reuse, 0x80000000, RZ, 0xc0, !PT ;  /* 0x8000000004ff7812 */ /* 0x040fe4000780c0ff */
[----:B------:R-:W-:Y:S02]  /*5850*/  PRMT R55, RZ, 0x7610, R55 ;  /* 0x00007610ff377816 */ /* 0x000fe40000000037 */
[--C-:B------:R-:W-:Y:S02]  /*5860*/  @!P1 SHF.R.U32.HI R55, RZ, 0x10, R48.reuse ;  /* 0x00000010ff379819 */ /* 0x100fe40000011630 */
[----:B------:R-:W-:Y:S02]  /*5870*/  @!P1 PRMT R51, R51, 0x5410, R48 ;  /* 0x0000541033339816 */ /* 0x000fe40000000030 */
[----:B------:R-:W-:-:S02]  /*5880*/  LOP3.LUT P1, RZ, R4, 0x1000, RZ, 0xc0, !PT ;  /* 0x0000100004ff7812 */ /* 0x000fc4000782c0ff */
[----:B0-----:R-:W-:Y:S02]  /*5890*/  MOV R66, RZ ;  /* 0x000000ff00427202 */ /* 0x001fe40000000f00 */
[----:B------:R-:W-:Y:S02]  /*58a0*/  PRMT R55, R55, 0x5410, RZ ;  /* 0x0000541037377816 */ /* 0x000fe400000000ff */
[C---:B------:R-:W-:Y:S02]  /*58b0*/  LOP3.LUT P2, RZ, R4.reuse, 0x40000000, RZ, 0xc0, !PT ;  /* 0x4000000004ff7812 */ /* 0x040fe4000784c0ff */
[----:B------:R-:W-:Y:S01]  /*58c0*/  @!P3 PRMT R55, R55, 0x5410, R112 ;  /* 0x000054103737b816 */ /* 0x000fe20000000070 */
[----:B------:R0:W5:Y:S01]  /*58d0*/  @!P4 LDG.E R66, desc[UR12][R46.64] ;  /* 0x0000000c2e42c981 */ /* 0x000162000c1e1900 */
[----:B------:R-:W-:Y:S02]  /*58e0*/  LOP3.LUT P3, RZ, R4, 0x800, RZ, 0xc0, !PT ;  /* 0x0000080004ff7812 */ /* 0x000fe4000786c0ff */
[----:B------:R-:W-:-:S02]  /*58f0*/  PRMT R67, RZ, 0x7610, R67 ;  /* 0x00007610ff437816 */ /* 0x000fc40000000043 */
[----:B------:R-:W-:Y:S01]  /*5900*/  @!P0 SHF.R.U32.HI R67, RZ, 0x10, R96 ;  /* 0x00000010ff438819 */ /* 0x000fe20000011660 */
[----:B0-----:R-:W-:-:S03]  /*5910*/  IMAD.MOV.U32 R46, RZ, RZ, RZ ;  /* 0x000000ffff2e7224 */ /* 0x001fc600078e00ff */
[----:B------:R-:W-:Y:S02]  /*5920*/  PRMT R67, R67, 0x5410, RZ ;  /* 0x0000541043437816 */ /* 0x000fe400000000ff */
[----:B------:R-:W-:Y:S01]  /*5930*/  PRMT R85, RZ, 0x7610, R85 ;  /* 0x00007610ff557816 */ /* 0x000fe20000000055 */
[----:B------:R0:W5:Y:S01]  /*5940*/  @!P1 LDG.E R46, desc[UR12][R14.64] ;  /* 0x0000000c0e2e9981 */ /* 0x000162000c1e1900 */
[--C-:B------:R-:W-:Y:S02]  /*5950*/  @!P2 SHF.R.U32.HI R85, RZ, 0x10, R102.reuse ;  /* 0x00000010ff55a819 */ /* 0x100fe40000011666 */
[----:B------:R-:W-:Y:S02]  /*5960*/  @!P2 PRMT R67, R67, 0x5410, R102 ;  /* 0x000054104343a816 */ /* 0x000fe40000000066 */
[----:B------:R-:W-:Y:S01]  /*5970*/  LOP3.LUT P2, RZ, R4, 0x400, RZ, 0xc0, !PT ;  /* 0x0000040004ff7812 */ /* 0x000fe2000784c0ff */
[----:B0-----:R-:W-:-:S06]  /*5980*/  IMAD.MOV.U32 R14, RZ, RZ, RZ ;  /* 0x000000ffff0e7224 */ /* 0x001fcc00078e00ff */
[----:B------:R0:W5:Y:S02]  /*5990*/  @!P3 LDG.E R14, desc[UR12][R10.64] ;  /* 0x0000000c0a0eb981 */ /* 0x000164000c1e1900 */
[----:B0-----:R-:W-:-:S10]  /*59a0*/  HFMA2.MMA R10, -RZ, RZ, 0, 0 ;  /* 0x00000000ff0a7435 */ /* 0x001fd400000001ff */
[----:B------:R0:W5:Y:S01]  /*59b0*/  @!P2 LDG.E R10, desc[UR12][R12.64] ;  /* 0x0000000c0c0aa981 */ /* 0x000162000c1e1900 */
[----:B------:R-:W-:Y:S02]  /*59c0*/  LOP3.LUT P6, RZ, R4, 0x20000000, RZ, 0xc0, !PT ;  /* 0x2000000004ff7812 */ /* 0x000fe400078cc0ff */
[----:B------:R-:W-:Y:S02]  /*59d0*/  LOP3.LUT R0, R0, 0xfffffbff, RZ, 0xc0, !PT ;  /* 0xfffffbff00007812 */ /* 0x000fe400078ec0ff */
[----:B------:R-:W-:Y:S02]  /*59e0*/  PRMT R105, R105, 0x5410, RZ ;  /* 0x0000541069697816 */ /* 0x000fe400000000ff */
[----:B------:R-:W-:Y:S02]  /*59f0*/  @P4 LOP3.LUT R0, R0, 0x400, RZ, 0xfc, !PT ;  /* 0x0000040000004812 */ /* 0x000fe400078efcff */
[----:B------:R-:W-:Y:S02]  /*5a00*/  @!P5 PRMT R105, R105, 0x5410, R23 ;  /* 0x000054106969d816 */ /* 0x000fe40000000017 */
[----:B------:R-:W-:-:S02]  /*5a10*/  LOP3.LUT P4, RZ, R4, 0x8000000, RZ, 0xc0, !PT ;  /* 0x0800000004ff7812 */ /* 0x000fc4000788c0ff */
[C---:B------:R-:W-:Y:S02]  /*5a20*/  LOP3.LUT P5, RZ, R4.reuse, 0x10000000, RZ, 0xc0, !PT ;  /* 0x1000000004ff7812 */ /* 0x040fe400078ac0ff */
[----:B------:R-:W-:Y:S01]  /*5a30*/  PRMT R63, R63, 0x5410, RZ ;  /* 0x000054103f3f7816 */ /* 0x000fe200000000ff */
[----:B------:R1:W-:Y:S03]  /*5a40*/  STL [R1+0x24], R5 ;  /* 0x0000240501007387 */ /* 0x0003e60000100800 */
[----:B------:R-:W-:Y:S02]  /*5a50*/  @!P0 PRMT R63, R63, 0x5410, R96 ;  /* 0x000054103f3f8816 */ /* 0x000fe40000000060 */
[----:B------:R-:W-:Y:S02]  /*5a60*/  LOP3.LUT P0, RZ, R4, 0x4000000, RZ, 0xc0, !PT ;  /* 0x0400000004ff7812 */ /* 0x000fe4000780c0ff */
[----:B-1----:R-:W-:-:S02]  /*5a70*/  PRMT R5, RZ, 0x7610, R5 ;  /* 0x00007610ff057816 */ /* 0x002fc40000000005 */
[----:B------:R-:W-:Y:S01]  /*5a80*/  @!P6 SHF.R.U32.HI R5, RZ, 0x10, R98 ;  /* 0x00000010ff05e819 */ /* 0x000fe20000011662 */
[----:B------:R1:W-:Y:S01]  /*5a90*/  STL [R1+0x28], R24 ;  /* 0x0000281801007387 */ /* 0x0003e20000100800 */
[----:B------:R-:W-:Y:S02]  /*5aa0*/  PRMT R15, RZ, 0x7610, R15 ;  /* 0x00007610ff0f7816 */ /* 0x000fe4000000000f */
[----:B------:R-:W-:Y:S02]  /*5ab0*/  PRMT R5, R5, 0x5410, RZ ;  /* 0x0000541005057816 */ /* 0x000fe400000000ff */
[----:B------:R-:W-:Y:S02]  /*5ac0*/  @!P4 SHF.R.U32.HI R15, RZ, 0x10, R92 ;  /* 0x00000010ff0fc819 */ /* 0x000fe4000001165c */
[----:B---3--:R-:W-:Y:S02]  /*5ad0*/  @!P5 PRMT R5, R5, 0x5410, R90 ;  /* 0x000054100505d816 */ /* 0x008fe4000000005a */
[----:B-1----:R-:W-:-:S02]  /*5ae0*/  PRMT R24, RZ, 0x7610, R24 ;  /* 0x00007610ff187816 */ /* 0x002fc40000000018 */
[----:B------:R-:W-:Y:S02]  /*5af0*/  @!P5 SHF.R.U32.HI R24, RZ, 0x10, R90 ;  /* 0x00000010ff18d819 */ /* 0x000fe4000001165a */
[C---:B------:R-:W-:Y:S02]  /*5b00*/  LOP3.LUT P1, RZ, R4.reuse, 0x2000000, RZ, 0xc0, !PT ;  /* 0x0200000004ff7812 */ /* 0x040fe4000782c0ff */
[----:B------:R-:W-:Y:S01]  /*5b10*/  LOP3.LUT P5, RZ, R4, 0x200, RZ, 0xc0, !PT ;  /* 0x0000020004ff7812 */ /* 0x000fe200078ac0ff */
[----:B------:R1:W-:Y:S01]  /*5b20*/  STL [R1+0x2c], R25 ;  /* 0x00002c1901007387 */ /* 0x0003e20000100800 */
[----:B------:R-:W-:Y:S01]  /*5b30*/  PRMT R15, R15, 0x5410, RZ ;  /* 0x000054100f0f7816 */ /* 0x000fe200000000ff */
[----:B0-----:R-:W-:-:S03]  /*5b40*/  IMAD.MOV.U32 R12, RZ, RZ, RZ ;  /* 0x000000ffff0c7224 */ /* 0x001fc600078e00ff */
[--C-:B------:R-:W-:Y:S02]  /*5b50*/  @!P0 PRMT R15, R15, 0x5410, R80.reuse ;  /* 0x000054100f0f8816 */ /* 0x100fe40000000050 */
[----:B-1----:R-:W-:Y:S02]  /*5b60*/  PRMT R25, RZ, 0x7610, R25 ;  /* 0x00007610ff197816 */ /* 0x002fe40000000019 */
[----:B------:R-:W-:-:S03]  /*5b70*/  @!P0 SHF.R.U32.HI R25, RZ, 0x10, R80 ;  /* 0x00000010ff198819 */ /* 0x000fc60000011650 */
[----:B------:R0:W3:Y:S01]  /*5b80*/  @!P5 LDG.E R12, desc[UR12][R20.64] ;  /* 0x0000000c140cd981 */ /* 0x0000e2000c1e1900 */
[----:B------:R-:W-:Y:S02]  /*5b90*/  LOP3.LUT P0, RZ, R4, 0x100, RZ, 0xc0, !PT ;  /* 0x0000010004ff7812 */ /* 0x000fe4000780c0ff */
[----:B------:R-:W-:Y:S02]  /*5ba0*/  PRMT R85, R85, 0x5410, RZ ;  /* 0x0000541055557816 */ /* 0x000fe400000000ff */
[----:B------:R-:W-:Y:S02]  /*5bb0*/  PRMT R25, R25, 0x5410, RZ ;  /* 0x0000541019197816 */ /* 0x000fe400000000ff */
[----:B------:R-:W-:Y:S02]  /*5bc0*/  PRMT R11, RZ, 0x7610, R11 ;  /* 0x00007610ff0b7816 */ /* 0x000fe4000000000b */
[----:B------:R-:W-:Y:S01]  /*5bd0*/  @!P6 PRMT R85, R85, 0x5410, R98 ;  /* 0x000054105555e816 */ /* 0x000fe20000000062 */
[----:B0-----:R-:W-:Y:S01]  /*5be0*/  IMAD.MOV.U32 R20, RZ, RZ, RZ ;  /* 0x000000ffff147224 */ /* 0x001fe200078e00ff */
[----:B----4-:R-:W-:-:S02]  /*5bf0*/  @!P1 SHF.R.U32.HI R11, RZ, 0x10, R72 ;  /* 0x00000010ff0b9819 */ /* 0x010fc40000011648 */
[----:B------:R-:W-:Y:S02]  /*5c00*/  @!P1 PRMT R25, R25, 0x5410, R72 ;  /* 0x0000541019199816 */ /* 0x000fe40000000048 */
[C---:B------:R-:W-:Y:S01]  /*5c10*/  LOP3.LUT P6, RZ, R4.reuse, 0x1000000, RZ, 0xc0, !PT ;  /* 0x0100000004ff7812 */ /* 0x040fe200078cc0ff */
[----:B------:R0:W4:Y:S01]  /*5c20*/  @!P0 LDG.E R20, desc[UR12][R16.64] ;  /* 0x0000000c10148981 */ /* 0x000122000c1e1900 */
[----:B------:R-:W-:Y:S02]  /*5c30*/  LOP3.LUT P1, RZ, R4, 0x80, RZ, 0xc0, !PT ;  /* 0x0000008004ff7812 */ /* 0x000fe4000782c0ff */
[----:B------:R-:W-:Y:S02]  /*5c40*/  PRMT R11, R11, 0x5410, RZ ;  /* 0x000054100b0b7816 */ /* 0x000fe400000000ff */
[----:B------:R-:W-:Y:S02]  /*5c50*/  PRMT R47, RZ, 0x7610, R47 ;  /* 0x00007610ff2f7816 */ /* 0x000fe4000000002f */
[----:B0-----:R-:W-:-:S05]  /*5c60*/  MOV R16, RZ ;  /* 0x000000ff00107202 */ /* 0x001fca0000000f00 */
[--C-:B------:R-:W-:Y:S02]  /*5c70*/  @!P6 SHF.R.U32.HI R47, RZ, 0x10, R74.reuse ;  /* 0x00000010ff2fe819 */ /* 0x100fe4000001164a */
[----:B------:R-:W-:Y:S01]  /*5c80*/  @!P6 PRMT R11, R11, 0x5410, R74 ;  /* 0x000054100b0be816 */ /* 0x000fe2000000004a */
[----:B------:R0:W4:Y:S01]  /*5c90*/  @!P1 LDG.E R16, desc[UR12][R44.64] ;  /* 0x0000000c2c109981 */ /* 0x000122000c1e1900 */
[C---:B------:R-:W-:Y:S02]  /*5ca0*/  LOP3.LUT P6, RZ, R0.reuse, 0x800, RZ, 0xc0, !PT ;  /* 0x0000080000ff7812 */ /* 0x040fe400078cc0ff */
[C---:B------:R-:W-:Y:S02]  /*5cb0*/  LOP3.LUT P0, RZ, R0.reuse, 0x200, RZ, 0xc0, !PT ;  /* 0x0000020000ff7812 */ /* 0x040fe4000780c0ff */
[----:B------:R-:W-:Y:S02]  /*5cc0*/  LOP3.LUT P1, RZ, R0, 0x80, RZ, 0xc0, !PT ;  /* 0x0000008000ff7812 */ /* 0x000fe4000782c0ff */
[----:B------:R-:W-:-:S02]  /*5cd0*/  PRMT R24, R24, 0x5410, RZ ;  /* 0x0000541018187816 */ /* 0x000fc400000000ff */
[----:B------:R-:W-:Y:S02]  /*5ce0*/  LOP3.LUT P2, RZ, R4, 0x100000, RZ, 0xc0, !PT ;  /* 0x0010000004ff7812 */ /* 0x000fe4000784c0ff */
[----:B------:R-:W-:Y:S02]  /*5cf0*/  @!P4 PRMT R24, R24, 0x5410, R92 ;  /* 0x000054101818c816 */ /* 0x000fe4000000005c */
[C---:B------:R-:W-:Y:S02]  /*5d00*/  LOP3.LUT P4, RZ, R4.reuse, 0x400000, RZ, 0xc0, !PT ;  /* 0x0040000004ff7812 */ /* 0x040fe4000788c0ff */
[----:B------:R-:W-:Y:S02]  /*5d10*/  LOP3.LUT P5, RZ, R4, 0x40000, RZ, 0xc0, !PT ;  /* 0x0004000004ff7812 */ /* 0x000fe400078ac0ff */
[----:B------:R-:W-:Y:S02]  /*5d20*/  PRMT R47, R47, 0x5410, RZ ;  /* 0x000054102f2f7816 */ /* 0x000fe400000000ff */
[----:B------:R-:W-:-:S02]  /*5d30*/  PRMT R13, RZ, 0x7610, R13 ;  /* 0x00007610ff0d7816 */ /* 0x000fc4000000000d */
[----:B------:R-:W-:Y:S02]  /*5d40*/  PRMT R21, RZ, 0x7610, R21 ;  /* 0x00007610ff157816 */ /* 0x000fe40000000015 */
[----:B------:R-:W-:Y:S02]  /*5d50*/  PRMT R17, RZ, 0x7610, R17 ;  /* 0x00007610ff117816 */ /* 0x000fe40000000011 */
[--C-:B------:R-:W-:Y:S02]  /*5d60*/  @!P6 SHF.R.U32.HI R13, RZ, 0x10, R70.reuse ;  /* 0x00000010ff0de819 */ /* 0x100fe40000011646 */
[----:B------:R-:W-:Y:S02]  /*5d70*/  @!P6 PRMT R47, R47, 0x5410, R70 ;  /* 0x000054102f2fe816 */ /* 0x000fe40000000046 */
[----:B------:R-:W-:Y:S02]  /*5d80*/  @!P0 SHF.R.U32.HI R21, RZ, 0x10, R68 ;  /* 0x00000010ff158819 */ /* 0x000fe40000011644 */
[----:B------:R-:W-:-:S02]  /*5d90*/  LOP3.LUT P6, RZ, R4, 0x40, RZ, 0xc0, !PT ;  /* 0x0000004004ff7812 */ /* 0x000fc400078cc0ff */
[----:B------:R-:W-:Y:S02]  /*5da0*/  PRMT R13, R13, 0x5410, RZ ;  /* 0x000054100d0d7816 */ /* 0x000fe400000000ff */
[----:B------:R-:W-:Y:S01]  /*5db0*/  PRMT R21, R21, 0x5410, RZ ;  /* 0x0000541015157816 */ /* 0x000fe200000000ff */
[----:B------:R1:W-:Y:S01]  /*5dc0*/  STL [R1+0x3c], R26 ;  /* 0x00003c1a01007387 */ /* 0x0003e20000100800 */
[----:B------:R-:W-:Y:S01]  /*5dd0*/  @!P4 PRMT R13, R13, 0x5410, R60 ;  /* 0x000054100d0dc816 */ /* 0x000fe2000000003c */
[----:B0-----:R-:W-:Y:S02]  /*5de0*/  IMAD.MOV.U32 R44, RZ, RZ, RZ ;  /* 0x000000ffff2c7224 */ /* 0x001fe400078e00ff */
[----:B------:R0:W-:Y:S01]  /*5df0*/  STL [R1+0x44], R27 ;  /* 0x0000441b01007387 */ /* 0x0001e20000100800 */
[----:B--2---:R-:W-:-:S03]  /*5e00*/  @!P1 SHF.R.U32.HI R17, RZ, 0x10, R50 ;  /* 0x00000010ff119819 */ /* 0x004fc60000011632 */
[----:B------:R2:W-:Y:S01]  /*5e10*/  STL [R1+0x50], R76 ;  /* 0x0000504c01007387 */ /* 0x0005e20000100800 */
[----:B------:R-:W-:-:S03]  /*5e20*/  PRMT R17, R17, 0x5410, RZ ;  /* 0x0000541011117816 */ /* 0x000fc600000000ff */
[----:B------:R5:W4:Y:S01]  /*5e30*/  @!P6 LDG.E R44, desc[UR12][R42.64] ;  /* 0x0000000c2a2ce981 */ /* 0x000b22000c1e1900 */
[----:B-1----:R-:W-:Y:S02]  /*5e40*/  PRMT R26, RZ, 0x7610, R26 ;  /* 0x00007610ff1a7816 */ /* 0x002fe4000000001a */
[----:B0-----:R-:W-:Y:S02]  /*5e50*/  PRMT R27, RZ, 0x7610, R27 ;  /* 0x00007610ff1b7816 */ /* 0x001fe4000000001b */
[----:B------:R-:W-:Y:S02]  /*5e60*/  @!P4 SHF.R.U32.HI R26, RZ, 0x10, R60 ;  /* 0x00000010ff1ac819 */ /* 0x000fe4000001163c */
[----:B--2---:R-:W-:Y:S02]  /*5e70*/  PRMT R76, RZ, 0x7610, R76 ;  /* 0x00007610ff4c7816 */ /* 0x004fe4000000004c */
[--C-:B------:R-:W-:Y:S02]  /*5e80*/  @!P2 SHF.R.U32.HI R27, RZ, 0x10, R54.reuse ;  /* 0x00000010ff1ba819 */ /* 0x100fe40000011636 */
[----:B------:R-:W-:-:S02]  /*5e90*/  @!P2 PRMT R21, R21, 0x5410, R54 ;  /* 0x000054101515a816 */ /* 0x000fc40000000036 */
[C---:B------:R-:W-:Y:S02]  /*5ea0*/  LOP3.LUT P4, RZ, R0.reuse, 0x400, RZ, 0xc0, !PT ;  /* 0x0000040000ff7812 */ /* 0x040fe4000788c0ff */
[C---:B------:R-:W-:Y:S02]  /*5eb0*/  LOP3.LUT P2, RZ, R0.reuse, 0x100, RZ, 0xc0, !PT ;  /* 0x0000010000ff7812 */ /* 0x040fe4000784c0ff */
[--C-:B-----5:R-:W-:Y:S02]  /*5ec0*/  @!P5 SHF.R.U32.HI R76, RZ, 0x10, R56.reuse ;  /* 0x00000010ff4cd819 */ /* 0x120fe40000011638 */
[----:B------:R-:W-:Y:S02]  /*5ed0*/  @!P5 PRMT R17, R17, 0x5410, R56 ;  /* 0x000054101111d816 */ /* 0x000fe40000000038 */
[C---:B------:R-:W-:Y:S02]  /*5ee0*/  LOP3.LUT P5, RZ, R0.reuse, 0x40, RZ, 0xc0, !PT ;  /* 0x0000004000ff7812 */ /* 0x040fe400078ac0ff */
[----:B------:R-:W-:-:S04]  /*5ef0*/  LOP3.LUT R0, R0, 0xfffffffb, RZ, 0xc0, !PT ;  /* 0xfffffffb00007812 */ /* 0x000fc800078ec0ff */
[----:B------:R-:W-:Y:S02]  /*5f00*/  @P6 LOP3.LUT R0, R0, 0x4, RZ, 0xfc, !PT ;  /* 0x0000000400006812 */ /* 0x000fe400078efcff */
[----:B------:R-:W-:Y:S02]  /*5f10*/  LOP3.LUT P6, RZ, R4, 0x10000, RZ, 0xc0, !PT ;  /* 0x0001000004ff7812 */ /* 0x000fe400078cc0ff */
[----:B------:R-:W-:Y:S01]  /*5f20*/  PRMT R26, R26, 0x5410, RZ ;  /* 0x000054101a1a7816 */ /* 0x000fe200000000ff */
[----:B------:R0:W-:Y:S03]  /*5f30*/  STL [R1+0x58], R58 ;  /* 0x0000583a01007387 */ /* 0x0001e60000100800 */
[----:B------:R-:W-:Y:S02]  /*5f40*/  @!P0 PRMT R26, R26, 0x5410, R68 ;  /* 0x000054101a1a8816 */ /* 0x000fe40000000044 */
[----:B------:R-:W-:-:S02]  /*5f50*/  LOP3.LUT P0, RZ, R4, 0x20, RZ, 0xc0, !PT ;  /* 0x0000002004ff7812 */ /* 0x000fc4000780c0ff */
[----:B------:R-:W-:Y:S02]  /*5f60*/  PRMT R45, RZ, 0x7610, R45 ;  /* 0x00007610ff2d7816 */ /* 0x000fe4000000002d */
[----:B0-----:R-:W-:Y:S01]  /*5f70*/  PRMT R58, RZ, 0x7610, R58 ;  /* 0x00007610ff3a7816 */ /* 0x001fe2000000003a */
[----:B------:R0:W-:Y:S01]  /*5f80*/  STL [R1+0x5c], R22 ;  /* 0x00005c1601007387 */ /* 0x0001e20000100800 */
[----:B------:R-:W-:Y:S02]  /*5f90*/  @!P5 SHF.R.U32.HI R45, RZ, 0x10, R18 ;  /* 0x00000010ff2dd819 */ /* 0x000fe40000011612 */
[----:B------:R-:W-:-:S04]  /*5fa0*/  @!P6 SHF.R.U32.HI R58, RZ, 0x10, R104 ;  /* 0x00000010ff3ae819 */ /* 0x000fc80000011668 */
[----:B------:R-:W-:Y:S01]  /*5fb0*/  PRMT R58, R58, 0x5410, RZ ;  /* 0x000054103a3a7816 */ /* 0x000fe200000000ff */
[----:B0-----:R-:W-:Y:S01]  /*5fc0*/  IMAD.MOV.U32 R22, RZ, RZ, RZ ;  /* 0x000000ffff167224 */ /* 0x001fe200078e00ff */
[----:B------:R-:W-:Y:S02]  /*5fd0*/  PRMT R45, R45, 0x5410, RZ ;  /* 0x000054102d2d7816 */ /* 0x000fe400000000ff */
[----:B------:R-:W-:Y:S02]  /*5fe0*/  LOP3.LUT R0, R0, 0xfffffff7, RZ, 0xc0, !PT ;  /* 0xfffffff700007812 */ /* 0x000fe400078ec0ff */
[----:B------:R-:W-:Y:S01]  /*5ff0*/  PRMT R42, RZ, 0x7610, R42 ;  /* 0x00007610ff2a7816 */ /* 0x000fe2000000002a */
[----:B------:R0:W2:Y:S01]  /*6000*/  @!P0 LDG.E R22, desc[UR12][R40.64] ;  /* 0x0000000c28168981 */ /* 0x0000a2000c1e1900 */
[----:B------:R-:W-:Y:S02]  /*6010*/  PRMT R27, R27, 0x5410, RZ ;  /* 0x000054101b1b7816 */ /* 0x000fe400000000ff */
[----:B------:R-:W-:-:S02]  /*6020*/  @!P2 SHF.R.U32.HI R42, RZ, 0x10, R84 ;  /* 0x00000010ff2aa819 */ /* 0x000fc40000011654 */
[----:B------:R-:W-:Y:S02]  /*6030*/  @!P2 PRMT R58, R58, 0x5410, R84 ;  /* 0x000054103a3aa816 */ /* 0x000fe40000000054 */
[----:B------:R-:W-:Y:S02]  /*6040*/  LOP3.LUT P2, RZ, R4, 0x4, RZ, 0xc0, !PT ;  /* 0x0000000404ff7812 */ /* 0x000fe4000784c0ff */
[----:B------:R-:W-:Y:S02]  /*6050*/  @!P6 PRMT R45, R45, 0x5410, R104 ;  /* 0x000054102d2de816 */ /* 0x000fe40000000068 */
[----:B------:R-:W-:Y:S02]  /*6060*/  @P0 LOP3.LUT R0, R0, 0x8, RZ, 0xfc, !PT ;  /* 0x0000000800000812 */ /* 0x000fe400078efcff */
[----:B------:R-:W-:Y:S02]  /*6070*/  @!P1 PRMT R27, R27, 0x5410, R50 ;  /* 0x000054101b1b9816 */ /* 0x000fe40000000032 */
[----:B------:R-:W-:-:S02]  /*6080*/  LOP3.LUT P6, RZ, R4, 0x1000, RZ, 0xc0, !PT ;  /* 0x0000100004ff7812 */ /* 0x000fc400078cc0ff */
[C---:B------:R-:W-:Y:S02]  /*6090*/  LOP3.LUT P0, RZ, R4.reuse, 0x4000, RZ, 0xc0, !PT ;  /* 0x0000400004ff7812 */ /* 0x040fe4000780c0ff */
[----:B------:R-:W-:Y:S01]  /*60a0*/  LOP3.LUT P1, RZ, R4, 0x10, RZ, 0xc0, !PT ;  /* 0x0000001004ff7812 */ /* 0x000fe2000782c0ff */
[----:B0-----:R-:W-:Y:S01]  /*60b0*/  HFMA2.MMA R40, -RZ, RZ, 0, 0 ;  /* 0x00000000ff287435 */ /* 0x001fe200000001ff */
[----:B------:R-:W-:Y:S01]  /*60c0*/  LOP3.LUT R0, R0, 0xffffffdf, RZ, 0xc0, !PT ;  /* 0xffffffdf00007812 */ /* 0x000fe200078ec0ff */
[----:B------:R0:W-:Y:S01]  /*60d0*/  STL [R1+0x64], R23 ;  /* 0x0000641701007387 */ /* 0x0001e20000100800 */
[----:B------:R-:W-:Y:S02]  /*60e0*/  PRMT R76, R76, 0x5410, RZ ;  /* 0x000054104c4c7816 */ /* 0x000fe400000000ff */
[----:B------:R-:W-:Y:S02]  /*60f0*/  @P2 LOP3.LUT R0, R0, 0x20, RZ, 0xfc, !PT ;  /* 0x0000002000002812 */ /* 0x000fe400078efcff */
[----:B------:R-:W-:-:S02]  /*6100*/  LOP3.LUT P2, RZ, R4, 0x400, RZ, 0xc0, !PT ;  /* 0x0000040004ff7812 */ /* 0x000fc4000784c0ff */
[----:B------:R-:W-:Y:S02]  /*6110*/  PRMT R43, RZ, 0x7610, R43 ;  /* 0x00007610ff2b7816 */ /* 0x000fe4000000002b */
[----:B------:R-:W-:Y:S01]  /*6120*/  PRMT R41, RZ, 0x7610, R41 ;  /* 0x00007610ff297816 */ /* 0x000fe20000000029 */
[----:B------:R1:W5:Y:S01]  /*6130*/  @!P1 LDG.E R40, desc[UR12][R38.64] ;  /* 0x0000000c26289981 */ /* 0x000362000c1e1900 */
[----:B0-----:R-:W-:Y:S02]  /*6140*/  PRMT R23, RZ, 0x7610, R23 ;  /* 0x00007610ff177816 */ /* 0x001fe40000000017 */
[----:B------:R-:W-:Y:S02]  /*6150*/  @!P0 SHF.R.U32.HI R43, RZ, 0x10, R62 ;  /* 0x00000010ff2b8819 */ /* 0x000fe4000001163e */
[----:B------:R-:W-:Y:S02]  /*6160*/  @!P5 PRMT R76, R76, 0x5410, R18 ;  /* 0x000054104c4cd816 */ /* 0x000fe40000000012 */
[----:B------:R-:W-:-:S02]  /*6170*/  LOP3.LUT P5, RZ, R4, 0x8, RZ, 0xc0, !PT ;  /* 0x0000000804ff7812 */ /* 0x000fc400078ac0ff */
[----:B-1----:R-:W-:Y:S02]  /*6180*/  PRMT R39, RZ, 0x7610, R39 ;  /* 0x00007610ff277816 */ /* 0x002fe40000000027 */
[----:B------:R-:W-:Y:S02]  /*6190*/  @!P4 SHF.R.U32.HI R23, RZ, 0x10, R66 ;  /* 0x00000010ff17c819 */ /* 0x000fe40000011642 */
[----:B------:R-:W-:Y:S02]  /*61a0*/  PRMT R42, R42, 0x5410, RZ ;  /* 0x000054102a2a7816 */ /* 0x000fe400000000ff */
[----:B------:R-:W-:Y:S02]  /*61b0*/  LOP3.LUT R0, R0, 0xffffffef, RZ, 0xc0, !PT ;  /* 0xffffffef00007812 */ /* 0x000fe400078ec0ff */
[----:B------:R-:W-:Y:S02]  /*61c0*/  PRMT R43, R43, 0x5410, RZ ;  /* 0x000054102b2b7816 */ /* 0x000fe400000000ff */
[----:B------:R-:W-:-:S02]  /*61d0*/  PRMT R23, R23, 0x5410, RZ ;  /* 0x0000541017177816 */ /* 0x000fc400000000ff */
[----:B------:R-:W-:-:S04]  /*61e0*/  @!P6 SHF.R.U32.HI R41, RZ, 0x10, R46 ;  /* 0x00000010ff29e819 */ /* 0x000fc8000001162e */
[----:B------:R-:W-:Y:S02]  /*61f0*/  PRMT R41, R41, 0x5410, RZ ;  /* 0x0000541029297816 */ /* 0x000fe400000000ff */
[----:B------:R-:W-:Y:S02]  /*6200*/  @!P0 PRMT R42, R42, 0x5410, R62 ;  /* 0x000054102a2a8816 */ /* 0x000fe4000000003e */
[----:B------:R-:W-:Y:S02]  /*6210*/  @P1 LOP3.LUT R0, R0, 0x10, RZ, 0xfc, !PT ;  /* 0x0000001000001812 */ /* 0x000fe400078efcff */
[----:B------:R-:W-:Y:S02]  /*6220*/  @!P4 PRMT R43, R43, 0x5410, R66 ;  /* 0x000054102b2bc816 */ /* 0x000fe40000000042 */
[----:B------:R-:W-:Y:S02]  /*6230*/  @!P3 SHF.R.U32.HI R39, RZ, 0x10, R14 ;  /* 0x00000010ff27b819 */ /* 0x000fe4000001160e */
[----:B------:R-:W-:-:S02]  /*6240*/  @!P6 PRMT R23, R23, 0x5410, R46 ;  /* 0x000054101717e816 */ /* 0x000fc4000000002e */
[----:B------:R-:W-:Y:S02]  /*6250*/  PRMT R39, R39, 0x5410, RZ ;  /* 0x0000541027277816 */ /* 0x000fe400000000ff */
[----:B------:R-:W-:Y:S02]  /*6260*/  @!P3 PRMT R41, R41, 0x5410, R14 ;  /* 0x000054102929b816 */ /* 0x000fe4000000000e */
[C---:B------:R-:W-:Y:S02]  /*6270*/  LOP3.LUT P1, RZ, R4.reuse, 0x200, RZ, 0xc0, !PT ;  /* 0x0000020004ff7812 */ /* 0x040fe4000782c0ff */
[C---:B------:R-:W-:Y:S02]  /*6280*/  LOP3.LUT P0, RZ, R4.reuse, 0x100, RZ, 0xc0, !PT ;  /* 0x0000010004ff7812 */ /* 0x040fe4000780c0ff */
[C---:B------:R-:W-:Y:S02]  /*6290*/  LOP3.LUT P4, RZ, R4.reuse, 0x2, RZ, 0xc0, !PT ;  /* 0x0000000204ff7812 */ /* 0x040fe4000788c0ff */
[----:B------:R-:W-:-:S02]  /*62a0*/  LOP3.LUT P6, RZ, R4, 0x80, RZ, 0xc0, !PT ;  /* 0x0000008004ff7812 */ /* 0x000fc400078cc0ff */
[----:B------:R-:W-:Y:S01]  /*62b0*/  LOP3.LUT P3, RZ, R4, 0x1, RZ, 0xc0, !PT ;  /* 0x0000000104ff7812 */ /* 0x000fe2000786c0ff */
[----:B------:R-:W-:Y:S01]  /*62c0*/  IMAD.MOV.U32 R38, RZ, RZ, RZ ;  /* 0x000000ffff267224 */ /* 0x000fe200078e00ff */
[----:B------:R-:W-:Y:S02]  /*62d0*/  PRMT R4, RZ, 0x7610, R4 ;  /* 0x00007610ff047816 */ /* 0x000fe40000000004 */
[--C-:B------:R-:W-:Y:S02]  /*62e0*/  @!P2 SHF.R.U32.HI R4, RZ, 0x10, R10.reuse ;  /* 0x00000010ff04a819 */ /* 0x100fe4000001160a */
[----:B------:R-:W-:Y:S01]  /*62f0*/  @!P2 PRMT R39, R39, 0x5410, R10 ;  /* 0x000054102727a816 */ /* 0x000fe2000000000a */
[----:B------:R0:W2:Y:S01]  /*6300*/  @!P5 LDG.E R38, desc[UR12][R36.64] ;  /* 0x0000000c2426d981 */ /* 0x0000a2000c1e1900 */
[----:B------:R-:W-:Y:S02]  /*6310*/  LOP3.LUT P2, RZ, R0, 0x20, RZ, 0xc0, !PT ;  /* 0x0000002000ff7812 */ /* 0x000fe4000784c0ff */
[----:B0-----:R-:W-:-:S11]  /*6320*/  MOV R36, RZ ;  /* 0x000000ff00247202 */ /* 0x001fd60000000f00 */
[----:B------:R0:W5:Y:S02]  /*6330*/  @!P2 LDG.E R36, desc[UR12][R34.64] ;  /* 0x0000000c2224a981 */ /* 0x000164000c1e1900 */
[----:B0-----:R-:W-:-:S06]  /*6340*/  IMAD.MOV.U32 R34, RZ, RZ, RZ ;  /* 0x000000ffff227224 */ /* 0x001fcc00078e00ff */
[----:B------:R0:W5:Y:S02]  /*6350*/  @!P4 LDG.E R34, desc[UR12][R32.64] ;  /* 0x0000000c2022c981 */ /* 0x000164000c1e1900 */
[----:B0-----:R-:W-:-:S10]  /*6360*/  HFMA2.MMA R32, -RZ, RZ, 0, 0 ;  /* 0x00000000ff207435 */ /* 0x001fd400000001ff */
[----:B------:R0:W5:Y:S02]  /*6370*/  @!P3 LDG.E R32, desc[UR12][R30.64] ;  /* 0x0000000c1e20b981 */ /* 0x000164000c1e1900 */
[----:B0-----:R-:W-:Y:S02]  /*6380*/  PRMT R31, RZ, 0x7610, R31 ;  /* 0x00007610ff1f7816 */ /* 0x001fe4000000001f */
[----:B------:R0:W-:Y:S02]  /*6390*/  STL [R1+0x90], R72 ;  /* 0x0000904801007387 */ /* 0x0001e40000100800 */
[----:B0-----:R-:W-:Y:S02]  /*63a0*/  PRMT R72, RZ, 0x7610, R72 ;  /* 0x00007610ff487816 */ /* 0x001fe40000000048 */
[----:B------:R0:W-:Y:S04]  /*63b0*/  STL [R1+0x60], R78 ;  /* 0x0000604e01007387 */ /* 0x0001e80000100800 */
[----:B------:R1:W-:Y:S01]  /*63c0*/  STL [R1+0x94], R74 ;  /* 0x0000944a01007387 */ /* 0x0003e20000100800 */
[----:B0-----:R-:W-:-:S02]  /*63d0*/  PRMT R78, RZ, 0x7610, R78 ;  /* 0x00007610ff4e7816 */ /* 0x001fc4000000004e */
[----:B-1----:R-:W-:Y:S01]  /*63e0*/  MOV R74, RZ ;  /* 0x000000ff004a7202 */ /* 0x002fe20000000f00 */
[----:B------:R0:W-:Y:S04]  /*63f0*/  STL [R1+0x9c], R60 ;  /* 0x00009c3c01007387 */ /* 0x0001e80000100800 */
[----:B------:R1:W-:Y:S01]  /*6400*/  STL [R1+0xa0], R68 ;  /* 0x0000a04401007387 */ /* 0x0003e20000100800 */
[----:B0-----:R-:W-:-:S03]  /*6410*/  HFMA2.MMA R60, -RZ, RZ, 0, 0 ;  /* 0x00000000ff3c7435 */ /* 0x001fc600000001ff */
[----:B------:R0:W-:Y:S01]  /*6420*/  STL [R1+0xa4], R54 ;  /* 0x0000a43601007387 */ /* 0x0001e20000100800 */
[----:B-1----:R-:W-:Y:S02]  /*6430*/  HADD2.F32 R68, -RZ, R109.H0_H0 ;  /* 0x2000006dff447230 */ /* 0x002fe40000004100 */
[--C-:B0-----:R-:W-:Y:S02]  /*6440*/  HADD2.F32 R54, -RZ, R125.reuse.H0_H0 ;  /* 0x2000007dff367230 */ /* 0x101fe40000004100 */
[----:B------:R-:W-:Y:S01]  /*6450*/  HADD2.F32 R125, -RZ, R125.H1_H1 ;  /* 0x3000007dff7d7230 */ /* 0x000fe20000004100 */
[----:B------:R-:W-:Y:S04]  /*6460*/  STL [R1+0x8c], R80 ;  /* 0x00008c5001007387 */ /* 0x000fe80000100800 */
[----:B------:R0:W-:Y:S01]  /*6470*/  STL [R1+0x6c], R48 ;  /* 0x00006c3001007387 */ /* 0x0001e20000100800 */
[----:B------:R-:W-:-:S02]  /*6480*/  PRMT R37, RZ, 0x7610, R37 ;  /* 0x00007610ff257816 */ /* 0x000fc40000000025 */
[----:B---3--:R-:W-:Y:S02]  /*6490*/  @!P1 SHF.R.U32.HI R37, RZ, 0x10, R12 ;  /* 0x00000010ff259819 */ /* 0x008fe4000001160c */
[----:B0-----:R-:W-:Y:S02]  /*64a0*/  PRMT R48, RZ, 0x7610, R48 ;  /* 0x00007610ff307816 */ /* 0x001fe40000000030 */
[----:B----4-:R-:W-:-:S04]  /*64b0*/  @!P0 SHF.R.U32.HI R48, RZ, 0x10, R20 ;  /* 0x00000010ff308819 */ /* 0x010fc80000011614 */
[----:B------:R-:W-:Y:S02]  /*64c0*/  PRMT R48, R48, 0x5410, RZ ;  /* 0x0000541030307816 */ /* 0x000fe400000000ff */
[----:B------:R-:W-:Y:S02]  /*64d0*/  PRMT R37, R37, 0x5410, RZ ;  /* 0x0000541025257816 */ /* 0x000fe400000000ff */
[----:B------:R-:W-:Y:S02]  /*64e0*/  PRMT R35, RZ, 0x7610, R35 ;  /* 0x00007610ff237816 */ /* 0x000fe40000000023 */
[--C-:B------:R-:W-:Y:S02]  /*64f0*/  @!P6 SHF.R.U32.HI R35, RZ, 0x10, R16.reuse ;  /* 0x00000010ff23e819 */ /* 0x100fe40000011610 */
[----:B------:R-:W-:Y:S02]  /*6500*/  @!P6 PRMT R48, R48, 0x5410, R16 ;  /* 0x000054103030e816 */ /* 0x000fe40000000010 */
[----:B------:R-:W-:-:S02]  /*6510*/  LOP3.LUT P6, RZ, R0, 0x4, RZ, 0xc0, !PT ;  /* 0x0000000400ff7812 */ /* 0x000fc400078cc0ff */
[----:B------:R-:W-:Y:S02]  /*6520*/  @!P0 PRMT R37, R37, 0x5410, R20 ;  /* 0x0000541025258816 */ /* 0x000fe40000000014 */
[----:B------:R-:W-:Y:S02]  /*6530*/  LOP3.LUT P0, RZ, R0, 0x8, RZ, 0xc0, !PT ;  /* 0x0000000800ff7812 */ /* 0x000fe4000780c0ff */
[----:B------:R-:W-:Y:S01]  /*6540*/  PRMT R4, R4, 0x5410, RZ ;  /* 0x0000541004047816 */ /* 0x000fe200000000ff */
[----:B------:R0:W-:Y:S03]  /*6550*/  STL [R1+0x54], R77 ;  /* 0x0000544d01007387 */ /* 0x0001e60000100800 */
[----:B------:R-:W-:Y:S02]  /*6560*/  @!P1 PRMT R4, R4, 0x5410, R12 ;  /* 0x0000541004049816 */ /* 0x000fe4000000000c */
[----:B------:R-:W-:-:S02]  /*6570*/  LOP3.LUT P1, RZ, R0, 0x10, RZ, 0xc0, !PT ;  /* 0x0000001000ff7812 */ /* 0x000fc4000782c0ff */
[----:B------:R-:W-:Y:S02]  /*6580*/  PRMT R33, RZ, 0x7610, R33 ;  /* 0x00007610ff217816 */ /* 0x000fe40000000021 */
[----:B0-----:R-:W-:Y:S02]  /*6590*/  PRMT R77, RZ, 0x7610, R77 ;  /* 0x00007610ff4d7816 */ /* 0x001fe4000000004d */
[--C-:B------:R-:W-:Y:S02]  /*65a0*/  @!P6 SHF.R.U32.HI R77, RZ, 0x10, R44.reuse ;  /* 0x00000010ff4de819 */ /* 0x100fe4000001162c */
[----:B------:R-:W-:Y:S02]  /*65b0*/  PRMT R35, R35, 0x5410, RZ ;  /* 0x0000541023237816 */ /* 0x000fe400000000ff */
[----:B------:R-:W-:Y:S02]  /*65c0*/  PRMT R77, R77, 0x5410, RZ ;  /* 0x000054104d4d7816 */ /* 0x000fe400000000ff */
[----:B------:R-:W-:-:S02]  /*65d0*/  @!P6 PRMT R35, R35, 0x5410, R44 ;  /* 0x000054102323e816 */ /* 0x000fc4000000002c */
[----:B------:R-:W-:Y:S02]  /*65e0*/  LOP3.LUT P6, RZ, R0, 0x2, RZ, 0xc0, !PT ;  /* 0x0000000200ff7812 */ /* 0x000fe400078cc0ff */
[----:B--2---:R-:W-:-:S04]  /*65f0*/  @!P5 SHF.R.U32.HI R31, RZ, 0x10, R38 ;  /* 0x00000010ff1fd819 */ /* 0x004fc80000011626 */
[----:B------:R-:W-:Y:S02]  /*6600*/  PRMT R31, R31, 0x5410, RZ ;  /* 0x000054101f1f7816 */ /* 0x000fe400000000ff */
[--C-:B-----5:R-:W-:Y:S02]  /*6610*/  @!P2 SHF.R.U32.HI R72, RZ, 0x10, R36.reuse ;  /* 0x00000010ff48a819 */ /* 0x120fe40000011624 */
[----:B------:R-:W-:Y:S02]  /*6620*/  @!P2 PRMT R31, R31, 0x5410, R36 ;  /* 0x000054101f1fa816 */ /* 0x000fe40000000024 */
[----:B------:R-:W-:Y:S02]  /*6630*/  LOP3.LUT P2, RZ, R2, 0x20000000, RZ, 0xc0, !PT ;  /* 0x2000000002ff7812 */ /* 0x000fe4000784c0ff */
[----:B------:R-:W-:Y:S02]  /*6640*/  PRMT R72, R72, 0x5410, RZ ;  /* 0x0000541048487816 */ /* 0x000fe400000000ff */
[----:B------:R-:W-:-:S09]  /*6650*/  @!P4 SHF.R.U32.HI R78, RZ, 0x10, R34 ;  /* 0x00000010ff4ec819 */ /* 0x000fd20000011622 */
[----:B------:R0:W2:Y:S01]  /*6660*/  @!P2 LDG.E R74, desc[UR12][R64.64] ;  /* 0x0000000c404aa981 */ /* 0x0000a2000c1e1900 */
[----:B------:R-:W-:Y:S02]  /*6670*/  @!P4 PRMT R72, R72, 0x5410, R34 ;  /* 0x000054104848c816 */ /* 0x000fe40000000022 */
[----:B------:R-:W-:Y:S01]  /*6680*/  LOP3.LUT P4, RZ, R2, 0x10000000, RZ, 0xc0, !PT ;  /* 0x1000000002ff7812 */ /* 0x000fe2000788c0ff */
[--C-:B0-----:R-:W-:Y:S02]  /*6690*/  HADD2.F32 R65, -RZ, R87.reuse.H0_H0 ;  /* 0x20000057ff417230 */ /* 0x101fe40000004100 */
[----:B------:R-:W-:-:S03]  /*66a0*/  HADD2.F32 R87, -RZ, R87.H1_H1 ;  /* 0x30000057ff577230 */ /* 0x000fc60000004100 */
[----:B------:R-:W-:Y:S01]  /*66b0*/  FMUL.FTZ R89, R65, R65 ;  /* 0x0000004141597220 */ /* 0x000fe20000410000 */
[----:B------:R-:W-:-:S06]  /*66c0*/  FADD.FTZ R65, R68, R65 ;  /* 0x0000004144417221 */ /* 0x000fcc0000010000 */
[----:B------:R0:W3:Y:S01]  /*66d0*/  @!P4 LDG.E R60, desc[UR12][R28.64] ;  /* 0x0000000c1c3cc981 */ /* 0x0000e2000c1e1900 */
[----:B------:R-:W-:Y:S01]  /*66e0*/  FFMA.FTZ R89, R68, R68, R89 ;  /* 0x0000004444597223 */ /* 0x000fe20000010059 */
[----:B------:R-:W-:Y:S01]  /*66f0*/  FMUL.FTZ R68, R54, R54 ;  /* 0x0000003636447220 */ /* 0x000fe20000410000 */
[----:B------:R-:W-:Y:S01]  /*6700*/  FADD.FTZ R54, R87, R54 ;  /* 0x0000003657367221 */ /* 0x000fe20000010000 */
[----:B------:R-:W-:Y:S01]  /*6710*/  FADD.FTZ R65, RZ, R65 ;  /* 0x00000041ff417221 */ /* 0x000fe20000010000 */
[----:B0-----:R-:W-:-:S03]  /*6720*/  HADD2.F32 R28, -RZ, R83.H0_H0 ;  /* 0x20000053ff1c7230 */ /* 0x001fc60000004100 */
[----:B------:R-:W-:Y:S01]  /*6730*/  FADD.FTZ R54, R65, R54 ;  /* 0x0000003641367221 */ /* 0x000fe20000010000 */
[----:B------:R-:W-:Y:S02]  /*6740*/  HADD2.F32 R83, -RZ, R83.H1_H1 ;  /* 0x30000053ff537230 */ /* 0x000fe40000004100 */
[----:B------:R-:W-:Y:S01]  /*6750*/  FMUL.FTZ R80, R28, R28 ;  /* 0x0000001c1c507220 */ /* 0x000fe20000410000 */
[----:B------:R-:W-:Y:S01]  /*6760*/  FADD.FTZ R29, R125, R28 ;  /* 0x0000001c7d1d7221 */ /* 0x000fe20000010000 */
[----:B------:R-:W-:-:S03]  /*6770*/  HADD2.F32 R28, -RZ, R59.H0_H0 ;  /* 0x2000003bff1c7230 */ /* 0x000fc60000004100 */
[----:B------:R-:W-:Y:S02]  /*6780*/  FADD.FTZ R29, R54, R29 ;  /* 0x0000001d361d7221 */ /* 0x000fe40000010000 */
[----:B------:R-:W-:Y:S01]  /*6790*/  FMUL.FTZ R54, R28, R28 ;  /* 0x0000001c1c367220 */ /* 0x000fe20000410000 */
[----:B------:R-:W-:-:S03]  /*67a0*/  FADD.FTZ R28, R83, R28 ;  /* 0x0000001c531c7221 */ /* 0x000fc60000010000 */
[----:B------:R-:W-:Y:S01]  /*67b0*/  FFMA.FTZ R83, R83, R83, R54 ;  /* 0x0000005353537223 */ /* 0x000fe20000010036 */
[----:B------:R-:W-:Y:S01]  /*67c0*/  FADD.FTZ R28, R29, R28 ;  /* 0x0000001c1d1c7221 */ /* 0x000fe20000010000 */
[----:B------:R-:W-:Y:S02]  /*67d0*/  HADD2.F32 R29, -RZ, R79.H0_H0 ;  /* 0x2000004fff1d7230 */ /* 0x000fe40000004100 */
[----:B------:R-:W-:Y:S02]  /*67e0*/  HADD2.F32 R54, -RZ, R59.H1_H1 ;  /* 0x3000003bff367230 */ /* 0x000fe40000004100 */
[----:B------:R-:W-:Y:S01]  /*67f0*/  FFMA.FTZ R68, R87, R87, R68 ;  /* 0x0000005757447223 */ /* 0x000fe20000010044 */
[----:B------:R-:W-:Y:S01]  /*6800*/  FADD.FTZ R89, RZ, R89 ;  /* 0x00000059ff597221 */ /* 0x000fe20000010000 */
[----:B------:R-:W-:Y:S01]  /*6810*/  FMUL.FTZ R59, R29, R29 ;  /* 0x0000001d1d3b7220 */ /* 0x000fe20000410000 */
[----:B------:R-:W-:Y:S01]  /*6820*/  FFMA.FTZ R125, R125, R125, R80 ;  /* 0x0000007d7d7d7223 */ /* 0x000fe20000010050 */
[----:B------:R-:W-:Y:S01]  /*6830*/  FADD.FTZ R29, R54, R29 ;  /* 0x0000001d361d7221 */ /* 0x000fe20000010000 */
[----:B------:R-:W-:-:S03]  /*6840*/  FADD.FTZ R68, R89, R68 ;  /* 0x0000004459447221 */ /* 0x000fc60000010000 */
[----:B------:R-:W-:Y:S01]  /*6850*/  FADD.FTZ R28, R28, R29 ;  /* 0x0000001d1c1c7221 */ /* 0x000fe20000010000 */
[----:B------:R-:W-:Y:S01]  /*6860*/  FADD.FTZ R68, R68, R125 ;  /* 0x0000007d44447221 */ /* 0x000fe20000010000 */
[----:B------:R-:W-:Y:S02]  /*6870*/  HADD2.F32 R29, -RZ, R115.H0_H0 ;  /* 0x20000073ff1d7230 */ /* 0x000fe40000004100 */
[----:B------:R-:W-:Y:S01]  /*6880*/  FFMA.FTZ R59, R54, R54, R59 ;  /* 0x00000036363b7223 */ /* 0x000fe2000001003b */
[----:B------:R-:W-:Y:S02]  /*6890*/  HADD2.F32 R54, -RZ, R79.H1_H1 ;  /* 0x3000004fff367230 */ /* 0x000fe40000004100 */
[----:B------:R-:W-:Y:S01]  /*68a0*/  FADD.FTZ R68, R68, R83 ;  /* 0x0000005344447221 */ /* 0x000fe20000010000 */
[----:B------:R-:W-:Y:S01]  /*68b0*/  FMUL.FTZ R65, R29, R29 ;  /* 0x0000001d1d417220 */ /* 0x000fe20000410000 */
[----:B------:R-:W-:Y:S02]  /*68c0*/  HADD2.F32 R115, -RZ, R115.H1_H1 ;  /* 0x30000073ff737230 */ /* 0x000fe40000004100 */
[----:B------:R-:W-:Y:S01]  /*68d0*/  FADD.FTZ R59, R68, R59 ;  /* 0x0000003b443b7221 */ /* 0x000fe20000010000 */
[----:B------:R-:W-:Y:S01]  /*68e0*/  FADD.FTZ R29, R54, R29 ;  /* 0x0000001d361d7221 */ /* 0x000fe20000010000 */
[----:B------:R-:W-:-:S02]  /*68f0*/  HADD2.F32 R68, -RZ, R49.H0_H0 ;  /* 0x20000031ff447230 */ /* 0x000fc40000004100 */
[----:B------:R-:W-:Y:S01]  /*6900*/  FFMA.FTZ R54, R54, R54, R65 ;  /* 0x0000003636367223 */ /* 0x000fe20000010041 */
[----:B------:R-:W-:-:S03]  /*6910*/  FADD.FTZ R28, R28, R29 ;  /* 0x0000001d1c1c7221 */ /* 0x000fc60000010000 */
[----:B------:R-:W-:Y:S01]  /*6920*/  FADD.FTZ R54, R59, R54 ;  /* 0x000000363b367221 */ /* 0x000fe20000010000 */
[----:B------:R-:W-:Y:S01]  /*6930*/  FMUL.FTZ R80, R68, R68 ;  /* 0x0000004444507220 */ /* 0x000fe20000410000 */
[C---:B------:R-:W-:Y:S01]  /*6940*/  FADD.FTZ R29, R115.reuse, R68 ;  /* 0x00000044731d7221 */ /* 0x040fe20000010000 */
[----:B------:R-:W-:Y:S02]  /*6950*/  HADD2.F32 R59, -RZ, R101.H0_H0 ;  /* 0x20000065ff3b7230 */ /* 0x000fe40000004100 */
[----:B------:R-:W-:Y:S02]  /*6960*/  HADD2.F32 R68, -RZ, R49.H1_H1 ;  /* 0x30000031ff447230 */ /* 0x000fe40000004100 */
[----:B------:R-:W-:Y:S01]  /*6970*/  FADD.FTZ R28, R28, R29 ;  /* 0x0000001d1c1c7221 */ /* 0x000fe20000010000 */
[----:B------:R-:W-:Y:S01]  /*6980*/  FFMA.FTZ R115, R115, R115, R80 ;  /* 0x0000007373737223 */ /* 0x000fe20000010050 */
[----:B------:R-:W-:Y:S01]  /*6990*/  FMUL.FTZ R29, R59, R59 ;  /* 0x0000003b3b1d7220 */ /* 0x000fe20000410000 */
[----:B------:R-:W-:-:S02]  /*69a0*/  HADD2.F32 R49, -RZ, R113.H0_H0 ;  /* 0x20000071ff317230 */ /* 0x000fc40000004100 */
[----:B------:R-:W-:Y:S01]  /*69b0*/  FADD.FTZ R59, R68, R59 ;  /* 0x0000003b443b7221 */ /* 0x000fe20000010000 */
[----:B------:R-:W-:Y:S02]  /*69c0*/  HADD2.F32 R80, -RZ, R101.H1_H1 ;  /* 0x30000065ff507230 */ /* 0x000fe40000004100 */
[----:B------:R-:W-:Y:S01]  /*69d0*/  FADD.FTZ R54, R54, R115 ;  /* 0x0000007336367221 */ /* 0x000fe20000010000 */
[----:B------:R-:W-:Y:S01]  /*69e0*/  FFMA.FTZ R29, R68, R68, R29 ;  /* 0x00000044441d7223 */ /* 0x000fe2000001001d */
[----:B------:R-:W-:Y:S01]  /*69f0*/  FADD.FTZ R28, R28, R59 ;  /* 0x0000003b1c1c7221 */ /* 0x000fe20000010000 */
[----:B------:R-:W-:Y:S01]  /*6a00*/  FMUL.FTZ R65, R49, R49 ;  /* 0x0000003131417220 */ /* 0x000fe20000410000 */
[----:B------:R-:W-:Y:S02]  /*6a10*/  HADD2.F32 R59, -RZ, R103.H0_H0 ;  /* 0x20000067ff3b7230 */ /* 0x000fe40000004100 */
[----:B------:R-:W-:Y:S01]  /*6a20*/  FADD.FTZ R49, R80, R49 ;  /* 0x0000003150317221 */ /* 0x000fe20000010000 */
[----:B------:R-:W-:Y:S01]  /*6a30*/  FADD.FTZ R29, R54, R29 ;  /* 0x0000001d361d7221 */ /* 0x000fe20000010000 */
[----:B------:R-:W-:-:S02]  /*6a40*/  HADD2.F32 R54, -RZ, R113.H1_H1 ;  /* 0x30000071ff367230 */ /* 0x000fc40000004100 */
[----:B------:R-:W-:Y:S01]  /*6a50*/  FFMA.FTZ R80, R80, R80, R65 ;  /* 0x0000005050507223 */ /* 0x000fe20000010041 */
[----:B------:R-:W-:Y:S01]  /*6a60*/  FADD.FTZ R28, R28, R49 ;  /* 0x000000311c1c7221 */ /* 0x000fe20000010000 */
[----:B------:R-:W-:Y:S01]  /*6a70*/  FMUL.FTZ R49, R59, R59 ;  /* 0x0000003b3b317220 */ /* 0x000fe20000410000 */
[----:B------:R-:W-:Y:S02]  /*6a80*/  HADD2.F32 R65, -RZ, R97.H0_H0 ;  /* 0x20000061ff417230 */ /* 0x000fe40000004100 */
[C---:B------:R-:W-:Y:S01]  /*6a90*/  FADD.FTZ R59, R54.reuse, R59 ;  /* 0x0000003b363b7221 */ /* 0x040fe20000010000 */
[----:B------:R-:W-:Y:S01]  /*6aa0*/  FADD.FTZ R29, R29, R80 ;  /* 0x000000501d1d7221 */ /* 0x000fe20000010000 */
[----:B------:R-:W-:Y:S01]  /*6ab0*/  FFMA.FTZ R54, R54, R54, R49 ;  /* 0x0000003636367223 */ /* 0x000fe20000010031 */
[----:B------:R-:W-:Y:S02]  /*6ac0*/  HADD2.F32 R68, -RZ, R103.H1_H1 ;  /* 0x30000067ff447230 */ /* 0x000fe40000004100 */
[----:B------:R-:W-:Y:S01]  /*6ad0*/  FMUL.FTZ R49, R65, R65 ;  /* 0x0000004141317220 */ /* 0x000fe20000410000 */
[----:B------:R-:W-:-:S02]  /*6ae0*/  HADD2.F32 R97, -RZ, R97.H1_H1 ;  /* 0x30000061ff617230 */ /* 0x000fc40000004100 */
[----:B------:R-:W-:Y:S01]  /*6af0*/  FADD.FTZ R29, R29, R54 ;  /* 0x000000361d1d7221 */ /* 0x000fe20000010000 */
[--C-:B------:R-:W-:Y:S02]  /*6b00*/  HADD2.F32 R54, -RZ, R99.reuse.H0_H0 ;  /* 0x20000063ff367230 */ /* 0x100fe40000004100 */
[----:B------:R-:W-:Y:S01]  /*6b10*/  FADD.FTZ R28, R28, R59 ;  /* 0x0000003b1c1c7221 */ /* 0x000fe20000010000 */
[C---:B------:R-:W-:Y:S01]  /*6b20*/  FADD.FTZ R65, R68.reuse, R65 ;  /* 0x0000004144417221 */ /* 0x040fe20000010000 */
[----:B------:R-:W-:Y:S01]  /*6b30*/  FFMA.FTZ R68, R68, R68, R49 ;  /* 0x0000004444447223 */ /* 0x000fe20000010031 */
[----:B------:R-:W-:Y:S02]  /*6b40*/  HADD2.F32 R99, -RZ, R99.H1_H1 ;  /* 0x30000063ff637230 */ /* 0x000fe40000004100 */
[----:B------:R-:W-:Y:S01]  /*6b50*/  FMUL.FTZ R80, R54, R54 ;  /* 0x0000003636507220 */ /* 0x000fe20000410000 */
[----:B------:R-:W-:Y:S01]  /*6b60*/  FADD.FTZ R49, R97, R54 ;  /* 0x0000003661317221 */ /* 0x000fe20000010000 */
[----:B------:R-:W-:Y:S01]  /*6b70*/  FADD.FTZ R28, R28, R65 ;  /* 0x000000411c1c7221 */ /* 0x000fe20000010000 */
[----:B------:R-:W-:-:S02]  /*6b80*/  HADD2.F32 R54, -RZ, R91.H0_H0 ;  /* 0x2000005bff367230 */ /* 0x000fc40000004100 */
[----:B------:R-:W-:Y:S01]  /*6b90*/  FADD.FTZ R29, R29, R68 ;  /* 0x000000441d1d7221 */ /* 0x000fe20000010000 */
[----:B------:R-:W-:Y:S01]  /*6ba0*/  FADD.FTZ R28, R28, R49 ;  /* 0x000000311c1c7221 */ /* 0x000fe20000010000 */
[----:B------:R-:W-:Y:S02]  /*6bb0*/  HADD2.F32 R91, -RZ, R91.H1_H1 ;  /* 0x3000005bff5b7230 */ /* 0x000fe40000004100 */
[----:B------:R-:W-:Y:S01]  /*6bc0*/  FMUL.FTZ R68, R54, R54 ;  /* 0x0000003636447220 */ /* 0x000fe20000410000 */
[----:B------:R-:W-:Y:S01]  /*6bd0*/  FADD.FTZ R49, R99, R54 ;  /* 0x0000003663317221 */ /* 0x000fe20000010000 */
[----:B------:R-:W-:Y:S02]  /*6be0*/  HADD2.F32 R54, -RZ, R81.H0_H0 ;  /* 0x20000051ff367230 */ /* 0x000fe40000004100 */
[----:B------:R-:W-:Y:S01]  /*6bf0*/  FFMA.FTZ R80, R97, R97, R80 ;  /* 0x0000006161507223 */ /* 0x000fe20000010050 */
[----:B------:R-:W-:Y:S01]  /*6c00*/  @!P0 SHF.R.U32.HI R33, RZ, 0x10, R22 ;  /* 0x00000010ff218819 */ /* 0x000fe20000011616 */
[----:B------:R-:W-:Y:S01]  /*6c10*/  FADD.FTZ R28, R28, R49 ;  /* 0x000000311c1c7221 */ /* 0x000fe20000010000 */
[----:B------:R-:W-:-:S02]  /*6c20*/  HADD2.F32 R49, -RZ, R73.H0_H0 ;  /* 0x20000049ff317230 */ /* 0x000fc40000004100 */
[----:B------:R-:W-:Y:S01]  /*6c30*/  FADD.FTZ R29, R29, R80 ;  /* 0x000000501d1d7221 */ /* 0x000fe20000010000 */
[----:B------:R-:W-:Y:S01]  /*6c40*/  FADD.FTZ R59, R91, R54 ;  /* 0x000000365b3b7221 */ /* 0x000fe20000010000 */
[----:B------:R-:W-:Y:S01]  /*6c50*/  FFMA.FTZ R68, R99, R99, R68 ;  /* 0x0000006363447223 */ /* 0x000fe20000010044 */
[----:B------:R-:W-:Y:S01]  /*6c60*/  FMUL.FTZ R80, R54, R54 ;  /* 0x0000003636507220 */ /* 0x000fe20000410000 */
[----:B------:R-:W-:Y:S01]  /*6c70*/  PRMT R33, R33, 0x5410, RZ ;  /* 0x0000541021217816 */ /* 0x000fe200000000ff */
[----:B------:R-:W-:Y:S01]  /*6c80*/  HADD2.F32 R54, -RZ, R81.H1_H1 ;  /* 0x30000051ff367230 */ /* 0x000fe20000004100 */
[----:B------:R-:W-:Y:S01]  /*6c90*/  @!P0 PRMT R77, R77, 0x5410, R22 ;  /* 0x000054104d4d8816 */ /* 0x000fe20000000016 */
[----:B------:R-:W-:Y:S01]  /*6ca0*/  FADD.FTZ R28, R28, R59 ;  /* 0x0000003b1c1c7221 */ /* 0x000fe20000010000 */
[----:B------:R-:W-:Y:S01]  /*6cb0*/  LOP3.LUT P0, RZ, R0, 0x1, RZ, 0xc0, !PT ;  /* 0x0000000100ff7812 */ /* 0x000fe2000780c0ff */
[----:B------:R-:W-:Y:S01]  /*6cc0*/  FADD.FTZ R29, R29, R68 ;  /* 0x000000441d1d7221 */ /* 0x000fe20000010000 */
[----:B------:R-:W-:Y:S01]  /*6cd0*/  FFMA.FTZ R80, R91, R91, R80 ;  /* 0x0000005b5b507223 */ /* 0x000fe20000010050 */
[----:B------:R-:W-:Y:S01]  /*6ce0*/  FMUL.FTZ R59, R49, R49 ;  /* 0x00000031313b7220 */ /* 0x000fe20000410000 */
[----:B------:R-:W-:Y:S01]  /*6cf0*/  PRMT R0, RZ, 0x7610, R0 ;  /* 0x00007610ff007816 */ /* 0x000fe20000000000 */
[----:B------:R-:W-:Y:S01]  /*6d00*/  FADD.FTZ R49, R54, R49 ;  /* 0x0000003136317221 */ /* 0x000fe20000010000 */
[----:B------:R-:W-:-:S02]  /*6d10*/  @!P1 SHF.R.U32.HI R0, RZ, 0x10, R40 ;  /* 0x00000010ff009819 */ /* 0x000fc40000011628 */
[----:B------:R-:W-:Y:S01]  /*6d20*/  @!P1 PRMT R33, R33, 0x5410, R40 ;  /* 0x0000541021219816 */ /* 0x000fe20000000028 */
[----:B------:R-:W-:Y:S01]  /*6d30*/  HADD2.F32 R65, -RZ, R71.H0_H0 ;  /* 0x20000047ff417230 */ /* 0x000fe20000004100 */
[----:B------:R-:W-:Y:S01]  /*6d40*/  LOP3.LUT P1, RZ, R2, 0x80000000, RZ, 0xc0, !PT ;  /* 0x8000000002ff7812 */ /* 0x000fe2000782c0ff */
[----:B------:R-:W-:Y:S01]  /*6d50*/  FADD.FTZ R29, R29, R80 ;  /* 0x000000501d1d7221 */ /* 0x000fe20000010000 */
[----:B------:R-:W-:Y:S01]  /*6d60*/  FFMA.FTZ R68, R54, R54, R59 ;  /* 0x0000003636447223 */ /* 0x000fe2000001003b */
[----:B------:R-:W-:Y:S02]  /*6d70*/  HADD2.F32 R54, -RZ, R73.H1_H1 ;  /* 0x30000049ff367230 */ /* 0x000fe40000004100 */
[----:B------:R-:W-:Y:S01]  /*6d80*/  FADD.FTZ R28, R28, R49 ;  /* 0x000000311c1c7221 */ /* 0x000fe20000010000 */
[----:B------:R-:W-:Y:S01]  /*6d90*/  FMUL.FTZ R59, R65, R65 ;  /* 0x00000041413b7220 */ /* 0x000fe20000410000 */
[----:B------:R-:W-:Y:S01]  /*6da0*/  FADD.FTZ R49, R29, R68 ;  /* 0x000000441d317221 */ /* 0x000fe20000010000 */
[----:B------:R-:W-:-:S02]  /*6db0*/  HADD2.F32 R29, -RZ, R61.H0_H0 ;  /* 0x2000003dff1d7230 */ /* 0x000fc40000004100 */
[----:B------:R-:W-:Y:S02]  /*6dc0*/  IMAD.MOV.U32 R30, RZ, RZ, RZ ;  /* 0x000000ffff1e7224 */ /* 0x000fe400078e00ff */
[C---:B------:R-:W-:Y:S01]  /*6dd0*/  FADD.FTZ R65, R54.reuse, R65 ;  /* 0x0000004136417221 */ /* 0x040fe20000010000 */
[----:B------:R-:W-:Y:S02]  /*6de0*/  HADD2.F32 R68, -RZ, R71.H1_H1 ;  /* 0x30000047ff447230 */ /* 0x000fe40000004100 */
[----:B------:R-:W-:Y:S01]  /*6df0*/  FFMA.FTZ R54, R54, R54, R59 ;  /* 0x0000003636367223 */ /* 0x000fe2000001003b */
[----:B------:R-:W-:Y:S01]  /*6e00*/  FMUL.FTZ R59, R29, R29 ;  /* 0x0000001d1d3b7220 */ /* 0x000fe20000410000 */
[----:B------:R-:W4:Y:S02]  /*6e10*/  @!P1 LDG.E R30, desc[UR12][R118.64] ;  /* 0x0000000c761e9981 */ /* 0x000f24000c1e1900 */
[----:B------:R-:W-:Y:S01]  /*6e20*/  FADD.FTZ R49, R49, R54 ;  /* 0x0000003631317221 */ /* 0x000fe20000010000 */
[----:B------:R-:W-:Y:S01]  /*6e30*/  FADD.FTZ R29, R68, R29 ;  /* 0x0000001d441d7221 */ /* 0x000fe20000010000 */
[----:B------:R-:W-:Y:S01]  /*6e40*/  PRMT R78, R78, 0x5410, RZ ;  /* 0x000054104e4e7816 */ /* 0x000fe200000000ff */
[----:B------:R-:W-:Y:S01]  /*6e50*/  FADD.FTZ R28, R28, R65 ;  /* 0x000000411c1c7221 */ /* 0x000fe20000010000 */
[----:B------:R-:W-:Y:S01]  /*6e60*/  FFMA.FTZ R68, R68, R68, R59 ;  /* 0x0000004444447223 */ /* 0x000fe2000001003b */
[----:B------:R-:W-:-:S02]  /*6e70*/  HADD2.F32 R54, -RZ, R69.H0_H0 ;  /* 0x20000045ff367230 */ /* 0x000fc40000004100 */
[----:B------:R-:W-:Y:S01]  /*6e80*/  HADD2.F32 R61, -RZ, R61.H1_H1 ;  /* 0x3000003dff3d7230 */ /* 0x000fe20000004100 */
[----:B------:R0:W-:Y:S01]  /*6e90*/  STL [R1+0x98], R70 ;  /* 0x0000984601007387 */ /* 0x0001e20000100800 */
[----:B------:R-:W-:Y:S01]  /*6ea0*/  @!P3 PRMT R78, R78, 0x5410, R32 ;  /* 0x000054104e4eb816 */ /* 0x000fe20000000020 */
[----:B------:R-:W-:Y:S01]  /*6eb0*/  FADD.FTZ R28, R28, R29 ;  /* 0x0000001d1c1c7221 */ /* 0x000fe20000010000 */
[----:B------:R-:W-:Y:S01]  /*6ec0*/  FADD.FTZ R49, R49, R68 ;  /* 0x0000004431317221 */ /* 0x000fe20000010000 */
[----:B------:R-:W-:Y:S01]  /*6ed0*/  FMUL.FTZ R68, R54, R54 ;  /* 0x0000003636447220 */ /* 0x000fe20000410000 */
[----:B------:R-:W-:Y:S01]  /*6ee0*/  FADD.FTZ R29, R61, R54 ;  /* 0x000000363d1d7221 */ /* 0x000fe20000010000 */
[----:B------:R-:W-:Y:S01]  /*6ef0*/  PRMT R0, R0, 0x5410, RZ ;  /* 0x0000541000007816 */ /* 0x000fe200000000ff */
[----:B------:R-:W-:Y:S01]  /*6f00*/  HADD2.F32 R54, -RZ, R75.H0_H0 ;  /* 0x2000004bff367230 */ /* 0x000fe20000004100 */
[----:B0-----:R-:W-:Y:S02]  /*6f10*/  PRMT R70, RZ, 0x7610, R70 ;  /* 0x00007610ff467816 */ /* 0x001fe40000000046 */
[----:B------:R-:W-:-:S02]  /*6f20*/  @!P3 SHF.R.U32.HI R70, RZ, 0x10, R32 ;  /* 0x00000010ff46b819 */ /* 0x000fc40000011620 */
[----:B------:R-:W-:Y:S01]  /*6f30*/  LOP3.LUT P3, RZ, R2, 0x8000000, RZ, 0xc0, !PT ;  /* 0x0800000002ff7812 */ /* 0x000fe2000786c0ff */
[----:B------:R0:W-:Y:S01]  /*6f40*/  STL [R1+0x4c], R82 ;  /* 0x00004c5201007387 */ /* 0x0001e20000100800 */
[----:B------:R-:W-:Y:S01]  /*6f50*/  HADD2.F32 R69, -RZ, R69.H1_H1 ;  /* 0x30000045ff457230 */ /* 0x000fe20000004100 */
[----:B------:R-:W-:Y:S01]  /*6f60*/  @!P5 PRMT R0, R0, 0x5410, R38 ;  /* 0x000054100000d816 */ /* 0x000fe20000000026 */
[----:B------:R-:W-:Y:S01]  /*6f70*/  FFMA.FTZ R68, R61, R61, R68 ;  /* 0x0000003d3d447223 */ /* 0x000fe20000010044 */
[----:B------:R-:W-:Y:S01]  /*6f80*/  LOP3.LUT P5, RZ, R2, 0x40000000, RZ, 0xc0, !PT ;  /* 0x4000000002ff7812 */ /* 0x000fe200078ac0ff */
[----:B------:R-:W-:Y:S01]  /*6f90*/  FMUL.FTZ R80, R54, R54 ;  /* 0x0000003636507220 */ /* 0x000fe20000410000 */
[----:B------:R-:W-:Y:S02]  /*6fa0*/  IMAD.MOV.U32 R2, RZ, RZ, RZ ;  /* 0x000000ffff027224 */ /* 0x000fe400078e00ff */
[----:B------:R-:W-:Y:S01]  /*6fb0*/  FADD.FTZ R28, R28, R29 ;  /* 0x0000001d1c1c7221 */ /* 0x000fe20000010000 */
[----:B0-----:R-:W-:-:S02]  /*6fc0*/  HADD2.F32 R82, -RZ, R93.H0_H0 ;  /* 0x2000005dff527230 */ /* 0x001fc40000004100 */
[----:B------:R-:W-:Y:S01]  /*6fd0*/  FADD.FTZ R29, R69, R54 ;  /* 0x00000036451d7221 */ /* 0x000fe20000010000 */
[----:B------:R-:W-:Y:S02]  /*6fe0*/  HADD2.F32 R75, -RZ, R75.H1_H1 ;  /* 0x3000004bff4b7230 */ /* 0x000fe40000004100 */
[----:B------:R-:W-:Y:S01]  /*6ff0*/  FADD.FTZ R49, R49, R68 ;  /* 0x0000004431317221 */ /* 0x000fe20000010000 */
[----:B------:R-:W-:Y:S01]  /*7000*/  FFMA.FTZ R80, R69, R69, R80 ;  /* 0x0000004545507223 */ /* 0x000fe20000010050 */
[----:B------:R-:W-:Y:S01]  /*7010*/  FMUL.FTZ R54, R82, R82 ;  /* 0x0000005252367220 */ /* 0x000fe20000410000 */
[----:B------:R-:W5:Y:S01]  /*7020*/  @!P3 LDG.E R2, desc[UR12][R106.64] ;  /* 0x0000000c6a02b981 */ /* 0x000f62000c1e1900 */
[----:B------:R-:W-:Y:S01]  /*7030*/  FADD.FTZ R28, R28, R29 ;  /* 0x0000001d1c1c7221 */ /* 0x000fe20000010000 */
[----:B------:R-:W-:Y:S02]  /*7040*/  HADD2.F32 R68, -RZ, R105.H0_H0 ;  /* 0x20000069ff447230 */ /* 0x000fe40000004100 */
[----:B------:R-:W-:Y:S01]  /*7050*/  FADD.FTZ R29, R75, R82 ;  /* 0x000000524b1d7221 */ /* 0x000fe20000010000 */
[----:B------:R-:W-:Y:S01]  /*7060*/  FADD.FTZ R49, R49, R80 ;  /* 0x0000005031317221 */ /* 0x000fe20000010000 */
[----:B------:R-:W-:Y:S01]  /*7070*/  FFMA.FTZ R54, R75, R75, R54 ;  /* 0x0000004b4b367223 */ /* 0x000fe20000010036 */
[----:B------:R-:W-:-:S02]  /*7080*/  HADD2.F32 R93, -RZ, R93.H1_H1 ;  /* 0x3000005dff5d7230 */ /* 0x000fc40000004100 */
[----:B------:R-:W-:Y:S01]  /*7090*/  FADD.FTZ R28, R28, R29 ;  /* 0x0000001d1c1c7221 */ /* 0x000fe20000010000 */
[----:B------:R-:W-:Y:S02]  /*70a0*/  HADD2.F32 R105, -RZ, R105.H1_H1 ;  /* 0x30000069ff697230 */ /* 0x000fe40000004100 */
[----:B------:R-:W-:Y:S01]  /*70b0*/  FADD.FTZ R49, R49, R54 ;  /* 0x0000003631317221 */ /* 0x000fe20000010000 */
[--C-:B------:R-:W-:Y:S02]  /*70c0*/  HADD2.F32 R54, -RZ, R19.reuse.H0_H0 ;  /* 0x20000013ff367230 */ /* 0x100fe40000004100 */
[----:B------:R-:W-:Y:S01]  /*70d0*/  FADD.FTZ R29, R93, R68 ;  /* 0x000000445d1d7221 */ /* 0x000fe20000010000 */
[----:B------:R-:W-:Y:S01]  /*70e0*/  FMUL.FTZ R80, R68, R68 ;  /* 0x0000004444507220 */ /* 0x000fe20000410000 */
[----:B------:R-:W-:Y:S02]  /*70f0*/  HADD2.F32 R19, -RZ, R19.H1_H1 ;  /* 0x30000013ff137230 */ /* 0x000fe40000004100 */
[----:B------:R-:W-:Y:S01]  /*7100*/  FADD.FTZ R28, R28, R29 ;  /* 0x0000001d1c1c7221 */ /* 0x000fe20000010000 */
[----:B------:R-:W-:Y:S01]  /*7110*/  FMUL.FTZ R68, R54, R54 ;  /* 0x0000003636447220 */ /* 0x000fe20000410000 */
[----:B------:R-:W-:Y:S01]  /*7120*/  FADD.FTZ R29, R105, R54 ;  /* 0x00000036691d7221 */ /* 0x000fe20000010000 */
[----:B------:R-:W-:-:S02]  /*7130*/  HADD2.F32 R54, -RZ, R51.H0_H0 ;  /* 0x20000033ff367230 */ /* 0x000fc40000004100 */
[----:B------:R-:W-:Y:S02]  /*7140*/  IMAD.MOV.U32 R64, RZ, RZ, RZ ;  /* 0x000000ffff407224 */ /* 0x000fe400078e00ff */
[----:B------:R-:W-:Y:S01]  /*7150*/  FADD.FTZ R28, R28, R29 ;  /* 0x0000001d1c1c7221 */ /* 0x000fe20000010000 */
[----:B------:R-:W-:-:S03]  /*7160*/  FADD.FTZ R29, R19, R54 ;  /* 0x00000036131d7221 */ /* 0x000fc60000010000 */
[----:B------:R-:W3:Y:S01]  /*7170*/  @!P5 LDG.E R64, desc[UR12][R94.64] ;  /* 0x0000000c5e40d981 */ /* 0x000ee2000c1e1900 */
[----:B------:R-:W-:Y:S01]  /*7180*/  FADD.FTZ R29, R28, R29 ;  /* 0x0000001d1c1d7221 */ /* 0x000fe20000010000 */
[----:B------:R-:W-:-:S06]  /*7190*/  MOV R28, RZ ;  /* 0x000000ff001c7202 */ /* 0x000fcc0000000f00 */
[----:B------:R0:W3:Y:S01]  /*71a0*/  @!P6 LDG.E R28, desc[UR12][R52.64] ;  /* 0x0000000c341ce981 */ /* 0x0000e2000c1e1900 */
[----:B------:R-:W-:Y:S01]  /*71b0*/  FFMA.FTZ R80, R93, R93, R80 ;  /* 0x0000005d5d507223 */ /* 0x000fe20000010050 */
[----:B------:R-:W-:Y:S02]  /*71c0*/  HADD2.F32 R82, -RZ, R55.H0_H0 ;  /* 0x20000037ff527230 */ /* 0x000fe40000004100 */
[----:B------:R-:W-:Y:S01]  /*71d0*/  FFMA.FTZ R68, R105, R105, R68 ;  /* 0x0000006969447223 */ /* 0x000fe20000010044 */
[----:B------:R-:W-:Y:S02]  /*71e0*/  HADD2.F32 R51, -RZ, R51.H1_H1 ;  /* 0x30000033ff337230 */ /* 0x000fe40000004100 */
[----:B------:R-:W-:Y:S01]  /*71f0*/  FADD.FTZ R49, R49, R80 ;  /* 0x0000005031317221 */ /* 0x000fe20000010000 */
[----:B------:R-:W-:Y:S01]  /*7200*/  FMUL.FTZ R80, R54, R54 ;  /* 0x0000003636507220 */ /* 0x000fe20000410000 */
[----:B------:R-:W-:Y:S02]  /*7210*/  FMUL.FTZ R54, R82, R82 ;  /* 0x0000005252367220 */ /* 0x000fe40000410000 */
[----:B------:R-:W-:Y:S01]  /*7220*/  FADD.FTZ R49, R49, R68 ;  /* 0x0000004431317221 */ /* 0x000fe20000010000 */
[----:B------:R-:W-:Y:S01]  /*7230*/  FFMA.FTZ R80, R19, R19, R80 ;  /* 0x0000001313507223 */ /* 0x000fe20000010050 */
[----:B------:R-:W-:Y:S01]  /*7240*/  FADD.FTZ R82, R51, R82 ;  /* 0x0000005233527221 */ /* 0x000fe20000010000 */
[----:B------:R-:W-:-:S02]  /*7250*/  HADD2.F32 R68, -RZ, R57.H0_H0 ;  /* 0x20000039ff447230 */ /* 0x000fc40000004100 */
[----:B------:R-:W-:Y:S02]  /*7260*/  HADD2.F32 R55, -RZ, R55.H1_H1 ;  /* 0x30000037ff377230 */ /* 0x000fe40000004100 */
[----:B------:R-:W-:Y:S01]  /*7270*/  FADD.FTZ R49, R49, R80 ;  /* 0x0000005031317221 */ /* 0x000fe20000010000 */
[----:B------:R-:W-:Y:S01]  /*7280*/  FADD.FTZ R29, R29, R82 ;  /* 0x000000521d1d7221 */ /* 0x000fe20000010000 */
[----:B------:R-:W-:Y:S01]  /*7290*/  FFMA.FTZ R54, R51, R51, R54 ;  /* 0x0000003333367223 */ /* 0x000fe20000010036 */
[----:B------:R-:W-:Y:S02]  /*72a0*/  HADD2.F32 R82, -RZ, R63.H0_H0 ;  /* 0x2000003fff527230 */ /* 0x000fe40000004100 */
[----:B------:R-:W-:Y:S01]  /*72b0*/  FMUL.FTZ R80, R68, R68 ;  /* 0x0000004444507220 */ /* 0x000fe20000410000 */
[----:B------:R-:W-:Y:S01]  /*72c0*/  FADD.FTZ R68, R55, R68 ;  /* 0x0000004437447221 */ /* 0x000fe20000010000 */
[----:B------:R-:W-:Y:S01]  /*72d0*/  FADD.FTZ R49, R49, R54 ;  /* 0x0000003631317221 */ /* 0x000fe20000010000 */
[----:B------:R-:W-:-:S02]  /*72e0*/  HADD2.F32 R57, -RZ, R57.H1_H1 ;  /* 0x30000039ff397230 */ /* 0x000fc40000004100 */
[----:B------:R-:W-:Y:S01]  /*72f0*/  FFMA.FTZ R80, R55, R55, R80 ;  /* 0x0000003737507223 */ /* 0x000fe20000010050 */
[----:B------:R-:W-:Y:S01]  /*7300*/  FADD.FTZ R29, R29, R68 ;  /* 0x000000441d1d7221 */ /* 0x000fe20000010000 */
[----:B------:R-:W-:Y:S01]  /*7310*/  FMUL.FTZ R54, R82, R82 ;  /* 0x0000005252367220 */ /* 0x000fe20000410000 */
[----:B------:R-:W-:Y:S02]  /*7320*/  HADD2.F32 R68, -RZ, R67.H0_H0 ;  /* 0x20000043ff447230 */ /* 0x000fe40000004100 */
[----:B------:R-:W-:Y:S01]  /*7330*/  FADD.FTZ R49, R49, R80 ;  /* 0x0000005031317221 */ /* 0x000fe20000010000 */
[----:B------:R-:W-:Y:S02]  /*7340*/  HADD2.F32 R63, -RZ, R63.H1_H1 ;  /* 0x3000003fff3f7230 */ /* 0x000fe40000004100 */
[C---:B------:R-:W-:Y:S01]  /*7350*/  FFMA.FTZ R54, R57.reuse, R57, R54 ;  /* 0x0000003939367223 */ /* 0x040fe20000010036 */
[----:B------:R-:W-:Y:S01]  /*7360*/  FADD.FTZ R82, R57, R82 ;  /* 0x0000005239527221 */ /* 0x000fe20000010000 */
[----:B0-----:R-:W-:-:S02]  /*7370*/  FMUL.FTZ R52, R68, R68 ;  /* 0x0000004444347220 */ /* 0x001fc40000410000 */
[----:B------:R-:W-:Y:S01]  /*7380*/  FADD.FTZ R49, R49, R54 ;  /* 0x0000003631317221 */ /* 0x000fe20000010000 */
[----:B------:R-:W-:Y:S02]  /*7390*/  HADD2.F32 R54, -RZ, R85.H0_H0 ;  /* 0x20000055ff367230 */ /* 0x000fe40000004100 */
[----:B------:R-:W-:Y:S01]  /*73a0*/  FFMA.FTZ R52, R63, R63, R52 ;  /* 0x0000003f3f347223 */ /* 0x000fe20000010034 */
[----:B------:R-:W-:Y:S02]  /*73b0*/  HADD2.F32 R67, -RZ, R67.H1_H1 ;  /* 0x30000043ff437230 */ /* 0x000fe40000004100 */
[----:B------:R-:W-:Y:S01]  /*73c0*/  FADD.FTZ R29, R29, R82 ;  /* 0x000000521d1d7221 */ /* 0x000fe20000010000 */
[----:B------:R-:W-:Y:S01]  /*73d0*/  FADD.FTZ R68, R63, R68 ;  /* 0x000000443f447221 */ /* 0x000fe20000010000 */
[----:B------:R-:W-:Y:S01]  /*73e0*/  FMUL.FTZ R80, R54, R54 ;  /* 0x0000003636507220 */ /* 0x000fe20000410000 */
[----:B------:R-:W-:Y:S01]  /*73f0*/  FADD.FTZ R49, R49, R52 ;  /* 0x0000003431317221 */ /* 0x000fe20000010000 */
[----:B------:R-:W-:Y:S01]  /*7400*/  FADD.FTZ R54, R67, R54 ;  /* 0x0000003643367221 */ /* 0x000fe20000010000 */
[----:B------:R-:W-:Y:S01]  /*7410*/  FADD.FTZ R29, R29, R68 ;  /* 0x000000441d1d7221 */ /* 0x000fe20000010000 */
[----:B------:R-:W-:-:S02]  /*7420*/  HADD2.F32 R52, -RZ, R5.H0_H0 ;  /* 0x20000005ff347230 */ /* 0x000fc40000004100 */
[----:B------:R-:W-:Y:S02]  /*7430*/  HADD2.F32 R85, -RZ, R85.H1_H1 ;  /* 0x30000055ff557230 */ /* 0x000fe40000004100 */
[----:B------:R-:W-:Y:S01]  /*7440*/  FADD.FTZ R29, R29, R54 ;  /* 0x000000361d1d7221 */ /* 0x000fe20000010000 */
[----:B------:R-:W-:Y:S02]  /*7450*/  HADD2.F32 R68, -RZ, R24.H0_H0 ;  /* 0x20000018ff447230 */ /* 0x000fe40000004100 */
[----:B------:R-:W-:Y:S01]  /*7460*/  FMUL.FTZ R54, R52, R52 ;  /* 0x0000003434367220 */ /* 0x000fe20000410000 */
[----:B------:R-:W-:Y:S02]  /*7470*/  HADD2.F32 R5, -RZ, R5.H1_H1 ;  /* 0x30000005ff057230 */ /* 0x000fe40000004100 */
[----:B------:R-:W-:Y:S01]  /*7480*/  FADD.FTZ R52, R85, R52 ;  /* 0x0000003455347221 */ /* 0x000fe20000010000 */
[----:B------:R-:W-:Y:S01]  /*7490*/  FFMA.FTZ R80, R67, R67, R80 ;  /* 0x0000004343507223 */ /* 0x000fe20000010050 */
[----:B------:R-:W-:-:S02]  /*74a0*/  FFMA.FTZ R54, R85, R85, R54 ;  /* 0x0000005555367223 */ /* 0x000fc40000010036 */
[----:B------:R-:W-:Y:S01]  /*74b0*/  FADD.FTZ R29, R29, R52 ;  /* 0x000000341d1d7221 */ /* 0x000fe20000010000 */
[----:B------:R-:W-:Y:S01]  /*74c0*/  FMUL.FTZ R52, R68, R68 ;  /* 0x0000004444347220 */ /* 0x000fe20000410000 */
[----:B------:R-:W-:Y:S01]  /*74d0*/  FADD.FTZ R49, R49, R80 ;  /* 0x0000005031317221 */ /* 0x000fe20000010000 */
[----:B------:R-:W-:Y:S02]  /*74e0*/  HADD2.F32 R19, -RZ, R15.H0_H0 ;  /* 0x2000000fff137230 */ /* 0x000fe40000004100 */
[----:B------:R-:W-:Y:S01]  /*74f0*/  FADD.FTZ R68, R5, R68 ;  /* 0x0000004405447221 */ /* 0x000fe20000010000 */
[----:B------:R-:W-:Y:S02]  /*7500*/  HADD2.F32 R24, -RZ, R24.H1_H1 ;  /* 0x30000018ff187230 */ /* 0x000fe40000004100 */
[----:B------:R-:W-:Y:S01]  /*7510*/  FADD.FTZ R49, R49, R54 ;  /* 0x0000003631317221 */ /* 0x000fe20000010000 */
[----:B------:R-:W-:Y:S01]  /*7520*/  FFMA.FTZ R52, R5, R5, R52 ;  /* 0x0000000505347223 */ /* 0x000fe20000010034 */
[----:B------:R-:W-:Y:S01]  /*7530*/  FADD.FTZ R29, R29, R68 ;  /* 0x000000441d1d7221 */ /* 0x000fe20000010000 */
[----:B------:R-:W-:-:S02]  /*7540*/  HADD2.F32 R68, -RZ, R25.H0_H0 ;  /* 0x20000019ff447230 */ /* 0x000fc40000004100 */
[C---:B------:R-:W-:Y:S01]  /*7550*/  FADD.FTZ R54, R24.reuse, R19 ;  /* 0x0000001318367221 */ /* 0x040fe20000010000 */
[----:B------:R-:W-:Y:S01]  /*7560*/  FMUL.FTZ R5, R19, R19 ;  /* 0x0000001313057220 */ /* 0x000fe20000410000 */
[----:B------:R-:W-:Y:S02]  /*7570*/  HADD2.F32 R15, -RZ, R15.H1_H1 ;  /* 0x3000000fff0f7230 */ /* 0x000fe40000004100 */
[----:B------:R-:W-:Y:S01]  /*7580*/  FADD.FTZ R49, R49, R52 ;  /* 0x0000003431317221 */ /* 0x000fe20000010000 */
[----:B------:R-:W-:Y:S01]  /*7590*/  FADD.FTZ R29, R29, R54 ;  /* 0x000000361d1d7221 */ /* 0x000fe20000010000 */
[----:B------:R-:W-:Y:S01]  /*75a0*/  FFMA.FTZ R24, R24, R24, R5 ;  /* 0x0000001818187223 */ /* 0x000fe20000010005 */
[----:B------:R-:W-:Y:S01]  /*75b0*/  FMUL.FTZ R52, R68, R68 ;  /* 0x0000004444347220 */ /* 0x000fe20000410000 */
[----:B------:R-:W-:Y:S02]  /*75c0*/  HADD2.F32 R54, -RZ, R11.H0_H0 ;  /* 0x2000000bff367230 */ /* 0x000fe40000004100 */
[----:B------:R-:W-:Y:S01]  /*75d0*/  FADD.FTZ R68, R15, R68 ;  /* 0x000000440f447221 */ /* 0x000fe20000010000 */
[----:B------:R-:W-:Y:S01]  /*75e0*/  FADD.FTZ R24, R49, R24 ;  /* 0x0000001831187221 */ /* 0x000fe20000010000 */
[----:B------:R-:W-:Y:S01]  /*75f0*/  FFMA.FTZ R15, R15, R15, R52 ;  /* 0x0000000f0f0f7223 */ /* 0x000fe20000010034 */
[----:B------:R-:W-:-:S02]  /*7600*/  HADD2.F32 R25, -RZ, R25.H1_H1 ;  /* 0x30000019ff197230 */ /* 0x000fc40000004100 */
[----:B------:R-:W-:Y:S01]  /*7610*/  FMUL.FTZ R52, R54, R54 ;  /* 0x0000003636347220 */ /* 0x000fe20000410000 */
[----:B------:R-:W-:Y:S01]  /*7620*/  FADD.FTZ R29, R29, R68 ;  /* 0x000000441d1d7221 */ /* 0x000fe20000010000 */
[----:B------:R-:W-:Y:S01]  /*7630*/  FADD.FTZ R15, R24, R15 ;  /* 0x0000000f180f7221 */ /* 0x000fe20000010000 */
[----:B------:R-:W-:Y:S02]  /*7640*/  HADD2.F32 R24, -RZ, R47.H0_H0 ;  /* 0x2000002fff187230 */ /* 0x000fe40000004100 */
[C---:B------:R-:W-:Y:S01]  /*7650*/  FADD.FTZ R54, R25.reuse, R54 ;  /* 0x0000003619367221 */ /* 0x040fe20000010000 */
[----:B------:R-:W-:Y:S01]  /*7660*/  FFMA.FTZ R52, R25, R25, R52 ;  /* 0x0000001919347223 */ /* 0x000fe20000010034 */
[----:B------:R-:W-:Y:S02]  /*7670*/  HADD2.F32 R11, -RZ, R11.H1_H1 ;  /* 0x3000000bff0b7230 */ /* 0x000fe40000004100 */
[----:B------:R-:W-:Y:S01]  /*7680*/  FADD.FTZ R29, R29, R54 ;  /* 0x000000361d1d7221 */ /* 0x000fe20000010000 */
[----:B------:R-:W-:Y:S01]  /*7690*/  FADD.FTZ R15, R15, R52 ;  /* 0x000000340f0f7221 */ /* 0x000fe20000010000 */
[----:B------:R-:W-:Y:S01]  /*76a0*/  FMUL.FTZ R52, R24, R24 ;  /* 0x0000001818347220 */ /* 0x000fe20000410000 */
[----:B------:R-:W-:-:S02]  /*76b0*/  HADD2.F32 R54, -RZ, R13.H0_H0 ;  /* 0x2000000dff367230 */ /* 0x000fc40000004100 */
[C---:B------:R-:W-:Y:S01]  /*76c0*/  FADD.FTZ R24, R11.reuse, R24 ;  /* 0x000000180b187221 */ /* 0x040fe20000010000 */
[----:B------:R-:W-:Y:S02]  /*76d0*/  HADD2.F32 R47, -RZ, R47.H1_H1 ;  /* 0x3000002fff2f7230 */ /* 0x000fe40000004100 */
[----:B------:R-:W-:Y:S01]  /*76e0*/  FFMA.FTZ R52, R11, R11, R52 ;  /* 0x0000000b0b347223 */ /* 0x000fe20000010034 */
[----:B------:R-:W-:Y:S02]  /*76f0*/  HADD2.F32 R80, -RZ, R26.H0_H0 ;  /* 0x2000001aff507230 */ /* 0x000fe40000004100 */
[----:B------:R-:W-:Y:S01]  /*7700*/  FADD.FTZ R24, R29, R24 ;  /* 0x000000181d187221 */ /* 0x000fe20000010000 */
[----:B------:R-:W-:Y:S01]  /*7710*/  FMUL.FTZ R68, R54, R54 ;  /* 0x0000003636447220 */ /* 0x000fe20000410000 */
[----:B------:R-:W-:Y:S01]  /*7720*/  FADD.FTZ R5, R47, R54 ;  /* 0x000000362f057221 */ /* 0x000fe20000010000 */
[----:B------:R-:W-:Y:S02]  /*7730*/  HADD2.F32 R13, -RZ, R13.H1_H1 ;  /* 0x3000000dff0d7230 */ /* 0x000fe40000004100 */
[----:B------:R-:W-:Y:S01]  /*7740*/  FADD.FTZ R15, R15, R52 ;  /* 0x000000340f0f7221 */ /* 0x000fe20000010000 */
[----:B------:R-:W-:Y:S01]  /*7750*/  FFMA.FTZ R68, R47, R47, R68 ;  /* 0x0000002f2f447223 */ /* 0x000fe20000010044 */
[----:B------:R-:W-:Y:S01]  /*7760*/  FADD.FTZ R5, R24, R5 ;  /* 0x0000000518057221 */ /* 0x000fe20000010000 */
[----:B------:R-:W-:Y:S01]  /*7770*/  FMUL.FTZ R24, R80, R80 ;  /* 0x0000005050187220 */ /* 0x000fe20000410000 */
[----:B------:R-:W-:-:S02]  /*7780*/  HADD2.F32 R11, -RZ, R21.H0_H0 ;  /* 0x20000015ff0b7230 */ /* 0x000fc40000004100 */
[----:B------:R-:W-:Y:S01]  /*7790*/  FADD.FTZ R15, R15, R68 ;  /* 0x000000440f0f7221 */ /* 0x000fe20000010000 */
[----:B------:R-:W-:Y:S02]  /*77a0*/  HADD2.F32 R26, -RZ, R26.H1_H1 ;  /* 0x3000001aff1a7230 */ /* 0x000fe40000004100 */
[C---:B------:R-:W-:Y:S01]  /*77b0*/  FFMA.FTZ R24, R13.reuse, R13, R24 ;  /* 0x0000000d0d187223 */ /* 0x040fe20000010018 */
[----:B------:R-:W-:Y:S01]  /*77c0*/  FADD.FTZ R80, R13, R80 ;  /* 0x000000500d507221 */ /* 0x000fe20000010000 */
[----:B------:R-:W-:Y:S01]  /*77d0*/  FMUL.FTZ R13, R11, R11 ;  /* 0x0000000b0b0d7220 */ /* 0x000fe20000410000 */
[----:B------:R-:W-:Y:S02]  /*77e0*/  HADD2.F32 R52, -RZ, R27.H0_H0 ;  /* 0x2000001bff347230 */ /* 0x000fe40000004100 */
[----:B------:R-:W-:Y:S01]  /*77f0*/  FADD.FTZ R15, R15, R24 ;  /* 0x000000180f0f7221 */ /* 0x000fe20000010000 */
[C---:B------:R-:W-:Y:S01]  /*7800*/  FADD.FTZ R24, R26.reuse, R11 ;  /* 0x0000000b1a187221 */ /* 0x040fe20000010000 */
[----:B------:R-:W-:Y:S01]  /*7810*/  FFMA.FTZ R26, R26, R26, R13 ;  /* 0x0000001a1a1a7223 */ /* 0x000fe2000001000d */
[----:B------:R-:W-:-:S02]  /*7820*/  HADD2.F32 R21, -RZ, R21.H1_H1 ;  /* 0x30000015ff157230 */ /* 0x000fc40000004100 */
[----:B------:R-:W-:Y:S01]  /*7830*/  FADD.FTZ R5, R5, R80 ;  /* 0x0000005005057221 */ /* 0x000fe20000010000 */
[----:B------:R-:W-:Y:S02]  /*7840*/  HADD2.F32 R13, -RZ, R17.H0_H0 ;  /* 0x20000011ff0d7230 */ /* 0x000fe40000004100 */
[----:B------:R-:W-:Y:S01]  /*7850*/  FMUL.FTZ R54, R52, R52 ;  /* 0x0000003434367220 */ /* 0x000fe20000410000 */
[----:B------:R-:W-:Y:S01]  /*7860*/  FADD.FTZ R15, R15, R26 ;  /* 0x0000001a0f0f7221 */ /* 0x000fe20000010000 */
[----:B------:R-:W-:Y:S01]  /*7870*/  FADD.FTZ R5, R5, R24 ;  /* 0x0000001805057221 */ /* 0x000fe20000010000 */
[----:B------:R-:W-:Y:S01]  /*7880*/  FADD.FTZ R52, R21, R52 ;  /* 0x0000003415347221 */ /* 0x000fe20000010000 */
[----:B------:R-:W-:Y:S02]  /*7890*/  HADD2.F32 R26, -RZ, R27.H1_H1 ;  /* 0x3000001bff1a7230 */ /* 0x000fe40000004100 */
[----:B------:R-:W-:Y:S01]  /*78a0*/  FMUL.FTZ R11, R13, R13 ;  /* 0x0000000d0d0b7220 */ /* 0x000fe20000410000 */
[----:B------:R-:W-:-:S02]  /*78b0*/  HADD2.F32 R24, -RZ, R76.H0_H0 ;  /* 0x2000004cff187230 */ /* 0x000fc40000004100 */
[----:B------:R-:W-:Y:S01]  /*78c0*/  FADD.FTZ R52, R5, R52 ;  /* 0x0000003405347221 */ /* 0x000fe20000010000 */
[----:B------:R-:W-:Y:S02]  /*78d0*/  HADD2.F32 R17, -RZ, R17.H1_H1 ;  /* 0x30000011ff117230 */ /* 0x000fe40000004100 */
[C---:B------:R-:W-:Y:S01]  /*78e0*/  FADD.FTZ R5, R26.reuse, R13 ;  /* 0x0000000d1a057221 */ /* 0x040fe20000010000 */
[----:B------:R-:W-:Y:S01]  /*78f0*/  FFMA.FTZ R54, R21, R21, R54 ;  /* 0x0000001515367223 */ /* 0x000fe20000010036 */
[----:B------:R-:W-:Y:S01]  /*7900*/  FFMA.FTZ R11, R26, R26, R11 ;  /* 0x0000001a1a0b7223 */ /* 0x000fe2000001000b */
[----:B------:R-:W-:Y:S02]  /*7910*/  HADD2.F32 R13, -RZ, R45.H0_H0 ;  /* 0x2000002dff0d7230 */ /* 0x000fe40000004100 */
[----:B------:R-:W-:Y:S01]  /*7920*/  FMUL.FTZ R26, R24, R24 ;  /* 0x00000018181a7220 */ /* 0x000fe20000410000 */
[----:B------:R-:W-:Y:S01]  /*7930*/  FADD.FTZ R5, R52, R5 ;  /* 0x0000000534057221 */ /* 0x000fe20000010000 */
[----:B------:R-:W-:Y:S01]  /*7940*/  FADD.FTZ R24, R17, R24 ;  /* 0x0000001811187221 */ /* 0x000fe20000010000 */
[----:B------:R-:W-:-:S02]  /*7950*/  HADD2.F32 R76, -RZ, R76.H1_H1 ;  /* 0x3000004cff4c7230 */ /* 0x000fc40000004100 */
[----:B------:R-:W-:Y:S01]  /*7960*/  FADD.FTZ R54, R15, R54 ;  /* 0x000000360f367221 */ /* 0x000fe20000010000 */
[----:B------:R0:W-:Y:S01]  /*7970*/  STL [R1+0xa8], R50 ;  /* 0x0000a83201007387 */ /* 0x0001e20000100800 */
[----:B------:R-:W-:Y:S01]  /*7980*/  FADD.FTZ R5, R5, R24 ;  /* 0x0000001805057221 */ /* 0x000fe20000010000 */
[----:B------:R-:W-:Y:S01]  /*7990*/  FMUL.FTZ R15, R13, R13 ;  /* 0x0000000d0d0f7220 */ /* 0x000fe20000410000 */
[----:B------:R-:W-:Y:S01]  /*79a0*/  FADD.FTZ R24, R76, R13 ;  /* 0x0000000d4c187221 */ /* 0x000fe20000010000 */
[----:B------:R-:W-:Y:S01]  /*79b0*/  FADD.FTZ R11, R54, R11 ;  /* 0x0000000b360b7221 */ /* 0x000fe20000010000 */
[----:B------:R-:W-:Y:S01]  /*79c0*/  FFMA.FTZ R26, R17, R17, R26 ;  /* 0x00000011111a7223 */ /* 0x000fe2000001001a */
[----:B------:R-:W-:Y:S01]  /*79d0*/  FFMA.FTZ R76, R76, R76, R15 ;  /* 0x0000004c4c4c7223 */ /* 0x000fe2000001000f */
[----:B0-----:R-:W-:Y:S02]  /*79e0*/  HADD2.F32 R50, -RZ, R58.H0_H0 ;  /* 0x2000003aff327230 */ /* 0x001fe40000004100 */
[----:B------:R-:W-:Y:S01]  /*79f0*/  FADD.FTZ R5, R5, R24 ;  /* 0x0000001805057221 */ /* 0x000fe20000010000 */
[----:B------:R-:W-:-:S02]  /*7a00*/  HADD2.F32 R45, -RZ, R45.H1_H1 ;  /* 0x3000002dff2d7230 */ /* 0x000fc40000004100 */
[----:B------:R-:W-:Y:S01]  /*7a10*/  FADD.FTZ R11, R11, R26 ;  /* 0x0000001a0b0b7221 */ /* 0x000fe20000010000 */
[----:B------:R-:W-:Y:S02]  /*7a20*/  HADD2.F32 R15, -RZ, R42.H0_H0 ;  /* 0x2000002aff0f7230 */ /* 0x000fe40000004100 */
[----:B------:R-:W-:Y:S01]  /*7a30*/  FMUL.FTZ R24, R50, R50 ;  /* 0x0000003232187220 */ /* 0x000fe20000410000 */
[----:B------:R-:W-:Y:S02]  /*7a40*/  HADD2.F32 R58, -RZ, R58.H1_H1 ;  /* 0x3000003aff3a7230 */ /* 0x000fe40000004100 */
[----:B------:R-:W-:Y:S01]  /*7a50*/  FADD.FTZ R11, R11, R76 ;  /* 0x0000004c0b0b7221 */ /* 0x000fe20000010000 */
[C---:B------:R-:W-:Y:S01]  /*7a60*/  FADD.FTZ R50, R45.reuse, R50 ;  /* 0x000000322d327221 */ /* 0x040fe20000010000 */
[----:B------:R-:W-:Y:S01]  /*7a70*/  FFMA.FTZ R24, R45, R45, R24 ;  /* 0x0000002d2d187223 */ /* 0x000fe20000010018 */
[----:B------:R-:W-:Y:S01]  /*7a80*/  FMUL.FTZ R13, R15, R15 ;  /* 0x0000000f0f0d7220 */ /* 0x000fe20000410000 */
[----:B------:R-:W-:-:S02]  /*7a90*/  HADD2.F32 R42, -RZ, R42.H1_H1 ;  /* 0x3000002aff2a7230 */ /* 0x000fc40000004100 */
[----:B------:R-:W-:Y:S01]  /*7aa0*/  FADD.FTZ R5, R5, R50 ;  /* 0x0000003205057221 */ /* 0x000fe20000010000 */
[----:B------:R-:W-:Y:S01]  /*7ab0*/  FADD.FTZ R11, R11, R24 ;  /* 0x000000180b0b7221 */ /* 0x000fe20000010000 */
[C---:B------:R-:W-:Y:S01]  /*7ac0*/  FFMA.FTZ R26, R58.reuse, R58, R13 ;  /* 0x0000003a3a1a7223 */ /* 0x040fe2000001000d */
[----:B------:R-:W-:Y:S01]  /*7ad0*/  FADD.FTZ R24, R58, R15 ;  /* 0x0000000f3a187221 */ /* 0x000fe20000010000 */
[----:B------:R-:W-:Y:S02]  /*7ae0*/  HADD2.F32 R13, -RZ, R43.H0_H0 ;  /* 0x2000002bff0d7230 */ /* 0x000fe40000004100 */
[----:B------:R-:W-:Y:S01]  /*7af0*/  FADD.FTZ R11, R11, R26 ;  /* 0x0000001a0b0b7221 */ /* 0x000fe20000010000 */
[----:B------:R-:W-:Y:S01]  /*7b00*/  FADD.FTZ R5, R5, R24 ;  /* 0x0000001805057221 */ /* 0x000fe20000010000 */
[----:B------:R-:W-:Y:S02]  /*7b10*/  HADD2.F32 R26, -RZ, R23.H0_H0 ;  /* 0x20000017ff1a7230 */ /* 0x000fe40000004100 */
[----:B------:R-:W-:Y:S01]  /*7b20*/  FMUL.FTZ R15, R13, R13 ;  /* 0x0000000d0d0f7220 */ /* 0x000fe20000410000 */
[----:B------:R-:W-:Y:S01]  /*7b30*/  FADD.FTZ R24, R42, R13 ;  /* 0x0000000d2a187221 */ /* 0x000fe20000010000 */
[----:B------:R-:W-:-:S02]  /*7b40*/  HADD2.F32 R43, -RZ, R43.H1_H1 ;  /* 0x3000002bff2b7230 */ /* 0x000fc40000004100 */
[----:B------:R-:W-:Y:S01]  /*7b50*/  FFMA.FTZ R42, R42, R42, R15 ;  /* 0x0000002a2a2a7223 */ /* 0x000fe2000001000f */
[----:B------:R-:W-:Y:S01]  /*7b60*/  FADD.FTZ R5, R5, R24 ;  /* 0x0000001805057221 */ /* 0x000fe20000010000 */
[----:B------:R-:W-:Y:S02]  /*7b70*/  HADD2.F32 R13, -RZ, R41.H0_H0 ;  /* 0x20000029ff0d7230 */ /* 0x000fe40000004100 */
[----:B------:R-:W-:Y:S01]  /*7b80*/  FMUL.FTZ R24, R26, R26 ;  /* 0x0000001a1a187220 */ /* 0x000fe20000410000 */
[----:B------:R0:W-:Y:S01]  /*7b90*/  STL [R1+0xb0], R18 ;  /* 0x0000b01201007387 */ /* 0x0001e20000100800 */
[----:B------:R-:W-:Y:S01]  /*7ba0*/  FADD.FTZ R26, R43, R26 ;  /* 0x0000001a2b1a7221 */ /* 0x000fe20000010000 */
[----:B------:R-:W-:Y:S01]  /*7bb0*/  FADD.FTZ R11, R11, R42 ;  /* 0x0000002a0b0b7221 */ /* 0x000fe20000010000 */
[----:B------:R-:W-:Y:S01]  /*7bc0*/  FFMA.FTZ R24, R43, R43, R24 ;  /* 0x0000002b2b187223 */ /* 0x000fe20000010018 */
[----:B------:R-:W-:Y:S01]  /*7bd0*/  FMUL.FTZ R15, R13, R13 ;  /* 0x0000000d0d0f7220 */ /* 0x000fe20000410000 */
[----:B------:R-:W-:-:S02]  /*7be0*/  HADD2.F32 R42, -RZ, R39.H0_H0 ;  /* 0x20000027ff2a7230 */ /* 0x000fc40000004100 */
[----:B------:R-:W-:Y:S01]  /*7bf0*/  FADD.FTZ R5, R5, R26 ;  /* 0x0000001a05057221 */ /* 0x000fe20000010000 */
[----:B0-----:R-:W-:Y:S02]  /*7c00*/  HADD2.F32 R18, -RZ, R23.H1_H1 ;  /* 0x30000017ff127230 */ /* 0x001fe40000004100 */
[----:B------:R-:W-:Y:S01]  /*7c10*/  FADD.FTZ R11, R11, R24 ;  /* 0x000000180b0b7221 */ /* 0x000fe20000010000 */
[----:B------:R-:W-:Y:S02]  /*7c20*/  HADD2.F32 R41, -RZ, R41.H1_H1 ;  /* 0x30000029ff297230 */ /* 0x000fe40000004100 */
[----:B------:R-:W-:Y:S01]  /*7c30*/  FMUL.FTZ R24, R42, R42 ;  /* 0x0000002a2a187220 */ /* 0x000fe20000410000 */
[C---:B------:R-:W-:Y:S01]  /*7c40*/  FADD.FTZ R26, R18.reuse, R13 ;  /* 0x0000000d121a7221 */ /* 0x040fe20000010000 */
[----:B------:R-:W-:Y:S01]  /*7c50*/  FFMA.FTZ R18, R18, R18, R15 ;  /* 0x0000001212127223 */ /* 0x000fe2000001000f */
[----:B------:R-:W-:Y:S02]  /*7c60*/  HADD2.F32 R15, -RZ, R4.H0_H0 ;  /* 0x20000004ff0f7230 */ /* 0x000fe40000004100 */
[----:B------:R-:W-:Y:S01]  /*7c70*/  FFMA.FTZ R24, R41, R41, R24 ;  /* 0x0000002929187223 */ /* 0x000fe20000010018 */
[----:B------:R-:W-:Y:S01]  /*7c80*/  FADD.FTZ R5, R5, R26 ;  /* 0x0000001a05057221 */ /* 0x000fe20000010000 */
[----:B------:R-:W-:Y:S01]  /*7c90*/  FADD.FTZ R11, R11, R18 ;  /* 0x000000120b0b7221 */ /* 0x000fe20000010000 */
[----:B------:R-:W-:-:S02]  /*7ca0*/  HADD2.F32 R26, -RZ, R39.H1_H1 ;  /* 0x30000027ff1a7230 */ /* 0x000fc40000004100 */
[----:B------:R-:W-:Y:S01]  /*7cb0*/  FMUL.FTZ R13, R15, R15 ;  /* 0x0000000f0f0d7220 */ /* 0x000fe20000410000 */
[----:B------:R-:W-:Y:S01]  /*7cc0*/  FADD.FTZ R42, R41, R42 ;  /* 0x0000002a292a7221 */ /* 0x000fe20000010000 */
[----:B------:R-:W-:Y:S01]  /*7cd0*/  FADD.FTZ R11, R11, R24 ;  /* 0x000000180b0b7221 */ /* 0x000fe20000010000 */
[----:B------:R-:W-:Y:S02]  /*7ce0*/  HADD2.F32 R4, -RZ, R4.H1_H1 ;  /* 0x30000004ff047230 */ /* 0x000fe40000004100 */
[C---:B------:R-:W-:Y:S01]  /*7cf0*/  FFMA.FTZ R24, R26.reuse, R26, R13 ;  /* 0x0000001a1a187223 */ /* 0x040fe2000001000d */
[----:B------:R-:W-:Y:S01]  /*7d00*/  FADD.FTZ R5, R5, R42 ;  /* 0x0000002a05057221 */ /* 0x000fe20000010000 */
[----:B------:R-:W-:Y:S01]  /*7d10*/  FADD.FTZ R18, R26, R15 ;  /* 0x0000000f1a127221 */ /* 0x000fe20000010000 */
[----:B------:R-:W-:Y:S02]  /*7d20*/  HADD2.F32 R13, -RZ, R37.H0_H0 ;  /* 0x20000025ff0d7230 */ /* 0x000fe40000004100 */
[----:B------:R-:W-:Y:S01]  /*7d30*/  FADD.FTZ R11, R11, R24 ;  /* 0x000000180b0b7221 */ /* 0x000fe20000010000 */
[----:B------:R-:W-:-:S02]  /*7d40*/  HADD2.F32 R24, -RZ, R48.H0_H0 ;  /* 0x20000030ff187230 */ /* 0x000fc40000004100 */
[----:B------:R-:W-:Y:S01]  /*7d50*/  FADD.FTZ R5, R5, R18 ;  /* 0x0000001205057221 */ /* 0x000fe20000010000 */
[----:B------:R-:W-:Y:S02]  /*7d60*/  HADD2.F32 R37, -RZ, R37.H1_H1 ;  /* 0x30000025ff257230 */ /* 0x000fe40000004100 */
[C---:B------:R-:W-:Y:S01]  /*7d70*/  FADD.FTZ R18, R4.reuse, R13 ;  /* 0x0000000d04127221 */ /* 0x040fe20000010000 */
[----:B------:R-:W-:Y:S01]  /*7d80*/  FMUL.FTZ R15, R13, R13 ;  /* 0x0000000d0d0f7220 */ /* 0x000fe20000410000 */
[----:B------:R-:W-:Y:S02]  /*7d90*/  HADD2.F32 R13, -RZ, R35.H0_H0 ;  /* 0x20000023ff0d7230 */ /* 0x000fe40000004100 */
[----:B------:R-:W-:Y:S01]  /*7da0*/  FADD.FTZ R5, R5, R18 ;  /* 0x0000001205057221 */ /* 0x000fe20000010000 */
[----:B------:R-:W-:Y:S01]  /*7db0*/  FFMA.FTZ R4, R4, R4, R15 ;  /* 0x0000000404047223 */ /* 0x000fe2000001000f */
[----:B------:R-:W-:Y:S01]  /*7dc0*/  FMUL.FTZ R18, R24, R24 ;  /* 0x0000001818127220 */ /* 0x000fe20000410000 */
[----:B------:R-:W-:Y:S01]  /*7dd0*/  FADD.FTZ R24, R37, R24 ;  /* 0x0000001825187221 */ /* 0x000fe20000010000 */
[----:B------:R-:W-:-:S02]  /*7de0*/  HADD2.F32 R48, -RZ, R48.H1_H1 ;  /* 0x30000030ff307230 */ /* 0x000fc40000004100 */
[----:B------:R-:W-:Y:S01]  /*7df0*/  FADD.FTZ R4, R11, R4 ;  /* 0x000000040b047221 */ /* 0x000fe20000010000 */
[----:B------:R-:W-:Y:S01]  /*7e00*/  FFMA.FTZ R37, R37, R37, R18 ;  /* 0x0000002525257223 */ /* 0x000fe20000010012 */
[----:B------:R-:W-:Y:S01]  /*7e10*/  FADD.FTZ R5, R5, R24 ;  /* 0x0000001805057221 */ /* 0x000fe20000010000 */
[----:B------:R-:W-:Y:S01]  /*7e20*/  FMUL.FTZ R11, R13, R13 ;  /* 0x0000000d0d0b7220 */ /* 0x000fe20000410000 */
[----:B------:R-:W-:Y:S02]  /*7e30*/  HADD2.F32 R24, -RZ, R77.H0_H0 ;  /* 0x2000004dff187230 */ /* 0x000fe40000004100 */
[----:B------:R-:W-:Y:S01]  /*7e40*/  FADD.FTZ R18, R48, R13 ;  /* 0x0000000d30127221 */ /* 0x000fe20000010000 */
[----:B------:R-:W-:Y:S01]  /*7e50*/  FADD.FTZ R4, R4, R37 ;  /* 0x0000002504047221 */ /* 0x000fe20000010000 */
[----:B------:R-:W-:Y:S01]  /*7e60*/  FFMA.FTZ R11, R48, R48, R11 ;  /* 0x00000030300b7223 */ /* 0x000fe2000001000b */
[----:B------:R-:W-:Y:S02]  /*7e70*/  HADD2.F32 R35, -RZ, R35.H1_H1 ;  /* 0x30000023ff237230 */ /* 0x000fe40000004100 */
[----:B------:R-:W-:Y:S01]  /*7e80*/  FADD.FTZ R5, R5, R18 ;  /* 0x0000001205057221 */ /* 0x000fe20000010000 */
[----:B------:R-:W-:Y:S01]  /*7e90*/  FMUL.FTZ R18, R24, R24 ;  /* 0x0000001818127220 */ /* 0x000fe20000410000 */
[----:B------:R-:W-:-:S02]  /*7ea0*/  HADD2.F32 R15, -RZ, R33.H0_H0 ;  /* 0x20000021ff0f7230 */ /* 0x000fc40000004100 */
[----:B------:R-:W-:Y:S01]  /*7eb0*/  FADD.FTZ R11, R4, R11 ;  /* 0x0000000b040b7221 */ /* 0x000fe20000010000 */
[C---:B------:R-:W-:Y:S01]  /*7ec0*/  FADD.FTZ R4, R35.reuse, R24 ;  /* 0x0000001823047221 */ /* 0x040fe20000010000 */
[----:B------:R-:W-:Y:S01]  /*7ed0*/  FFMA.FTZ R18, R35, R35, R18 ;  /* 0x0000002323127223 */ /* 0x000fe20000010012 */
[----:B------:R-:W-:Y:S02]  /*7ee0*/  HADD2.F32 R24, -RZ, R77.H1_H1 ;  /* 0x3000004dff187230 */ /* 0x000fe40000004100 */
[----:B------:R-:W-:Y:S01]  /*7ef0*/  FMUL.FTZ R13, R15, R15 ;  /* 0x0000000f0f0d7220 */ /* 0x000fe20000410000 */
[----:B------:R-:W-:Y:S01]  /*7f00*/  FADD.FTZ R4, R5, R4 ;  /* 0x0000000405047221 */ /* 0x000fe20000010000 */
[----:B------:R-:W-:Y:S01]  /*7f10*/  FADD.FTZ R5, R11, R18 ;  /* 0x000000120b057221 */ /* 0x000fe20000010000 */
[----:B------:R-:W-:Y:S02]  /*7f20*/  HADD2.F32 R33, -RZ, R33.H1_H1 ;  /* 0x30000021ff217230 */ /* 0x000fe40000004100 */
[C---:B------:R-:W-:Y:S01]  /*7f30*/  FADD.FTZ R11, R24.reuse, R15 ;  /* 0x0000000f180b7221 */ /* 0x040fe20000010000 */
[----:B------:R-:W-:Y:S01]  /*7f40*/  FFMA.FTZ R18, R24, R24, R13 ;  /* 0x0000001818127223 */ /* 0x000fe2000001000d */
[----:B------:R-:W-:-:S02]  /*7f50*/  HADD2.F32 R24, -RZ, R0.H0_H0 ;  /* 0x20000000ff187230 */ /* 0x000fc40000004100 */
[----:B------:R-:W-:Y:S01]  /*7f60*/  FADD.FTZ R4, R4, R11 ;  /* 0x0000000b04047221 */ /* 0x000fe20000010000 */
[----:B------:R-:W-:Y:S01]  /*7f70*/  FADD.FTZ R5, R5, R18 ;  /* 0x0000001205057221 */ /* 0x000fe20000010000 */
[----:B------:R-:W-:Y:S02]  /*7f80*/  HADD2.F32 R13, -RZ, R31.H0_H0 ;  /* 0x2000001fff0d7230 */ /* 0x000fe40000004100 */
[----:B------:R-:W-:Y:S01]  /*7f90*/  FMUL.FTZ R18, R24, R24 ;  /* 0x0000001818127220 */ /* 0x000fe20000410000 */
[C---:B------:R-:W-:Y:S01]  /*7fa0*/  FADD.FTZ R11, R33.reuse, R24 ;  /* 0x00000018210b7221 */ /* 0x040fe20000010000 */
[----:B------:R-:W-:Y:S02]  /*7fb0*/  HADD2.F32 R0, -RZ, R0.H1_H1 ;  /* 0x30000000ff007230 */ /* 0x000fe40000004100 */
[----:B------:R-:W-:Y:S01]  /*7fc0*/  FFMA.FTZ R18, R33, R33, R18 ;  /* 0x0000002121127223 */ /* 0x000fe20000010012 */
[----:B------:R-:W-:Y:S01]  /*7fd0*/  FADD.FTZ R4, R4, R11 ;  /* 0x0000000b04047221 */ /* 0x000fe20000010000 */
[----:B------:R-:W-:-:S02]  /*7fe0*/  HADD2.F32 R15, -RZ, R72.H0_H0 ;  /* 0x20000048ff0f7230 */ /* 0x000fc40000004100 */
[----:B------:R-:W-:Y:S01]  /*7ff0*/  FMUL.FTZ R11, R13, R13 ;  /* 0x0000000d0d0b7220 */ /* 0x000fe20000410000 */
[C---:B------:R-:W-:Y:S01]  /*8000*/  FADD.FTZ R13, R0.reuse, R13 ;  /* 0x0000000d000d7221 */ /* 0x040fe20000010000 */
[----:B------:R-:W-:Y:S01]  /*8010*/  FADD.FTZ R5, R5, R18 ;  /* 0x0000001205057221 */ /* 0x000fe20000010000 */
[----:B------:R-:W-:Y:S02]  /*8020*/  HADD2.F32 R18, -RZ, R31.H1_H1 ;  /* 0x3000001fff127230 */ /* 0x000fe40000004100 */
[----:B------:R-:W-:Y:S01]  /*8030*/  FFMA.FTZ R0, R0, R0, R11 ;  /* 0x0000000000007223 */ /* 0x000fe2000001000b */
[----:B------:R-:W-:Y:S01]  /*8040*/  FADD.FTZ R4, R4, R13 ;  /* 0x0000000d04047221 */ /* 0x000fe20000010000 */
[----:B------:R-:W-:Y:S01]  /*8050*/  FMUL.FTZ R11, R15, R15 ;  /* 0x0000000f0f0b7220 */ /* 0x000fe20000410000 */
[----:B------:R-:W-:Y:S02]  /*8060*/  HADD2.F32 R13, -RZ, R78.H0_H0 ;  /* 0x2000004eff0d7230 */ /* 0x000fe40000004100 */
[C---:B------:R-:W-:Y:S01]  /*8070*/  FADD.FTZ R15, R18.reuse, R15 ;  /* 0x0000000f120f7221 */ /* 0x040fe20000010000 */
[----:B------:R-:W-:Y:S01]  /*8080*/  FADD.FTZ R0, R5, R0 ;  /* 0x0000000005007221 */ /* 0x000fe20000010000 */
[----:B------:R-:W-:Y:S01]  /*8090*/  FFMA.FTZ R11, R18, R18, R11 ;  /* 0x00000012120b7223 */ /* 0x000fe2000001000b */
[----:B------:R-:W-:-:S02]  /*80a0*/  HADD2.F32 R72, -RZ, R72.H1_H1 ;  /* 0x30000048ff487230 */ /* 0x000fc40000004100 */
[----:B------:R-:W-:Y:S01]  /*80b0*/  FMUL.FTZ R5, R13, R13 ;  /* 0x0000000d0d057220 */ /* 0x000fe20000410000 */
[----:B------:R-:W-:Y:S01]  /*80c0*/  FADD.FTZ R15, R4, R15 ;  /* 0x0000000f040f7221 */ /* 0x000fe20000010000 */
[----:B------:R-:W-:Y:S01]  /*80d0*/  FADD.FTZ R11, R0, R11 ;  /* 0x0000000b000b7221 */ /* 0x000fe20000010000 */
[----:B------:R-:W-:Y:S01]  /*80e0*/  PRMT R0, RZ, 0x7610, R0 ;  /* 0x00007610ff007816 */ /* 0x000fe20000000000 */
[C---:B------:R-:W-:Y:S01]  /*80f0*/  FADD.FTZ R18, R72.reuse, R13 ;  /* 0x0000000d48127221 */ /* 0x040fe20000010000 */
[----:B------:R-:W-:Y:S01]  /*8100*/  PRMT R4, RZ, 0x7610, R4 ;  /* 0x00007610ff047816 */ /* 0x000fe20000000004 */
[----:B------:R-:W-:Y:S01]  /*8110*/  FFMA.FTZ R72, R72, R72, R5 ;  /* 0x0000004848487223 */ /* 0x000fe20000010005 */
[----:B----4-:R-:W-:Y:S01]  /*8120*/  @!P1 SHF.R.U32.HI R0, RZ, 0x10, R30 ;  /* 0x00000010ff009819 */ /* 0x010fe2000001161e */
[----:B------:R-:W-:Y:S01]  /*8130*/  HADD2.F32 R5, -RZ, R70.H0_H0 ;  /* 0x20000046ff057230 */ /* 0x000fe20000004100 */
[----:B------:R-:W-:Y:S01]  /*8140*/  @!P1 PRMT R4, R30, 0x7610, R4 ;  /* 0x000076101e049816 */ /* 0x000fe20000000004 */
[----:B------:R-:W-:-:S02]  /*8150*/  HADD2.F32 R78, -RZ, R78.H1_H1 ;  /* 0x3000004eff4e7230 */ /* 0x000fc40000004100 */
[----:B------:R-:W-:Y:S02]  /*8160*/  HADD2.F32 R17, -RZ, R0.H0_H0 ;  /* 0x20000000ff117230 */ /* 0x000fe40000004100 */
[----:B------:R-:W-:Y:S01]  /*8170*/  FMUL.FTZ R13, R5, R5 ;  /* 0x00000005050d7220 */ /* 0x000fe20000410000 */
[----:B------:R-:W-:Y:S02]  /*8180*/  HADD2.F32 R4, -RZ, R4.H0_H0 ;  /* 0x20000004ff047230 */ /* 0x000fe40000004100 */
[C---:B------:R-:W-:Y:S01]  /*8190*/  FADD.FTZ R0, R78.reuse, R5 ;  /* 0x000000054e007221 */ /* 0x040fe20000010000 */
[----:B------:R-:W-:Y:S01]  /*81a0*/  FADD.FTZ R15, R15, R18 ;  /* 0x000000120f0f7221 */ /* 0x000fe20000010000 */
[----:B------:R-:W-:Y:S01]  /*81b0*/  FADD.FTZ R11, R11, R72 ;  /* 0x000000480b0b7221 */ /* 0x000fe20000010000 */
[----:B------:R-:W-:Y:S01]  /*81c0*/  FFMA.FTZ R78, R78, R78, R13 ;  /* 0x0000004e4e4e7223 */ /* 0x000fe2000001000d */
[----:B------:R-:W-:Y:S01]  /*81d0*/  FMUL.FTZ R5, R17, R17 ;  /* 0x0000001111057220 */ /* 0x000fe20000410000 */
[C---:B------:R-:W-:Y:S01]  /*81e0*/  FADD.FTZ R24, R4.reuse, R17 ;  /* 0x0000001104187221 */ /* 0x040fe20000010000 */
[----:B------:R-:W-:Y:S01]  /*81f0*/  FADD.FTZ R15, R15, R0 ;  /* 0x000000000f0f7221 */ /* 0x000fe20000010000 */
[----:B------:R-:W-:Y:S01]  /*8200*/  FADD.FTZ R13, R11, R78 ;  /* 0x0000004e0b0d7221 */ /* 0x000fe20000010000 */
[----:B------:R-:W-:Y:S01]  /*8210*/  FFMA.FTZ R4, R4, R4, R5 ;  /* 0x0000000404047223 */ /* 0x000fe20000010005 */
[----:B------:R-:W-:-:S02]  /*8220*/  PRMT R0, RZ, 0x7610, R0 ;  /* 0x00007610ff007816 */ /* 0x000fc40000000000 */
[----:B------:R-:W-:Y:S01]  /*8230*/  PRMT R18, RZ, 0x7610, R18 ;  /* 0x00007610ff127816 */ /* 0x000fe20000000012 */
[----:B------:R-:W-:Y:S01]  /*8240*/  FADD.FTZ R13, R13, R4 ;  /* 0x000000040d0d7221 */ /* 0x000fe20000010000 */
[----:B--2---:R-:W-:Y:S02]  /*8250*/  @!P2 SHF.R.U32.HI R18, RZ, 0x10, R74 ;  /* 0x00000010ff12a819 */ /* 0x004fe4000001164a */
[----:B------:R-:W-:Y:S02]  /*8260*/  @!P2 PRMT R0, R74, 0x7610, R0 ;  /* 0x000076104a00a816 */ /* 0x000fe40000000000 */
[----:B------:R-:W-:Y:S02]  /*8270*/  PRMT R4, RZ, 0x7610, R4 ;  /* 0x00007610ff047816 */ /* 0x000fe40000000004 */
[----:B-----5:R-:W-:Y:S01]  /*8280*/  @!P3 SHF.R.U32.HI R4, RZ, 0x10, R2 ;  /* 0x00000010ff04b819 */ /* 0x020fe20000011602 */
[----:B------:R-:W-:Y:S01]  /*8290*/  FADD.FTZ R11, R15, R24 ;  /* 0x000000180f0b7221 */ /* 0x000fe20000010000 */
[----:B------:R-:W-:Y:S01]  /*82a0*/  HADD2.F32 R18, -RZ, R18.H0_H0 ;  /* 0x20000012ff127230 */ /* 0x000fe20000004100 */
[----:B------:R-:W-:Y:S01]  /*82b0*/  PRMT R5, RZ, 0x7610, R5 ;  /* 0x00007610ff057816 */ /* 0x000fe20000000005 */
[----:B------:R-:W-:Y:S01]  /*82c0*/  HADD2.F32 R15, -RZ, R0.H0_H0 ;  /* 0x20000000ff0f7230 */ /* 0x000fe20000004100 */
[----:B------:R-:W-:-:S02]  /*82d0*/  PRMT R4, R4, 0x5410, RZ ;  /* 0x0000541004047816 */ /* 0x000fc400000000ff */
[----:B------:R-:W-:Y:S01]  /*82e0*/  PRMT R0, RZ, 0x7610, R0 ;  /* 0x00007610ff007816 */ /* 0x000fe20000000000 */
[----:B------:R-:W-:Y:S01]  /*82f0*/  FMUL.FTZ R24, R18, R18 ;  /* 0x0000001212187220 */ /* 0x000fe20000410000 */
[----:B------:R-:W-:Y:S01]  /*8300*/  @!P3 PRMT R5, R2, 0x7610, R5 ;  /* 0x000076100205b816 */ /* 0x000fe20000000005 */
[C---:B------:R-:W-:Y:S01]  /*8310*/  FADD.FTZ R18, R15.reuse, R18 ;  /* 0x000000120f127221 */ /* 0x040fe20000010000 */
[----:B------:R-:W-:Y:S01]  /*8320*/  HADD2.F32 R26, -RZ, R4.H0_H0 ;  /* 0x20000004ff1a7230 */ /* 0x000fe20000004100 */
[----:B---3--:R-:W-:Y:S01]  /*8330*/  @!P4 SHF.R.U32.HI R0, RZ, 0x10, R60 ;  /* 0x00000010ff00c819 */ /* 0x008fe2000001163c */
[----:B------:R-:W-:Y:S01]  /*8340*/  FFMA.FTZ R24, R15, R15, R24 ;  /* 0x0000000f0f187223 */ /* 0x000fe20000010018 */
[----:B------:R-:W-:Y:S02]  /*8350*/  HADD2.F32 R5, -RZ, R5.H0_H0 ;  /* 0x20000005ff057230 */ /* 0x000fe40000004100 */
[----:B------:R-:W-:Y:S01]  /*8360*/  FADD.FTZ R11, R11, R18 ;  /* 0x000000120b0b7221 */ /* 0x000fe20000010000 */
[----:B------:R-:W-:Y:S01]  /*8370*/  @!P4 PRMT R4, R4, 0x5410, R60 ;  /* 0x000054100404c816 */ /* 0x000fe2000000003c */
[----:B------:R-:W-:Y:S01]  /*8380*/  FMUL.FTZ R18, R26, R26 ;  /* 0x0000001a1a127220 */ /* 0x000fe20000410000 */
[----:B------:R-:W-:-:S02]  /*8390*/  HADD2.F32 R15, -RZ, R0.H0_H0 ;  /* 0x20000000ff0f7230 */ /* 0x000fc40000004100 */
[C---:B------:R-:W-:Y:S01]  /*83a0*/  FADD.FTZ R26, R5.reuse, R26 ;  /* 0x0000001a051a7221 */ /* 0x040fe20000010000 */
[----:B------:R-:W-:Y:S01]  /*83b0*/  FFMA.FTZ R18, R5, R5, R18 ;  /* 0x0000000505127223 */ /* 0x000fe20000010012 */
[----:B------:R-:W-:Y:S02]  /*83c0*/  HADD2.F32 R0, -RZ, R4.H1_H1 ;  /* 0x30000004ff007230 */ /* 0x000fe40000004100 */
[----:B------:R-:W-:Y:S01]  /*83d0*/  FMUL.FTZ R5, R15, R15 ;  /* 0x0000000f0f057220 */ /* 0x000fe20000410000 */
[----:B------:R-:W-:Y:S01]  /*83e0*/  PRMT R4, RZ, 0x7610, R4 ;  /* 0x00007610ff047816 */ /* 0x000fe20000000004 */
[----:B------:R-:W-:Y:S01]  /*83f0*/  FADD.FTZ R13, R13, R24 ;  /* 0x000000180d0d7221 */ /* 0x000fe20000010000 */
[----:B------:R-:W-:Y:S01]  /*8400*/  @!P5 SHF.R.U32.HI R4, RZ, 0x10, R64 ;  /* 0x00000010ff04d819 */ /* 0x000fe20000011640 */
[--C-:B------:R-:W-:Y:S01]  /*8410*/  FFMA.FTZ R24, R0, R0, R5.reuse ;  /* 0x0000000000187223 */ /* 0x100fe20000010005 */
[----:B------:R-:W-:Y:S01]  /*8420*/  PRMT R5, RZ, 0x7610, R5 ;  /* 0x00007610ff057816 */ /* 0x000fe20000000005 */
[----:B------:R-:W-:Y:S01]  /*8430*/  FADD.FTZ R13, R13, R18 ;  /* 0x000000120d0d7221 */ /* 0x000fe20000010000 */
[----:B------:R-:W-:Y:S01]  /*8440*/  PRMT R4, R4, 0x5410, RZ ;  /* 0x0000541004047816 */ /* 0x000fe200000000ff */
[----:B------:R-:W-:Y:S01]  /*8450*/  FADD.FTZ R18, R0, R15 ;  /* 0x0000000f00127221 */ /* 0x000fe20000010000 */
[----:B------:R-:W-:Y:S01]  /*8460*/  PRMT R0, RZ, 0x7610, R0 ;  /* 0x00007610ff007816 */ /* 0x000fe20000000000 */
[----:B------:R-:W-:Y:S01]  /*8470*/  FADD.FTZ R11, R11, R26 ;  /* 0x0000001a0b0b7221 */ /* 0x000fe20000010000 */
[----:B------:R-:W-:Y:S01]  /*8480*/  @!P5 PRMT R5, R64, 0x7610, R5 ;  /* 0x000076104005d816 */ /* 0x000fe20000000005 */
[----:B------:R-:W-:Y:S01]  /*8490*/  HADD2.F32 R26, -RZ, R4.H0_H0 ;  /* 0x20000004ff1a7230 */ /* 0x000fe20000004100 */
[--C-:B------:R-:W-:Y:S01]  /*84a0*/  @!P6 SHF.R.U32.HI R0, RZ, 0x10, R28.reuse ;  /* 0x00000010ff00e819 */ /* 0x100fe2000001161c */
[----:B------:R-:W0:Y:S01]  /*84b0*/  S2R R17, SR_LANEID ;  /* 0x0000000000117919 */ /* 0x000e220000000000 */
[----:B------:R-:W-:Y:S01]  /*84c0*/  @!P6 PRMT R4, R4, 0x5410, R28 ;  /* 0x000054100404e816 */ /* 0x000fe2000000001c */
[----:B------:R-:W-:-:S02]  /*84d0*/  HADD2.F32 R5, -RZ, R5.H0_H0 ;  /* 0x20000005ff057230 */ /* 0x000fc40000004100 */
[----:B------:R-:W-:Y:S02]  /*84e0*/  HADD2.F32 R15, -RZ, R0.H0_H0 ;  /* 0x20000000ff0f7230 */ /* 0x000fe40000004100 */
[----:B------:R-:W-:Y:S01]  /*84f0*/  FMUL.FTZ R0, R26, R26 ;  /* 0x0000001a1a007220 */ /* 0x000fe20000410000 */
[----:B------:R-:W-:Y:S02]  /*8500*/  HADD2.F32 R4, -RZ, R4.H1_H1 ;  /* 0x30000004ff047230 */ /* 0x000fe40000004100 */
[----:B------:R-:W-:Y:S01]  /*8510*/  FADD.FTZ R26, R5, R26 ;  /* 0x0000001a051a7221 */ /* 0x000fe20000010000 */
[----:B------:R-:W-:Y:S01]  /*8520*/  FADD.FTZ R11, R11, R18 ;  /* 0x000000120b0b7221 */ /* 0x000fe20000010000 */
[----:B------:R-:W-:Y:S01]  /*8530*/  FFMA.FTZ R0, R5, R5, R0 ;  /* 0x0000000505007223 */ /* 0x000fe20000010000 */
[----:B------:R-:W-:Y:S01]  /*8540*/  FADD.FTZ R13, R13, R24 ;  /* 0x000000180d0d7221 */ /* 0x000fe20000010000 */
[----:B------:R-:W-:Y:S01]  /*8550*/  FMUL.FTZ R5, R15, R15 ;  /* 0x0000000f0f057220 */ /* 0x000fe20000410000 */
[----:B------:R-:W-:Y:S01]  /*8560*/  FADD.FTZ R11, R11, R26 ;  /* 0x0000001a0b0b7221 */ /* 0x000fe20000010000 */
[C---:B------:R-:W-:Y:S01]  /*8570*/  FADD.FTZ R18, R4.reuse, R15 ;  /* 0x0000000f04127221 */ /* 0x040fe20000010000 */
[----:B------:R-:W-:Y:S01]  /*8580*/  FADD.FTZ R0, R13, R0 ;  /* 0x000000000d007221 */ /* 0x000fe20000010000 */
[----:B------:R-:W-:-:S02]  /*8590*/  FFMA.FTZ R5, R4, R4, R5 ;  /* 0x0000000404057223 */ /* 0x000fc40000010005 */
        /* <DEDUP_REMOVED lines=15> */
[----:B------:R-:W2:-:S12]  /*8690*/  S2R R13, SR_TID.X ;  /* 0x00000000000d7919 */ /* 0x000e980000002100 */
[----:B0-----:R-:W-:Y:S01]  /*86a0*/  @!P1 FADD.FTZ R4, R4, R11 ;  /* 0x0000000b04049221 */ /* 0x001fe20000010000 */
[----:B-1----:R-:W-:-:S04]  /*86b0*/  @!P1 FADD.FTZ R5, R5, R0 ;  /* 0x0000000005059221 */ /* 0x002fc80000010000 */
[----:B------:R-:W0:Y:S04]  /*86c0*/  SHFL.DOWN PT, R11, R4, 0x8, 0x1f ;  /* 0x09001f00040b7f89 */ /* 0x000e2800000e0000 */
[----:B------:R-:W1:Y:S01]  /*86d0*/  SHFL.DOWN PT, R0, R5, 0x8, 0x1f ;  /* 0x09001f0005007f89 */ /* 0x000e6200000e0000 */
[----:B------:R-:W-:Y:S01]  /*86e0*/  ISETP.GT.AND P1, PT, R17, 0x17, PT ;  /* 0x000000171100780c */ /* 0x000fe20003f24270 */
[----:B------:R-:W3:Y:S02]  /*86f0*/  S2UR UR7, SR_CgaCtaId ;  /* 0x00000000000779c3 */ /* 0x000ee40000008800 */
[----:B------:R2:W-:Y:S10]  /*8700*/  STL [R1+0xcc], R10 ;  /* 0x0000cc0a01007387 */ /* 0x0005f40000100800 */
[----:B0-----:R-:W-:Y:S01]  /*8710*/  @!P1 FADD.FTZ R4, R4, R11 ;  /* 0x0000000b04049221 */ /* 0x001fe20000010000 */
[----:B-1----:R-:W-:-:S04]  /*8720*/  @!P1 FADD.FTZ R5, R5, R0 ;  /* 0x0000000005059221 */ /* 0x002fc80000010000 */
[----:B------:R-:W0:Y:S04]  /*8730*/  SHFL.DOWN PT, R11, R4, 0x10, 0x1f ;  /* 0x0a001f00040b7f89 */ /* 0x000e2800000e0000 */
[----:B------:R-:W1:Y:S01]  /*8740*/  SHFL.DOWN PT, R0, R5, 0x10, 0x1f ;  /* 0x0a001f0005007f89 */ /* 0x000e6200000e0000 */
[----:B------:R-:W-:Y:S02]  /*8750*/  ISETP.GT.AND P1, PT, R17, 0xf, PT ;  /* 0x0000000f1100780c */ /* 0x000fe40003f24270 */
[----:B--2---:R-:W-:Y:S01]  /*8760*/  SHF.R.S32.HI R10, RZ, 0x1f, R13 ;  /* 0x0000001fff0a7819 */ /* 0x004fe2000001140d */
[----:B------:R2:W-:Y:S01]  /*8770*/  STL [R1+0x10], R123 ;  /* 0x0000107b01007387 */ /* 0x0005e20000100800 */
[----:B------:R-:W-:-:S03]  /*8780*/  UMOV UR6, 0x400 ;  /* 0x0000040000067882 */ /* 0x000fc60000000000 */
[----:B------:R2:W-:Y:S01]  /*8790*/  STL [R1+0x14], R122 ;  /* 0x0000147a01007387 */ /* 0x0005e20000100800 */
[----:B------:R-:W-:-:S03]  /*87a0*/  LEA.HI R10, R10, R13, RZ, 0x5 ;  /* 0x0000000d0a0a7211 */ /* 0x000fc600078f28ff */
[----:B------:R2:W-:Y:S01]  /*87b0*/  STL [R1+0x18], R121 ;  /* 0x0000187901007387 */ /* 0x0005e20000100800 */
[----:B------:R-:W-:-:S03]  /*87c0*/  ISETP.NE.AND P3, PT, R17, RZ, PT ;  /* 0x000000ff1100720c */ /* 0x000fc60003f65270 */
        /* <DEDUP_REMOVED lines=38> */
[----:B---3--:R-:W-:Y:S01]  /*8a30*/  ULEA UR6, UR7, UR6, 0x18 ;  /* 0x0000000607067291 */ /* 0x008fe2000f8ec03f */
[----:B------:R-:W-:-:S02]  /*8a40*/  ISETP.NE.AND P2, PT, R13, RZ, PT ;  /* 0x000000ff0d00720c */ /* 0x000fc40003f45270 */
[----:B------:R-:W-:Y:S01]  /*8a50*/  SHF.R.S32.HI R10, RZ, 0x5, R10 ;  /* 0x00000005ff0a7819 */ /* 0x000fe2000001140a */
[----:B0-----:R-:W-:Y:S01]  /*8a60*/  @!P1 FADD.FTZ R4, R4, R11 ;  /* 0x0000000b04049221 */ /* 0x001fe20000010000 */
[----:B-1----:R-:W-:Y:S02]  /*8a70*/  @!P1 FADD.FTZ R5, R5, R0 ;  /* 0x0000000005059221 */ /* 0x002fe40000010000 */
[----:B------:R-:W-:Y:S01]  /*8a80*/  LEA R10, R10, UR6, 0x3 ;  /* 0x000000060a0a7c11 */ /* 0x000fe2000f8e18ff */
[----:B------:R-:W-:Y:S01]  /*8a90*/  ULDC UR7, c[0x0][0xc] ;  /* 0x0000030000077ab9 */ /* 0x000fe20000000800 */
[----:B------:R-:W-:Y:S03]  /*8aa0*/  BSSY B0, `(.L_x_4444) ;  /* 0x0000028000007945 */ /* 0x000fe60003800000 */
[----:B------:R2:W-:Y:S01]  /*8ab0*/  @!P3 STS.64 [R10+0x10], R4 ;  /* 0x000010040a00b388 */ /* 0x0005e20000000a00 */
[----:B------:R-:W-:Y:S06]  /*8ac0*/  BAR.SYNC.DEFER_BLOCKING 0x0 ;  /* 0x0000000000007b1d */ /* 0x000fec0000010000 */
[----:B------:R-:W-:Y:S05]  /*8ad0*/  @P2 BRA `(.L_x_4445) ;  /* 0x0000000000902947 */ /* 0x000fea0003800000 */
[----:B------:R-:W0:Y:S01]  /*8ae0*/  S2UR UR10, SR_CgaCtaId ;  /* 0x00000000000a79c3 */ /* 0x000e220000008800 */
[----:B------:R-:W-:Y:S02]  /*8af0*/  UMOV UR6, 0x400 ;  /* 0x0000040000067882 */ /* 0x000fe40000000000 */
[----:B0-----:R-:W-:-:S09]  /*8b00*/  ULEA UR6, UR10, UR6, 0x18 ;  /* 0x000000060a067291 */ /* 0x001fd2000f8ec03f */
[----:B--2---:R-:W0:Y:S04]  /*8b10*/  LDS.64 R10, [UR6+0x18] ;  /* 0x00001806ff0a7984 */ /* 0x004e280008000a00 */
[----:B------:R-:W1:Y:S04]  /*8b20*/  LDS.128 R24, [UR6+0x20] ;  /* 0x00002006ff187984 */ /* 0x000e680008000c00 */
[----:B------:R-:W2:Y:S04]  /*8b30*/  LDS.128 R28, [UR6+0x30] ;  /* 0x00003006ff1c7984 */ /* 0x000ea80008000c00 */
[----:B------:R-:W3:Y:S04]  /*8b40*/  LDS.128 R32, [UR6+0x40] ;  /* 0x00004006ff207984 */ /* 0x000ee80008000c00 */
[----:B------:R-:W4:Y:S04]  /*8b50*/  LDS.128 R36, [UR6+0x50] ;  /* 0x00005006ff247984 */ /* 0x000f280008000c00 */
[----:B------:R-:W5:Y:S04]  /*8b60*/  LDS.128 R16, [UR6+0x60] ;  /* 0x00006006ff107984 */ /* 0x000f680008000c00 */
[----:B------:R-:W5:Y:S01]  /*8b70*/  LDS.128 R20, [UR6+0x70] ;  /* 0x00007006ff147984 */ /* 0x000f620008000c00 */
        /* <DEDUP_REMOVED lines=22> */
[----:B------:R-:W-:Y:S01]  /*8ce0*/  FADD.FTZ R15, R15, R20 ;  /* 0x000000140f0f7221 */ /* 0x000fe20000010000 */
[----:B------:R-:W-:-:S03]  /*8cf0*/  FADD.FTZ R0, R0, R21 ;  /* 0x0000001500007221 */ /* 0x000fc60000010000 */
[----:B------:R-:W-:Y:S01]  /*8d00*/  FADD.FTZ R4, R15, R22 ;  /* 0x000000160f047221 */ /* 0x000fe20000010000 */
[----:B------:R-:W-:-:S07]  /*8d10*/  FADD.FTZ R5, R0, R23 ;  /* 0x0000001700057221 */ /* 0x000fce0000010000 */
.L_x_4445:
[----:B------:R-:W-:Y:S05]  /*8d20*/  BSYNC B0 ;  /* 0x0000000000007941 */ /* 0x000fea0003800000 */
.L_x_4444:
        /* <DEDUP_REMOVED lines=10> */
[C---:B------:R-:W-:Y:S02]  /*8dd0*/  IMAD R12, R0.reuse, UR7, RZ ;  /* 0x00000007000c7c24 */ /* 0x040fe4000f8e02ff */
[----:B-1----:R-:W-:-:S03]  /*8de0*/  IMAD.IADD R19, R0, 0x1, R15 ;  /* 0x0000000100137824 */ /* 0x002fc600078e020f */
[----:B------:R-:W-:Y:S01]  /*8df0*/  SHF.L.U32 R21, R12, 0x1, RZ ;  /* 0x000000010c157819 */ /* 0x000fe200000006ff */
[----:B--2---:R-:W-:-:S04]  /*8e00*/  IMAD.WIDE.U32 R18, R19, 0x4, R10 ;  /* 0x0000000413127825 */ /* 0x004fc800078e000a */
        /* <DEDUP_REMOVED lines=20> */
.L_x_4449:
[----:B------:R-:W2:Y:S04]  /*8f50*/  LDG.E.STRONG.GPU R0, desc[UR12][R18.64] ;  /* 0x0000000c12007981 */ /* 0x000ea8000c1ef900 */
[----:B--2---:R-:W-:Y:S04]  /*8f60*/  CCTL.IVALL ;  /* 0x00000000ff00798f */ /* 0x004fe80002000000 */
[----:B------:R0:W-:Y:S01]  /*8f70*/  STL [R1], R0 ;  /* 0x0000000001007387 */ /* 0x0001e20000100800 */
[----:B------:R-:W-:-:S13]  /*8f80*/  ISETP.NE.AND P1, PT, R0, UR6, PT ;  /* 0x0000000600007c0c */ /* 0x000fda000bf25270 */
[----:B0-----:R-:W-:Y:S05]  /*8f90*/  @P1 BRA `(.L_x_4449) ;  /* 0xfffffffc00ec1947 */ /* 0x001fea000383ffff */
.L_x_4448:
[----:B------:R-:W-:Y:S05]  /*8fa0*/  BSYNC B0 ;  /* 0x0000000000007941 */ /* 0x000fea0003800000 */
.L_x_4447:
        /* <DEDUP_REMOVED lines=18> */
.L_x_4453:
[C---:B------:R-:W-:Y:S01]  /*90d0*/  IADD3 R19, R12.reuse, 0x1, RZ ;  /* 0x000000010c137810 */ /* 0x040fe20007ffe0ff */
[C---:B------:R-:W-:Y:S01]  /*90e0*/  VIADD R21, R12.reuse, 0x2 ;  /* 0x000000020c157836 */ /* 0x040fe20000000000 */
[C---:B------:R-:W-:Y:S02]  /*90f0*/  ISETP.EQ.OR P3, PT, R12.reuse, UR14, P2 ;  /* 0x0000000e0c007c0c */ /* 0x040fe40009762670 */
        /* <DEDUP_REMOVED lines=29> */
[----:B-----5:R-:W-:Y:S01]  /*92d0*/  @!P5 FADD.FTZ R4, R4, R22 ;  /* 0x000000160404d221 */ /* 0x020fe20000010000 */
        /* <DEDUP_REMOVED lines=13> */
[----:B------:R-:W5:Y:S01]  /*93b0*/  @!P5 LDG.E.64 R22, desc[UR12][R22.64] ;  /* 0x0000000c1616d981 */ /* 0x000f62000c1e1b00 */
        /* <DEDUP_REMOVED lines=14> */
[----:B-----5:R-:W-:Y:S01]  /*94a0*/  @!P5 FADD.FTZ R4, R4, R22 ;  /* 0x000000160404d221 */ /* 0x020fe20000010000 */
        /* <DEDUP_REMOVED lines=27> */
[----:B-----5:R-:W-:Y:S01]  /*9660*/  @!P5 FADD.FTZ R4, R4, R22 ;  /* 0x000000160404d221 */ /* 0x020fe20000010000 */
        /* <DEDUP_REMOVED lines=12> */
[----:B------:R-:W5:Y:S01]  /*9730*/  @!P5 LDG.E.64 R22, desc[UR12][R22.64] ;  /* 0x0000000c1616d981 */ /* 0x000f62000c1e1b00 */
        /* <DEDUP_REMOVED lines=9> */
[----:B-----5:R-:W-:Y:S01]  /*97d0*/  @!P5 FADD.FTZ R4, R4, R22 ;  /* 0x000000160404d221 */ /* 0x020fe20000010000 */
[----:B------:R-:W-:-:S03]  /*97e0*/  @!P5 FADD.FTZ R5, R5, R23 ;  /* 0x000000170505d221 */ /* 0x000fc60000010000 */
[----:B------:R-:W-:Y:S05]  /*97f0*/  @P3 BRA `(.L_x_4453) ;  /* 0xfffffff800343947 */ /* 0x000fea000383ffff */
.L_x_4452:
        /* <DEDUP_REMOVED lines=35> */
[C---:B------:R-:W-:Y:S02]  /*9a30*/  @!P5 IMAD R21, R2.reuse, R22, R15 ;  /* 0x000000160215d224 */ /* 0x040fe400078e020f */
[----:B------:R-:W-:Y:S01]  /*9a40*/  @!P4 IMAD.WIDE.U32 R18, R19, 0x8, R10 ;  /* 0x000000081312c825 */ /* 0x000fe200078e000a */
[----:B------:R-:W2:Y:S03]  /*9a50*/  @!P1 LDG.E.64 R16, desc[UR12][R16.64] ;  /* 0x0000000c10109981 */ /* 0x000ea6000c1e1b00 */
[C---:B------:R-:W-:Y:S02]  /*9a60*/  @!P6 IMAD R23, R2.reuse, R23, R15 ;  /* 0x000000170217e224 */ /* 0x040fe400078e020f */
[----:B------:R-:W-:Y:S01]  /*9a70*/  @!P5 IMAD.WIDE.U32 R20, R21, 0x8, R10 ;  /* 0x000000081514d825 */ /* 0x000fe200078e000a */
[----:B------:R-:W3:Y:S03]  /*9a80*/  @!P4 LDG.E.64 R18, desc[UR12][R18.64] ;  /* 0x0000000c1212c981 */ /* 0x000ee6000c1e1b00 */
[----:B------:R-:W-:-:S02]  /*9a90*/  @!P3 IMAD R25, R2, R25, R15 ;  /* 0x000000190219b224 */ /* 0x000fc400078e020f */
[--C-:B------:R-:W-:Y:S01]  /*9aa0*/  @!P6 IMAD.WIDE.U32 R22, R23, 0x8, R10.reuse ;  /* 0x000000081716e825 */ /* 0x100fe200078e000a */
[----:B------:R-:W4:Y:S03]  /*9ab0*/  @!P5 LDG.E.64 R20, desc[UR12][R20.64] ;  /* 0x0000000c1414d981 */ /* 0x000f26000c1e1b00 */
[----:B------:R-:W-:Y:S02]  /*9ac0*/  @!P3 IMAD.WIDE.U32 R24, R25, 0x8, R10 ;  /* 0x000000081918b825 */ /* 0x000fe400078e000a */
[----:B------:R-:W5:Y:S04]  /*9ad0*/  @!P6 LDG.E.64 R22, desc[UR12][R22.64] ;  /* 0x0000000c1616e981 */ /* 0x000f68000c1e1b00 */
[----:B------:R-:W5:Y:S01]  /*9ae0*/  @!P3 LDG.E.64 R24, desc[UR12][R24.64] ;  /* 0x0000000c1818b981 */ /* 0x000f62000c1e1b00 */
        /* <DEDUP_REMOVED lines=10> */
[----:B-----5:R-:W-:Y:S01]  /*9b90*/  @!P6 FADD.FTZ R4, R4, R22 ;  /* 0x000000160404e221 */ /* 0x020fe20000010000 */
[----:B------:R-:W-:-:S03]  /*9ba0*/  @!P6 FADD.FTZ R5, R5, R23 ;  /* 0x000000170505e221 */ /* 0x000fc60000010000 */
[----:B------:R-:W-:Y:S01]  /*9bb0*/  @!P3 FADD.FTZ R4, R4, R24 ;  /* 0x000000180404b221 */ /* 0x000fe20000010000 */
[----:B------:R-:W-:-:S07]  /*9bc0*/  @!P3 FADD.FTZ R5, R5, R25 ;  /* 0x000000190505b221 */ /* 0x000fce0000010000 */
.L_x_4454:
[----:B------:R-:W-:-:S13]  /*9bd0*/  ISETP.NE.OR P1, PT, R0, RZ, P1 ;  /* 0x000000ff0000720c */ /* 0x000fda0000f25670 */
[----:B------:R-:W-:Y:S05]  /*9be0*/  @!P1 BRA `(.L_x_4450) ;  /* 0x00000000007c9947 */ /* 0x000fea0003800000 */
.L_x_4451:
        /* <DEDUP_REMOVED lines=31> */
.L_x_4450:
        /* <DEDUP_REMOVED lines=11> */
.L_x_4456:
[----:B------:R-:W-:Y:S05]  /*9e90*/  BSYNC B0 ;  /* 0x0000000000007941 */ /* 0x000fea0003800000 */
.L_x_4455:
        /* <DEDUP_REMOVED lines=19> */
.L_x_4446:
        /* <DEDUP_REMOVED lines=8> */
[----:B------:R-:W0:Y:S01]  /*a050*/  S2UR UR7, SR_CgaCtaId ;  /* 0x00000000000779c3 */ /* 0x000e220000008800 */
[----:B------:R-:W-:Y:S01]  /*a060*/  ULDC.64 UR10, c[0x0][0x278] ;  /* 0x00009e00000a7ab9 */ /* 0x000fe20000000a00 */
[----:B------:R-:W-:Y:S01]  /*a070*/  IMAD.WIDE.U32 R18, R18, 0x24924925, RZ ;  /* 0x2492492512127825 */ /* 0x000fe200078e00ff */
[----:B------:R-:W-:Y:S01]  /*a080*/  ULDC.64 UR16, c[0x0][0x270] ;  /* 0x00009c0000107ab9 */ /* 0x000fe20000000a00 */
[----:B------:R-:W-:-:S02]  /*a090*/  ULDC.64 UR18, c[0x0][0x210] ;  /* 0x0000840000127ab9 */ /* 0x000fc40000000a00 */
[----:B------:R-:W-:Y:S01]  /*a0a0*/  IMAD.U32 R0, RZ, RZ, UR6 ;  /* 0x00000006ff007e24 */ /* 0x000fe2000f8e00ff */
[----:B------:R-:W-:Y:S01]  /*a0b0*/  UMOV UR6, 0x400 ;  /* 0x0000040000067882 */ /* 0x000fe20000000000 */
[----:B------:R-:W-:Y:S01]  /*a0c0*/  IMAD R18, R19, -0x38, R13 ;  /* 0xffffffc813127824 */ /* 0x000fe200078e020d */
[----:B--2---:R-:W1:Y:S01]  /*a0d0*/  LDC.64 R10, c[0x0][0x228] ;  /* 0x00008a00ff0a7b82 */ /* 0x004e620000000a00 */
[----:B------:R-:W-:-:S03]  /*a0e0*/  IMAD.U32 R19, RZ, RZ, UR8 ;  /* 0x00000008ff137e24 */ /* 0x000fc6000f8e00ff */
[----:B------:R-:W-:-:S04]  /*a0f0*/  SHF.L.U32 R13, R18, 0x1, RZ ;  /* 0x00000001120d7819 */ /* 0x000fc800000006ff */
[----:B------:R-:W2:Y:S01]  /*a100*/  @!P1 LDC.64 R14, c[0x0][0x218] ;  /* 0x00008600ff0e9b82 */ /* 0x000ea20000000a00 */
[----:B------:R-:W-:Y:S01]  /*a110*/  IMAD R13, R0, 0x70, R13 ;  /* 0x00000070000d7824 */ /* 0x000fe200078e020d */
[----:B0-----:R-:W-:-:S06]  /*a120*/  ULEA UR6, UR7, UR6, 0x18 ;  /* 0x0000000607067291 */ /* 0x001fcc000f8ec03f */
[----:B------:R-:W0:Y:S01]  /*a130*/  LDC.64 R16, c[0x0][0x230] ;  /* 0x00008c00ff107b82 */ /* 0x000e220000000a00 */
[----:B------:R-:W-:Y:S02]  /*a140*/  ULDC UR7, c[0x0][0x2a4] ;  /* 0x0000a90000077ab9 */ /* 0x000fe40000000800 */
[----:B------:R-:W-:Y:S01]  /*a150*/  @!P1 FMUL.FTZ R18, R4, UR7 ;  /* 0x0000000704129c20 */ /* 0x000fe20008410000 */
[----:B------:R3:W-:Y:S01]  /*a160*/  @!P2 STS.64 [UR6+0x88], R4 ;  /* 0x00008804ff00a988 */ /* 0x0007e20008000a06 */
[----:B-1----:R-:W-:-:S04]  /*a170*/  IMAD.WIDE R10, R13, 0x4, R10 ;  /* 0x000000040d0a7825 */ /* 0x002fc800078e020a */
[----:B--2---:R-:W-:-:S04]  /*a180*/  @!P1 IMAD.WIDE R14, R19, 0x8, R14 ;  /* 0x00000008130e9825 */ /* 0x004fc800078e020e */
[----:B------:R-:W-:-:S05]  /*a190*/  @!P1 FMUL.FTZ R19, R5, UR7 ;  /* 0x0000000705139c20 */ /* 0x000fca0008410000 */
[----:B------:R-:W-:Y:S01]  /*a1a0*/  @!P1 STG.E.64 desc[UR12][R14.64], R18 ;  /* 0x000000120e009986 */ /* 0x000fe2000c101b0c */
[----:B0-----:R-:W-:Y:S01]  /*a1b0*/  IMAD.WIDE R12, R13, 0x4, R16 ;  /* 0x000000040d0c7825 */ /* 0x001fe200078e0210 */
[----:B------:R-:W-:Y:S06]  /*a1c0*/  BAR.SYNC.DEFER_BLOCKING 0x0 ;  /* 0x0000000000007b1d */ /* 0x000fec0000010000 */
[----:B------:R-:W5:Y:S04]  /*a1d0*/  LDG.E.64 R10, desc[UR12][R10.64] ;  /* 0x0000000c0a0a7981 */ /* 0x000f68000c1e1b00 */
[----:B------:R-:W5:Y:S01]  /*a1e0*/  LDG.E.64 R12, desc[UR12][R12.64] ;  /* 0x0000000c0c0c7981 */ /* 0x000f62000c1e1b00 */
[----:B---3--:R-:W-:-:S03]  /*a1f0*/  IMAD.MOV.U32 R4, RZ, RZ, RZ ;  /* 0x000000ffff047224 */ /* 0x008fc600078e00ff */
        /* <DEDUP_REMOVED lines=12> */
.L_x_4459:
[----:B0-----:R-:W2:Y:S04]  /*a2c0*/  LDL R5, [UR6] ;  /* 0x00000006ff057983 */ /* 0x001ea80008100800 */
[----:B---3--:R-:W3:Y:S04]  /*a2d0*/  LDL R16, [UR6+0x4] ;  /* 0x00000406ff107983 */ /* 0x008ee80008100800 */
[----:B------:R-:W4:Y:S04]  /*a2e0*/  LDL R22, [UR6+0x8] ;  /* 0x00000806ff167983 */ /* 0x000f280008100800 */
[----:B------:R-:W4:Y:S01]  /*a2f0*/  LDL R28, [UR6+0xc] ;  /* 0x00000c06ff1c7983 */ /* 0x000f220008100800 */
[C---:B------:R-:W-:Y:S01]  /*a300*/  LEA R37, R4.reuse, R3, 0x3 ;  /* 0x0000000304257211 */ /* 0x040fe200078e18ff */
[----:B------:R-:W-:Y:S01]  /*a310*/  VIADD R4, R4, 0x4 ;  /* 0x0000000404047836 */ /* 0x000fe20000000000 */
[----:B------:R-:W-:Y:S01]  /*a320*/  UIADD3 UR6, UR6, 0x10, URZ ;  /* 0x0000001006067890 */ /* 0x000fe2000fffe03f */
[----:B------:R-:W-:Y:S01]  /*a330*/  BSSY B0, `(.L_x_4457) ;  /* 0x0000088000007945 */ /* 0x000fe20003800000 */
[C---:B------:R-:W-:Y:S01]  /*a340*/  ISETP.GE.U32.AND P1, PT, R37.reuse, UR10, PT ;  /* 0x0000000a25007c0c */ /* 0x040fe2000bf26070 */
[----:B------:R-:W-:Y:S01]  /*a350*/  VIADD R39, R37, 0x8 ;  /* 0x0000000825277836 */ /* 0x000fe20000000000 */
[----:B------:R-:W-:-:S02]  /*a360*/  SHF.R.S32.HI R33, RZ, 0x1f, R37 ;  /* 0x0000001fff217819 */ /* 0x000fc40000011425 */
[----:B------:R-:W-:Y:S02]  /*a370*/  IADD3 R43, R37, 0x10, RZ ;  /* 0x00000010252b7810 */ /* 0x000fe40007ffe0ff */
[----:B------:R-:W-:Y:S02]  /*a380*/  ISETP.GE.OR.EX P1, PT, R33, UR11, P0, P1 ;  /* 0x0000000b21007c0c */ /* 0x000fe40008726710 */
[----:B------:R-:W-:Y:S02]  /*a390*/  ISETP.GE.U32.AND P3, PT, R39, UR10, PT ;  /* 0x0000000a27007c0c */ /* 0x000fe4000bf66070 */
[----:B------:R-:W-:Y:S02]  /*a3a0*/  SHF.R.S32.HI R41, RZ, 0x1f, R39 ;  /* 0x0000001fff297819 */ /* 0x000fe40000011427 */
[----:B------:R-:W-:Y:S02]  /*a3b0*/  ISETP.GE.U32.AND P2, PT, R43, UR10, PT ;  /* 0x0000000a2b007c0c */ /* 0x000fe4000bf46070 */
[----:B------:R-:W-:-:S02]  /*a3c0*/  ISETP.GE.OR.EX P3, PT, R41, UR11, P0, P3 ;  /* 0x0000000b29007c0c */ /* 0x000fc40008766730 */
[----:B------:R-:W-:-:S03]  /*a3d0*/  SHF.R.S32.HI R45, RZ, 0x1f, R43 ;  /* 0x0000001fff2d7819 */ /* 0x000fc6000001142b */
[----:B------:R-:W0:Y:S01]  /*a3e0*/  @!P1 LDC.64 R46, c[0x0][0x270] ;  /* 0x00009c00ff2e9b82 */ /* 0x000e220000000a00 */
[----:B------:R-:W-:-:S07]  /*a3f0*/  ISETP.GE.OR.EX P2, PT, R45, UR11, P0, P2 ;  /* 0x0000000b2d007c0c */ /* 0x000fce0008746720 */
[----:B------:R-:W1:Y:S08]  /*a400*/  @!P1 LDC.64 R34, c[0x0][0x210] ;  /* 0x00008400ff229b82 */ /* 0x000e700000000a00 */
[----:B------:R-:W1:Y:S01]  /*a410*/  @!P3 LDC.64 R48, c[0x0][0x270] ;  /* 0x00009c00ff30bb82 */ /* 0x000e620000000a00 */
[----:B0-----:R-:W-:-:S07]  /*a420*/  @!P1 IMAD R32, R33, R46, RZ ;  /* 0x0000002e21209224 */ /* 0x001fce00078e02ff */
[----:B------:R-:W0:Y:S01]  /*a430*/  @!P2 LDC.64 R50, c[0x0][0x270] ;  /* 0x00009c00ff32ab82 */ /* 0x000e220000000a00 */
[----:B------:R-:W-:Y:S02]  /*a440*/  @!P1 IMAD R33, R37, R47, R32 ;  /* 0x0000002f25219224 */ /* 0x000fe400078e0220 */
[--C-:B--2---:R-:W-:Y:S02]  /*a450*/  HADD2.F32 R15, -RZ, R5.reuse.H0_H0 ;  /* 0x20000005ff0f7230 */ /* 0x104fe40000004100 */
[----:B------:R-:W-:Y:S02]  /*a460*/  HADD2.F32 R5, -RZ, R5.H1_H1 ;  /* 0x30000005ff057230 */ /* 0x000fe40000004100 */
[----:B---3--:R-:W-:Y:S02]  /*a470*/  HADD2.F32 R17, -RZ, R16.H0_H0 ;  /* 0x20000010ff117230 */ /* 0x008fe40000004100 */
[C---:B------:R-:W-:Y:S01]  /*a480*/  FADD.FTZ R15, -R0.reuse, R15 ;  /* 0x0000000f000f7221 */ /* 0x040fe20000010100 */
[----:B------:R-:W-:Y:S01]  /*a490*/  FADD.FTZ R5, -R0, R5 ;  /* 0x0000000500057221 */ /* 0x000fe20000010100 */
[----:B----4-:R-:W-:-:S02]  /*a4a0*/  HADD2.F32 R23, -RZ, R22.H1_H1 ;  /* 0x30000016ff177230 */ /* 0x010fc40000004100 */
[-C--:B-1----:R-:W-:Y:S01]  /*a4b0*/  FMUL.FTZ R15, R15, R2.reuse ;  /* 0x000000020f0f7220 */ /* 0x082fe20000410000 */
[----:B------:R-:W-:Y:S01]  /*a4c0*/  FADD.FTZ R19, -R0, R17 ;  /* 0x0000001100137221 */ /* 0x000fe20000010100 */
[-C--:B------:R-:W-:Y:S01]  /*a4d0*/  FMUL.FTZ R14, R5, R2.reuse ;  /* 0x00000002050e7220 */ /* 0x080fe20000410000 */
[----:B------:R-:W-:Y:S02]  /*a4e0*/  HADD2.F32 R17, -RZ, R16.H1_H1 ;  /* 0x30000010ff117230 */ /* 0x000fe40000004100 */
[--C-:B-----5:R-:W-:Y:S01]  /*a4f0*/  FFMA.FTZ R18, R10, R15, R12.reuse ;  /* 0x0000000f0a127223 */ /* 0x120fe2000001000c */
[----:B------:R-:W-:Y:S01]  /*a500*/  FMUL.FTZ R19, R19, R2 ;  /* 0x0000000213137220 */ /* 0x000fe20000410000 */
[----:B------:R-:W-:Y:S01]  /*a510*/  FFMA.FTZ R5, R11, R14, R13 ;  /* 0x0000000e0b057223 */ /* 0x000fe2000001000d */
[----:B------:R-:W-:Y:S02]  /*a520*/  HADD2.F32 R21, -RZ, R22.H0_H0 ;  /* 0x20000016ff157230 */ /* 0x000fe40000004100 */
[----:B------:R-:W-:Y:S01]  /*a530*/  @P4 FMUL.FTZ R15, R18, -1.4426950216293334961 ;  /* 0xbfb8aa3b120f4820 */ /* 0x000fe20000410000 */
[----:B------:R-:W-:Y:S01]  /*a540*/  FADD.FTZ R17, -R0, R17 ;  /* 0x0000001100117221 */ /* 0x000fe20000010100 */
[----:B------:R-:W-:Y:S01]  /*a550*/  @P4 FMUL.FTZ R14, R5, -1.4426950216293334961 ;  /* 0xbfb8aa3b050e4820 */ /* 0x000fe20000410000 */
[----:B------:R-:W-:Y:S01]  /*a560*/  FFMA.FTZ R19, R10, R19, R12 ;  /* 0x000000130a137223 */ /* 0x000fe2000001000c */
[----:B------:R-:W-:-:S02]  /*a570*/  HADD2.F32 R29, -RZ, R28.H0_H0 ;  /* 0x2000001cff1d7230 */ /* 0x000fc40000004100 */
[----:B------:R-:W-:Y:S01]  /*a580*/  FMUL.FTZ R16, R17, R2 ;  /* 0x0000000211107220 */ /* 0x000fe20000410000 */
[----:B------:R-:W1:Y:S01]  /*a590*/  @P4 MUFU.EX2 R15, R15 ;  /* 0x0000000f000f4308 */ /* 0x000e620000000800 */
[----:B------:R-:W-:Y:S01]  /*a5a0*/  @P4 FMUL.FTZ R17, R19, -1.4426950216293334961 ;  /* 0xbfb8aa3b13114820 */ /* 0x000fe20000410000 */
[C---:B------:R-:W-:Y:S01]  /*a5b0*/  FADD.FTZ R27, -R0.reuse, R23 ;  /* 0x00000017001b7221 */ /* 0x040fe20000010100 */
[----:B------:R-:W-:Y:S01]  /*a5c0*/  FFMA.FTZ R20, R11, R16, R13 ;  /* 0x000000100b147223 */ /* 0x000fe2000001000d */
[C---:B------:R-:W-:Y:S01]  /*a5d0*/  FADD.FTZ R25, -R0.reuse, R21 ;  /* 0x0000001500197221 */ /* 0x040fe20000010100 */
[----:B------:R-:W-:Y:S01]  /*a5e0*/  FADD.FTZ R29, -R0, R29 ;  /* 0x0000001d001d7221 */ /* 0x000fe20000010100 */
[-C--:B------:R-:W-:Y:S01]  /*a5f0*/  FMUL.FTZ R22, R27, R2.reuse ;  /* 0x000000021b167220 */ /* 0x080fe20000410000 */
[----:B------:R-:W-:Y:S01]  /*a600*/  @P4 FMUL.FTZ R16, R20, -1.4426950216293334961 ;  /* 0xbfb8aa3b14104820 */ /* 0x000fe20000410000 */
[----:B------:R-:W2:Y:S01]  /*a610*/  @P4 MUFU.EX2 R14, R14 ;  /* 0x0000000e000e4308 */ /* 0x000ea20000000800 */
[----:B------:R-:W-:Y:S01]  /*a620*/  FMUL.FTZ R29, R29, R2 ;  /* 0x000000021d1d7220 */ /* 0x000fe20000410000 */
[----:B------:R-:W-:Y:S01]  /*a630*/  FFMA.FTZ R24, R11, R22, R13 ;  /* 0x000000160b187223 */ /* 0x000fe2000001000d */
[----:B------:R-:W-:-:S02]  /*a640*/  FMUL.FTZ R25, R25, R2 ;  /* 0x0000000219197220 */ /* 0x000fc40000410000 */
[--C-:B------:R-:W-:Y:S01]  /*a650*/  FFMA.FTZ R30, R10, R29, R12.reuse ;  /* 0x0000001d0a1e7223 */ /* 0x100fe2000001000c */
[----:B------:R-:W-:Y:S01]  /*a660*/  @P4 FMUL.FTZ R22, R24, -1.4426950216293334961 ;  /* 0xbfb8aa3b18164820 */ /* 0x000fe20000410000 */
[----:B------:R-:W-:Y:S01]  /*a670*/  FFMA.FTZ R25, R10, R25, R12 ;  /* 0x000000190a197223 */ /* 0x000fe2000001000c */
[----:B------:R-:W3:Y:S01]  /*a680*/  @P4 MUFU.EX2 R23, R16 ;  /* 0x0000001000174308 */ /* 0x000ee20000000800 */
[----:B-1----:R-:W-:Y:S01]  /*a690*/  @P4 FADD.FTZ R15, R15, 1 ;  /* 0x3f8000000f0f4421 */ /* 0x002fe20000010000 */
[----:B------:R-:W-:Y:S01]  /*a6a0*/  @P4 FMUL.FTZ R29, R30, -1.4426950216293334961 ;  /* 0xbfb8aa3b1e1d4820 */ /* 0x000fe20000410000 */
[----:B------:R-:W-:-:S05]  /*a6b0*/  @P4 FMUL.FTZ R26, R25, -1.4426950216293334961 ;  /* 0xbfb8aa3b191a4820 */ /* 0x000fca0000410000 */
[----:B------:R-:W1:Y:S01]  /*a6c0*/  @P4 MUFU.EX2 R21, R17 ;  /* 0x0000001100154308 */ /* 0x000e620000000800 */
[----:B--2---:R-:W-:-:S07]  /*a6d0*/  @P4 FADD.FTZ R14, R14, 1 ;  /* 0x3f8000000e0e4421 */ /* 0x004fce0000010000 */
[----:B------:R2:W4:Y:S01]  /*a6e0*/  @P4 MUFU.RCP R16, R14 ;  /* 0x0000000e00104308 */ /* 0x0005220000001000 */
[----:B---3--:R-:W-:-:S07]  /*a6f0*/  @P4 FADD.FTZ R23, R23, 1 ;  /* 0x3f80000017174421 */ /* 0x008fce0000010000 */
[----:B------:R3:W0:Y:S01]  /*a700*/  @P4 MUFU.RCP R17, R15 ;  /* 0x0000000f00114308 */ /* 0x0006220000001000 */
[----:B--2---:R-:W-:Y:S02]  /*a710*/  @!P1 IMAD.MOV.U32 R14, RZ, RZ, R6 ;  /* 0x000000ffff0e9224 */ /* 0x004fe400078e0006 */
[----:B-1----:R-:W-:-:S05]  /*a720*/  @P4 FADD.FTZ R21, R21, 1 ;  /* 0x3f80000015154421 */ /* 0x002fca0000010000 */
[----:B------:R1:W2:Y:S01]  /*a730*/  @P4 MUFU.EX2 R31, R29 ;  /* 0x0000001d001f4308 */ /* 0x0002a20000000800 */
[----:B---3--:R-:W-:Y:S01]  /*a740*/  @!P1 MOV R15, R9 ;  /* 0x00000009000f9202 */ /* 0x008fe20000000f00 */
[----:B----4-:R-:W-:Y:S02]  /*a750*/  @P4 FMUL.FTZ R5, R5, R16 ;  /* 0x0000001005054220 */ /* 0x010fe40000410000 */
[----:B------:R-:W-:Y:S02]  /*a760*/  @!P1 IMAD.WIDE.U32 R14, R37, R46, R14 ;  /* 0x0000002e250e9225 */ /* 0x000fe400078e000e */
[----:B------:R-:W3:Y:S02]  /*a770*/  @!P3 LDC.64 R46, c[0x0][0x210] ;  /* 0x00008400ff2ebb82 */ /* 0x000ee40000000a00 */
[----:B------:R-:W4:Y:S01]  /*a780*/  @P4 MUFU.EX2 R27, R22 ;  /* 0x00000016001b4308 */ /* 0x000f220000000800 */
[----:B-1----:R-:W-:Y:S02]  /*a790*/  HADD2.F32 R29, -RZ, R28.H1_H1 ;  /* 0x3000001cff1d7230 */ /* 0x002fe40000004100 */
[----:B0-----:R-:W-:Y:S01]  /*a7a0*/  @P4 FMUL.FTZ R18, R18, R17 ;  /* 0x0000001112124220 */ /* 0x001fe20000410000 */
[----:B------:R-:W-:Y:S01]  /*a7b0*/  @!P1 IMAD.IADD R15, R15, 0x1, R33 ;  /* 0x000000010f0f9824 */ /* 0x000fe200078e0221 */
[----:B------:R-:W-:Y:S01]  /*a7c0*/  @!P1 LEA R16, P5, R14, R34, 0x1 ;  /* 0x000000220e109211 */ /* 0x000fe200078a08ff */
[----:B------:R-:W-:-:S02]  /*a7d0*/  VIADD R37, R37, 0x18 ;  /* 0x0000001825257836 */ /* 0x000fc40000000000 */
[----:B------:R-:W-:Y:S01]  /*a7e0*/  FADD.FTZ R29, -R0, R29 ;  /* 0x0000001d001d7221 */ /* 0x000fe20000010100 */
[----:B------:R0:W1:Y:S01]  /*a7f0*/  @P4 MUFU.RCP R22, R21 ;  /* 0x0000001500164308 */ /* 0x0000620000001000 */
[----:B------:R-:W-:Y:S02]  /*a800*/  @!P1 LEA.HI.X R17, R14, R35, R15, 0x1, P5 ;  /* 0x000000230e119211 */ /* 0x000fe400028f0c0f */
[----:B------:R-:W-:Y:S01]  /*a810*/  FMUL.FTZ R28, R29, R2 ;  /* 0x000000021d1c7220 */ /* 0x000fe20000410000 */
[----:B------:R-:W-:Y:S01]  /*a820*/  @!P1 F2FP.F16.F32.PACK_AB R29, R5, R18 ;  /* 0x00000012051d923e */ /* 0x000fe200000000ff */
[----:B------:R-:W3:Y:S01]  /*a830*/  @!P2 LDC.64 R34, c[0x0][0x210] ;  /* 0x00008400ff22ab82 */ /* 0x000ee20000000a00 */
[----:B------:R-:W-:Y:S01]  /*a840*/  @!P3 MOV R14, R6 ;  /* 0x00000006000eb202 */ /* 0x000fe20000000f00 */
[----:B------:R-:W-:Y:S02]  /*a850*/  @!P3 IMAD R18, R41, R48, RZ ;  /* 0x000000302912b224 */ /* 0x000fe400078e02ff */
[----:B--2---:R-:W-:Y:S01]  /*a860*/  @P4 FADD.FTZ R31, R31, 1 ;  /* 0x3f8000001f1f4421 */ /* 0x004fe20000010000 */
[----:B------:R-:W2:Y:S01]  /*a870*/  @P4 MUFU.RCP R23, R23 ;  /* 0x0000001700174308 */ /* 0x000ea20000001000 */
[----:B0-----:R-:W-:Y:S01]  /*a880*/  FFMA.FTZ R21, R11, R28, R13 ;  /* 0x0000001c0b157223 */ /* 0x001fe2000001000d */
[----:B------:R-:W-:-:S02]  /*a890*/  @!P3 IMAD.MOV.U32 R15, RZ, RZ, R9 ;  /* 0x000000ffff0fb224 */ /* 0x000fc400078e0009 */
[----:B----4-:R-:W-:Y:S01]  /*a8a0*/  @P4 FADD.FTZ R27, R27, 1 ;  /* 0x3f8000001b1b4421 */ /* 0x010fe20000010000 */
[----:B------:R-:W-:Y:S02]  /*a8b0*/  @!P3 IMAD R33, R39, R49, R18 ;  /* 0x000000312721b224 */ /* 0x000fe400078e0212 */
[----:B------:R-:W-:Y:S01]  /*a8c0*/  @P4 FMUL.FTZ R5, R21, -1.4426950216293334961 ;  /* 0xbfb8aa3b15054820 */ /* 0x000fe20000410000 */
[----:B------:R-:W-:Y:S01]  /*a8d0*/  @!P3 IMAD.WIDE.U32 R14, R39, R48, R14 ;  /* 0x00000030270eb225 */ /* 0x000fe200078e000e */
[----:B------:R0:W-:Y:S01]  /*a8e0*/  @!P1 STG.E desc[UR12][R16.64], R29 ;  /* 0x0000001d10009986 */ /* 0x0001e2000c10190c */
[----:B------:R-:W4:Y:S02]  /*a8f0*/  @P4 MUFU.EX2 R26, R26 ;  /* 0x0000001a001a4308 */ /* 0x000f240000000800 */
[----:B-1----:R-:W-:Y:S01]  /*a900*/  @P4 FMUL.FTZ R19, R19, R22 ;  /* 0x0000001613134220 */ /* 0x002fe20000410000 */
[----:B---3--:R-:W-:Y:S02]  /*a910*/  @!P3 LEA R18, P5, R14, R46, 0x1 ;  /* 0x0000002e0e12b211 */ /* 0x008fe400078a08ff */
[----:B------:R-:W-:-:S03]  /*a920*/  @!P3 IADD3 R15, R15, R33, RZ ;  /* 0x000000210f0fb210 */ /* 0x000fc60007ffe0ff */
[----:B------:R-:W1:Y:S01]  /*a930*/  @P4 MUFU.EX2 R5, R5 ;  /* 0x0000000500054308 */ /* 0x000e620000000800 */
[----:B--2---:R-:W-:-:S05]  /*a940*/  @P4 FMUL.FTZ R20, R20, R23 ;  /* 0x0000001714144220 */ /* 0x004fca0000410000 */
[----:B------:R-:W-:Y:S01]  /*a950*/  @!P3 F2FP.F16.F32.PACK_AB R23, R20, R19 ;  /* 0x000000131417b23e */ /* 0x000fe200000000ff */
[-C--:B------:R-:W-:Y:S01]  /*a960*/  @!P2 IMAD R20, R45, R50.reuse, RZ ;  /* 0x000000322d14a224 */ /* 0x080fe200078e02ff */
[----:B------:R-:W-:Y:S01]  /*a970*/  @!P3 LEA.HI.X R19, R14, R47, R15, 0x1, P5 ;  /* 0x0000002f0e13b211 */ /* 0x000fe200028f0c0f */
[----:B----4-:R-:W-:Y:S01]  /*a980*/  @P4 FADD.FTZ R26, R26, 1 ;  /* 0x3f8000001a1a4421 */ /* 0x010fe20000010000 */
[----:B------:R-:W-:Y:S01]  /*a990*/  @!P2 MOV R15, R9 ;  /* 0x00000009000fa202 */ /* 0x000fe20000000f00 */
[----:B------:R-:W-:Y:S01]  /*a9a0*/  @!P2 IMAD.MOV.U32 R14, RZ, RZ, R6 ;  /* 0x000000ffff0ea224 */ /* 0x000fe200078e0006 */
[----:B------:R-:W2:Y:S01]  /*a9b0*/  @P4 MUFU.RCP R27, R27 ;  /* 0x0000001b001b4308 */ /* 0x000ea20000001000 */
[C---:B------:R-:W-:Y:S01]  /*a9c0*/  @!P2 IMAD R33, R43.reuse, R51, R20 ;  /* 0x000000332b21a224 */ /* 0x040fe200078e0214 */
[----:B------:R3:W-:Y:S01]  /*a9d0*/  @!P3 STG.E desc[UR12][R18.64], R23 ;  /* 0x000000171200b986 */ /* 0x0007e2000c10190c */
[----:B------:R-:W-:-:S04]  /*a9e0*/  @!P2 IMAD.WIDE.U32 R14, R43, R50, R14 ;  /* 0x000000322b0ea225 */ /* 0x000fc800078e000e */
[----:B-1----:R-:W-:Y:S01]  /*a9f0*/  @P4 FADD.FTZ R5, R5, 1 ;  /* 0x3f80000005054421 */ /* 0x002fe20000010000 */
[----:B------:R-:W1:Y:S01]  /*aa00*/  @P4 MUFU.RCP R26, R26 ;  /* 0x0000001a001a4308 */ /* 0x000e620000001000 */
[----:B0-----:R-:W-:Y:S02]  /*aa10*/  @!P2 LEA R16, P1, R14, R34, 0x1 ;  /* 0x000000220e10a211 */ /* 0x001fe400078208ff */
[----:B------:R-:W-:-:S04]  /*aa20*/  @!P2 IADD3 R15, R15, R33, RZ ;  /* 0x000000210f0fa210 */ /* 0x000fc80007ffe0ff */
[----:B------:R-:W-:Y:S01]  /*aa30*/  @!P2 LEA.HI.X R17, R14, R35, R15, 0x1, P1 ;  /* 0x000000230e11a211 */ /* 0x000fe200008f0c0f */
[----:B------:R-:W0:Y:S01]  /*aa40*/  @P4 MUFU.RCP R31, R31 ;  /* 0x0000001f001f4308 */ /* 0x000e220000001000 */
[----:B------:R-:W-:Y:S01]  /*aa50*/  ISETP.GE.U32.AND P1, PT, R37, UR10, PT ;  /* 0x0000000a25007c0c */ /* 0x000fe2000bf26070 */
[----:B--2---:R-:W-:Y:S01]  /*aa60*/  @P4 FMUL.FTZ R24, R24, R27 ;  /* 0x0000001b18184220 */ /* 0x004fe20000410000 */
[----:B------:R-:W-:-:S04]  /*aa70*/  SHF.R.S32.HI R14, RZ, 0x1f, R37 ;  /* 0x0000001fff0e7819 */ /* 0x000fc80000011425 */
[----:B------:R-:W-:Y:S01]  /*aa80*/  ISETP.GE.OR.EX P1, PT, R14, UR11, P0, P1 ;  /* 0x0000000b0e007c0c */ /* 0x000fe20008726710 */
[----:B------:R-:W2:Y:S01]  /*aa90*/  @P4 MUFU.RCP R20, R5 ;  /* 0x0000000500144308 */ /* 0x000ea20000001000 */
[----:B-1----:R-:W-:-:S05]  /*aaa0*/  @P4 FMUL.FTZ R25, R25, R26 ;  /* 0x0000001a19194220 */ /* 0x002fca0000410000 */
[----:B------:R-:W-:Y:S01]  /*aab0*/  @!P2 F2FP.F16.F32.PACK_AB R25, R24, R25 ;  /* 0x000000191819a23e */ /* 0x000fe200000000ff */
[----:B0-----:R-:W-:-:S04]  /*aac0*/  @P4 FMUL.FTZ R30, R30, R31 ;  /* 0x0000001f1e1e4220 */ /* 0x001fc80000410000 */
[----:B------:R3:W-:Y:S01]  /*aad0*/  @!P2 STG.E desc[UR12][R16.64], R25 ;  /* 0x000000191000a986 */ /* 0x0007e2000c10190c */
[----:B------:R-:W-:Y:S01]  /*aae0*/  ISETP.NE.AND P2, PT, R4, 0x40, PT ;  /* 0x000000400400780c */ /* 0x000fe20003f45270 */
[----:B--2---:R-:W-:Y:S01]  /*aaf0*/  @P4 FMUL.FTZ R21, R21, R20 ;  /* 0x0000001415154220 */ /* 0x004fe20000410000 */
[----:B------:R-:W-:Y:S11]  /*ab00*/  @P1 BRA `(.L_x_4458) ;  /* 0x0000000000281947 */ /* 0x000ff60003800000 */
[----:B------:R-:W-:Y:S01]  /*ab10*/  IMAD R5, R14, UR16, RZ ;  /* 0x000000100e057c24 */ /* 0x000fe2000f8e02ff */
[----:B------:R-:W-:Y:S01]  /*ab20*/  MOV R14, R6 ;  /* 0x00000006000e7202 */ /* 0x000fe20000000f00 */
[----:B------:R-:W-:Y:S01]  /*ab30*/  IMAD.MOV.U32 R15, RZ, RZ, R9 ;  /* 0x000000ffff0f7224 */ /* 0x000fe200078e0009 */
[----:B------:R-:W-:Y:S01]  /*ab40*/  F2FP.F16.F32.PACK_AB R21, R21, R30 ;  /* 0x0000001e1515723e */ /* 0x000fe200000000ff */
[C---:B------:R-:W-:Y:S02]  /*ab50*/  IMAD R5, R37.reuse, UR17, R5 ;  /* 0x0000001125057c24 */ /* 0x040fe4000f8e0205 */
[----:B------:R-:W-:-:S05]  /*ab60*/  IMAD.WIDE.U32 R14, R37, UR16, R14 ;  /* 0x00000010250e7c25 */ /* 0x000fca000f8e000e */
[----:B------:R-:W-:Y:S02]  /*ab70*/  IADD3 R5, R15, R5, RZ ;  /* 0x000000050f057210 */ /* 0x000fe40007ffe0ff */
[----:B---3--:R-:W-:-:S04]  /*ab80*/  LEA R16, P1, R14, UR18, 0x1 ;  /* 0x000000120e107c11 */ /* 0x008fc8000f8208ff */
[----:B------:R-:W-:-:S05]  /*ab90*/  LEA.HI.X R17, R14, UR19, R5, 0x1, P1 ;  /* 0x000000130e117c11 */ /* 0x000fca00088f0c05 */
[----:B------:R0:W-:Y:S04]  /*aba0*/  STG.E desc[UR12][R16.64], R21 ;  /* 0x0000001510007986 */ /* 0x0001e8000c10190c */
.L_x_4458:
[----:B------:R-:W-:Y:S05]  /*abb0*/  BSYNC B0 ;  /* 0x0000000000007941 */ /* 0x000fea0003800000 */
.L_x_4457:
        /* <DEDUP_REMOVED lines=11> */
.L_x_4461:
        /* <DEDUP_REMOVED lines=9> */
.L_x_5645:


//--------------------- .text._Z35group_norm_nhwc_fwd_one_pass_kernelI11Fp16IOBf16WLi64ELi112ELi448EEv26Group_norm_nhwc_fwd_params --------------------------
	.section	.text._Z35group_norm_nhwc_fwd_one_pass_kernelI11Fp16IOBf16WLi64ELi112ELi448EEv26Group_norm_nhwc_fwd_params,"ax",@progbits
	.align	128
        .global         _Z35group_norm_nhwc_fwd_one_pass_kernelI11Fp16IOBf16WLi64ELi112ELi448EEv26Group_norm_nhwc_fwd_params
        .type           _Z35group_norm_nhwc_fwd_one_pass_kernelI11Fp16IOBf16WLi64ELi112ELi448EEv26Group_norm_nhwc_fwd_params,@function
        .size           _Z35group_norm_nhwc_fwd_one_pass_kernelI11Fp16IOBf16WLi64ELi112ELi448EEv26Group_norm_nhwc_fwd_params,(.L_x_5646 - _Z35group_norm_nhwc_fwd_one_pass_kernelI11Fp16IOBf16WLi64ELi112ELi448EEv26Group_norm_nhwc_fwd_params)
        .other          _Z35group_norm_nhwc_fwd_one_pass_kernelI11Fp16IOBf16WLi64ELi112ELi448EEv26Group_norm_nhwc_fwd_params,@"STO_CUDA_ENTRY STV_DEFAULT"
_Z35group_norm_nhwc_fwd_one_pass_kernelI11Fp16IOBf16WLi64ELi112ELi448EEv26Group_norm_nhwc_fwd_params:
.text._Z35group_norm_nhwc_fwd_one_pass_kernelI11Fp16IOBf16WLi64ELi112ELi448EEv26Group_norm_nhwc_fwd_params:
        /* <DEDUP_REMOVED lines=47> */
.L_x_4498:
[----:B0-----:R-:W0:Y:S01]  /*02f0*/  LDC R8, c[0x0][0x288] ;  /* 0x0000a200ff087b82 */ /* 0x001e220000000800 */
[----:B------:R-:W-:Y:S01]  /*0300*/  ULDC.64 UR6, c[0x0][0x280] ;  /* 0x0000a00000067ab9 */ /* 0x000fe20000000a00 */
[----:B------:R-:W-:Y:S01]  /*0310*/  ULDC.64 UR14, c[0x0][0x278] ;  /* 0x00009e00000e7ab9 */ /* 0x000fe20000000a00 */
[----:B------:R-:W-:-:S05]  /*0320*/  HFMA2.MMA R42, -RZ, RZ, 0, 0 ;  /* 0x00000000ff2a7435 */ /* 0x000fca00000001ff */
[----:B-1----:R-:W1:Y:S08]  /*0330*/  LDC R11, c[0x0][0x294] ;  /* 0x0000a500ff0b7b82 */ /* 0x002e700000000800 */
[----:B------:R-:W2:Y:S01]  /*0340*/  @P1 LDC.64 R18, c[0x0][0x220] ;  /* 0x00008800ff121b82 */ /* 0x000ea20000000a00 */
[----:B0-----:R-:W-:-:S07]  /*0350*/  IABS R7, R8 ;  /* 0x0000000800077213 */ /* 0x001fce0000000000 */
[----:B------:R-:W0:Y:S01]  /*0360*/  @P2 LDC.64 R14, c[0x0][0x270] ;  /* 0x00009c00ff0e2b82 */ /* 0x000e220000000a00 */
[----:B------:R-:W3:Y:S07]  /*0370*/  I2F.RP R4, R7 ;  /* 0x0000000700047306 */ /* 0x000eee0000209400 */
[----:B------:R-:W4:Y:S08]  /*0380*/  @P3 LDC.64 R16, c[0x0][0x270] ;  /* 0x00009c00ff103b82 */ /* 0x000f300000000a00 */
[----:B------:R-:W5:Y:S01]  /*0390*/  @P4 LDC.64 R12, c[0x0][0x270] ;  /* 0x00009c00ff0c4b82 */ /* 0x000f620000000a00 */
[----:B---3--:R-:W3:Y:S01]  /*03a0*/  MUFU.RCP R4, R4 ;  /* 0x0000000400047308 */ /* 0x008ee20000001000 */
[----:B----4-:R-:W-:Y:S01]  /*03b0*/  @P3 IMAD R22, R39, R16, RZ ;  /* 0x0000001027163224 */ /* 0x010fe200078e02ff */
[----:B---3--:R-:W-:-:S03]  /*03c0*/  IADD3 R2, R4, 0xffffffe, RZ ;  /* 0x0ffffffe04027810 */ /* 0x008fc60007ffe0ff */
[----:B------:R-:W-:-:S03]  /*03d0*/  @P3 IMAD R47, R32, R17, R22 ;  /* 0x00000011202f3224 */ /* 0x000fc600078e0216 */
        /* <DEDUP_REMOVED lines=11> */
[----:B------:R-:W-:-:S05]  /*0490*/  IMAD R4, R7, R4, R6 ;  /* 0x0000000407047224 */ /* 0x000fca00078e0206 */
[----:B------:R-:W-:-:S13]  /*04a0*/  ISETP.GT.U32.AND P6, PT, R7, R4, PT ;  /* 0x000000040700720c */ /* 0x000fda0003fc4070 */
[-C--:B------:R-:W-:Y:S02]  /*04b0*/  @!P6 IADD3 R4, R4, -R7.reuse, RZ ;  /* 0x800000070404e210 */ /* 0x080fe40007ffe0ff */
[----:B------:R-:W-:Y:S02]  /*04c0*/  @!P6 IADD3 R3, R3, 0x1, RZ ;  /* 0x000000010303e810 */ /* 0x000fe40007ffe0ff */
[----:B------:R-:W-:Y:S02]  /*04d0*/  ISETP.GE.U32.AND P0, PT, R4, R7, PT ;  /* 0x000000070400720c */ /* 0x000fe40003f06070 */
[----:B------:R-:W-:Y:S01]  /*04e0*/  ISETP.NE.AND P6, PT, R8, RZ, PT ;  /* 0x000000ff0800720c */ /* 0x000fe20003fc5270 */
[----:B------:R-:W3:Y:S01]  /*04f0*/  @P1 LDC.64 R6, c[0x0][0x270] ;  /* 0x00009c00ff061b82 */ /* 0x000ee20000000a00 */
[----:B------:R-:W-:-:S09]  /*0500*/  SHF.R.S32.HI R4, RZ, 0x1f, R34 ;  /* 0x0000001fff047819 */ /* 0x000fd20000011422 */
[----:B------:R-:W-:-:S04]  /*0510*/  @P0 IADD3 R3, R3, 0x1, RZ ;  /* 0x0000000103030810 */ /* 0x000fc80007ffe0ff */
[----:B------:R-:W-:Y:S01]  /*0520*/  MOV R9, R3 ;  /* 0x0000000300097202 */ /* 0x000fe20000000f00 */
[----:B------:R-:W-:-:S03]  /*0530*/  IMAD.WIDE.U32 R2, R2, 0x24924925, RZ ;  /* 0x2492492502027825 */ /* 0x000fc600078e00ff */
[----:B------:R-:W-:Y:S01]  /*0540*/  @!P5 IADD3 R9, -R9, RZ, RZ ;  /* 0x000000ff0909d210 */ /* 0x000fe20007ffe1ff */
[----:B-1----:R-:W-:Y:S01]  /*0550*/  IMAD R40, R11, UR10, R3 ;  /* 0x0000000a0b287c24 */ /* 0x002fe2000f8e0203 */
[----:B------:R-:W-:-:S04]  /*0560*/  @!P6 LOP3.LUT R9, RZ, R8, RZ, 0x33, !PT ;  /* 0x00000008ff09e212 */ /* 0x000fc800078e33ff */
[----:B------:R-:W-:Y:S02]  /*0570*/  IADD3 R43, -R9, RZ, RZ ;  /* 0x000000ff092b7210 */ /* 0x000fe40007ffe1ff */
[----:B------:R-:W-:Y:S02]  /*0580*/  SHF.R.S32.HI R3, RZ, 0x1f, R9 ;  /* 0x0000001fff037819 */ /* 0x000fe40000011409 */
[----:B------:R-:W-:Y:S01]  /*0590*/  IADD3 R21, R40, 0x20, RZ ;  /* 0x0000002028157810 */ /* 0x000fe20007ffe0ff */
[----:B------:R-:W-:Y:S01]  /*05a0*/  IMAD R43, R8, R43, UR11 ;  /* 0x0000000b082b7e24 */ /* 0x000fe2000f8e022b */
[----:B------:R-:W-:Y:S01]  /*05b0*/  IADD3 R20, R40, 0x28, RZ ;  /* 0x0000002828147810 */ /* 0x000fe20007ffe0ff */
[----:B------:R-:W-:Y:S01]  /*05c0*/  IMAD R8, R3, UR6, RZ ;  /* 0x0000000603087c24 */ /* 0x000fe2000f8e02ff */
[----:B------:R-:W-:Y:S01]  /*05d0*/  ISETP.GE.U32.AND P5, PT, R21, UR14, PT ;  /* 0x0000000e15007c0c */ /* 0x000fe2000bfa6070 */
[----:B------:R-:W-:Y:S01]  /*05e0*/  IMAD R43, R43, 0x70, RZ ;  /* 0x000000702b2b7824 */ /* 0x000fe200078e02ff */
[----:B------:R-:W-:Y:S01]  /*05f0*/  SHF.R.S32.HI R45, RZ, 0x1f, R21 ;  /* 0x0000001fff2d7819 */ /* 0x000fe20000011415 */
[----:B------:R-:W-:Y:S01]  /*0600*/  IMAD R29, R9, UR7, R8 ;  /* 0x00000007091d7c24 */ /* 0x000fe2000f8e0208 */
[----:B------:R-:W-:-:S02]  /*0610*/  SHF.R.S32.HI R23, RZ, 0x1f, R20 ;  /* 0x0000001fff177819 */ /* 0x000fc40000011414 */
[----:B------:R-:W-:Y:S02]  /*0620*/  IADD3 R2, P0, R34, R43, RZ ;  /* 0x0000002b22027210 */ /* 0x000fe40007f1e0ff */
[----:B------:R-:W-:Y:S02]  /*0630*/  ISETP.GE.AND.EX P5, PT, R45, UR15, PT, P5 ;  /* 0x0000000f2d007c0c */ /* 0x000fe4000bfa6350 */
[----:B------:R-:W-:Y:S01]  /*0640*/  LEA.HI.X.SX32 R3, R43, R4, 0x1, P0 ;  /* 0x000000042b037211 */ /* 0x000fe200000f0eff */
[----:B---3--:R-:W-:Y:S01]  /*0650*/  @P1 IMAD R4, R35, R6, RZ ;  /* 0x0000000623041224 */ /* 0x008fe200078e02ff */
[----:B------:R-:W-:Y:S02]  /*0660*/  ISETP.LT.U32.AND P5, PT, R30, 0x1c0, !P5 ;  /* 0x000001c01e00780c */ /* 0x000fe40006fa1070 */
[----:B------:R-:W-:Y:S01]  /*0670*/  ISETP.GE.U32.AND P0, PT, R20, UR14, PT ;  /* 0x0000000e14007c0c */ /* 0x000fe2000bf06070 */
[----:B------:R-:W-:Y:S02]  /*0680*/  IMAD.WIDE.U32 R2, R9, UR6, R2 ;  /* 0x0000000609027c25 */ /* 0x000fe4000f8e0002 */
[----:B------:R-:W1:Y:S01]  /*0690*/  @P2 LDC.64 R8, c[0x0][0x220] ;  /* 0x00008800ff082b82 */ /* 0x000e620000000a00 */
[----:B------:R-:W-:Y:S01]  /*06a0*/  ISETP.GE.AND.EX P0, PT, R23, UR15, PT, P0 ;  /* 0x0000000f17007c0c */ /* 0x000fe2000bf06300 */
[----:B------:R-:W-:Y:S01]  /*06b0*/  @P1 IMAD R11, R5, R7, R4 ;  /* 0x00000007050b1224 */ /* 0x000fe200078e0204 */
[----:B------:R-:W-:-:S02]  /*06c0*/  IADD3 R29, R3, R29, RZ ;  /* 0x0000001d031d7210 */ /* 0x000fc40007ffe0ff */
[-C--:B------:R-:W-:Y:S02]  /*06d0*/  @P1 MOV R28, R2.reuse ;  /* 0x00000002001c1202 */ /* 0x080fe40000000f00 */
[----:B------:R-:W-:Y:S02]  /*06e0*/  @P2 MOV R26, R2 ;  /* 0x00000002001a2202 */ /* 0x000fe40000000f00 */
[----:B------:R-:W-:Y:S01]  /*06f0*/  @P2 MOV R27, R29 ;  /* 0x0000001d001b2202 */ /* 0x000fe20000000f00 */
[----:B------:R-:W-:Y:S01]  /*0700*/  @P1 IMAD.WIDE.U32 R24, R5, R6, R28 ;  /* 0x0000000605181225 */ /* 0x000fe200078e001c */
[----:B------:R-:W-:Y:S01]  /*0710*/  ISETP.LT.U32.AND P0, PT, R30, 0x1c0, !P0 ;  /* 0x000001c01e00780c */ /* 0x000fe20004701070 */
[----:B------:R-:W3:Y:S02]  /*0720*/  @P3 LDC.64 R6, c[0x0][0x220] ;  /* 0x00008800ff063b82 */ /* 0x000ee40000000a00 */
[----:B0-----:R-:W-:Y:S01]  /*0730*/  @P2 IMAD.WIDE.U32 R26, R31, R14, R26 ;  /* 0x0000000e1f1a2225 */ /* 0x001fe200078e001a */
[----:B------:R-:W-:-:S02]  /*0740*/  @P1 IADD3 R5, R25, R11, RZ ;  /* 0x0000000b19051210 */ /* 0x000fc40007ffe0ff */
[C---:B--2---:R-:W-:Y:S01]  /*0750*/  @P1 LEA R4, P6, R24.reuse, R18, 0x1 ;  /* 0x0000001218041211 */ /* 0x044fe200078c08ff */
[----:B------:R-:W-:Y:S01]  /*0760*/  @P2 IMAD R18, R37, R14, RZ ;  /* 0x0000000e25122224 */ /* 0x000fe200078e02ff */
[----:B------:R-:W-:Y:S01]  /*0770*/  @P3 MOV R25, R29 ;  /* 0x0000001d00193202 */ /* 0x000fe20000000f00 */
[----:B------:R-:W0:Y:S01]  /*0780*/  @P5 LDC.64 R10, c[0x0][0x270] ;  /* 0x00009c00ff0a5b82 */ /* 0x000e220000000a00 */
[----:B------:R-:W-:Y:S01]  /*0790*/  @P1 LEA.HI.X R5, R24, R19, R5, 0x1, P6 ;  /* 0x0000001318051211 */ /* 0x000fe200030f0c05 */
[----:B------:R-:W-:Y:S01]  /*07a0*/  @P2 IMAD R19, R31, R15, R18 ;  /* 0x0000000f1f132224 */ /* 0x000fe200078e0212 */
[----:B------:R-:W-:Y:S02]  /*07b0*/  @P3 MOV R24, R2 ;  /* 0x0000000200183202 */ /* 0x000fe40000000f00 */
[----:B-1----:R-:W-:Y:S02]  /*07c0*/  @P2 LEA R8, P6, R26, R8, 0x1 ;  /* 0x000000081a082211 */ /* 0x002fe400078c08ff */
[----:B------:R-:W-:Y:S01]  /*07d0*/  @P2 IADD3 R22, R27, R19, RZ ;  /* 0x000000131b162210 */ /* 0x000fe20007ffe0ff */
[----:B------:R-:W1:Y:S01]  /*07e0*/  @P4 LDC.64 R14, c[0x0][0x220] ;  /* 0x00008800ff0e4b82 */ /* 0x000e620000000a00 */
[----:B------:R-:W-:Y:S01]  /*07f0*/  @P3 IMAD.WIDE.U32 R24, R32, R16, R24 ;  /* 0x0000001020183225 */ /* 0x000fe200078e0018 */
[----:B------:R-:W-:-:S02]  /*0800*/  @P5 MOV R27, R29 ;  /* 0x0000001d001b5202 */ /* 0x000fc40000000f00 */
[----:B------:R-:W-:Y:S01]  /*0810*/  @P2 LEA.HI.X R9, R26, R9, R22, 0x1, P6 ;  /* 0x000000091a092211 */ /* 0x000fe200030f0c16 */
[----:B-----5:R-:W-:Y:S01]  /*0820*/  @P4 IMAD R26, R41, R12, RZ ;  /* 0x0000000c291a4224 */ /* 0x020fe200078e02ff */
[----:B------:R-:W-:Y:S02]  /*0830*/  @P3 IADD3 R22, R25, R47, RZ ;  /* 0x0000002f19163210 */ /* 0x000fe40007ffe0ff */
[----:B------:R-:W2:Y:S01]  /*0840*/  @P5 LDC.64 R18, c[0x0][0x220] ;  /* 0x00008800ff125b82 */ /* 0x000ea20000000a00 */
[C---:B---3--:R-:W-:Y:S02]  /*0850*/  @P3 LEA R6, P6, R24.reuse, R6, 0x1 ;  /* 0x0000000618063211 */ /* 0x048fe400078c08ff */
[----:B------:R-:W-:Y:S02]  /*0860*/  @P4 MOV R25, R29 ;  /* 0x0000001d00194202 */ /* 0x000fe40000000f00 */
[----:B------:R-:W-:Y:S02]  /*0870*/  @P3 LEA.HI.X R7, R24, R7, R22, 0x1, P6 ;  /* 0x0000000718073211 */ /* 0x000fe400030f0c16 */
[----:B------:R-:W-:Y:S01]  /*0880*/  @P4 MOV R24, R2 ;  /* 0x0000000200184202 */ /* 0x000fe20000000f00 */
[----:B------:R-:W3:Y:S01]  /*0890*/  @P0 LDC.64 R16, c[0x0][0x270] ;  /* 0x00009c00ff100b82 */ /* 0x000ee20000000a00 */
[----:B0-----:R-:W-:-:S02]  /*08a0*/  @P5 IMAD R22, R45, R10, RZ ;  /* 0x0000000a2d165224 */ /* 0x001fc400078e02ff */
[C---:B------:R-:W-:Y:S01]  /*08b0*/  @P4 IMAD R45, R33.reuse, R13, R26 ;  /* 0x0000000d212d4224 */ /* 0x040fe200078e021a */
[----:B------:R-:W-:Y:S01]  /*08c0*/  @P5 MOV R26, R2 ;  /* 0x00000002001a5202 */ /* 0x000fe20000000f00 */
[----:B------:R-:W-:-:S03]  /*08d0*/  @P4 IMAD.WIDE.U32 R24, R33, R12, R24 ;  /* 0x0000000c21184225 */ /* 0x000fc600078e0018 */
[----:B------:R-:W0:Y:S01]  /*08e0*/  @P0 LDC.64 R12, c[0x0][0x220] ;  /* 0x00008800ff0c0b82 */ /* 0x000e220000000a00 */
[----:B------:R-:W-:Y:S01]  /*08f0*/  @P5 IMAD R47, R21, R11, R22 ;  /* 0x0000000b152f5224 */ /* 0x000fe200078e0216 */
[----:B------:R-:W-:Y:S01]  /*0900*/  @P4 IADD3 R11, R25, R45, RZ ;  /* 0x0000002d190b4210 */ /* 0x000fe20007ffe0ff */
[----:B------:R-:W-:Y:S01]  /*0910*/  @P5 IMAD.WIDE.U32 R26, R21, R10, R26 ;  /* 0x0000000a151a5225 */ /* 0x000fe200078e001a */
[----:B-1----:R-:W-:Y:S02]  /*0920*/  @P4 LEA R10, P6, R24, R14, 0x1 ;  /* 0x0000000e180a4211 */ /* 0x002fe400078c08ff */
[----:B------:R-:W-:Y:S02]  /*0930*/  IADD3 R25, R40, 0x30, RZ ;  /* 0x0000003028197810 */ /* 0x000fe40007ffe0ff */
[----:B------:R-:W-:Y:S02]  /*0940*/  @P4 LEA.HI.X R11, R24, R15, R11, 0x1, P6 ;  /* 0x0000000f180b4211 */ /* 0x000fe400030f0c0b */
[----:B------:R-:W-:-:S02]  /*0950*/  @P5 IADD3 R14, R27, R47, RZ ;  /* 0x0000002f1b0e5210 */ /* 0x000fc40007ffe0ff */
[C---:B--2---:R-:W-:Y:S02]  /*0960*/  @P5 LEA R18, P6, R26.reuse, R18, 0x1 ;  /* 0x000000121a125211 */ /* 0x044fe400078c08ff */
[----:B------:R-:W-:Y:S02]  /*0970*/  @P0 MOV R15, R29 ;  /* 0x0000001d000f0202 */ /* 0x000fe40000000f00 */
[----:B------:R-:W-:Y:S01]  /*0980*/  @P5 LEA.HI.X R19, R26, R19, R14, 0x1, P6 ;  /* 0x000000131a135211 */ /* 0x000fe200030f0c0e */
[----:B---3--:R-:W-:Y:S01]  /*0990*/  @P0 IMAD R23, R23, R16, RZ ;  /* 0x0000001017170224 */ /* 0x008fe200078e02ff */
[----:B------:R-:W-:-:S03]  /*09a0*/  @P0 MOV R14, R2 ;  /* 0x00000002000e0202 */ /* 0x000fc60000000f00 */
[C---:B------:R-:W-:Y:S01]  /*09b0*/  @P0 IMAD R21, R20.reuse, R17, R23 ;  /* 0x0000001114150224 */ /* 0x040fe200078e0217 */
[----:B------:R1:W2:Y:S01]  /*09c0*/  @P5 LDG.E R42, desc[UR8][R18.64] ;  /* 0x00000008122a5981 */ /* 0x0002a2000c1e1900 */
[----:B------:R-:W-:Y:S01]  /*09d0*/  @P0 IMAD.WIDE.U32 R16, R20, R16, R14 ;  /* 0x0000001014100225 */ /* 0x000fe200078e000e */
[----:B------:R-:W-:Y:S02]  /*09e0*/  ISETP.GE.U32.AND P6, PT, R25, UR14, PT ;  /* 0x0000000e19007c0c */ /* 0x000fe4000bfc6070 */
[----:B------:R-:W-:Y:S02]  /*09f0*/  SHF.R.S32.HI R23, RZ, 0x1f, R25 ;  /* 0x0000001fff177819 */ /* 0x000fe40000011419 */
[----:B------:R-:W-:Y:S02]  /*0a00*/  @P0 IADD3 R14, R17, R21, RZ ;  /* 0x00000015110e0210 */ /* 0x000fe40007ffe0ff */
[----:B0-----:R-:W-:Y:S02]  /*0a10*/  @P0 LEA R12, P5, R16, R12, 0x1 ;  /* 0x0000000c100c0211 */ /* 0x001fe400078a08ff */
[----:B------:R-:W-:-:S02]  /*0a20*/  ISETP.GE.AND.EX P6, PT, R23, UR15, PT, P6 ;  /* 0x0000000f17007c0c */ /* 0x000fc4000bfc6360 */
[----:B------:R-:W-:Y:S02]  /*0a30*/  @P0 LEA.HI.X R13, R16, R13, R14, 0x1, P5 ;  /* 0x0000000d100d0211 */ /* 0x000fe400028f0c0e */
[----:B------:R-:W-:Y:S02]  /*0a40*/  SHF.R.S32.HI R45, RZ, 0x1f, R38 ;  /* 0x0000001fff2d7819 */ /* 0x000fe40000011426 */
[----:B------:R-:W-:Y:S02]  /*0a50*/  ISETP.GE.U32.AND P5, PT, R38, UR14, PT ;  /* 0x0000000e26007c0c */ /* 0x000fe4000bfa6070 */
[----:B------:R-:W-:Y:S02]  /*0a60*/  ISETP.LT.U32.AND P6, PT, R30, 0x1c0, !P6 ;  /* 0x000001c01e00780c */ /* 0x000fe400077c1070 */
[----:B------:R-:W-:-:S04]  /*0a70*/  ISETP.GE.AND.EX P5, PT, R45, UR15, PT, P5 ;  /* 0x0000000f2d007c0c */ /* 0x000fc8000bfa6350 */
[----:B------:R-:W-:Y:S01]  /*0a80*/  ISETP.GT.U32.OR P5, PT, R30, 0x1bf, P5 ;  /* 0x000001bf1e00780c */ /* 0x000fe20002fa4470 */
[----:B------:R-:W-:-:S06]  /*0a90*/  HFMA2.MMA R44, -RZ, RZ, 0, 0 ;  /* 0x00000000ff2c7435 */ /* 0x000fcc00000001ff */
[----:B------:R-:W0:Y:S01]  /*0aa0*/  @P6 LDC.64 R20, c[0x0][0x270] ;  /* 0x00009c00ff146b82 */ /* 0x000e220000000a00 */
[----:B------:R-:W-:Y:S02]  /*0ab0*/  CS2R R46, SRZ ;  /* 0x00000000002e7805 */ /* 0x000fe4000001ff00 */
[----:B------:R-:W-:Y:S01]  /*0ac0*/  CS2R R48, SRZ ;  /* 0x0000000000307805 */ /* 0x000fe2000001ff00 */
[----:B------:R-:W3:Y:S04]  /*0ad0*/  @P2 LDG.E R44, desc[UR8][R8.64] ;  /* 0x00000008082c2981 */ /* 0x000ee8000c1e1900 */
[----:B-1----:R-:W1:Y:S01]  /*0ae0*/  @!P5 LDC.64 R18, c[0x0][0x270] ;  /* 0x00009c00ff12db82 */ /* 0x002e620000000a00 */
[----:B------:R4:W5:Y:S04]  /*0af0*/  @P1 LDG.E R46, desc[UR8][R4.64] ;  /* 0x00000008042e1981 */ /* 0x000968000c1e1900 */
[----:B------:R1:W2:Y:S03]  /*0b00*/  @P3 LDG.E R48, desc[UR8][R6.64] ;  /* 0x0000000806303981 */ /* 0x0002a6000c1e1900 */
[----:B------:R-:W1:Y:S01]  /*0b10*/  @P6 LDC.64 R16, c[0x0][0x220] ;  /* 0x00008800ff106b82 */ /* 0x000e620000000a00 */
[----:B------:R2:W2:Y:S01]  /*0b20*/  @P4 LDG.E R47, desc[UR8][R10.64] ;  /* 0x000000080a2f4981 */ /* 0x0004a2000c1e1900 */
[----:B----4-:R-:W-:-:S02]  /*0b30*/  @P6 MOV R4, R2 ;  /* 0x0000000200046202 */ /* 0x010fc40000000f00 */
[----:B------:R-:W-:Y:S01]  /*0b40*/  @P6 MOV R5, R29 ;  /* 0x0000001d00056202 */ /* 0x000fe20000000f00 */
[----:B------:R4:W4:Y:S03]  /*0b50*/  @P0 LDG.E R49, desc[UR8][R12.64] ;  /* 0x000000080c310981 */ /* 0x000926000c1e1900 */
[----:B------:R-:W1:Y:S01]  /*0b60*/  @!P5 LDC.64 R14, c[0x0][0x220] ;  /* 0x00008800ff0edb82 */ /* 0x000e620000000a00 */
[----:B0-----:R-:W-:-:S04]  /*0b70*/  @P6 IMAD R22, R23, R20, RZ ;  /* 0x0000001417166224 */ /* 0x001fc800078e02ff */
[C---:B------:R-:W-:Y:S02]  /*0b80*/  @P6 IMAD R9, R25.reuse, R21, R22 ;  /* 0x0000001519096224 */ /* 0x040fe400078e0216 */
[----:B------:R-:W-:-:S04]  /*0b90*/  @P6 IMAD.WIDE.U32 R20, R25, R20, R4 ;  /* 0x0000001419146225 */ /* 0x000fc800078e0004 */
[----:B-1----:R-:W-:Y:S01]  /*0ba0*/  @!P5 IMAD R4, R45, R18, RZ ;  /* 0x000000122d04d224 */ /* 0x002fe200078e02ff */
        /* <DEDUP_REMOVED lines=140> */
.L_x_4463:
[----:B------:R-:W-:Y:S05]  /*1470*/  BSYNC B0 ;  /* 0x0000000000007941 */ /* 0x000fea0003800000 */
.L_x_4462:
        /* <DEDUP_REMOVED lines=29> */
.L_x_4466:
[----:B0-----:R-:W2:Y:S04]  /*1650*/  LDG.E.STRONG.GPU R8, desc[UR8][R6.64] ;  /* 0x0000000806087981 */ /* 0x001ea8000c1ef900 */
[----:B--2---:R-:W-:Y:S01]  /*1660*/  CCTL.IVALL ;  /* 0x00000000ff00798f */ /* 0x004fe20002000000 */
[----:B------:R-:W-:Y:S05]  /*1670*/  YIELD ;  /* 0x0000000000007946 */ /* 0x000fea0003800000 */
[----:B------:R-:W-:-:S13]  /*1680*/  ISETP.NE.AND P0, PT, R8, R11, PT ;  /* 0x0000000b0800720c */ /* 0x000fda0003f05270 */
[----:B------:R-:W-:Y:S05]  /*1690*/  @P0 BRA `(.L_x_4466) ;  /* 0xfffffffc00ec0947 */ /* 0x000fea000383ffff */
.L_x_4465:
        /* <DEDUP_REMOVED lines=17> */
.L_x_4470:
        /* <DEDUP_REMOVED lines=115> */
.L_x_4469:
        /* <DEDUP_REMOVED lines=61> */
.L_x_4471:
[----:B------:R-:W-:-:S13]  /*22b0*/  ISETP.NE.OR P0, PT, R6, RZ, P0 ;  /* 0x000000ff0600720c */ /* 0x000fda0000705670 */
[----:B------:R-:W-:Y:S05]  /*22c0*/  @!P0 BRA `(.L_x_4467) ;  /* 0x00000000007c8947 */ /* 0x000fea0003800000 */
.L_x_4468:
        /* <DEDUP_REMOVED lines=31> */
.L_x_4467:
        /* <DEDUP_REMOVED lines=11> */
.L_x_4473:
[----:B------:R-:W-:Y:S05]  /*2570*/  BSYNC B0 ;  /* 0x0000000000007941 */ /* 0x000fea0003800000 */
.L_x_4472:
        /* <DEDUP_REMOVED lines=16> */
.L_x_4464:
        /* <DEDUP_REMOVED lines=15> */
[----:B--2---:R-:W-:-:S03]  /*2770*/  IMAD.WIDE R10, R11, 0x2, R4 ;  /* 0x000000020b0a7825 */ /* 0x004fc600078e0204 */
[----:B------:R-:W-:Y:S01]  /*2780*/  @!P5 STS.64 [UR6+0x88], R26 ;  /* 0x0000881aff00d988 */ /* 0x000fe20008000a06 */
[----:B---3--:R-:W-:-:S04]  /*2790*/  @!P0 IMAD.WIDE R6, R13, 0x8, R6 ;  /* 0x000000080d068825 */ /* 0x008fc800078e0206 */
[----:B------:R-:W-:-:S05]  /*27a0*/  @!P0 FMUL.FTZ R13, R27, UR7 ;  /* 0x000000071b0d8c20 */ /* 0x000fca0008410000 */
[----:B------:R0:W-:Y:S01]  /*27b0*/  @!P0 STG.E.64 desc[UR8][R6.64], R12 ;  /* 0x0000000c06008986 */ /* 0x0001e2000c101b08 */
[----:B------:R-:W-:Y:S06]  /*27c0*/  BAR.SYNC.DEFER_BLOCKING 0x0 ;  /* 0x0000000000007b1d */ /* 0x000fec0000010000 */
[----:B------:R-:W2:Y:S04]  /*27d0*/  LDG.E.U16 R14, desc[UR8][R8.64] ;  /* 0x00000008080e7981 */ /* 0x000ea8000c1e1500 */
[----:B------:R-:W3:Y:S04]  /*27e0*/  LDG.E.U16 R15, desc[UR8][R8.64+0x2] ;  /* 0x00000208080f7981 */ /* 0x000ee8000c1e1500 */
[----:B------:R-:W4:Y:S04]  /*27f0*/  LDG.E.U16 R16, desc[UR8][R10.64] ;  /* 0x000000080a107981 */ /* 0x000f28000c1e1500 */
[----:B------:R1:W5:Y:S01]  /*2800*/  LDG.E.U16 R17, desc[UR8][R10.64+0x2] ;  /* 0x000002080a117981 */ /* 0x000362000c1e1500 */
[----:B------:R-:W-:Y:S01]  /*2810*/  ISETP.NE.AND P6, PT, RZ, UR13, PT ;  /* 0x0000000dff007c0c */ /* 0x000fe2000bfc5270 */
[----:B0-----:R-:W-:-:S02]  /*2820*/  HADD2.F32 R13, -RZ, R46.H1_H1 ;  /* 0x3000002eff0d7230 */ /* 0x001fc40000004100 */
[----:B------:R-:W0:Y:S01]  /*2830*/  LDS.64 R4, [UR6+0x88] ;  /* 0x00008806ff047984 */ /* 0x000e220008000a00 */
[--C-:B------:R-:W-:Y:S02]  /*2840*/  HADD2.F32 R19, -RZ, R44.reuse.H0_H0 ;  /* 0x2000002cff137230 */ /* 0x100fe40000004100 */
[----:B------:R-:W-:Y:S02]  /*2850*/  HADD2.F32 R21, -RZ, R44.H1_H1 ;  /* 0x3000002cff157230 */ /* 0x000fe40000004100 */
[----:B-1----:R-:W-:Y:S02]  /*2860*/  HADD2.F32 R11, -RZ, R46.H0_H0 ;  /* 0x2000002eff0b7230 */ /* 0x002fe40000004100 */
[----:B0-----:R-:W-:-:S04]  /*2870*/  FMUL.FTZ R4, R4, UR7 ;  /* 0x0000000704047c20 */ /* 0x001fc80008410000 */
[----:B------:R-:W-:Y:S01]  /*2880*/  FMUL.FTZ R18, R4, R4 ;  /* 0x0000000404127220 */ /* 0x000fe20000410000 */
[--C-:B------:R-:W-:Y:S01]  /*2890*/  FADD.FTZ R10, R11, -R4.reuse ;  /* 0x800000040b0a7221 */ /* 0x100fe20000010000 */
[----:B------:R-:W-:Y:S02]  /*28a0*/  FADD.FTZ R11, R13, -R4 ;  /* 0x800000040d0b7221 */ /* 0x000fe40000010000 */
[----:B------:R-:W-:Y:S01]  /*28b0*/  FFMA.FTZ R5, R5, UR7, -R18 ;  /* 0x0000000705057c23 */ /* 0x000fe20008010812 */
[----:B------:R-:W-:-:S04]  /*28c0*/  FADD.FTZ R18, R21, -R4 ;  /* 0x8000000415127221 */ /* 0x000fc80000010000 */
[----:B------:R-:W-:-:S13]  /*28d0*/  FSETP.GTU.FTZ.AND P0, PT, R5, RZ, PT ;  /* 0x000000ff0500720b */ /* 0x000fda0003f1c000 */
[----:B------:R-:W-:Y:S01]  /*28e0*/  VOTEU.ANY UP0, P0 ;  /* 0x00000000003f7886 */ /* 0x000fe20000000100 */
[----:B------:R-:W-:-:S04]  /*28f0*/  PLOP3.LUT P0, PT, PT, PT, UP0, 0x80, 0x0 ;  /* 0x000000000000781c */ /* 0x000fc80003f0f008 */
[----:B------:R-:W-:-:S09]  /*2900*/  @UP0 ULDC UR6, c[0x0][0x238] ;  /* 0x00008e0000060ab9 */ /* 0x000fd20000000800 */
[----:B------:R-:W-:Y:S01]  /*2910*/  @P0 FADD.FTZ R8, R5, UR6 ;  /* 0x0000000605080e21 */ /* 0x000fe20008010000 */
[----:B------:R-:W-:Y:S01]  /*2920*/  UMOV UR6, 0x3f800000 ;  /* 0x3f80000000067882 */ /* 0x000fe20000000000 */
[----:B------:R-:W0:Y:S04]  /*2930*/  LDC R5, c[0x0][0x294] ;  /* 0x0000a500ff057b82 */ /* 0x000e280000000800 */
[----:B------:R-:W1:Y:S02]  /*2940*/  @P0 MUFU.RSQ R8, R8 ;  /* 0x0000000800080308 */ /* 0x000e640000001400 */
[----:B-1----:R-:W-:-:S13]  /*2950*/  @P0 R2UR UR7, R8 ;  /* 0x00000000080702ca */ /* 0x002fda00000e0000 */
[----:B------:R-:W-:Y:S02]  /*2960*/  @UP0 UMOV UR6, UR7 ;  /* 0x0000000700060c82 */ /* 0x000fe40008000000 */
[----:B------:R-:W-:Y:S01]  /*2970*/  FMUL.FTZ R10, R10, UR6 ;  /* 0x000000060a0a7c20 */ /* 0x000fe20008410000 */
[----:B------:R-:W-:Y:S01]  /*2980*/  FMUL.FTZ R11, R11, UR6 ;  /* 0x000000060b0b7c20 */ /* 0x000fe20008410000 */
[----:B--2---:R-:W-:Y:S02]  /*2990*/  SHF.L.U32 R6, R14, 0x10, RZ ;  /* 0x000000100e067819 */ /* 0x004fe400000006ff */
[----:B---3--:R-:W-:Y:S02]  /*29a0*/  SHF.L.U32 R7, R15, 0x10, RZ ;  /* 0x000000100f077819 */ /* 0x008fe400000006ff */
[----:B----4-:R-:W-:Y:S02]  /*29b0*/  SHF.L.U32 R9, R16, 0x10, RZ ;  /* 0x0000001010097819 */ /* 0x010fe400000006ff */
[----:B-----5:R-:W-:Y:S01]  /*29c0*/  SHF.L.U32 R8, R17, 0x10, RZ ;  /* 0x0000001011087819 */ /* 0x020fe200000006ff */
[----:B------:R-:W-:-:S02]  /*29d0*/  FADD.FTZ R17, R19, -R4 ;  /* 0x8000000413117221 */ /* 0x000fc40000010000 */
[----:B------:R-:W-:Y:S02]  /*29e0*/  FFMA.FTZ R14, R6, R10, R9 ;  /* 0x0000000a060e7223 */ /* 0x000fe40000010009 */
        /* <DEDUP_REMOVED lines=12> */
.L_x_4474:
        /* <DEDUP_REMOVED lines=14> */
.L_x_4476:
[----:B------:R-:W-:Y:S05]  /*2b90*/  BSYNC B0 ;  /* 0x0000000000007941 */ /* 0x000fea0003800000 */
.L_x_4475:
[----:B------:R-:W-:Y:S01]  /*2ba0*/  FMUL.FTZ R17, R17, UR6 ;  /* 0x0000000611117c20 */ /* 0x000fe20008410000 */
        /* <DEDUP_REMOVED lines=17> */
.L_x_4477:
[----:B------:R-:W-:Y:S04]  /*2cc0*/  BSSY B0, `(.L_x_4478) ;  /* 0x000000e000007945 */ /* 0x000fe80003800000 */
        /* <DEDUP_REMOVED lines=13> */
.L_x_4479:
[----:B------:R-:W-:Y:S05]  /*2da0*/  BSYNC B0 ;  /* 0x0000000000007941 */ /* 0x000fea0003800000 */
.L_x_4478:
[----:B------:R-:W-:-:S04]  /*2db0*/  IMAD.WIDE.U32 R10, R16, 0x24924925, RZ ;  /* 0x24924925100a7825 */ /* 0x000fc800078e00ff */
[--C-:B01----:R-:W-:Y:S01]  /*2dc0*/  FADD.FTZ R12, R21, -R4.reuse ;  /* 0x80000004150c7221 */ /* 0x103fe20000010000 */
[--C-:B------:R-:W-:Y:S01]  /*2dd0*/  FADD.FTZ R10, R19, -R4.reuse ;  /* 0x80000004130a7221 */ /* 0x100fe20000010000 */
[--C-:B------:R-:W-:Y:S02]  /*2de0*/  HADD2.F32 R17, -RZ, R47.reuse.H0_H0 ;  /* 0x2000002fff117230 */ /* 0x100fe40000004100 */
[----:B------:R-:W-:Y:S01]  /*2df0*/  FMUL.FTZ R12, R12, UR6 ;  /* 0x000000060c0c7c20 */ /* 0x000fe20008410000 */
[----:B------:R-:W-:Y:S02]  /*2e00*/  HADD2.F32 R47, -RZ, R47.H1_H1 ;  /* 0x3000002fff2f7230 */ /* 0x000fe40000004100 */
[----:B------:R-:W-:Y:S01]  /*2e10*/  FMUL.FTZ R10, R10, UR6 ;  /* 0x000000060a0a7c20 */ /* 0x000fe20008410000 */
[----:B------:R-:W-:Y:S02]  /*2e20*/  IMAD R5, R5, UR10, R11 ;  /* 0x0000000a05057c24 */ /* 0x000fe4000f8e020b */
[----:B------:R-:W-:Y:S01]  /*2e30*/  FADD.FTZ R17, R17, -R4 ;  /* 0x8000000411117221 */ /* 0x000fe20000010000 */
[----:B------:R-:W-:Y:S01]  /*2e40*/  FFMA.FTZ R15, R7, R12, R8 ;  /* 0x0000000c070f7223 */ /* 0x000fe20000010008 */
[----:B------:R-:W-:Y:S01]  /*2e50*/  FADD.FTZ R18, R47, -R4 ;  /* 0x800000042f127221 */ /* 0x000fe20000010000 */
        /* <DEDUP_REMOVED lines=12> */
.L_x_4480:
        /* <DEDUP_REMOVED lines=14> */
.L_x_4482:
[----:B------:R-:W-:Y:S05]  /*3000*/  BSYNC B0 ;  /* 0x0000000000007941 */ /* 0x000fea0003800000 */
.L_x_4481:
[----:B------:R-:W-:Y:S01]  /*3010*/  FMUL.FTZ R17, R17, UR6 ;  /* 0x0000000611117c20 */ /* 0x000fe20008410000 */
[----:B------:R-:W-:Y:S01]  /*3020*/  FMUL.FTZ R18, R18, UR6 ;  /* 0x0000000612127c20 */ /* 0x000fe20008410000 */
[----:B------:R-:W-:Y:S01]  /*3030*/  HADD2.F32 R19, -RZ, R42.H0_H0 ;  /* 0x2000002aff137230 */ /* 0x000fe20000004100 */
[----:B0-----:R-:W-:Y:S01]  /*3040*/  IADD3 R11, R5, 0x20, RZ ;  /* 0x00000020050b7810 */ /* 0x001fe20007ffe0ff */
        /* <DEDUP_REMOVED lines=13> */
.L_x_4483:
        /* <DEDUP_REMOVED lines=14> */
.L_x_4485:
[----:B------:R-:W-:Y:S05]  /*3200*/  BSYNC B0 ;  /* 0x0000000000007941 */ /* 0x000fea0003800000 */
.L_x_4484:
[----:B0-----:R-:W-:Y:S01]  /*3210*/  HADD2.F32 R15, -RZ, R42.H1_H1 ;  /* 0x3000002aff0f7230 */ /* 0x001fe20000004100 */
[----:B------:R-:W-:Y:S01]  /*3220*/  IADD3 R10, R5, 0x28, RZ ;  /* 0x00000028050a7810 */ /* 0x000fe20007ffe0ff */
[----:B------:R-:W-:Y:S01]  /*3230*/  ULDC.64 UR14, c[0x0][0x278] ;  /* 0x00009e00000e7ab9 */ /* 0x000fe20000000a00 */
[----:B------:R-:W-:Y:S01]  /*3240*/  SHF.R.S32.HI R22, RZ, 0x1f, R11 ;  /* 0x0000001fff167819 */ /* 0x000fe2000001140b */
[--C-:B------:R-:W-:Y:S01]  /*3250*/  FADD.FTZ R13, R19, -R4.reuse ;  /* 0x80000004130d7221 */ /* 0x100fe20000010000 */
[----:B------:R-:W-:Y:S01]  /*3260*/  ISETP.GE.U32.AND P5, PT, R11, UR14, PT ;  /* 0x0000000e0b007c0c */ /* 0x000fe2000bfa6070 */
[----:B------:R-:W-:Y:S01]  /*3270*/  FADD.FTZ R14, R15, -R4 ;  /* 0x800000040f0e7221 */ /* 0x000fe20000010000 */
        /* <DEDUP_REMOVED lines=25> */
.L_x_4486:
        /* <DEDUP_REMOVED lines=14> */
.L_x_4488:
[----:B------:R-:W-:Y:S05]  /*34f0*/  BSYNC B0 ;  /* 0x0000000000007941 */ /* 0x000fea0003800000 */
.L_x_4487:
[----:B------:R-:W-:Y:S01]  /*3500*/  FMUL.FTZ R20, R20, UR6 ;  /* 0x0000000614147c20 */ /* 0x000fe20008410000 */
[----:B------:R-:W-:Y:S01]  /*3510*/  FMUL.FTZ R21, R21, UR6 ;  /* 0x0000000615157c20 */ /* 0x000fe20008410000 */
[----:B------:R-:W-:Y:S01]  /*3520*/  HADD2.F32 R19, -RZ, R50.H0_H0 ;  /* 0x20000032ff137230 */ /* 0x000fe20000004100 */
        /* <DEDUP_REMOVED lines=14> */
.L_x_4489:
[----:B------:R-:W-:Y:S04]  /*3610*/  BSSY B0, `(.L_x_4490) ;  /* 0x000000e000007945 */ /* 0x000fe80003800000 */
[----:B------:R-:W-:Y:S05]  /*3620*/  @!P0 BRA `(.L_x_4491) ;  /* 0x0000000000308947 */ /* 0x000fea0003800000 */
[----:B------:R-:W-:Y:S01]  /*3630*/  ULDC.64 UR16, c[0x0][0x270] ;  /* 0x00009c0000107ab9 */ /* 0x000fe20000000a00 */
[----:B0-----:R-:W-:Y:S01]  /*3640*/  MOV R13, R29 ;  /* 0x0000001d000d7202 */ /* 0x001fe20000000f00 */
        /* <DEDUP_REMOVED lines=10> */
.L_x_4491:
[----:B------:R-:W-:Y:S05]  /*36f0*/  BSYNC B0 ;  /* 0x0000000000007941 */ /* 0x000fea0003800000 */
.L_x_4490:
[----:B01----:R-:W-:Y:S01]  /*3700*/  HADD2.F32 R13, -RZ, R50.H1_H1 ;  /* 0x30000032ff0d7230 */ /* 0x003fe20000004100 */
[----:B------:R-:W-:Y:S01]  /*3710*/  ISETP.GE.U32.AND P5, PT, R38, UR14, PT ;  /* 0x0000000e26007c0c */ /* 0x000fe2000bfa6070 */
[--C-:B------:R-:W-:Y:S01]  /*3720*/  HADD2.F32 R15, -RZ, R51.reuse.H0_H0 ;  /* 0x20000033ff0f7230 */ /* 0x100fe20000004100 */
[----:B------:R-:W-:Y:S01]  /*3730*/  ISETP.GE.U32.AND P0, PT, R11, UR14, PT ;  /* 0x0000000e0b007c0c */ /* 0x000fe2000bf06070 */
[----:B------:R-:W-:Y:S02]  /*3740*/  HADD2.F32 R51, -RZ, R51.H1_H1 ;  /* 0x30000033ff337230 */ /* 0x000fe40000004100 */
[--C-:B------:R-:W-:Y:S01]  /*3750*/  FADD.FTZ R12, R13, -R4.reuse ;  /* 0x800000040d0c7221 */ /* 0x100fe20000010000 */
[----:B------:R-:W-:Y:S01]  /*3760*/  SHF.R.S32.HI R16, RZ, 0x1f, R11 ;  /* 0x0000001fff107819 */ /* 0x000fe2000001140b */
[--C-:B------:R-:W-:Y:S01]  /*3770*/  FADD.FTZ R13, R15, -R4.reuse ;  /* 0x800000040f0d7221 */ /* 0x100fe20000010000 */
[--C-:B------:R-:W-:Y:S01]  /*3780*/  FADD.FTZ R10, R19, -R4.reuse ;  /* 0x80000004130a7221 */ /* 0x100fe20000010000 */
        /* <DEDUP_REMOVED lines=24> */
.L_x_4492:
        /* <DEDUP_REMOVED lines=14> */
.L_x_4494:
[----:B------:R-:W-:Y:S05]  /*39f0*/  BSYNC B0 ;  /* 0x0000000000007941 */ /* 0x000fea0003800000 */
.L_x_4493:
        /* <DEDUP_REMOVED lines=11> */
.L_x_4495:
[----:B------:R-:W-:Y:S04]  /*3ab0*/  BSSY B0, `(.L_x_4496) ;  /* 0x000000d000007945 */ /* 0x000fe80003800000 */
[----:B------:R-:W-:Y:S05]  /*3ac0*/  @P5 BRA `(.L_x_4497) ;  /* 0x00000000002c5947 */ /* 0x000fea0003800000 */
[----:B------:R-:W-:Y:S01]  /*3ad0*/  ULDC.64 UR6, c[0x0][0x270] ;  /* 0x00009c0000067ab9 */ /* 0x000fe20000000a00 */
[----:B------:R-:W-:Y:S01]  /*3ae0*/  MOV R3, R29 ;  /* 0x0000001d00037202 */ /* 0x000fe20000000f00 */
[----:B------:R-:W-:Y:S01]  /*3af0*/  IMAD R45, R45, UR6, RZ ;  /* 0x000000062d2d7c24 */ /* 0x000fe2000f8e02ff */
[----:B------:R-:W-:Y:S01]  /*3b00*/  F2FP.F16.F32.PACK_AB R15, R14, R15 ;  /* 0x0000000f0e0f723e */ /* 0x000fe200000000ff */
[----:B0-----:R-:W-:-:S04]  /*3b10*/  IMAD.WIDE.U32 R6, R38, UR6, R2 ;  /* 0x0000000626067c25 */ /* 0x001fc8000f8e0002 */
[----:B------:R-:W-:Y:S01]  /*3b20*/  IMAD R45, R38, UR7, R45 ;  /* 0x00000007262d7c24 */ /* 0x000fe2000f8e022d */
[----:B------:R-:W-:Y:S02]  /*3b30*/  ULDC.64 UR6, c[0x0][0x210] ;  /* 0x0000840000067ab9 */ /* 0x000fe40000000a00 */
[----:B------:R-:W-:Y:S02]  /*3b40*/  LEA R2, P0, R6, UR6, 0x1 ;  /* 0x0000000606027c11 */ /* 0x000fe4000f8008ff */
[----:B------:R-:W-:-:S04]  /*3b50*/  IADD3 R45, R7, R45, RZ ;  /* 0x0000002d072d7210 */ /* 0x000fc80007ffe0ff */
[----:B------:R-:W-:-:S05]  /*3b60*/  LEA.HI.X R3, R6, UR7, R45, 0x1, P0 ;  /* 0x0000000706037c11 */ /* 0x000fca00080f0c2d */
[----:B------:R1:W-:Y:S02]  /*3b70*/  STG.E desc[UR8][R2.64], R15 ;  /* 0x0000000f02007986 */ /* 0x0003e4000c101908 */
.L_x_4497:
[----:B------:R-:W-:Y:S05]  /*3b80*/  BSYNC B0 ;  /* 0x0000000000007941 */ /* 0x000fea0003800000 */
.L_x_4496:
[----:B------:R-:W-:Y:S02]  /*3b90*/  UIADD3 UR11, UR12, UR11, URZ ;  /* 0x0000000b0c0b7290 */ /* 0x000fe4000fffe03f */
[----:B------:R-:W-:Y:S02]  /*3ba0*/  UIADD3 UR4, UR4, 0x1, URZ ;  /* 0x0000000104047890 */ /* 0x000fe4000fffe03f */
[----:B------:R-:W-:-:S06]  /*3bb0*/  UISETP.GE.AND UP0, UPT, UR11, UR5, UPT ;  /* 0x000000050b00728c */ /* 0x000fcc000bf06270 */
[----:B------:R-:W-:-:S13]  /*3bc0*/  PLOP3.LUT P0, PT, PT, PT, UP0, 0x80, 0x0 ;  /* 0x000000000000781c */ /* 0x000fda0003f0f008 */
[----:B------:R-:W-:Y:S05]  /*3bd0*/  @!P0 BRA `(.L_x_4498) ;  /* 0xffffffc400c48947 */ /* 0x000fea000383ffff */
[----:B------:R-:W-:Y:S05]  /*3be0*/  EXIT ;  /* 0x000000000000794d */ /* 0x000fea0003800000 */
.L_x_4499:
        /* <DEDUP_REMOVED lines=9> */
.L_x_5646:


//--------------------- .text._Z35group_norm_nhwc_fwd_one_pass_kernelI11Fp16IOBf16WLi128ELi112ELi448EEv26Group_norm_nhwc_fwd_params --------------------------
	.section	.text._Z35group_norm_nhwc_fwd_one_pass_kernelI11Fp16IOBf16WLi128ELi112ELi448EEv26Group_norm_nhwc_fwd_params,"ax",@progbits
	.align	128
        .global         _Z35group_norm_nhwc_fwd_one_pass_kernelI11Fp16IOBf16WLi128ELi112ELi448EEv26Group_norm_nhwc_fwd_params
        .type           _Z35group_norm_nhwc_fwd_one_pass_kernelI11Fp16IOBf16WLi128ELi112ELi448EEv26Group_norm_nhwc_fwd_params,@function
        .size           _Z35group_norm_nhwc_fwd_one_pass_kernelI11Fp16IOBf16WLi128ELi112ELi448EEv26Group_norm_nhwc_fwd_params,(.L_x_5647 - _Z35group_norm_nhwc_fwd_one_pass_kernelI11Fp16IOBf16WLi128ELi112ELi448EEv26Group_norm_nhwc_fwd_params)
        .other          _Z35group_norm_nhwc_fwd_one_pass_kernelI11Fp16IOBf16WLi128ELi112ELi448EEv26Group_norm_nhwc_fwd_params,@"STO_CUDA_ENTRY STV_DEFAULT"
_Z35group_norm_nhwc_fwd_one_pass_kernelI11Fp16IOBf16WLi128ELi112ELi448EEv26Group_norm_nhwc_fwd_params:
.text._Z35group_norm_nhwc_fwd_one_pass_kernelI11Fp16IOBf16WLi128ELi112ELi448EEv26Group_norm_nhwc_fwd_params:
        /* <DEDUP_REMOVED lines=59> */
.L_x_4557:
        /* <DEDUP_REMOVED lines=450> */
.L_x_4501:
[----:B------:R-:W-:Y:S05]  /*1fd0*/  BSYNC B0 ;  /* 0x0000000000007941 */ /* 0x000fea0003800000 */
.L_x_4500:
        /* <DEDUP_REMOVED lines=28> */
.L_x_4504:
[----:B--2---:R-:W2:Y:S04]  /*21a0*/  LDG.E.STRONG.GPU R19, desc[UR8][R16.64] ;  /* 0x0000000810137981 */ /* 0x004ea8000c1ef900 */
[----:B--2---:R-:W-:Y:S01]  /*21b0*/  CCTL.IVALL ;  /* 0x00000000ff00798f */ /* 0x004fe20002000000 */
[----:B------:R-:W-:Y:S05]  /*21c0*/  YIELD ;  /* 0x0000000000007946 */ /* 0x000fea0003800000 */
[----:B------:R-:W-:-:S13]  /*21d0*/  ISETP.NE.AND P6, PT, R19, R60, PT ;  /* 0x0000003c1300720c */ /* 0x000fda0003fc5270 */
[----:B------:R-:W-:Y:S05]  /*21e0*/  @P6 BRA `(.L_x_4504) ;  /* 0xfffffffc00ec6947 */ /* 0x000fea000383ffff */
.L_x_4503:
        /* <DEDUP_REMOVED lines=11> */
.L_x_4506:
        /* <DEDUP_REMOVED lines=63> */
.L_x_4505:
        /* <DEDUP_REMOVED lines=22> */
.L_x_4508:
[----:B------:R-:W-:Y:S05]  /*27f0*/  BSYNC B0 ;  /* 0x0000000000007941 */ /* 0x000fea0003800000 */
.L_x_4507:
        /* <DEDUP_REMOVED lines=33> */
.L_x_4502:
        /* <DEDUP_REMOVED lines=22> */
[----:B------:R-:W0:Y:S04]  /*2b70*/  LDG.E.U16 R35, desc[UR8][R62.64] ;  /* 0x000000083e237981 */ /* 0x000e28000c1e1500 */
[----:B--2---:R-:W2:Y:S04]  /*2b80*/  LDG.E.U16 R60, desc[UR8][R18.64] ;  /* 0x00000008123c7981 */ /* 0x004ea8000c1e1500 */
[----:B------:R1:W3:Y:S04]  /*2b90*/  LDG.E.U16 R59, desc[UR8][R62.64+0x2] ;  /* 0x000002083e3b7981 */ /* 0x0002e8000c1e1500 */
[----:B------:R4:W5:Y:S04]  /*2ba0*/  LDG.E.U16 R61, desc[UR8][R18.64+0x2] ;  /* 0x00000208123d7981 */ /* 0x000968000c1e1500 */
[----:B------:R-:W1:Y:S02]  /*2bb0*/  LDS.64 R16, [UR5+0x88] ;  /* 0x00008805ff107984 */ /* 0x000e640008000a00 */
[----:B-1----:R-:W-:-:S04]  /*2bc0*/  FMUL.FTZ R20, R16, UR11 ;  /* 0x0000000b10147c20 */ /* 0x002fc80008410000 */
[----:B------:R-:W-:-:S04]  /*2bd0*/  FMUL.FTZ R16, R20, R20 ;  /* 0x0000001414107220 */ /* 0x000fc80000410000 */
[----:B------:R-:W-:-:S05]  /*2be0*/  FFMA.FTZ R16, R17, UR11, -R16 ;  /* 0x0000000b11107c23 */ /* 0x000fca0008010810 */
[----:B------:R-:W-:-:S13]  /*2bf0*/  FSETP.GTU.FTZ.AND P5, PT, R16, RZ, PT ;  /* 0x000000ff1000720b */ /* 0x000fda0003fbc000 */
[----:B------:R-:W1:Y:S01]  /*2c00*/  @P5 LDC R17, c[0x0][0x238] ;  /* 0x00008e00ff115b82 */ /* 0x000e620000000800 */
[----:B------:R-:W-:Y:S02]  /*2c10*/  MOV R21, 0x3f800000 ;  /* 0x3f80000000157802 */ /* 0x000fe40000000f00 */
[----:B------:R-:W-:Y:S01]  /*2c20*/  ISETP.NE.AND P6, PT, RZ, UR10, PT ;  /* 0x0000000aff007c0c */ /* 0x000fe2000bfc5270 */
[----:B-1----:R-:W-:-:S04]  /*2c30*/  @P5 FADD.FTZ R16, R16, R17 ;  /* 0x0000001110105221 */ /* 0x002fc80000010000 */
[----:B------:R-:W1:Y:S01]  /*2c40*/  @P5 MUFU.RSQ R21, R16 ;  /* 0x0000001000155308 */ /* 0x000e620000001400 */
[--C-:B------:R-:W-:Y:S02]  /*2c50*/  HADD2.F32 R17, -RZ, R47.reuse.H1_H1 ;  /* 0x3000002fff117230 */ /* 0x100fe40000004100 */
[----:B------:R-:W-:-:S03]  /*2c60*/  HADD2.F32 R47, -RZ, R47.H0_H0 ;  /* 0x2000002fff2f7230 */ /* 0x000fc60000004100 */
[--C-:B------:R-:W-:Y:S02]  /*2c70*/  FADD.FTZ R62, R17, -R20.reuse ;  /* 0x80000014113e7221 */ /* 0x100fe40000010000 */
[----:B----4-:R-:W-:Y:S02]  /*2c80*/  FADD.FTZ R18, R47, -R20 ;  /* 0x800000142f127221 */ /* 0x010fe40000010000 */
[-C--:B-1----:R-:W-:Y:S02]  /*2c90*/  FMUL.FTZ R62, R62, R21.reuse ;  /* 0x000000153e3e7220 */ /* 0x082fe40000410000 */
[----:B------:R-:W-:Y:S01]  /*2ca0*/  FMUL.FTZ R18, R18, R21 ;  /* 0x0000001512127220 */ /* 0x000fe20000410000 */
[----:B0-----:R-:W-:Y:S02]  /*2cb0*/  SHF.L.U32 R22, R35, 0x10, RZ ;  /* 0x0000001023167819 */ /* 0x001fe400000006ff */
[----:B--2---:R-:W-:Y:S02]  /*2cc0*/  SHF.L.U32 R35, R60, 0x10, RZ ;  /* 0x000000103c237819 */ /* 0x004fe400000006ff */
[----:B---3--:R-:W-:-:S02]  /*2cd0*/  SHF.L.U32 R23, R59, 0x10, RZ ;  /* 0x000000103b177819 */ /* 0x008fc400000006ff */
[----:B-----5:R-:W-:-:S05]  /*2ce0*/  SHF.L.U32 R60, R61, 0x10, RZ ;  /* 0x000000103d3c7819 */ /* 0x020fca00000006ff */
        /* <DEDUP_REMOVED lines=13> */
.L_x_4509:
        /* <DEDUP_REMOVED lines=14> */
.L_x_4511:
[----:B------:R-:W-:Y:S05]  /*2ea0*/  BSYNC B0 ;  /* 0x0000000000007941 */ /* 0x000fea0003800000 */
.L_x_4510:
[--C-:B------:R-:W-:Y:S02]  /*2eb0*/  HADD2.F32 R17, -RZ, R43.reuse.H0_H0 ;  /* 0x2000002bff117230 */ /* 0x100fe40000004100 */
[----:B------:R-:W-:-:S03]  /*2ec0*/  HADD2.F32 R43, -RZ, R43.H1_H1 ;  /* 0x3000002bff2b7230 */ /* 0x000fc60000004100 */
[--C-:B------:R-:W-:Y:S01]  /*2ed0*/  FADD.FTZ R16, R17, -R20.reuse ;  /* 0x8000001411107221 */ /* 0x100fe20000010000 */
[--C-:B------:R-:W-:Y:S02]  /*2ee0*/  HADD2.F32 R17, -RZ, R45.reuse.H0_H0 ;  /* 0x2000002dff117230 */ /* 0x100fe40000004100 */
[--C-:B0-----:R-:W-:Y:S01]  /*2ef0*/  FADD.FTZ R18, R43, -R20.reuse ;  /* 0x800000142b127221 */ /* 0x101fe20000010000 */
[----:B------:R-:W-:Y:S02]  /*2f00*/  HADD2.F32 R45, -RZ, R45.H1_H1 ;  /* 0x3000002dff2d7230 */ /* 0x000fe40000004100 */
[-C--:B------:R-:W-:Y:S01]  /*2f10*/  FMUL.FTZ R16, R16, R21.reuse ;  /* 0x0000001510107220 */ /* 0x080fe20000410000 */
[----:B------:R-:W-:Y:S01]  /*2f20*/  FMUL.FTZ R18, R18, R21 ;  /* 0x0000001512127220 */ /* 0x000fe20000410000 */
[--C-:B------:R-:W-:Y:S01]  /*2f30*/  FADD.FTZ R62, R17, -R20.reuse ;  /* 0x80000014113e7221 */ /* 0x100fe20000010000 */
        /* <DEDUP_REMOVED lines=14> */
.L_x_4512:
        /* <DEDUP_REMOVED lines=14> */
.L_x_4514:
[----:B------:R-:W-:Y:S05]  /*3100*/  BSYNC B0 ;  /* 0x0000000000007941 */ /* 0x000fea0003800000 */
.L_x_4513:
[-C--:B------:R-:W-:Y:S01]  /*3110*/  FMUL.FTZ R62, R62, R21.reuse ;  /* 0x000000153e3e7220 */ /* 0x080fe20000410000 */
[----:B------:R-:W-:Y:S01]  /*3120*/  FMUL.FTZ R64, R64, R21 ;  /* 0x0000001540407220 */ /* 0x000fe20000410000 */
[--C-:B0-----:R-:W-:Y:S02]  /*3130*/  HADD2.F32 R43, -RZ, R44.reuse.H0_H0 ;  /* 0x2000002cff2b7230 */ /* 0x101fe40000004100 */
        /* <DEDUP_REMOVED lines=14> */
.L_x_4515:
        /* <DEDUP_REMOVED lines=14> */
.L_x_4517:
[----:B------:R-:W-:Y:S05]  /*3300*/  BSYNC B0 ;  /* 0x0000000000007941 */ /* 0x000fea0003800000 */
.L_x_4516:
[--C-:B0-----:R-:W-:Y:S02]  /*3310*/  HADD2.F32 R19, -RZ, R46.reuse.H1_H1 ;  /* 0x3000002eff137230 */ /* 0x101fe40000004100 */
[--C-:B------:R-:W-:Y:S01]  /*3320*/  FADD.FTZ R16, R43, -R20.reuse ;  /* 0x800000142b107221 */ /* 0x100fe20000010000 */
[----:B------:R-:W-:Y:S02]  /*3330*/  HADD2.F32 R17, -RZ, R46.H0_H0 ;  /* 0x2000002eff117230 */ /* 0x000fe40000004100 */
[--C-:B------:R-:W-:Y:S01]  /*3340*/  FADD.FTZ R18, R45, -R20.reuse ;  /* 0x800000142d127221 */ /* 0x100fe20000010000 */
[--C-:B------:R-:W-:Y:S01]  /*3350*/  FADD.FTZ R46, R19, -R20.reuse ;  /* 0x80000014132e7221 */ /* 0x100fe20000010000 */
[-C--:B------:R-:W-:Y:S01]  /*3360*/  FMUL.FTZ R16, R16, R21.reuse ;  /* 0x0000001510107220 */ /* 0x080fe20000410000 */
[----:B------:R-:W-:Y:S01]  /*3370*/  FADD.FTZ R44, R17, -R20 ;  /* 0x80000014112c7221 */ /* 0x000fe20000010000 */
[-C--:B------:R-:W-:Y:S01]  /*3380*/  FMUL.FTZ R18, R18, R21.reuse ;  /* 0x0000001512127220 */ /* 0x080fe20000410000 */
[-C--:B------:R-:W-:Y:S01]  /*3390*/  FMUL.FTZ R43, R46, R21.reuse ;  /* 0x000000152e2b7220 */ /* 0x080fe20000410000 */
        /* <DEDUP_REMOVED lines=14> */
.L_x_4518:
        /* <DEDUP_REMOVED lines=14> */
.L_x_4520:
[----:B------:R-:W-:Y:S05]  /*3560*/  BSYNC B0 ;  /* 0x0000000000007941 */ /* 0x000fea0003800000 */
.L_x_4519:
        /* <DEDUP_REMOVED lines=15> */
.L_x_4521:
        /* <DEDUP_REMOVED lines=14> */
.L_x_4523:
[----:B------:R-:W-:Y:S05]  /*3740*/  BSYNC B0 ;  /* 0x0000000000007941 */ /* 0x000fea0003800000 */
.L_x_4522:
        /* <DEDUP_REMOVED lines=23> */
.L_x_4524:
        /* <DEDUP_REMOVED lines=14> */
.L_x_4526:
[----:B------:R-:W-:Y:S05]  /*39a0*/  BSYNC B0 ;  /* 0x0000000000007941 */ /* 0x000fea0003800000 */
.L_x_4525:
[--C-:B------:R-:W-:Y:S01]  /*39b0*/  HADD2.F32 R17, -RZ, R37.reuse.H0_H0 ;  /* 0x20000025ff117230 */ /* 0x100fe20000004100 */
[----:B------:R-:W-:Y:S01]  /*39c0*/  ISETP.GE.U32.AND P5, PT, R25, UR14, PT ;  /* 0x0000000e19007c0c */ /* 0x000fe2000bfa6070 */
[----:B------:R-:W-:-:S03]  /*39d0*/  HADD2.F32 R37, -RZ, R37.H1_H1 ;  /* 0x30000025ff257230 */ /* 0x000fc60000004100 */
[--C-:B------:R-:W-:Y:S01]  /*39e0*/  FADD.FTZ R16, R17, -R20.reuse ;  /* 0x8000001411107221 */ /* 0x100fe20000010000 */
[----:B------:R-:W-:Y:S01]  /*39f0*/  ISETP.GE.AND.EX P5, PT, R36, UR15, PT, P5 ;  /* 0x0000000f24007c0c */ /* 0x000fe2000bfa6350 */
[----:B0-----:R-:W-:Y:S01]  /*3a00*/  FADD.FTZ R18, R37, -R20 ;  /* 0x8000001425127221 */ /* 0x001fe20000010000 */
[----:B------:R-:W-:Y:S01]  /*3a10*/  SHF.R.S32.HI R37, RZ, 0x1f, R26 ;  /* 0x0000001fff257819 */ /* 0x000fe2000001141a */
        /* <DEDUP_REMOVED lines=16> */
.L_x_4527:
        /* <DEDUP_REMOVED lines=14> */
.L_x_4529:
[----:B------:R-:W-:Y:S05]  /*3c00*/  BSYNC B0 ;  /* 0x0000000000007941 */ /* 0x000fea0003800000 */
.L_x_4528:
        /* <DEDUP_REMOVED lines=23> */
.L_x_4530:
        /* <DEDUP_REMOVED lines=14> */
.L_x_4532:
[----:B------:R-:W-:Y:S05]  /*3e60*/  BSYNC B0 ;  /* 0x0000000000007941 */ /* 0x000fea0003800000 */
.L_x_4531:
[--C-:B------:R-:W-:Y:S01]  /*3e70*/  HADD2.F32 R17, -RZ, R39.reuse.H0_H0 ;  /* 0x20000027ff117230 */ /* 0x100fe20000004100 */
[----:B------:R-:W-:Y:S01]  /*3e80*/  ISETP.GE.U32.AND P5, PT, R27, UR14, PT ;  /* 0x0000000e1b007c0c */ /* 0x000fe2000bfa6070 */
[----:B------:R-:W-:Y:S01]  /*3e90*/  HADD2.F32 R39, -RZ, R39.H1_H1 ;  /* 0x30000027ff277230 */ /* 0x000fe20000004100 */
[----:B------:R-:W-:Y:S02]  /*3ea0*/  SHF.R.S32.HI R37, RZ, 0x1f, R28 ;  /* 0x0000001fff257819 */ /* 0x000fe4000001141c */
[--C-:B------:R-:W-:Y:S01]  /*3eb0*/  FADD.FTZ R16, R17, -R20.reuse ;  /* 0x8000001411107221 */ /* 0x100fe20000010000 */
[----:B------:R-:W-:Y:S01]  /*3ec0*/  ISETP.GE.AND.EX P5, PT, R36, UR15, PT, P5 ;  /* 0x0000000f24007c0c */ /* 0x000fe2000bfa6350 */
[----:B0-----:R-:W-:Y:S02]  /*3ed0*/  FADD.FTZ R18, R39, -R20 ;  /* 0x8000001427127221 */ /* 0x001fe40000010000 */
        /* <DEDUP_REMOVED lines=16> */
.L_x_4533:
        /* <DEDUP_REMOVED lines=14> */
.L_x_4535:
[----:B------:R-:W-:Y:S05]  /*40c0*/  BSYNC B0 ;  /* 0x0000000000007941 */ /* 0x000fea0003800000 */
.L_x_4534:
        /* <DEDUP_REMOVED lines=23> */
.L_x_4536:
        /* <DEDUP_REMOVED lines=14> */
.L_x_4538:
[----:B------:R-:W-:Y:S05]  /*4320*/  BSYNC B0 ;  /* 0x0000000000007941 */ /* 0x000fea0003800000 */
.L_x_4537:
        /* <DEDUP_REMOVED lines=23> */
.L_x_4539:
        /* <DEDUP_REMOVED lines=14> */
.L_x_4541:
[----:B------:R-:W-:Y:S05]  /*4580*/  BSYNC B0 ;  /* 0x0000000000007941 */ /* 0x000fea0003800000 */
.L_x_4540:
        /* <DEDUP_REMOVED lines=23> */
.L_x_4542:
        /* <DEDUP_REMOVED lines=14> */
.L_x_4544:
[----:B------:R-:W-:Y:S05]  /*47e0*/  BSYNC B0 ;  /* 0x0000000000007941 */ /* 0x000fea0003800000 */
.L_x_4543:
        /* <DEDUP_REMOVED lines=23> */
.L_x_4545:
        /* <DEDUP_REMOVED lines=14> */
.L_x_4547:
[----:B------:R-:W-:Y:S05]  /*4a40*/  BSYNC B0 ;  /* 0x0000000000007941 */ /* 0x000fea0003800000 */
.L_x_4546:
        /* <DEDUP_REMOVED lines=22> */
.L_x_4548:
        /* <DEDUP_REMOVED lines=14> */
.L_x_4550:
[----:B------:R-:W-:Y:S05]  /*4c90*/  BSYNC B0 ;  /* 0x0000000000007941 */ /* 0x000fea0003800000 */
.L_x_4549:
        /* <DEDUP_REMOVED lines=22> */
.L_x_4551:
        /* <DEDUP_REMOVED lines=14> */
.L_x_4553:
[----:B------:R-:W-:Y:S05]  /*4ee0*/  BSYNC B0 ;  /* 0x0000000000007941 */ /* 0x000fea0003800000 */
.L_x_4552:
        /* <DEDUP_REMOVED lines=22> */
.L_x_4554:
        /* <DEDUP_REMOVED lines=13> */
.L_x_4556:
[----:B------:R-:W-:Y:S05]  /*5120*/  BSYNC B0 ;  /* 0x0000000000007941 */ /* 0x000fea0003800000 */
.L_x_4555:
[----:B0-----:R-:W0:Y:S01]  /*5130*/  LDC R17, c[0x0][0x10] ;  /* 0x00000400ff117b82 */ /* 0x001e220000000800 */
[----:B------:R-:W-:Y:S02]  /*5140*/  IADD3 R12, R12, 0x1, RZ ;  /* 0x000000010c0c7810 */ /* 0x000fe40007ffe0ff */
[----:B0-----:R-:W-:-:S04]  /*5150*/  IADD3 R10, R17, R10, RZ ;  /* 0x0000000a110a7210 */ /* 0x001fc80007ffe0ff */
[----:B------:R-:W-:-:S13]  /*5160*/  ISETP.GE.AND P5, PT, R10, UR4, PT ;  /* 0x000000040a007c0c */ /* 0x000fda000bfa6270 */
[----:B------:R-:W-:Y:S05]  /*5170*/  @!P5 BRA `(.L_x_4557) ;  /* 0xffffffb0008cd947 */ /* 0x000fea000383ffff */
[----:B------:R-:W-:Y:S05]  /*5180*/  EXIT ;  /* 0x000000000000794d */ /* 0x000fea0003800000 */
.L_x_4558:
        /* <DEDUP_REMOVED lines=15> */
.L_x_5647:


//--------------------- .text._Z35group_norm_nhwc_fwd_one_pass_kernelI11Fp16IOBf16WLi256ELi112ELi448EEv26Group_norm_nhwc_fwd_params --------------------------
	.section	.text._Z35group_norm_nhwc_fwd_one_pass_kernelI11Fp16IOBf16WLi256ELi112ELi448EEv26Group_norm_nhwc_fwd_params,"ax",@progbits
	.align	128
        .global         _Z35group_norm_nhwc_fwd_one_pass_kernelI11Fp16IOBf16WLi256ELi112ELi448EEv26Group_norm_nhwc_fwd_params
        .type           _Z35group_norm_nhwc_fwd_one_pass_kernelI11Fp16IOBf16WLi256ELi112ELi448EEv26Group_norm_nhwc_fwd_params,@function
        .size           _Z35group_norm_nhwc_fwd_one_pass_kernelI11Fp16IOBf16WLi256ELi112ELi448EEv26Group_norm_nhwc_fwd_params,(.L_x_5648 - _Z35group_norm_nhwc_fwd_one_pass_kernelI11Fp16IOBf16WLi256ELi112ELi448EEv26Group_norm_nhwc_fwd_params)
        .other          _Z35group_norm_nhwc_fwd_one_pass_kernelI11Fp16IOBf16WLi256ELi112ELi448EEv26Group_norm_nhwc_fwd_params,@"STO_CUDA_ENTRY STV_DEFAULT"
_Z35group_norm_nhwc_fwd_one_pass_kernelI11Fp16IOBf16WLi256ELi112ELi448EEv26Group_norm_nhwc_fwd_params:
.text._Z35group_norm_nhwc_fwd_one_pass_kernelI11Fp16IOBf16WLi256ELi112ELi448EEv26Group_norm_nhwc_fwd_params:
        /* <DEDUP_REMOVED lines=195> */
.L_x_4664:
[----:B------:R-:W0:Y:S01]  /*0c30*/  LDC R43, c[0x0][0x288] ;  /* 0x0000a200ff2b7b82 */ /* 0x000e220000000800 */
[C---:B------:R-:W-:Y:S01]  /*0c40*/  LOP3.LUT P6, RZ, R70.reuse, 0x4000000, RZ, 0xc0, !PT ;  /* 0x0400000046ff7812 */ /* 0x040fe200078cc0ff */
[----:B------:R-:W-:Y:S01]  /*0c50*/  ULDC.64 UR12, c[0x0][0x280] ;  /* 0x0000a000000c7ab9 */ /* 0x000fe20000000a00 */
[----:B------:R-:W-:Y:S02]  /*0c60*/  P2R R94, PR, RZ, 0x10 ;  /* 0x00000010ff5e7803 */ /* 0x000fe40000000000 */
[C---:B------:R-:W-:Y:S02]  /*0c70*/  LOP3.LUT P4, RZ, R70.reuse, 0x1000000, RZ, 0xc0, !PT ;  /* 0x0100000046ff7812 */ /* 0x040fe4000788c0ff */
[----:B------:R-:W-:Y:S02]  /*0c80*/  P2R R64, PR, RZ, 0x1 ;  /* 0x00000001ff407803 */ /* 0x000fe40000000000 */
[----:B------:R-:W-:Y:S02]  /*0c90*/  LOP3.LUT P0, RZ, R70, 0x2000, RZ, 0xc0, !PT ;  /* 0x0000200046ff7812 */ /* 0x000fe4000780c0ff */
[----:B-1234-:R-:W-:-:S02]  /*0ca0*/  P2R R68, PR, RZ, 0x2 ;  /* 0x00000002ff447803 */ /* 0x01efc40000000000 */
[C---:B------:R-:W-:Y:S02]  /*0cb0*/  LOP3.LUT P1, RZ, R70.reuse, 0x800, RZ, 0xc0, !PT ;  /* 0x0000080046ff7812 */ /* 0x040fe4000782c0ff */
[----:B------:R-:W-:Y:S02]  /*0cc0*/  P2R R98, PR, RZ, 0x4 ;  /* 0x00000004ff627803 */ /* 0x000fe40000000000 */
[C---:B------:R-:W-:Y:S01]  /*0cd0*/  LOP3.LUT P2, RZ, R70.reuse, 0x200, RZ, 0xc0, !PT ;  /* 0x0000020046ff7812 */ /* 0x040fe2000784c0ff */
[----:B------:R-:W1:Y:S01]  /*0ce0*/  @P4 LDC.64 R84, c[0x0][0x220] ;  /* 0x00008800ff544b82 */ /* 0x000e620000000a00 */
[----:B------:R-:W-:Y:S02]  /*0cf0*/  P2R R95, PR, RZ, 0x8 ;  /* 0x00000008ff5f7803 */ /* 0x000fe40000000000 */
[----:B------:R-:W-:Y:S02]  /*0d00*/  LOP3.LUT P3, RZ, R70, 0x80, RZ, 0xc0, !PT ;  /* 0x0000008046ff7812 */ /* 0x000fe4000786c0ff */
[----:B------:R-:W-:-:S02]  /*0d10*/  P2R R54, PR, RZ, 0x4 ;  /* 0x00000004ff367803 */ /* 0x000fc40000000000 */
[----:B0-----:R-:W-:-:S04]  /*0d20*/  IABS R39, R43 ;  /* 0x0000002b00277213 */ /* 0x001fc80000000000 */
[----:B------:R-:W0:Y:S01]  /*0d30*/  I2F.RP R30, R39 ;  /* 0x00000027001e7306 */ /* 0x000e220000209400 */
[----:B------:R-:W2:Y:S08]  /*0d40*/  @P2 LDC.64 R92, c[0x0][0x220] ;  /* 0x00008800ff5c2b82 */ /* 0x000eb00000000a00 */
[----:B------:R-:W3:Y:S01]  /*0d50*/  @P3 LDC.64 R86, c[0x0][0x220] ;  /* 0x00008800ff563b82 */ /* 0x000ee20000000a00 */
[----:B0-----:R-:W0:Y:S02]  /*0d60*/  MUFU.RCP R30, R30 ;  /* 0x0000001e001e7308 */ /* 0x001e240000001000 */
[----:B0-----:R-:W-:-:S06]  /*0d70*/  IADD3 R36, R30, 0xffffffe, RZ ;  /* 0x0ffffffe1e247810 */ /* 0x001fcc0007ffe0ff */
[----:B------:R0:W4:Y:S02]  /*0d80*/  F2I.FTZ.U32.TRUNC.NTZ R37, R36 ;  /* 0x0000002400257305 */ /* 0x000124000021f000 */
        /* <DEDUP_REMOVED lines=40> */
[----:B------:R-:W-:-:S03]  /*1010*/  @P6 IMAD R41, R2, R41, R30 ;  /* 0x0000002902296224 */ /* 0x000fc600078e021e */
[----:B------:R-:W-:Y:S01]  /*1020*/  @P3 MOV R77, R91 ;  /* 0x0000005b004d3202 */ /* 0x000fe20000000f00 */
        /* <DEDUP_REMOVED lines=10> */
[----:B------:R-:W-:Y:S02]  /*10d0*/  @P6 MOV R36, R88 ;  /* 0x0000005800246202 */ /* 0x000fe40000000f00 */
[----:B------:R-:W-:-:S05]  /*10e0*/  @P6 MOV R37, R91 ;  /* 0x0000005b00256202 */ /* 0x000fca0000000f00 */
[----:B------:R-:W5:Y:S08]  /*10f0*/  @P6 LDC.64 R116, c[0x0][0x220] ;  /* 0x00008800ff746b82 */ /* 0x000f700000000a00 */
[----:B------:R-:W2:Y:S01]  /*1100*/  @P0 LDC.64 R114, c[0x0][0x220] ;  /* 0x00008800ff720b82 */ /* 0x000ea20000000a00 */
[-C--:B0-----:R-:W-:Y:S02]  /*1110*/  @P6 IMAD R34, R23, R40.reuse, RZ ;  /* 0x0000002817226224 */ /* 0x081fe400078e02ff */
[----:B------:R-:W-:Y:S01]  /*1120*/  @P6 IMAD.WIDE.U32 R36, R4, R40, R36 ;  /* 0x0000002804246225 */ /* 0x000fe200078e0024 */
[----:B------:R-:W-:-:S03]  /*1130*/  @P4 MOV R40, R88 ;  /* 0x0000005800284202 */ /* 0x000fc60000000f00 */
[----:B------:R-:W-:Y:S01]  /*1140*/  @P6 IMAD R41, R4, R41, R34 ;  /* 0x0000002904296224 */ /* 0x000fe200078e0222 */
[----:B-----5:R-:W-:-:S04]  /*1150*/  @P6 LEA R116, P5, R36, R116, 0x1 ;  /* 0x0000007424746211 */ /* 0x020fc800078a08ff */
[----:B------:R-:W-:Y:S02]  /*1160*/  @P6 IADD3 R34, R37, R41, RZ ;  /* 0x0000002925226210 */ /* 0x000fe40007ffe0ff */
[----:B------:R-:W-:Y:S02]  /*1170*/  @P4 MOV R41, R91 ;  /* 0x0000005b00294202 */ /* 0x000fe40000000f00 */
[----:B------:R-:W-:Y:S02]  /*1180*/  @P6 LEA.HI.X R117, R36, R117, R34, 0x1, P5 ;  /* 0x0000007524756211 */ /* 0x000fe400028f0c22 */
[----:B------:R-:W0:Y:S01]  /*1190*/  @P4 LDC.64 R36, c[0x0][0x270] ;  /* 0x00009c00ff244b82 */ /* 0x000e220000000a00 */
[----:B------:R-:W-:-:S13]  /*11a0*/  LOP3.LUT P6, RZ, R70, 0x200000, RZ, 0xc0, !PT ;  /* 0x0020000046ff7812 */ /* 0x000fda00078cc0ff */
[----:B------:R-:W5:Y:S01]  /*11b0*/  @P6 LDC.64 R112, c[0x0][0x220] ;  /* 0x00008800ff706b82 */ /* 0x000f620000000a00 */
[----:B0-----:R-:W-:-:S04]  /*11c0*/  @P4 IMAD R34, R25, R36, RZ ;  /* 0x0000002419224224 */ /* 0x001fc800078e02ff */
[C---:B------:R-:W-:Y:S02]  /*11d0*/  @P4 IMAD R43, R5.reuse, R37, R34 ;  /* 0x00000025052b4224 */ /* 0x040fe400078e0222 */
[----:B------:R-:W-:Y:S01]  /*11e0*/  @P4 IMAD.WIDE.U32 R36, R5, R36, R40 ;  /* 0x0000002405244225 */ /* 0x000fe200078e0028 */
[----:B------:R-:W-:Y:S02]  /*11f0*/  @P0 MOV R40, R88 ;  /* 0x0000005800280202 */ /* 0x000fe40000000f00 */
[----:B------:R-:W-:Y:S02]  /*1200*/  @P0 MOV R41, R91 ;  /* 0x0000005b00290202 */ /* 0x000fe40000000f00 */
[----:B------:R-:W-:Y:S02]  /*1210*/  @P4 IADD3 R34, R37, R43, RZ ;  /* 0x0000002b25224210 */ /* 0x000fe40007ffe0ff */
[----:B-1----:R-:W-:-:S04]  /*1220*/  @P4 LEA R84, P5, R36, R84, 0x1 ;  /* 0x0000005424544211 */ /* 0x002fc800078a08ff */
[----:B------:R-:W-:Y:S02]  /*1230*/  @P4 LEA.HI.X R85, R36, R85, R34, 0x1, P5 ;  /* 0x0000005524554211 */ /* 0x000fe400028f0c22 */
[----:B------:R-:W0:Y:S02]  /*1240*/  @P0 LDC.64 R36, c[0x0][0x270] ;  /* 0x00009c00ff240b82 */ /* 0x000e240000000a00 */
[----:B0-----:R-:W-:-:S04]  /*1250*/  @P0 IMAD R34, R27, R36, RZ ;  /* 0x000000241b220224 */ /* 0x001fc800078e02ff */
[C---:B------:R-:W-:Y:S02]  /*1260*/  @P0 IMAD R43, R6.reuse, R37, R34 ;  /* 0x00000025062b0224 */ /* 0x040fe400078e0222 */
[----:B------:R-:W-:Y:S01]  /*1270*/  @P0 IMAD.WIDE.U32 R36, R6, R36, R40 ;  /* 0x0000002406240225 */ /* 0x000fe200078e0028 */
[----:B------:R-:W-:Y:S02]  /*1280*/  @P1 MOV R40, R88 ;  /* 0x0000005800281202 */ /* 0x000fe40000000f00 */
[----:B------:R-:W-:Y:S02]  /*1290*/  @P1 MOV R41, R91 ;  /* 0x0000005b00291202 */ /* 0x000fe40000000f00 */
[----:B------:R-:W-:Y:S02]  /*12a0*/  @P0 IADD3 R34, R37, R43, RZ ;  /* 0x0000002b25220210 */ /* 0x000fe40007ffe0ff */
[----:B--2---:R-:W-:-:S04]  /*12b0*/  @P0 LEA R114, P5, R36, R114, 0x1 ;  /* 0x0000007224720211 */ /* 0x004fc800078a08ff */
[----:B------:R-:W-:Y:S02]  /*12c0*/  @P0 LEA.HI.X R115, R36, R115, R34, 0x1, P5 ;  /* 0x0000007324730211 */ /* 0x000fe400028f0c22 */
[----:B------:R-:W0:Y:S01]  /*12d0*/  @P1 LDC.64 R36, c[0x0][0x270] ;  /* 0x00009c00ff241b82 */ /* 0x000e220000000a00 */
[----:B------:R-:W-:-:S13]  /*12e0*/  LOP3.LUT P0, RZ, R70, 0x100000, RZ, 0xc0, !PT ;  /* 0x0010000046ff7812 */ /* 0x000fda000780c0ff */
[----:B------:R-:W1:Y:S01]  /*12f0*/  @P0 LDC.64 R82, c[0x0][0x220] ;  /* 0x00008800ff520b82 */ /* 0x000e620000000a00 */
[----:B0-----:R-:W-:-:S04]  /*1300*/  @P1 IMAD R34, R29, R36, RZ ;  /* 0x000000241d221224 */ /* 0x001fc800078e02ff */
[C---:B------:R-:W-:Y:S02]  /*1310*/  @P1 IMAD R43, R7.reuse, R37, R34 ;  /* 0x00000025072b1224 */ /* 0x040fe400078e0222 */
[----:B------:R-:W-:Y:S01]  /*1320*/  @P1 IMAD.WIDE.U32 R36, R7, R36, R40 ;  /* 0x0000002407241225 */ /* 0x000fe200078e0028 */
[----:B------:R-:W-:Y:S02]  /*1330*/  @P6 MOV R40, R88 ;  /* 0x0000005800286202 */ /* 0x000fe40000000f00 */
[----:B------:R-:W-:Y:S02]  /*1340*/  @P6 MOV R41, R91 ;  /* 0x0000005b00296202 */ /* 0x000fe40000000f00 */
[----:B------:R-:W-:Y:S02]  /*1350*/  @P1 IADD3 R34, R37, R43, RZ ;  /* 0x0000002b25221210 */ /* 0x000fe40007ffe0ff */
[----:B----4-:R-:W-:-:S04]  /*1360*/  @P1 LEA R78, P5, R36, R78, 0x1 ;  /* 0x0000004e244e1211 */ /* 0x010fc800078a08ff */
[----:B------:R-:W-:Y:S02]  /*1370*/  @P1 LEA.HI.X R79, R36, R79, R34, 0x1, P5 ;  /* 0x0000004f244f1211 */ /* 0x000fe400028f0c22 */
[----:B------:R-:W0:Y:S01]  /*1380*/  @P6 LDC.64 R36, c[0x0][0x270] ;  /* 0x00009c00ff246b82 */ /* 0x000e220000000a00 */
[----:B------:R-:W-:-:S13]  /*1390*/  LOP3.LUT P1, RZ, R70, 0x80000, RZ, 0xc0, !PT ;  /* 0x0008000046ff7812 */ /* 0x000fda000782c0ff */
[----:B------:R-:W2:Y:S01]  /*13a0*/  @P1 LDC.64 R110, c[0x0][0x220] ;  /* 0x00008800ff6e1b82 */ /* 0x000ea20000000a00 */
[-C--:B0-----:R-:W-:Y:S02]  /*13b0*/  @P6 IMAD R34, R31, R36.reuse, RZ ;  /* 0x000000241f226224 */ /* 0x081fe400078e02ff */
[----:B------:R-:W-:-:S04]  /*13c0*/  @P6 IMAD.WIDE.U32 R40, R8, R36, R40 ;  /* 0x0000002408286225 */ /* 0x000fc800078e0028 */
[----:B------:R-:W-:Y:S01]  /*13d0*/  @P6 IMAD R37, R8, R37, R34 ;  /* 0x0000002508256224 */ /* 0x000fe200078e0222 */
[----:B-----5:R-:W-:-:S04]  /*13e0*/  @P6 LEA R112, P5, R40, R112, 0x1 ;  /* 0x0000007028706211 */ /* 0x020fc800078a08ff */
[----:B------:R-:W-:Y:S02]  /*13f0*/  @P6 IADD3 R34, R41, R37, RZ ;  /* 0x0000002529226210 */ /* 0x000fe40007ffe0ff */
[----:B------:R-:W0:Y:S01]  /*1400*/  @P0 LDC.64 R36, c[0x0][0x270] ;  /* 0x00009c00ff240b82 */ /* 0x000e220000000a00 */
[----:B------:R-:W-:Y:S02]  /*1410*/  @P0 MOV R41, R91 ;  /* 0x0000005b00290202 */ /* 0x000fe40000000f00 */
[----:B------:R-:W-:Y:S02]  /*1420*/  @P6 LEA.HI.X R113, R40, R113, R34, 0x1, P5 ;  /* 0x0000007128716211 */ /* 0x000fe400028f0c22 */
[----:B------:R-:W-:Y:S02]  /*1430*/  @P0 MOV R40, R88 ;  /* 0x0000005800280202 */ /* 0x000fe40000000f00 */
[----:B------:R-:W-:-:S13]  /*1440*/  ISETP.NE.AND P6, PT, R42, RZ, PT ;  /* 0x000000ff2a00720c */ /* 0x000fda0003fc5270 */
[----:B------:R-:W4:Y:S01]  /*1450*/  @P6 LDC.64 R80, c[0x0][0x220] ;  /* 0x00008800ff506b82 */ /* 0x000f220000000a00 */
        /* <DEDUP_REMOVED lines=9> */
[----:B------:R-:W-:-:S13]  /*14f0*/  LOP3.LUT P0, RZ, R70, 0x20000, RZ, 0xc0, !PT ;  /* 0x0002000046ff7812 */ /* 0x000fda000780c0ff */
[----:B------:R-:W-:Y:S01]  /*1500*/  @P0 MOV R42, R88 ;  /* 0x00000058002a0202 */ /* 0x000fe20000000f00 */
[----:B------:R-:W1:Y:S01]  /*1510*/  @P0 LDC.64 R108, c[0x0][0x220] ;  /* 0x00008800ff6c0b82 */ /* 0x000e620000000a00 */
[----:B------:R-:W-:Y:S01]  /*1520*/  @P0 MOV R43, R91 ;  /* 0x0000005b002b0202 */ /* 0x000fe20000000f00 */
[-C--:B0-----:R-:W-:Y:S02]  /*1530*/  @P1 IMAD R34, R35, R36.reuse, RZ ;  /* 0x0000002423221224 */ /* 0x081fe400078e02ff */
[----:B------:R-:W-:-:S04]  /*1540*/  @P1 IMAD.WIDE.U32 R40, R10, R36, R40 ;  /* 0x000000240a281225 */ /* 0x000fc800078e0028 */
[----:B------:R-:W-:Y:S01]  /*1550*/  @P1 IMAD R37, R10, R37, R34 ;  /* 0x000000250a251224 */ /* 0x000fe200078e0222 */
[----:B--2---:R-:W-:-:S04]  /*1560*/  @P1 LEA R110, P5, R40, R110, 0x1 ;  /* 0x0000006e286e1211 */ /* 0x004fc800078a08ff */
[----:B------:R-:W-:Y:S02]  /*1570*/  @P1 IADD3 R34, R41, R37, RZ ;  /* 0x0000002529221210 */ /* 0x000fe40007ffe0ff */
[----:B------:R-:W0:Y:S01]  /*1580*/  @P6 LDC.64 R36, c[0x0][0x270] ;  /* 0x00009c00ff246b82 */ /* 0x000e220000000a00 */
[----:B------:R-:W-:Y:S02]  /*1590*/  @P6 MOV R41, R91 ;  /* 0x0000005b00296202 */ /* 0x000fe40000000f00 */
[----:B------:R-:W-:Y:S02]  /*15a0*/  @P1 LEA.HI.X R111, R40, R111, R34, 0x1, P5 ;  /* 0x0000006f286f1211 */ /* 0x000fe400028f0c22 */
[----:B------:R-:W-:Y:S02]  /*15b0*/  @P6 MOV R40, R88 ;  /* 0x0000005800286202 */ /* 0x000fe40000000f00 */
[----:B------:R-:W-:-:S13]  /*15c0*/  LOP3.LUT P1, RZ, R70, 0x10000, RZ, 0xc0, !PT ;  /* 0x0001000046ff7812 */ /* 0x000fda000782c0ff */
[----:B------:R-:W2:Y:S01]  /*15d0*/  @P1 LDC.64 R106, c[0x0][0x220] ;  /* 0x00008800ff6a1b82 */ /* 0x000ea20000000a00 */
[-C--:B0-----:R-:W-:Y:S02]  /*15e0*/  @P6 IMAD R34, R45, R36.reuse, RZ ;  /* 0x000000242d226224 */ /* 0x081fe400078e02ff */
[----:B------:R-:W-:-:S04]  /*15f0*/  @P6 IMAD.WIDE.U32 R40, R11, R36, R40 ;  /* 0x000000240b286225 */ /* 0x000fc800078e0028 */
[----:B------:R-:W-:Y:S01]  /*1600*/  @P6 IMAD R37, R11, R37, R34 ;  /* 0x000000250b256224 */ /* 0x000fe200078e0222 */
[----:B----4-:R-:W-:-:S04]  /*1610*/  @P6 LEA R80, P5, R40, R80, 0x1 ;  /* 0x0000005028506211 */ /* 0x010fc800078a08ff */
[----:B------:R-:W-:Y:S02]  /*1620*/  @P6 IADD3 R34, R41, R37, RZ ;  /* 0x0000002529226210 */ /* 0x000fe40007ffe0ff */
[----:B------:R-:W0:Y:S01]  /*1630*/  @P0 LDC.64 R36, c[0x0][0x270] ;  /* 0x00009c00ff240b82 */ /* 0x000e220000000a00 */
[----:B------:R-:W-:Y:S02]  /*1640*/  P2R R41, PR, RZ, 0x40 ;  /* 0x00000040ff297803 */ /* 0x000fe40000000000 */
[----:B------:R-:W-:Y:S02]  /*1650*/  @P6 LEA.HI.X R81, R40, R81, R34, 0x1, P5 ;  /* 0x0000005128516211 */ /* 0x000fe400028f0c22 */
[----:B------:R-:W-:-:S13]  /*1660*/  LOP3.LUT P6, RZ, R70, 0x8000, RZ, 0xc0, !PT ;  /* 0x0000800046ff7812 */ /* 0x000fda00078cc0ff */
        /* <DEDUP_REMOVED lines=34> */
[----:B------:R-:W4:Y:S01]  /*1890*/  @P6 LDC.64 R100, c[0x0][0x220] ;  /* 0x00008800ff646b82 */ /* 0x000f220000000a00 */
        /* <DEDUP_REMOVED lines=54> */
[----:B------:R-:W-:Y:S02]  /*1c00*/  MOV R32, RZ ;  /* 0x000000ff00207202 */ /* 0x000fe40000000f00 */
[----:B------:R-:W-:-:S02]  /*1c10*/  @P1 MOV R118, R88 ;  /* 0x0000005800761202 */ /* 0x000fc40000000f00 */
[----:B------:R-:W-:Y:S02]  /*1c20*/  @P1 MOV R119, R91 ;  /* 0x0000005b00771202 */ /* 0x000fe40000000f00 */
[----:B------:R1:W2:Y:S01]  /*1c30*/  @P4 LDG.E R32, desc[UR8][R84.64] ;  /* 0x0000000854204981 */ /* 0x0002a2000c1e1900 */
[----:B------:R-:W-:Y:S01]  /*1c40*/  LOP3.LUT P0, RZ, R70, 0x2000000, RZ, 0xc0, !PT ;  /* 0x0200000046ff7812 */ /* 0x000fe2000780c0ff */
        /* <DEDUP_REMOVED lines=14> */
[----:B0-----:R-:W-:-:S04]  /*1d30*/  @P6 LEA R74, P5, R36, R74, 0x1 ;  /* 0x0000004a244a6211 */ /* 0x001fc800078a08ff */
[----:B------:R-:W-:Y:S02]  /*1d40*/  @P6 LEA.HI.X R75, R36, R75, R30, 0x1, P5 ;  /* 0x0000004b244b6211 */ /* 0x000fe400028f0c1e */
[----:B------:R-:W0:Y:S01]  /*1d50*/  @P3 LDC.64 R36, c[0x0][0x270] ;  /* 0x00009c00ff243b82 */ /* 0x000e220000000a00 */
[C---:B------:R-:W-:Y:S02]  /*1d60*/  LOP3.LUT P4, RZ, R70.reuse, 0x20, RZ, 0xc0, !PT ;  /* 0x0000002046ff7812 */ /* 0x040fe4000788c0ff */
        /* <DEDUP_REMOVED lines=11> */
[----:B------:R3:W4:Y:S01]  /*1e20*/  @P0 LDG.E R30, desc[UR8][R116.64] ;  /* 0x00000008741e0981 */ /* 0x000722000c1e1900 */
[-C--:B0-----:R-:W-:Y:S02]  /*1e30*/  @P1 IMAD R44, R77, R36.reuse, RZ ;  /* 0x000000244d2c1224 */ /* 0x081fe400078e02ff */
[----:B------:R-:W0:Y:S01]  /*1e40*/  @P1 LDC.64 R76, c[0x0][0x220] ;  /* 0x00008800ff4c1b82 */ /* 0x000e220000000a00 */
[----:B------:R-:W-:-:S04]  /*1e50*/  @P1 IMAD.WIDE.U32 R118, R71, R36, R118 ;  /* 0x0000002447761225 */ /* 0x000fc800078e0076 */
[----:B------:R-:W-:-:S05]  /*1e60*/  @P1 IMAD R37, R71, R37, R44 ;  /* 0x0000002547251224 */ /* 0x000fca00078e022c */
[----:B------:R-:W-:Y:S02]  /*1e70*/  @P1 IADD3 R36, R119, R37, RZ ;  /* 0x0000002577241210 */ /* 0x000fe40007ffe0ff */
[----:B0-----:R-:W-:-:S04]  /*1e80*/  @P1 LEA R76, P5, R118, R76, 0x1 ;  /* 0x0000004c764c1211 */ /* 0x001fc800078a08ff */
[----:B------:R-:W-:Y:S02]  /*1e90*/  @P1 LEA.HI.X R77, R118, R77, R36, 0x1, P5 ;  /* 0x0000004d764d1211 */ /* 0x000fe400028f0c24 */
[----:B------:R-:W0:Y:S01]  /*1ea0*/  @P4 LDC.64 R36, c[0x0][0x270] ;  /* 0x00009c00ff244b82 */ /* 0x000e220000000a00 */
[----:B------:R-:W-:-:S04]  /*1eb0*/  IADD3 R71, R2, 0xa8, RZ ;  /* 0x000000a802477810 */ /* 0x000fc80007ffe0ff */
[----:B-1----:R-:W-:Y:S02]  /*1ec0*/  SHF.R.S32.HI R85, RZ, 0x1f, R71 ;  /* 0x0000001fff557819 */ /* 0x002fe40000011447 */
[----:B------:R-:W-:Y:S02]  /*1ed0*/  MOV R44, RZ ;  /* 0x000000ff002c7202 */ /* 0x000fe40000000f00 */
[----:B---3--:R-:W-:Y:S02]  /*1ee0*/  @P4 MOV R116, R88 ;  /* 0x0000005800744202 */ /* 0x008fe40000000f00 */
[----:B------:R-:W-:Y:S02]  /*1ef0*/  @P4 MOV R117, R91 ;  /* 0x0000005b00754202 */ /* 0x000fe40000000f00 */
[----:B------:R1:W3:Y:S01]  /*1f00*/  @P6 LDG.E R44, desc[UR8][R78.64] ;  /* 0x000000084e2c6981 */ /* 0x0002e2000c1e1900 */
[-C--:B0-----:R-:W-:Y:S02]  /*1f10*/  @P4 IMAD R46, R85, R36.reuse, RZ ;  /* 0x00000024552e4224 */ /* 0x081fe400078e02ff */
[----:B------:R-:W0:Y:S01]  /*1f20*/  @P4 LDC.64 R84, c[0x0][0x220] ;  /* 0x00008800ff544b82 */ /* 0x000e220000000a00 */
[----:B------:R-:W-:Y:S01]  /*1f30*/  LOP3.LUT P6, RZ, R70, 0x10, RZ, 0xc0, !PT ;  /* 0x0000001046ff7812 */ /* 0x000fe200078cc0ff */
        /* <DEDUP_REMOVED lines=8> */
[----:B------:R-:W-:Y:S02]  /*1fc0*/  ISETP.NE.AND P1, PT, R34, RZ, PT ;  /* 0x000000ff2200720c */ /* 0x000fe40003f25270 */
[----:B------:R-:W-:Y:S02]  /*1fd0*/  LOP3.LUT P2, RZ, R70, 0x200000, RZ, 0xc0, !PT ;  /* 0x0020000046ff7812 */ /* 0x000fe4000784c0ff */
[----:B------:R-:W-:Y:S02]  /*1fe0*/  MOV R34, RZ ;  /* 0x000000ff00227202 */ /* 0x000fe40000000f00 */
[----:B------:R-:W-:-:S07]  /*1ff0*/  MOV R46, RZ ;  /* 0x000000ff002e7202 */ /* 0x000fce0000000f00 */
[----:B------:R1:W5:Y:S01]  /*2000*/  @P1 LDG.E R34, desc[UR8][R114.64] ;  /* 0x0000000872221981 */ /* 0x000362000c1e1900 */
[----:B0-----:R-:W-:-:S03]  /*2010*/  @P6 IMAD R50, R79, R36, RZ ;  /* 0x000000244f326224 */ /* 0x001fc600078e02ff */
[----:B------:R-:W3:Y:S01]  /*2020*/  @P2 LDG.E R46, desc[UR8][R112.64] ;  /* 0x00000008702e2981 */ /* 0x000ee2000c1e1900 */
[----:B------:R-:W0:Y:S01]  /*2030*/  @P6 LDC.64 R78, c[0x0][0x220] ;  /* 0x00008800ff4e6b82 */ /* 0x000e220000000a00 */
[C---:B------:R-:W-:Y:S02]  /*2040*/  LOP3.LUT P2, RZ, R70.reuse, 0x8, RZ, 0xc0, !PT ;  /* 0x0000000846ff7812 */ /* 0x040fe4000784c0ff */
[----:B-1----:R-:W-:Y:S02]  /*2050*/  @P6 MOV R114, R88 ;  /* 0x0000005800726202 */ /* 0x002fe40000000f00 */
[----:B------:R-:W-:Y:S01]  /*2060*/  @P6 MOV R115, R91 ;  /* 0x0000005b00736202 */ /* 0x000fe20000000f00 */
[C---:B------:R-:W-:Y:S02]  /*2070*/  @P6 IMAD R37, R71.reuse, R37, R50 ;  /* 0x0000002547256224 */ /* 0x040fe400078e0232 */
[----:B------:R-:W-:Y:S01]  /*2080*/  @P6 IMAD.WIDE.U32 R114, R71, R36, R114 ;  /* 0x0000002447726225 */ /* 0x000fe200078e0072 */
[----:B------:R-:W-:-:S04]  /*2090*/  LOP3.LUT P0, RZ, R70, 0x100000, RZ, 0xc0, !PT ;  /* 0x0010000046ff7812 */ /* 0x000fc8000780c0ff */
[----:B------:R-:W-:Y:S02]  /*20a0*/  @P6 IADD3 R36, R115, R37, RZ ;  /* 0x0000002573246210 */ /* 0x000fe40007ffe0ff */
[----:B0-----:R-:W-:-:S07]  /*20b0*/  @P6 LEA R78, P5, R114, R78, 0x1 ;  /* 0x0000004e724e6211 */ /* 0x001fce00078a08ff */
[----:B------:R0:W3:Y:S01]  /*20c0*/  @P0 LDG.E R48, desc[UR8][R82.64] ;  /* 0x0000000852300981 */ /* 0x0000e2000c1e1900 */
[----:B------:R-:W-:Y:S02]  /*20d0*/  @P6 LEA.HI.X R79, R114, R79, R36, 0x1, P5 ;  /* 0x0000004f724f6211 */ /* 0x000fe400028f0c24 */
[----:B------:R-:W1:Y:S01]  /*20e0*/  @P2 LDC.64 R36, c[0x0][0x270] ;  /* 0x00009c00ff242b82 */ /* 0x000e620000000a00 */
[----:B------:R-:W-:Y:S02]  /*20f0*/  ISETP.NE.AND P6, PT, R41, RZ, PT ;  /* 0x000000ff2900720c */ /* 0x000fe40003fc5270 */
[----:B------:R-:W-:-:S05]  /*2100*/  IADD3 R41, R2, 0xb8, RZ ;  /* 0x000000b802297810 */ /* 0x000fca0007ffe0ff */
[----:B0-----:R-:W0:Y:S01]  /*2110*/  @P2 LDC.64 R82, c[0x0][0x220] ;  /* 0x00008800ff522b82 */ /* 0x001e220000000a00 */
[----:B------:R-:W-:Y:S02]  /*2120*/  SHF.R.S32.HI R71, RZ, 0x1f, R41 ;  /* 0x0000001fff477819 */ /* 0x000fe40000011429 */
[----:B------:R-:W-:Y:S02]  /*2130*/  @P2 MOV R112, R88 ;  /* 0x0000005800702202 */ /* 0x000fe40000000f00 */
[----:B------:R-:W-:Y:S01]  /*2140*/  @P2 MOV R113, R91 ;  /* 0x0000005b00712202 */ /* 0x000fe20000000f00 */
[----:B------:R2:W3:Y:S01]  /*2150*/  @P6 LDG.E R52, desc[UR8][R80.64] ;  /* 0x0000000850346981 */ /* 0x0004e2000c1e1900 */
[C---:B------:R-:W-:Y:S01]  /*2160*/  LOP3.LUT P6, RZ, R70.reuse, 0x4, RZ, 0xc0, !PT ;  /* 0x0000000446ff7812 */ /* 0x040fe200078cc0ff */
[-C--:B-1----:R-:W-:Y:S02]  /*2170*/  @P2 IMAD R56, R71, R36.reuse, RZ ;  /* 0x0000002447382224 */ /* 0x082fe400078e02ff */
[----:B------:R-:W-:Y:S01]  /*2180*/  @P2 IMAD.WIDE.U32 R112, R41, R36, R112 ;  /* 0x0000002429702225 */ /* 0x000fe200078e0070 */
[----:B------:R-:W-:-:S09]  /*2190*/  LOP3.LUT P1, RZ, R70, 0x80000, RZ, 0xc0, !PT ;  /* 0x0008000046ff7812 */ /* 0x000fd2000782c0ff */
[----:B--2---:R-:W1:Y:S01]  /*21a0*/  @P6 LDC.64 R80, c[0x0][0x220] ;  /* 0x00008800ff506b82 */ /* 0x004e620000000a00 */
[----:B------:R-:W-:Y:S01]  /*21b0*/  @P2 IMAD R37, R41, R37, R56 ;  /* 0x0000002529252224 */ /* 0x000fe200078e0238 */
[----:B0-----:R-:W-:-:S04]  /*21c0*/  @P2 LEA R82, P5, R112, R82, 0x1 ;  /* 0x0000005270522211 */ /* 0x001fc800078a08ff */
[----:B------:R-:W-:-:S04]  /*21d0*/  @P2 IADD3 R36, R113, R37, RZ ;  /* 0x0000002571242210 */ /* 0x000fc80007ffe0ff */
[----:B------:R-:W-:Y:S02]  /*21e0*/  @P2 LEA.HI.X R83, R112, R83, R36, 0x1, P5 ;  /* 0x0000005370532211 */ /* 0x000fe400028f0c24 */
[----:B------:R-:W0:Y:S01]  /*21f0*/  @P6 LDC.64 R36, c[0x0][0x270] ;  /* 0x00009c00ff246b82 */ /* 0x000e220000000a00 */
[----:B------:R-:W-:Y:S02]  /*2200*/  LOP3.LUT P0, RZ, R70, 0x10000, RZ, 0xc0, !PT ;  /* 0x0001000046ff7812 */ /* 0x000fe4000780c0ff */
[----:B------:R-:W-:Y:S02]  /*2210*/  IADD3 R41, R2, 0xc0, RZ ;  /* 0x000000c002297810 */ /* 0x000fe40007ffe0ff */
[----:B------:R-:W-:Y:S02]  /*2220*/  MOV R50, RZ ;  /* 0x000000ff00327202 */ /* 0x000fe40000000f00 */
[----:B------:R-:W-:Y:S02]  /*2230*/  MOV R56, RZ ;  /* 0x000000ff00387202 */ /* 0x000fe40000000f00 */
[----:B------:R-:W-:-:S02]  /*2240*/  SHF.R.S32.HI R71, RZ, 0x1f, R41 ;  /* 0x0000001fff477819 */ /* 0x000fc40000011429 */
[----:B------:R-:W-:Y:S01]  /*2250*/  LOP3.LUT P5, RZ, R70, 0x20000, RZ, 0xc0, !PT ;  /* 0x0002000046ff7812 */ /* 0x000fe200078ac0ff */
[----:B------:R2:W3:Y:S01]  /*2260*/  @P1 LDG.E R50, desc[UR8][R110.64] ;  /* 0x000000086e321981 */ /* 0x0004e2000c1e1900 */
[----:B------:R-:W-:-:S03]  /*2270*/  ISETP.NE.AND P2, PT, R54, RZ, PT ;  /* 0x000000ff3600720c */ /* 0x000fc60003f45270 */
[----:B------:R4:W3:Y:S01]  /*2280*/  @P0 LDG.E R56, desc[UR8][R106.64] ;  /* 0x000000086a380981 */ /* 0x0008e2000c1e1900 */
[----:B------:R-:W-:Y:S02]  /*2290*/  LOP3.LUT P0, RZ, R70, 0x1, RZ, 0xc0, !PT ;  /* 0x0000000146ff7812 */ /* 0x000fe4000780c0ff */
[----:B--2---:R-:W-:Y:S02]  /*22a0*/  @P6 MOV R110, R88 ;  /* 0x00000058006e6202 */ /* 0x004fe40000000f00 */
[----:B------:R-:W-:Y:S01]  /*22b0*/  @P6 MOV R111, R91 ;  /* 0x0000005b006f6202 */ /* 0x000fe20000000f00 */
[-C--:B0-----:R-:W-:Y:S01]  /*22c0*/  @P6 IMAD R58, R71, R36.reuse, RZ ;  /* 0x00000024473a6224 */ /* 0x081fe200078e02ff */
[----:B------:R-:W-:Y:S01]  /*22d0*/  MOV R54, RZ ;  /* 0x000000ff00367202 */ /* 0x000fe20000000f00 */
[----:B------:R-:W-:-:S05]  /*22e0*/  @P6 IMAD.WIDE.U32 R110, R41, R36, R110 ;  /* 0x00000024296e6225 */ /* 0x000fca00078e006e */
[----:B------:R-:W2:Y:S01]  /*22f0*/  @P5 LDG.E R54, desc[UR8][R108.64] ;  /* 0x000000086c365981 */ /* 0x000ea2000c1e1900 */
[----:B------:R-:W-:Y:S01]  /*2300*/  @P6 IMAD R37, R41, R37, R58 ;  /* 0x0000002529256224 */ /* 0x000fe200078e023a */
[----:B-1----:R-:W-:-:S04]  /*2310*/  @P6 LEA R80, P5, R110, R80, 0x1 ;  /* 0x000000506e506211 */ /* 0x002fc800078a08ff */
[----:B------:R-:W-:-:S04]  /*2320*/  @P6 IADD3 R36, R111, R37, RZ ;  /* 0x000000256f246210 */ /* 0x000fc80007ffe0ff */
[----:B------:R-:W-:Y:S02]  /*2330*/  @P6 LEA.HI.X R81, R110, R81, R36, 0x1, P5 ;  /* 0x000000516e516211 */ /* 0x000fe400028f0c24 */
[----:B------:R-:W0:Y:S01]  /*2340*/  @P0 LDC.64 R36, c[0x0][0x270] ;  /* 0x00009c00ff240b82 */ /* 0x000e220000000a00 */
[----:B------:R-:W-:Y:S02]  /*2350*/  LOP3.LUT P1, RZ, R70, 0x8000, RZ, 0xc0, !PT ;  /* 0x0000800046ff7812 */ /* 0x000fe4000782c0ff */
[----:B------:R-:W-:Y:S02]  /*2360*/  IADD3 R41, R2, 0xc8, RZ ;  /* 0x000000c802297810 */ /* 0x000fe40007ffe0ff */
[----:B------:R-:W-:Y:S02]  /*2370*/  MOV R58, RZ ;  /* 0x000000ff003a7202 */ /* 0x000fe40000000f00 */
[----:B------:R-:W-:Y:S02]  /*2380*/  SHF.R.S32.HI R71, RZ, 0x1f, R41 ;  /* 0x0000001fff477819 */ /* 0x000fe40000011429 */
[----:B----4-:R-:W-:-:S02]  /*2390*/  @P0 MOV R106, R88 ;  /* 0x00000058006a0202 */ /* 0x010fc40000000f00 */
[----:B------:R-:W-:-:S03]  /*23a0*/  @P0 MOV R107, R91 ;  /* 0x0000005b006b0202 */ /* 0x000fc60000000f00 */
[----:B------:R-:W4:Y:S01]  /*23b0*/  @P1 LDG.E R58, desc[UR8][R104.64] ;  /* 0x00000008683a1981 */ /* 0x000f22000c1e1900 */
        /* <DEDUP_REMOVED lines=8> */
[----:B------:R1:W4:Y:S01]  /*2440*/  @P5 LDG.E R60, desc[UR8][R102.64] ;  /* 0x00000008663c5981 */ /* 0x000322000c1e1900 */
[----:B0-----:R-:W-:-:S04]  /*2450*/  @P0 LEA R40, P5, R106, R36, 0x1 ;  /* 0x000000246a280211 */ /* 0x001fc800078a08ff */
[----:B------:R-:W-:Y:S02]  /*2460*/  @P0 LEA.HI.X R41, R106, R37, R41, 0x1, P5 ;  /* 0x000000256a290211 */ /* 0x000fe400028f0c29 */
[----:B------:R-:W-:Y:S02]  /*2470*/  ISETP.NE.AND P0, PT, R62, RZ, PT ;  /* 0x000000ff3e00720c */ /* 0x000fe40003f05270 */
[----:B------:R-:W-:-:S11]  /*2480*/  MOV R62, RZ ;  /* 0x000000ff003e7202 */ /* 0x000fd60000000f00 */
[----:B------:R0:W4:Y:S01]  /*2490*/  @P0 LDG.E R62, desc[UR8][R42.64] ;  /* 0x000000082a3e0981 */ /* 0x000122000c1e1900 */
[----:B------:R-:W-:-:S13]  /*24a0*/  ISETP.NE.AND P0, PT, R64, RZ, PT ;  /* 0x000000ff4000720c */ /* 0x000fda0003f05270 */
[----:B------:R-:W5:Y:S01]  /*24b0*/  @P0 LDC.64 R36, c[0x0][0x270] ;  /* 0x00009c00ff240b82 */ /* 0x000f620000000a00 */
[----:B------:R-:W-:-:S04]  /*24c0*/  IADD3 R71, R2, 0xd0, RZ ;  /* 0x000000d002477810 */ /* 0x000fc80007ffe0ff */
[----:B------:R-:W-:Y:S02]  /*24d0*/  SHF.R.S32.HI R99, RZ, 0x1f, R71 ;  /* 0x0000001fff637819 */ /* 0x000fe40000011447 */
[----:B-1----:R-:W-:Y:S02]  /*24e0*/  @P0 MOV R102, R88 ;  /* 0x0000005800660202 */ /* 0x002fe40000000f00 */
[----:B------:R-:W-:Y:S01]  /*24f0*/  @P0 MOV R103, R91 ;  /* 0x0000005b00670202 */ /* 0x000fe20000000f00 */
[-C--:B-----5:R-:W-:Y:S02]  /*2500*/  @P0 IMAD R66, R99, R36.reuse, RZ ;  /* 0x0000002463420224 */ /* 0x0a0fe400078e02ff */
[----:B------:R-:W-:-:S04]  /*2510*/  @P0 IMAD.WIDE.U32 R102, R71, R36, R102 ;  /* 0x0000002447660225 */ /* 0x000fc800078e0066 */
[----:B------:R-:W-:Y:S02]  /*2520*/  @P0 IMAD R71, R71, R37, R66 ;  /* 0x0000002547470224 */ /* 0x000fe400078e0242 */
[----:B------:R-:W1:Y:S01]  /*2530*/  @P0 LDC.64 R36, c[0x0][0x220] ;  /* 0x00008800ff240b82 */ /* 0x000e620000000a00 */
[----:B------:R-:W-:Y:S02]  /*2540*/  MOV R66, RZ ;  /* 0x000000ff00427202 */ /* 0x000fe40000000f00 */
[----:B------:R-:W-:Y:S02]  /*2550*/  LOP3.LUT P5, RZ, R70, 0x1000, RZ, 0xc0, !PT ;  /* 0x0000100046ff7812 */ /* 0x000fe400078ac0ff */
[----:B------:R-:W-:Y:S02]  /*2560*/  MOV R64, RZ ;  /* 0x000000ff00407202 */ /* 0x000fe40000000f00 */
[----:B------:R-:W5:Y:S01]  /*2570*/  @P1 LDG.E R66, desc[UR8][R96.64] ;  /* 0x0000000860421981 */ /* 0x000f62000c1e1900 */
[----:B------:R-:W-:-:S02]  /*2580*/  ISETP.NE.AND P1, PT, R68, RZ, PT ;  /* 0x000000ff4400720c */ /* 0x000fc40003f25270 */
[----:B0-----:R-:W-:-:S06]  /*2590*/  @P0 IADD3 R43, R103, R71, RZ ;  /* 0x00000047672b0210 */ /* 0x001fcc0007ffe0ff */
[----:B------:R0:W5:Y:S01]  /*25a0*/  @P5 LDG.E R64, desc[UR8][R100.64] ;  /* 0x0000000864405981 */ /* 0x000162000c1e1900 */
[----:B-1----:R-:W-:-:S04]  /*25b0*/  @P0 LEA R42, P5, R102, R36, 0x1 ;  /* 0x00000024662a0211 */ /* 0x002fc800078a08ff */
[----:B------:R-:W-:Y:S02]  /*25c0*/  @P0 LEA.HI.X R43, R102, R37, R43, 0x1, P5 ;  /* 0x00000025662b0211 */ /* 0x000fe400028f0c2b */
[----:B------:R-:W1:Y:S01]  /*25d0*/  @P1 LDC.64 R36, c[0x0][0x270] ;  /* 0x00009c00ff241b82 */ /* 0x000e620000000a00 */
[----:B------:R-:W-:-:S04]  /*25e0*/  IADD3 R71, R2, 0xd8, RZ ;  /* 0x000000d802477810 */ /* 0x000fc80007ffe0ff */
[----:B------:R-:W-:Y:S02]  /*25f0*/  SHF.R.S32.HI R99, RZ, 0x1f, R71 ;  /* 0x0000001fff637819 */ /* 0x000fe40000011447 */
[----:B0-----:R-:W-:Y:S02]  /*2600*/  @P1 MOV R100, R88 ;  /* 0x0000005800641202 */ /* 0x001fe40000000f00 */
        /* <DEDUP_REMOVED lines=8> */
[----:B------:R1:W5:Y:S01]  /*2690*/  @P5 LDG.E R68, desc[UR8][R72.64] ;  /* 0x0000000848445981 */ /* 0x000362000c1e1900 */
[----:B0-----:R-:W-:-:S04]  /*26a0*/  @P1 LEA R96, P5, R100, R36, 0x1 ;  /* 0x0000002464601211 */ /* 0x001fc800078a08ff */
[----:B------:R-:W-:Y:S02]  /*26b0*/  @P1 LEA.HI.X R97, R100, R37, R71, 0x1, P5 ;  /* 0x0000002564611211 */ /* 0x000fe400028f0c47 */
[----:B------:R-:W-:-:S06]  /*26c0*/  MOV R71, RZ ;  /* 0x000000ff00477202 */ /* 0x000fcc0000000f00 */
[----:B------:R-:W5:Y:S01]  /*26d0*/  @P2 LDG.E R71, desc[UR8][R92.64] ;  /* 0x000000085c472981 */ /* 0x000f62000c1e1900 */
[----:B------:R-:W-:-:S13]  /*26e0*/  ISETP.NE.AND P2, PT, R98, RZ, PT ;  /* 0x000000ff6200720c */ /* 0x000fda0003f45270 */
[----:B------:R-:W0:Y:S01]  /*26f0*/  @P2 LDC.64 R36, c[0x0][0x270] ;  /* 0x00009c00ff242b82 */ /* 0x000e220000000a00 */
[----:B-1----:R-:W-:-:S04]  /*2700*/  IADD3 R73, R2, 0xe0, RZ ;  /* 0x000000e002497810 */ /* 0x002fc80007ffe0ff */
[----:B------:R-:W-:Y:S02]  /*2710*/  SHF.R.S32.HI R99, RZ, 0x1f, R73 ;  /* 0x0000001fff637819 */ /* 0x000fe40000011449 */
[----:B------:R-:W-:Y:S02]  /*2720*/  @P2 MOV R98, R88 ;  /* 0x0000005800622202 */ /* 0x000fe40000000f00 */
[----:B------:R-:W-:Y:S02]  /*2730*/  LOP3.LUT P5, RZ, R70, 0x100, RZ, 0xc0, !PT ;  /* 0x0000010046ff7812 */ /* 0x000fe400078ac0ff */
[----:B------:R-:W-:-:S11]  /*2740*/  MOV R72, RZ ;  /* 0x000000ff00487202 */ /* 0x000fd60000000f00 */
[----:B------:R1:W5:Y:S01]  /*2750*/  @P5 LDG.E R72, desc[UR8][R74.64] ;  /* 0x000000084a485981 */ /* 0x000362000c1e1900 */
[----:B0-----:R-:W-:Y:S01]  /*2760*/  @P2 IMAD R100, R99, R36, RZ ;  /* 0x0000002463642224 */ /* 0x001fe200078e02ff */
[----:B------:R-:W-:-:S03]  /*2770*/  @P2 MOV R99, R91 ;  /* 0x0000005b00632202 */ /* 0x000fc60000000f00 */
[----:B------:R-:W-:-:S04]  /*2780*/  @P2 IMAD.WIDE.U32 R98, R73, R36, R98 ;  /* 0x0000002449622225 */ /* 0x000fc800078e0062 */
[----:B------:R-:W-:Y:S02]  /*2790*/  @P2 IMAD R73, R73, R37, R100 ;  /* 0x0000002549492224 */ /* 0x000fe400078e0264 */
[----:B------:R-:W0:Y:S01]  /*27a0*/  @P2 LDC.64 R36, c[0x0][0x220] ;  /* 0x00008800ff242b82 */ /* 0x000e220000000a00 */
[----:B-1----:R-:W-:-:S06]  /*27b0*/  MOV R74, RZ ;  /* 0x000000ff004a7202 */ /* 0x002fcc0000000f00 */
[----:B------:R-:W5:Y:S01]  /*27c0*/  @P3 LDG.E R74, desc[UR8][R86.64] ;  /* 0x00000008564a3981 */ /* 0x000f62000c1e1900 */
[----:B------:R-:W-:Y:S02]  /*27d0*/  ISETP.NE.AND P3, PT, R95, RZ, PT ;  /* 0x000000ff5f00720c */ /* 0x000fe40003f65270 */
[----:B------:R-:W-:Y:S02]  /*27e0*/  @P2 IADD3 R73, R99, R73, RZ ;  /* 0x0000004963492210 */ /* 0x000fe40007ffe0ff */
[----:B0-----:R-:W-:-:S04]  /*27f0*/  @P2 LEA R92, P5, R98, R36, 0x1 ;  /* 0x00000024625c2211 */ /* 0x001fc800078a08ff */
[----:B------:R-:W-:-:S05]  /*2800*/  @P2 LEA.HI.X R93, R98, R37, R73, 0x1, P5 ;  /* 0x00000025625d2211 */ /* 0x000fca00028f0c49 */
[----:B------:R-:W0:Y:S01]  /*2810*/  @P3 LDC.64 R36, c[0x0][0x270] ;  /* 0x00009c00ff243b82 */ /* 0x000e220000000a00 */
[----:B------:R-:W-:-:S04]  /*2820*/  IADD3 R75, R2, 0xe8, RZ ;  /* 0x000000e8024b7810 */ /* 0x000fc80007ffe0ff */
[----:B------:R-:W-:Y:S02]  /*2830*/  SHF.R.S32.HI R95, RZ, 0x1f, R75 ;  /* 0x0000001fff5f7819 */ /* 0x000fe4000001144b */
[----:B------:R-:W-:Y:S02]  /*2840*/  @P3 MOV R100, R88 ;  /* 0x0000005800643202 */ /* 0x000fe40000000f00 */
[----:B------:R-:W-:Y:S02]  /*2850*/  @P3 MOV R101, R91 ;  /* 0x0000005b00653202 */ /* 0x000fe40000000f00 */
[----:B------:R-:W-:Y:S02]  /*2860*/  LOP3.LUT P5, RZ, R70, 0x40, RZ, 0xc0, !PT ;  /* 0x0000004046ff7812 */ /* 0x000fe400078ac0ff */
[----:B------:R-:W-:Y:S01]  /*2870*/  MOV R73, RZ ;  /* 0x000000ff00497202 */ /* 0x000fe20000000f00 */
[----:B0-----:R-:W-:-:S10]  /*2880*/  @P3 IMAD R98, R95, R36, RZ ;  /* 0x000000245f623224 */ /* 0x001fd400078e02ff */
[----:B------:R0:W5:Y:S01]  /*2890*/  @P5 LDG.E R73, desc[UR8][R76.64] ;  /* 0x000000084c495981 */ /* 0x000162000c1e1900 */
[----:B------:R-:W-:-:S04]  /*28a0*/  @P3 IMAD.WIDE.U32 R100, R75, R36, R100 ;  /* 0x000000244b643225 */ /* 0x000fc800078e0064 */
[----:B------:R-:W-:Y:S02]  /*28b0*/  @P3 IMAD R75, R75, R37, R98 ;  /* 0x000000254b4b3224 */ /* 0x000fe400078e0262 */
[----:B------:R-:W1:Y:S01]  /*28c0*/  @P3 LDC.64 R36, c[0x0][0x220] ;  /* 0x00008800ff243b82 */ /* 0x000e620000000a00 */
[----:B0-----:R-:W-:-:S06]  /*28d0*/  MOV R76, RZ ;  /* 0x000000ff004c7202 */ /* 0x001fcc0000000f00 */
[----:B------:R-:W5:Y:S01]  /*28e0*/  @P4 LDG.E R76, desc[UR8][R84.64] ;  /* 0x00000008544c4981 */ /* 0x000f62000c1e1900 */
[----:B------:R-:W-:Y:S02]  /*28f0*/  ISETP.NE.AND P4, PT, R94, RZ, PT ;  /* 0x000000ff5e00720c */ /* 0x000fe40003f85270 */
[----:B------:R-:W-:Y:S02]  /*2900*/  @P3 IADD3 R75, R101, R75, RZ ;  /* 0x0000004b654b3210 */ /* 0x000fe40007ffe0ff */
[----:B-1----:R-:W-:-:S04]  /*2910*/  @P3 LEA R98, P5, R100, R36, 0x1 ;  /* 0x0000002464623211 */ /* 0x002fc800078a08ff */
        /* <DEDUP_REMOVED lines=16> */
[----:B------:R-:W-:Y:S02]  /*2a20*/  LOP3.LUT P5, RZ, R70, 0x8, RZ, 0xc0, !PT ;  /* 0x0000000846ff7812 */ /* 0x000fe400078ac0ff */
[----:B-1----:R-:W-:Y:S02]  /*2a30*/  CS2R R78, SRZ ;  /* 0x00000000004e7805 */ /* 0x002fe4000001ff00 */
[----:B------:R-:W-:-:S04]  /*2a40*/  IADD3 R85, R2, 0xf8, RZ ;  /* 0x000000f802557810 */ /* 0x000fc80007ffe0ff */
[----:B------:R-:W-:Y:S01]  /*2a50*/  SHF.R.S32.HI R77, RZ, 0x1f, R85 ;  /* 0x0000001fff4d7819 */ /* 0x000fe20000011455 */
[----:B------:R-:W5:Y:S04]  /*2a60*/  @P6 LDG.E R78, desc[UR8][R80.64] ;  /* 0x00000008504e6981 */ /* 0x000f68000c1e1900 */
[----:B------:R0:W5:Y:S01]  /*2a70*/  @P5 LDG.E R79, desc[UR8][R82.64] ;  /* 0x00000008524f5981 */ /* 0x000162000c1e1900 */
        /* <DEDUP_REMOVED lines=13> */
[----:B------:R-:W5:Y:S04]  /*2b50*/  @P2 LDG.E R85, desc[UR8][R92.64] ;  /* 0x000000085c552981 */ /* 0x000f68000c1e1900 */
[----:B------:R-:W5:Y:S04]  /*2b60*/  @P3 LDG.E R86, desc[UR8][R98.64] ;  /* 0x0000000862563981 */ /* 0x000f68000c1e1900 */
[----:B------:R-:W5:Y:S01]  /*2b70*/  @P4 LDG.E R87, desc[UR8][R94.64] ;  /* 0x000000085e574981 */ /* 0x000f62000c1e1900 */
[----:B0-----:R-:W-:-:S04]  /*2b80*/  @!P5 LEA R36, P6, R82, R36, 0x1 ;  /* 0x000000245224d211 */ /* 0x001fc800078c08ff */
[----:B------:R-:W-:Y:S02]  /*2b90*/  @!P5 LEA.HI.X R37, R82, R37, R80, 0x1, P6 ;  /* 0x000000255225d211 */ /* 0x000fe400030f0c50 */
[----:B------:R-:W-:-:S13]  /*2ba0*/  LOP3.LUT P6, RZ, R70, 0x4000000, RZ, 0xc0, !PT ;  /* 0x0400000046ff7812 */ /* 0x000fda00078cc0ff */
[----:B------:R0:W3:Y:S01]  /*2bb0*/  @P6 LDG.E R84, desc[UR8][R38.64] ;  /* 0x0000000826546981 */ /* 0x0000e2000c1e1900 */
[----:B------:R-:W-:-:S06]  /*2bc0*/  CS2R R80, SRZ ;  /* 0x0000000000507805 */ /* 0x000fcc000001ff00 */
[----:B------:R-:W5:Y:S01]  /*2bd0*/  @!P5 LDG.E R80, desc[UR8][R36.64] ;  /* 0x000000082450d981 */ /* 0x000f62000c1e1900 */
[----:B------:R-:W-:Y:S02]  /*2be0*/  LOP3.LUT P5, RZ, R70, 0x1, RZ, 0xc0, !PT ;  /* 0x0000000146ff7812 */ /* 0x000fe400078ac0ff */
[----:B------:R-:W-:-:S06]  /*2bf0*/  CS2R R82, SRZ ;  /* 0x0000000000527805 */ /* 0x000fcc000001ff00 */
[----:B------:R1:W5:Y:S04]  /*2c00*/  @P0 LDG.E R82, desc[UR8][R42.64] ;  /* 0x000000082a520981 */ /* 0x000368000c1e1900 */
[----:B------:R-:W5:Y:S04]  /*2c10*/  @P1 LDG.E R83, desc[UR8][R96.64] ;  /* 0x0000000860531981 */ /* 0x000f68000c1e1900 */
[----:B------:R2:W5:Y:S01]  /*2c20*/  @P5 LDG.E R81, desc[UR8][R40.64] ;  /* 0x0000000828515981 */ /* 0x000562000c1e1900 */
[----:B0-----:R-:W-:-:S05]  /*2c30*/  HADD2.F32 R39, -RZ, R30.H1_H1 ;  /* 0x3000001eff277230 */ /* 0x001fca0000004100 */
[----:B-1----:R-:W-:Y:S01]  /*2c40*/  FMUL.FTZ R43, R39, R39 ;  /* 0x00000027272b7220 */ /* 0x002fe20000410000 */
[--C-:B---3--:R-:W-:Y:S02]  /*2c50*/  HADD2.F32 R37, -RZ, R84.reuse.H1_H1 ;  /* 0x30000054ff257230 */ /* 0x108fe40000004100 */
[----:B------:R-:W-:-:S03]  /*2c60*/  HADD2.F32 R36, -RZ, R84.H0_H0 ;  /* 0x20000054ff247230 */ /* 0x000fc60000004100 */
[----:B--2---:R-:W-:Y:S02]  /*2c70*/  FMUL.FTZ R41, R37, R37 ;  /* 0x0000002525297220 */ /* 0x004fe40000410000 */
        /* <DEDUP_REMOVED lines=90> */
[--C-:B-----5:R-:W-:Y:S02]  /*3220*/  HADD2.F32 R39, -RZ, R64.reuse.H1_H1 ;  /* 0x30000040ff277230 */ /* 0x120fe40000004100 */
        /* <DEDUP_REMOVED lines=203> */
.L_x_4560:
[----:B------:R-:W-:Y:S05]  /*3ee0*/  BSYNC B0 ;  /* 0x0000000000007941 */ /* 0x000fea0003800000 */
.L_x_4559:
        /* <DEDUP_REMOVED lines=28> */
.L_x_4563:
[----:B-1----:R-:W2:Y:S04]  /*40b0*/  LDG.E.STRONG.GPU R38, desc[UR8][R36.64] ;  /* 0x0000000824267981 */ /* 0x002ea8000c1ef900 */
[----:B--2---:R-:W-:Y:S01]  /*40c0*/  CCTL.IVALL ;  /* 0x00000000ff00798f */ /* 0x004fe20002000000 */
[----:B------:R-:W-:Y:S05]  /*40d0*/  YIELD ;  /* 0x0000000000007946 */ /* 0x000fea0003800000 */
[----:B------:R-:W-:-:S13]  /*40e0*/  ISETP.NE.AND P6, PT, R38, R97, PT ;  /* 0x000000612600720c */ /* 0x000fda0003fc5270 */
[----:B------:R-:W-:Y:S05]  /*40f0*/  @P6 BRA `(.L_x_4563) ;  /* 0xfffffffc00ec6947 */ /* 0x000fea000383ffff */
.L_x_4562:
        /* <DEDUP_REMOVED lines=11> */
.L_x_4565:
        /* <DEDUP_REMOVED lines=63> */
.L_x_4564:
        /* <DEDUP_REMOVED lines=18> */
.L_x_4567:
[----:B------:R-:W-:Y:S05]  /*46c0*/  BSYNC B0 ;  /* 0x0000000000007941 */ /* 0x000fea0003800000 */
.L_x_4566:
        /* <DEDUP_REMOVED lines=33> */
.L_x_4561:
        /* <DEDUP_REMOVED lines=9> */
[----:B------:R-:W-:-:S11]  /*4970*/  ISETP.NE.AND P0, PT, R36, RZ, PT ;  /* 0x000000ff2400720c */ /* 0x000fd60003f05270 */
[----:B------:R-:W1:Y:S01]  /*4980*/  @!P6 LDC.64 R40, c[0x0][0x218] ;  /* 0x00008600ff28eb82 */ /* 0x000e620000000a00 */
[----:B------:R-:W-:Y:S01]  /*4990*/  @!P6 FMUL.FTZ R37, R43, UR11 ;  /* 0x0000000b2b25ec20 */ /* 0x000fe20008410000 */
[----:B------:R-:W-:Y:S01]  /*49a0*/  @!P6 FMUL.FTZ R36, R42, UR11 ;  /* 0x0000000b2a24ec20 */ /* 0x000fe20008410000 */
[----:B0-----:R-:W-:-:S09]  /*49b0*/  ULEA UR5, UR6, UR5, 0x18 ;  /* 0x0000000506057291 */ /* 0x001fd2000f8ec03f */
[----:B------:R-:W-:Y:S01]  /*49c0*/  @!P5 STS.64 [UR5+0x88], R42 ;  /* 0x0000882aff00d988 */ /* 0x000fe20008000a05 */
[----:B-1----:R-:W-:-:S05]  /*49d0*/  @!P6 IMAD.WIDE R40, R24, 0x8, R40 ;  /* 0x000000081828e825 */ /* 0x002fca00078e0228 */
[----:B------:R0:W-:Y:S01]  /*49e0*/  @!P6 STG.E.64 desc[UR8][R40.64], R36 ;  /* 0x000000242800e986 */ /* 0x0001e2000c101b08 */
[----:B------:R-:W-:Y:S08]  /*49f0*/  BAR.SYNC.DEFER_BLOCKING 0x0 ;  /* 0x0000000000007b1d */ /* 0x000ff00000010000 */
[----:B0-----:R-:W0:Y:S01]  /*4a00*/  LDC.64 R36, c[0x0][0x230] ;  /* 0x00008c00ff247b82 */ /* 0x001e220000000a00 */
[----:B------:R-:W-:Y:S01]  /*4a10*/  MOV R40, 0x3f800000 ;  /* 0x3f80000000287802 */ /* 0x000fe20000000f00 */
[----:B------:R-:W1:Y:S01]  /*4a20*/  LDS.64 R38, [UR5+0x88] ;  /* 0x00008805ff267984 */ /* 0x000e620008000a00 */
[----:B0-----:R-:W-:-:S05]  /*4a30*/  IMAD.WIDE R36, R69, 0x2, R36 ;  /* 0x0000000245247825 */ /* 0x001fca00078e0224 */
[----:B------:R-:W2:Y:S01]  /*4a40*/  LDG.E.U16 R43, desc[UR8][R36.64] ;  /* 0x00000008242b7981 */ /* 0x000ea2000c1e1500 */
[----:B-1----:R-:W-:-:S04]  /*4a50*/  FMUL.FTZ R92, R38, UR11 ;  /* 0x0000000b265c7c20 */ /* 0x002fc80008410000 */
[----:B------:R-:W-:-:S04]  /*4a60*/  FMUL.FTZ R38, R92, R92 ;  /* 0x0000005c5c267220 */ /* 0x000fc80000410000 */
[----:B------:R-:W-:-:S05]  /*4a70*/  FFMA.FTZ R38, R39, UR11, -R38 ;  /* 0x0000000b27267c23 */ /* 0x000fca0008010826 */
[----:B------:R-:W-:-:S13]  /*4a80*/  FSETP.GTU.FTZ.AND P5, PT, R38, RZ, PT ;  /* 0x000000ff2600720b */ /* 0x000fda0003fbc000 */
[----:B------:R-:W0:Y:S02]  /*4a90*/  @P5 LDC R93, c[0x0][0x238] ;  /* 0x00008e00ff5d5b82 */ /* 0x000e240000000800 */
[----:B0-----:R-:W-:-:S06]  /*4aa0*/  @P5 FADD.FTZ R93, R38, R93 ;  /* 0x0000005d265d5221 */ /* 0x001fcc0000010000 */
[----:B------:R-:W0:Y:S01]  /*4ab0*/  LDC.64 R38, c[0x0][0x228] ;  /* 0x00008a00ff267b82 */ /* 0x000e220000000a00 */
[----:B------:R1:W3:Y:S01]  /*4ac0*/  @P5 MUFU.RSQ R40, R93 ;  /* 0x0000005d00285308 */ /* 0x0002e20000001400 */
[----:B0-----:R-:W-:Y:S02]  /*4ad0*/  IMAD.WIDE R38, R69, 0x2, R38 ;  /* 0x0000000245267825 */ /* 0x001fe400078e0226 */
[----:B------:R-:W4:Y:S04]  /*4ae0*/  LDG.E.U16 R69, desc[UR8][R36.64+0x2] ;  /* 0x0000020824457981 */ /* 0x000f28000c1e1500 */
[----:B------:R-:W5:Y:S04]  /*4af0*/  LDG.E.U16 R41, desc[UR8][R38.64] ;  /* 0x0000000826297981 */ /* 0x000f68000c1e1500 */
[----:B------:R-:W5:Y:S01]  /*4b00*/  LDG.E.U16 R42, desc[UR8][R38.64+0x2] ;  /* 0x00000208262a7981 */ /* 0x000f62000c1e1500 */
[----:B------:R-:W-:Y:S01]  /*4b10*/  ISETP.NE.AND P6, PT, RZ, UR10, PT ;  /* 0x0000000aff007c0c */ /* 0x000fe2000bfc5270 */
[----:B------:R-:W-:-:S02]  /*4b20*/  HADD2.F32 R95, -RZ, R84.H1_H1 ;  /* 0x30000054ff5f7230 */ /* 0x000fc40000004100 */
[----:B-1----:R-:W-:-:S03]  /*4b30*/  HADD2.F32 R93, -RZ, R84.H0_H0 ;  /* 0x20000054ff5d7230 */ /* 0x002fc60000004100 */
[--C-:B------:R-:W-:Y:S02]  /*4b40*/  FADD.FTZ R95, R95, -R92.reuse ;  /* 0x8000005c5f5f7221 */ /* 0x100fe40000010000 */
[----:B------:R-:W-:Y:S02]  /*4b50*/  FADD.FTZ R93, R93, -R92 ;  /* 0x8000005c5d5d7221 */ /* 0x000fe40000010000 */
[-C--:B---3--:R-:W-:Y:S02]  /*4b60*/  FMUL.FTZ R95, R95, R40.reuse ;  /* 0x000000285f5f7220 */ /* 0x088fe40000410000 */
[----:B------:R-:W-:Y:S01]  /*4b70*/  FMUL.FTZ R93, R93, R40 ;  /* 0x000000285d5d7220 */ /* 0x000fe20000410000 */
[----:B--2---:R-:W-:Y:S02]  /*4b80*/  SHF.L.U32 R84, R43, 0x10, RZ ;  /* 0x000000102b547819 */ /* 0x004fe400000006ff */
[----:B----4-:R-:W-:Y:S02]  /*4b90*/  SHF.L.U32 R43, R69, 0x10, RZ ;  /* 0x00000010452b7819 */ /* 0x010fe400000006ff */
[----:B-----5:R-:W-:-:S02]  /*4ba0*/  SHF.L.U32 R41, R41, 0x10, RZ ;  /* 0x0000001029297819 */ /* 0x020fc400000006ff */
        /* <DEDUP_REMOVED lines=14> */
.L_x_4568:
        /* <DEDUP_REMOVED lines=15> */
.L_x_4570:
[----:B------:R-:W-:Y:S05]  /*4d80*/  BSYNC B0 ;  /* 0x0000000000007941 */ /* 0x000fea0003800000 */
.L_x_4569:
        /* <DEDUP_REMOVED lines=19> */
.L_x_4571:
        /* <DEDUP_REMOVED lines=15> */
.L_x_4573:
[----:B------:R-:W-:Y:S05]  /*4fb0*/  BSYNC B0 ;  /* 0x0000000000007941 */ /* 0x000fea0003800000 */
.L_x_4572:
        /* <DEDUP_REMOVED lines=19> */
.L_x_4574:
        /* <DEDUP_REMOVED lines=15> */
.L_x_4576:
[----:B------:R-:W-:Y:S05]  /*51e0*/  BSYNC B0 ;  /* 0x0000000000007941 */ /* 0x000fea0003800000 */
.L_x_4575:
        /* <DEDUP_REMOVED lines=19> */
.L_x_4577:
        /* <DEDUP_REMOVED lines=15> */
.L_x_4579:
[----:B------:R-:W-:Y:S05]  /*5410*/  BSYNC B0 ;  /* 0x0000000000007941 */ /* 0x000fea0003800000 */
.L_x_4578:
        /* <DEDUP_REMOVED lines=23> */
.L_x_4580:
        /* <DEDUP_REMOVED lines=15> */
.L_x_4582:
[----:B------:R-:W-:Y:S05]  /*5680*/  BSYNC B0 ;  /* 0x0000000000007941 */ /* 0x000fea0003800000 */
.L_x_4581:
        /* <DEDUP_REMOVED lines=17> */
.L_x_4583:
        /* <DEDUP_REMOVED lines=15> */
.L_x_4585:
[----:B------:R-:W-:Y:S05]  /*5890*/  BSYNC B0 ;  /* 0x0000000000007941 */ /* 0x000fea0003800000 */
.L_x_4584:
[--C-:B0-----:R-:W-:Y:S02]  /*58a0*/  HADD2.F32 R93, -RZ, R50.reuse.H0_H0 ;  /* 0x20000032ff5d7230 */ /* 0x101fe40000004100 */
[--C-:B------:R-:W-:Y:S01]  /*58b0*/  FADD.FTZ R37, R69, -R92.reuse ;  /* 0x8000005c45257221 */ /* 0x100fe20000010000 */
[----:B------:R-:W-:Y:S02]  /*58c0*/  HADD2.F32 R95, -RZ, R50.H1_H1 ;  /* 0x30000032ff5f7230 */ /* 0x000fe40000004100 */
        /* <DEDUP_REMOVED lines=20> */
.L_x_4586:
        /* <DEDUP_REMOVED lines=15> */
.L_x_4588:
[----:B------:R-:W-:Y:S05]  /*5b00*/  BSYNC B0 ;  /* 0x0000000000007941 */ /* 0x000fea0003800000 */
.L_x_4587:
        /* <DEDUP_REMOVED lines=15> */
.L_x_4589:
        /* <DEDUP_REMOVED lines=15> */
.L_x_4591:
[----:B------:R-:W-:Y:S05]  /*5cf0*/  BSYNC B0 ;  /* 0x0000000000007941 */ /* 0x000fea0003800000 */
.L_x_4590:
[--C-:B------:R-:W-:Y:S01]  /*5d00*/  FADD.FTZ R37, R69, -R92.reuse ;  /* 0x8000005c45257221 */ /* 0x100fe20000010000 */
[--C-:B0-----:R-:W-:Y:S01]  /*5d10*/  FADD.FTZ R39, R95, -R92.reuse ;  /* 0x8000005c5f277221 */ /* 0x101fe20000010000 */
[--C-:B------:R-:W-:Y:S02]  /*5d20*/  HADD2.F32 R93, -RZ, R54.reuse.H0_H0 ;  /* 0x20000036ff5d7230 */ /* 0x100fe40000004100 */
        /* <DEDUP_REMOVED lines=20> */
.L_x_4592:
        /* <DEDUP_REMOVED lines=15> */
.L_x_4594:
[----:B------:R-:W-:Y:S05]  /*5f60*/  BSYNC B0 ;  /* 0x0000000000007941 */ /* 0x000fea0003800000 */
.L_x_4593:
[-C--:B------:R-:W-:Y:S01]  /*5f70*/  FMUL.FTZ R93, R93, R40.reuse ;  /* 0x000000285d5d7220 */ /* 0x080fe20000410000 */
[----:B------:R-:W-:Y:S01]  /*5f80*/  FMUL.FTZ R95, R95, R40 ;  /* 0x000000285f5f7220 */ /* 0x000fe20000410000 */
[--C-:B0-----:R-:W-:Y:S01]  /*5f90*/  FADD.FTZ R69, R99, -R92.reuse ;  /* 0x8000005c63457221 */ /* 0x101fe20000010000 */
        /* <DEDUP_REMOVED lines=14> */
.L_x_4595:
        /* <DEDUP_REMOVED lines=15> */
.L_x_4597:
[----:B------:R-:W-:Y:S05]  /*6170*/  BSYNC B0 ;  /* 0x0000000000007941 */ /* 0x000fea0003800000 */
.L_x_4596:
[-C--:B------:R-:W-:Y:S01]  /*6180*/  FMUL.FTZ R69, R69, R40.reuse ;  /* 0x0000002845457220 */ /* 0x080fe20000410000 */
[----:B------:R-:W-:Y:S01]  /*6190*/  FMUL.FTZ R97, R97, R40 ;  /* 0x0000002861617220 */ /* 0x000fe20000410000 */
[--C-:B0-----:R-:W-:Y:S02]  /*61a0*/  HADD2.F32 R93, -RZ, R58.reuse.H0_H0 ;  /* 0x2000003aff5d7230 */ /* 0x101fe40000004100 */
[----:B------:R-:W-:Y:S02]  /*61b0*/  HADD2.F32 R95, -RZ, R58.H1_H1 ;  /* 0x3000003aff5f7230 */ /* 0x000fe40000004100 */
[----:B------:R-:W-:Y:S01]  /*61c0*/  FFMA.FTZ R69, R41, R69, R84 ;  /* 0x0000004529457223 */ /* 0x000fe20000010054 */
[--C-:B------:R-:W-:Y:S02]  /*61d0*/  HADD2.F32 R99, -RZ, R60.reuse.H0_H0 ;  /* 0x2000003cff637230 */ /* 0x100fe40000004100 */
[----:B------:R-:W-:Y:S01]  /*61e0*/  FFMA.FTZ R30, R42, R97, R43 ;  /* 0x000000612a1e7223 */ /* 0x000fe2000001002b */
        /* <DEDUP_REMOVED lines=12> */
.L_x_4598:
        /* <DEDUP_REMOVED lines=15> */
.L_x_4600:
[----:B------:R-:W-:Y:S05]  /*63a0*/  BSYNC B0 ;  /* 0x0000000000007941 */ /* 0x000fea0003800000 */
.L_x_4599:
[--C-:B------:R-:W-:Y:S01]  /*63b0*/  FADD.FTZ R37, R93, -R92.reuse ;  /* 0x8000005c5d257221 */ /* 0x100fe20000010000 */
[--C-:B0-----:R-:W-:Y:S01]  /*63c0*/  FADD.FTZ R39, R95, -R92.reuse ;  /* 0x8000005c5f277221 */ /* 0x101fe20000010000 */
[--C-:B------:R-:W-:Y:S01]  /*63d0*/  FADD.FTZ R69, R99, -R92.reuse ;  /* 0x8000005c63457221 */ /* 0x100fe20000010000 */
[----:B------:R-:W-:Y:S01]  /*63e0*/  FADD.FTZ R93, R101, -R92 ;  /* 0x8000005c655d7221 */ /* 0x000fe20000010000 */
        /* <DEDUP_REMOVED lines=17> */
.L_x_4601:
        /* <DEDUP_REMOVED lines=15> */
.L_x_4603:
[----:B------:R-:W-:Y:S05]  /*65f0*/  BSYNC B0 ;  /* 0x0000000000007941 */ /* 0x000fea0003800000 */
.L_x_4602:
        /* <DEDUP_REMOVED lines=15> */
.L_x_4604:
        /* <DEDUP_REMOVED lines=15> */
.L_x_4606:
[----:B------:R-:W-:Y:S05]  /*67e0*/  BSYNC B0 ;  /* 0x0000000000007941 */ /* 0x000fea0003800000 */
.L_x_4605:
[----:B0-----:R-:W-:Y:S02]  /*67f0*/  HADD2.F32 R93, -RZ, R71.H0_H0 ;  /* 0x20000047ff5d7230 */ /* 0x001fe40000004100 */
[--C-:B------:R-:W-:Y:S01]  /*6800*/  FADD.FTZ R39, R69, -R92.reuse ;  /* 0x8000005c45277221 */ /* 0x100fe20000010000 */
[----:B------:R-:W-:Y:S02]  /*6810*/  HADD2.F32 R34, -RZ, R72.H0_H0 ;  /* 0x20000048ff227230 */ /* 0x000fe40000004100 */
[--C-:B------:R-:W-:Y:S01]  /*6820*/  FADD.FTZ R107, R107, -R92.reuse ;  /* 0x8000005c6b6b7221 */ /* 0x100fe20000010000 */
[----:B------:R-:W-:Y:S02]  /*6830*/  HADD2.F32 R44, -RZ, R76.H0_H0 ;  /* 0x2000004cff2c7230 */ /* 0x000fe40000004100 */
[--C-:B------:R-:W-:Y:S01]  /*6840*/  FADD.FTZ R30, R93, -R92.reuse ;  /* 0x8000005c5d1e7221 */ /* 0x100fe20000010000 */
[----:B------:R-:W-:Y:S02]  /*6850*/  HADD2.F32 R50, -RZ, R78.H0_H0 ;  /* 0x2000004eff327230 */ /* 0x000fe40000004100 */
[----:B------:R-:W-:Y:S01]  /*6860*/  FADD.FTZ R34, R34, -R92 ;  /* 0x8000005c22227221 */ /* 0x000fe20000010000 */
[----:B------:R-:W-:-:S02]  /*6870*/  HADD2.F32 R54, -RZ, R81.H1_H1 ;  /* 0x30000051ff367230 */ /* 0x000fc40000004100 */
[--C-:B------:R-:W-:Y:S01]  /*6880*/  FADD.FTZ R44, R44, -R92.reuse ;  /* 0x8000005c2c2c7221 */ /* 0x100fe20000010000 */
[----:B------:R-:W-:Y:S02]  /*6890*/  HADD2.F32 R32, -RZ, R82.H0_H0 ;  /* 0x20000052ff207230 */ /* 0x000fe40000004100 */
[--C-:B------:R-:W-:Y:S01]  /*68a0*/  FADD.FTZ R50, R50, -R92.reuse ;  /* 0x8000005c32327221 */ /* 0x100fe20000010000 */
[----:B------:R-:W-:Y:S02]  /*68b0*/  HADD2.F32 R115, -RZ, R64.H0_H0 ;  /* 0x20000040ff737230 */ /* 0x000fe40000004100 */
[----:B------:R-:W-:Y:S01]  /*68c0*/  FMUL.FTZ R39, R39, R40 ;  /* 0x0000002827277220 */ /* 0x000fe20000410000 */
[----:B------:R-:W-:Y:S02]  /*68d0*/  HADD2.F32 R119, -RZ, R66.H0_H0 ;  /* 0x20000042ff777230 */ /* 0x000fe40000004100 */
[----:B------:R-:W-:Y:S01]  /*68e0*/  FADD.FTZ R32, R32, -R92 ;  /* 0x8000005c20207221 */ /* 0x000fe20000010000 */
[----:B------:R-:W-:-:S02]  /*68f0*/  HADD2.F32 R123, -RZ, R68.H0_H0 ;  /* 0x20000044ff7b7230 */ /* 0x000fc40000004100 */
[--C-:B------:R-:W-:Y:S01]  /*6900*/  FADD.FTZ R115, R115, -R92.reuse ;  /* 0x8000005c73737221 */ /* 0x100fe20000010000 */
[----:B------:R-:W-:Y:S02]  /*6910*/  HADD2.F32 R36, -RZ, R74.H0_H0 ;  /* 0x2000004aff247230 */ /* 0x000fe40000004100 */
[--C-:B------:R-:W-:Y:S01]  /*6920*/  FADD.FTZ R119, R119, -R92.reuse ;  /* 0x8000005c77777221 */ /* 0x100fe20000010000 */
[----:B------:R-:W-:Y:S02]  /*6930*/  HADD2.F32 R38, -RZ, R73.H0_H0 ;  /* 0x20000049ff267230 */ /* 0x000fe40000004100 */
[--C-:B------:R-:W-:Y:S01]  /*6940*/  FADD.FTZ R123, R123, -R92.reuse ;  /* 0x8000005c7b7b7221 */ /* 0x100fe20000010000 */
        /* <DEDUP_REMOVED lines=11> */
[----:B------:R-:W-:Y:S01]  /*6a00*/  FMUL.FTZ R32, R32, R40 ;  /* 0x0000002820207220 */ /* 0x000fe20000410000 */
[----:B------:R-:W-:Y:S02]  /*6a10*/  HADD2.F32 R109, -RZ, R87.H0_H0 ;  /* 0x20000057ff6d7230 */ /* 0x000fe40000004100 */
[--C-:B------:R-:W-:Y:S01]  /*6a20*/  FADD.FTZ R56, R99, -R92.reuse ;  /* 0x8000005c63387221 */ /* 0x100fe20000010000 */
[----:B------:R-:W-:Y:S02]  /*6a30*/  HADD2.F32 R37, -RZ, R80.H0_H0 ;  /* 0x20000050ff257230 */ /* 0x000fe40000004100 */
[--C-:B------:R-:W-:Y:S01]  /*6a40*/  FADD.FTZ R58, R105, -R92.reuse ;  /* 0x8000005c693a7221 */ /* 0x100fe20000010000 */
[----:B------:R-:W-:Y:S02]  /*6a50*/  HADD2.F32 R71, -RZ, R71.H1_H1 ;  /* 0x30000047ff477230 */ /* 0x000fe40000004100 */
[----:B------:R-:W-:Y:S01]  /*6a60*/  FADD.FTZ R60, R109, -R92 ;  /* 0x8000005c6d3c7221 */ /* 0x000fe20000010000 */
[----:B------:R-:W-:-:S02]  /*6a70*/  HADD2.F32 R125, -RZ, R83.H1_H1 ;  /* 0x30000053ff7d7230 */ /* 0x000fc40000004100 */
[--C-:B------:R-:W-:Y:S01]  /*6a80*/  FADD.FTZ R83, R54, -R92.reuse ;  /* 0x8000005c36537221 */ /* 0x100fe20000010000 */
[----:B------:R-:W-:Y:S02]  /*6a90*/  HADD2.F32 R113, -RZ, R87.H1_H1 ;  /* 0x30000057ff717230 */ /* 0x000fe40000004100 */
[--C-:B------:R-:W-:Y:S01]  /*6aa0*/  FADD.FTZ R54, R95, -R92.reuse ;  /* 0x8000005c5f367221 */ /* 0x100fe20000010000 */
[----:B------:R-:W-:Y:S02]  /*6ab0*/  HADD2.F32 R74, -RZ, R74.H1_H1 ;  /* 0x3000004aff4a7230 */ /* 0x000fe40000004100 */
        /* <DEDUP_REMOVED lines=8> */
[----:B------:R-:W-:Y:S01]  /*6b40*/  FMUL.FTZ R37, R30, R40 ;  /* 0x000000281e257220 */ /* 0x000fe20000410000 */
[----:B------:R-:W-:Y:S02]  /*6b50*/  HADD2.F32 R76, -RZ, R76.H1_H1 ;  /* 0x3000004cff4c7230 */ /* 0x000fe40000004100 */
[----:B------:R-:W-:Y:S01]  /*6b60*/  FADD.FTZ R69, R74, -R92 ;  /* 0x8000005c4a457221 */ /* 0x000fe20000010000 */
[----:B------:R-:W-:-:S02]  /*6b70*/  HADD2.F32 R101, -RZ, R66.H1_H1 ;  /* 0x30000042ff657230 */ /* 0x000fc40000004100 */
[--C-:B------:R-:W-:Y:S01]  /*6b80*/  FADD.FTZ R71, R73, -R92.reuse ;  /* 0x8000005c49477221 */ /* 0x100fe20000010000 */
[----:B------:R-:W-:Y:S02]  /*6b90*/  HADD2.F32 R97, -RZ, R68.H1_H1 ;  /* 0x30000044ff617230 */ /* 0x000fe40000004100 */
[--C-:B------:R-:W-:Y:S01]  /*6ba0*/  FADD.FTZ R99, R121, -R92.reuse ;  /* 0x8000005c79637221 */ /* 0x100fe20000010000 */
[----:B------:R-:W-:Y:S02]  /*6bb0*/  HADD2.F32 R72, -RZ, R72.H1_H1 ;  /* 0x30000048ff487230 */ /* 0x000fe40000004100 */
[----:B------:R-:W-:Y:S01]  /*6bc0*/  FADD.FTZ R105, R117, -R92 ;  /* 0x8000005c75697221 */ /* 0x000fe20000010000 */
[----:B------:R-:W-:Y:S02]  /*6bd0*/  HADD2.F32 R75, -RZ, R75.H1_H1 ;  /* 0x3000004bff4b7230 */ /* 0x000fe40000004100 */
[----:B------:R-:W-:Y:S01]  /*6be0*/  FMUL.FTZ R113, R34, R40 ;  /* 0x0000002822717220 */ /* 0x000fe20000410000 */
[----:B------:R-:W-:-:S02]  /*6bf0*/  HADD2.F32 R79, -RZ, R79.H1_H1 ;  /* 0x3000004fff4f7230 */ /* 0x000fc40000004100 */
[-C--:B------:R-:W-:Y:S01]  /*6c00*/  FMUL.FTZ R125, R44, R40.reuse ;  /* 0x000000282c7d7220 */ /* 0x080fe20000410000 */
[----:B------:R-:W-:Y:S02]  /*6c10*/  HADD2.F32 R78, -RZ, R78.H1_H1 ;  /* 0x3000004eff4e7230 */ /* 0x000fe40000004100 */
[-C--:B------:R-:W-:Y:S01]  /*6c20*/  FMUL.FTZ R30, R50, R40.reuse ;  /* 0x00000028321e7220 */ /* 0x080fe20000410000 */
[----:B------:R-:W-:Y:S02]  /*6c30*/  HADD2.F32 R82, -RZ, R82.H1_H1 ;  /* 0x30000052ff527230 */ /* 0x000fe40000004100 */
[--C-:B------:R-:W-:Y:S01]  /*6c40*/  FADD.FTZ R103, R103, -R92.reuse ;  /* 0x8000005c67677221 */ /* 0x100fe20000010000 */
[----:B------:R-:W-:Y:S02]  /*6c50*/  HADD2.F32 R111, -RZ, R80.H1_H1 ;  /* 0x30000050ff6f7230 */ /* 0x000fe40000004100 */
[--C-:B------:R-:W-:Y:S01]  /*6c60*/  FADD.FTZ R73, R76, -R92.reuse ;  /* 0x8000005c4c497221 */ /* 0x100fe20000010000 */
        /* <DEDUP_REMOVED lines=12> */
[--C-:B------:R-:W-:Y:S01]  /*6d30*/  FADD.FTZ R101, R101, -R92.reuse ;  /* 0x8000005c65657221 */ /* 0x100fe20000010000 */
[--C-:B------:R-:W-:Y:S01]  /*6d40*/  FADD.FTZ R97, R97, -R92.reuse ;  /* 0x8000005c61617221 */ /* 0x100fe20000010000 */
[--C-:B------:R-:W-:Y:S01]  /*6d50*/  FADD.FTZ R85, R72, -R92.reuse ;  /* 0x8000005c48557221 */ /* 0x100fe20000010000 */
[----:B------:R-:W-:Y:S01]  /*6d60*/  FMUL.FTZ R76, R62, R40 ;  /* 0x000000283e4c7220 */ /* 0x000fe20000410000 */
[--C-:B------:R-:W-:Y:S01]  /*6d70*/  FADD.FTZ R75, R75, -R92.reuse ;  /* 0x8000005c4b4b7221 */ /* 0x100fe20000010000 */
[--C-:B------:R-:W-:Y:S01]  /*6d80*/  FADD.FTZ R79, R79, -R92.reuse ;  /* 0x8000005c4f4f7221 */ /* 0x100fe20000010000 */
[--C-:B------:R-:W-:Y:S01]  /*6d90*/  FADD.FTZ R81, R78, -R92.reuse ;  /* 0x8000005c4e517221 */ /* 0x100fe20000010000 */
[--C-:B------:R-:W-:Y:S01]  /*6da0*/  FADD.FTZ R87, R82, -R92.reuse ;  /* 0x8000005c52577221 */ /* 0x100fe20000010000 */
[----:B------:R-:W-:Y:S01]  /*6db0*/  FADD.FTZ R111, R111, -R92 ;  /* 0x8000005c6f6f7221 */ /* 0x000fe20000010000 */
        /* <DEDUP_REMOVED lines=17> */
[--C-:B------:R-:W-:Y:S01]  /*6ed0*/  FFMA.FTZ R30, R41, R74, R84.reuse ;  /* 0x0000004a291e7223 */ /* 0x100fe20000010054 */
[----:B------:R-:W-:Y:S01]  /*6ee0*/  FMUL.FTZ R103, R103, R40 ;  /* 0x0000002867677220 */ /* 0x000fe20000410000 */
[----:B------:R-:W-:Y:S01]  /*6ef0*/  FFMA.FTZ R41, R41, R76, R84 ;  /* 0x0000004c29297223 */ /* 0x000fe20000010054 */
        /* <DEDUP_REMOVED lines=48> */
.L_x_4607:
        /* <DEDUP_REMOVED lines=15> */
.L_x_4609:
[----:B------:R-:W-:Y:S05]  /*72f0*/  BSYNC B0 ;  /* 0x0000000000007941 */ /* 0x000fea0003800000 */
.L_x_4608:
        /* <DEDUP_REMOVED lines=11> */
.L_x_4610:
        /* <DEDUP_REMOVED lines=15> */
.L_x_4612:
[----:B------:R-:W-:Y:S05]  /*74a0*/  BSYNC B0 ;  /* 0x0000000000007941 */ /* 0x000fea0003800000 */
.L_x_4611:
[----:B------:R-:W-:Y:S01]  /*74b0*/  IADD3 R56, R2, 0xf8, RZ ;  /* 0x000000f802387810 */ /* 0x000fe20007ffe0ff */
[----:B------:R-:W-:Y:S06]  /*74c0*/  @!P6 BRA `(.L_x_4613) ;  /* 0x000000000028e947 */ /* 0x000fec0003800000 */
        /* <DEDUP_REMOVED lines=10> */
.L_x_4613:
[----:B------:R-:W-:Y:S01]  /*7570*/  LOP3.LUT P5, RZ, R70, 0x800, RZ, 0xc0, !PT ;  /* 0x0000080046ff7812 */ /* 0x000fe200078ac0ff */
[----:B------:R-:W-:-:S12]  /*7580*/  BSSY B0, `(.L_x_4614) ;  /* 0x000000e000007945 */ /* 0x000fd80003800000 */
[----:B------:R-:W-:Y:S05]  /*7590*/  @!P5 BRA `(.L_x_4615) ;  /* 0x000000000030d947 */ /* 0x000fea0003800000 */
[----:B------:R-:W-:Y:S01]  /*75a0*/  ULDC.64 UR12, c[0x0][0x270] ;  /* 0x00009c00000c7ab9 */ /* 0x000fe20000000a00 */
[----:B------:R-:W-:Y:S01]  /*75b0*/  MOV R42, R88 ;  /* 0x00000058002a7202 */ /* 0x000fe20000000f00 */
[----:B01----:R-:W-:Y:S01]  /*75c0*/  IMAD R69, R59, UR12, RZ ;  /* 0x0000000c3b457c24 */ /* 0x003fe2000f8e02ff */
        /* <DEDUP_REMOVED lines=9> */
.L_x_4615:
[----:B------:R-:W-:Y:S05]  /*7660*/  BSYNC B0 ;  /* 0x0000000000007941 */ /* 0x000fea0003800000 */
.L_x_4614:
[----:B------:R-:W-:Y:S05]  /*7670*/  @!P6 BRA `(.L_x_4616) ;  /* 0x000000000028e947 */ /* 0x000fea0003800000 */
[----:B------:R-:W-:Y:S01]  /*7680*/  FMUL.FTZ R42, R64, -1.4426950216293334961 ;  /* 0xbfb8aa3b402a7820 */ /* 0x000fe20000410000 */
[----:B------:R-:W-:-:S05]  /*7690*/  FMUL.FTZ R66, R101, -1.4426950216293334961 ;  /* 0xbfb8aa3b65427820 */ /* 0x000fca0000410000 */
[----:B------:R-:W3:Y:S08]  /*76a0*/  MUFU.EX2 R42, R42 ;  /* 0x0000002a002a7308 */ /* 0x000ef00000000800 */
[----:B------:R-:W0:Y:S01]  /*76b0*/  MUFU.EX2 R66, R66 ;  /* 0x0000004200427308 */ /* 0x000e220000000800 */
[----:B---3--:R-:W-:-:S07]  /*76c0*/  FADD.FTZ R43, R42, 1 ;  /* 0x3f8000002a2b7421 */ /* 0x008fce0000010000 */
[----:B------:R-:W3:Y:S01]  /*76d0*/  MUFU.RCP R43, R43 ;  /* 0x0000002b002b7308 */ /* 0x000ee20000001000 */
[----:B012---:R-:W-:-:S07]  /*76e0*/  FADD.FTZ R68, R66, 1 ;  /* 0x3f80000042447421 */ /* 0x007fce0000010000 */
[----:B------:R-:W0:Y:S01]  /*76f0*/  MUFU.RCP R68, R68 ;  /* 0x0000004400447308 */ /* 0x000e220000001000 */
[----:B---3--:R-:W-:Y:S01]  /*7700*/  FMUL.FTZ R64, R64, R43 ;  /* 0x0000002b40407220 */ /* 0x008fe20000410000 */
[----:B0-----:R-:W-:-:S07]  /*7710*/  FMUL.FTZ R101, R101, R68 ;  /* 0x0000004465657220 */ /* 0x001fce0000410000 */
.L_x_4616:
        /* <DEDUP_REMOVED lines=8> */
[C---:B012---:R-:W-:Y:S02]  /*77a0*/  IMAD R69, R19.reuse, UR13, R66 ;  /* 0x0000000d13457c24 */ /* 0x047fe4000f8e0242 */
[----:B------:R-:W-:Y:S01]  /*77b0*/  IMAD.WIDE.U32 R42, R19, UR12, R42 ;  /* 0x0000000c132a7c25 */ /* 0x000fe2000f8e002a */
[----:B------:R-:W-:-:S04]  /*77c0*/  ULDC.64 UR12, c[0x0][0x210] ;  /* 0x00008400000c7ab9 */ /* 0x000fc80000000a00 */
[----:B------:R-:W-:Y:S02]  /*77d0*/  IADD3 R69, R43, R69, RZ ;  /* 0x000000452b457210 */ /* 0x000fe40007ffe0ff */
[----:B------:R-:W-:-:S04]  /*77e0*/  LEA R68, P5, R42, UR12, 0x1 ;  /* 0x0000000c2a447c11 */ /* 0x000fc8000f8a08ff */
[----:B------:R-:W-:-:S05]  /*77f0*/  LEA.HI.X R69, R42, UR13, R69, 0x1, P5 ;  /* 0x0000000d2a457c11 */ /* 0x000fca000a8f0c45 */
[----:B------:R3:W-:Y:S04]  /*7800*/  STG.E desc[UR8][R68.64], R101 ;  /* 0x0000006544007986 */ /* 0x0007e8000c101908 */
.L_x_4618:
[----:B------:R-:W-:Y:S05]  /*7810*/  BSYNC B0 ;  /* 0x0000000000007941 */ /* 0x000fea0003800000 */
.L_x_4617:
        /* <DEDUP_REMOVED lines=11> */
.L_x_4619:
[----:B------:R-:W-:Y:S01]  /*78d0*/  LOP3.LUT P5, RZ, R70, 0x200, RZ, 0xc0, !PT ;  /* 0x0000020046ff7812 */ /* 0x000fe200078ac0ff */
[----:B------:R-:W-:-:S12]  /*78e0*/  BSSY B0, `(.L_x_4620) ;  /* 0x000000e000007945 */ /* 0x000fd80003800000 */
[----:B------:R-:W-:Y:S05]  /*78f0*/  @!P5 BRA `(.L_x_4621) ;  /* 0x000000000030d947 */ /* 0x000fea0003800000 */
[----:B------:R-:W-:Y:S01]  /*7900*/  ULDC.64 UR12, c[0x0][0x270] ;  /* 0x00009c00000c7ab9 */ /* 0x000fe20000000a00 */
[----:B------:R-:W-:Y:S01]  /*7910*/  MOV R42, R88 ;  /* 0x00000058002a7202 */ /* 0x000fe20000000f00 */
[----:B0123--:R-:W-:Y:S01]  /*7920*/  IMAD R69, R63, UR12, RZ ;  /* 0x0000000c3f457c24 */ /* 0x00ffe2000f8e02ff */
        /* <DEDUP_REMOVED lines=9> */
.L_x_4621:
[----:B------:R-:W-:Y:S05]  /*79c0*/  BSYNC B0 ;  /* 0x0000000000007941 */ /* 0x000fea0003800000 */
.L_x_4620:
        /* <DEDUP_REMOVED lines=11> */
.L_x_4622:
        /* <DEDUP_REMOVED lines=8> */
[C---:B01234-:R-:W-:Y:S02]  /*7b00*/  IMAD R69, R21.reuse, UR13, R62 ;  /* 0x0000000d15457c24 */ /* 0x05ffe4000f8e023e */
[----:B------:R-:W-:Y:S01]  /*7b10*/  IMAD.WIDE.U32 R42, R21, UR12, R42 ;  /* 0x0000000c152a7c25 */ /* 0x000fe2000f8e002a */
[----:B------:R-:W-:-:S04]  /*7b20*/  ULDC.64 UR12, c[0x0][0x210] ;  /* 0x00008400000c7ab9 */ /* 0x000fc80000000a00 */
[----:B------:R-:W-:Y:S02]  /*7b30*/  IADD3 R69, R43, R69, RZ ;  /* 0x000000452b457210 */ /* 0x000fe40007ffe0ff */
[----:B------:R-:W-:-:S04]  /*7b40*/  LEA R68, P5, R42, UR12, 0x1 ;  /* 0x0000000c2a447c11 */ /* 0x000fc8000f8a08ff */
[----:B------:R-:W-:-:S05]  /*7b50*/  LEA.HI.X R69, R42, UR13, R69, 0x1, P5 ;  /* 0x0000000d2a457c11 */ /* 0x000fca000a8f0c45 */
[----:B------:R0:W-:Y:S04]  /*7b60*/  STG.E desc[UR8][R68.64], R97 ;  /* 0x0000006144007986 */ /* 0x0001e8000c101908 */
.L_x_4624:
[----:B------:R-:W-:Y:S05]  /*7b70*/  BSYNC B0 ;  /* 0x0000000000007941 */ /* 0x000fea0003800000 */
.L_x_4623:
        /* <DEDUP_REMOVED lines=11> */
.L_x_4625:
        /* <DEDUP_REMOVED lines=15> */
.L_x_4627:
[----:B------:R-:W-:Y:S05]  /*7d20*/  BSYNC B0 ;  /* 0x0000000000007941 */ /* 0x000fea0003800000 */
.L_x_4626:
        /* <DEDUP_REMOVED lines=11> */
.L_x_4628:
        /* <DEDUP_REMOVED lines=17> */
.L_x_4630:
[----:B------:R-:W-:Y:S05]  /*7ef0*/  BSYNC B0 ;  /* 0x0000000000007941 */ /* 0x000fea0003800000 */
.L_x_4629:
        /* <DEDUP_REMOVED lines=11> */
.L_x_4631:
        /* <DEDUP_REMOVED lines=17> */
.L_x_4633:
[----:B------:R-:W-:Y:S05]  /*80c0*/  BSYNC B0 ;  /* 0x0000000000007941 */ /* 0x000fea0003800000 */
.L_x_4632:
        /* <DEDUP_REMOVED lines=11> */
.L_x_4634:
        /* <DEDUP_REMOVED lines=17> */
.L_x_4636:
[----:B------:R-:W-:Y:S05]  /*8290*/  BSYNC B0 ;  /* 0x0000000000007941 */ /* 0x000fea0003800000 */
.L_x_4635:
        /* <DEDUP_REMOVED lines=11> */
.L_x_4637:
        /* <DEDUP_REMOVED lines=17> */
.L_x_4639:
[----:B------:R-:W-:Y:S05]  /*8460*/  BSYNC B0 ;  /* 0x0000000000007941 */ /* 0x000fea0003800000 */
.L_x_4638:
        /* <DEDUP_REMOVED lines=11> */
.L_x_4640:
        /* <DEDUP_REMOVED lines=17> */
.L_x_4642:
[----:B------:R-:W-:Y:S05]  /*8630*/  BSYNC B0 ;  /* 0x0000000000007941 */ /* 0x000fea0003800000 */
.L_x_4641:
        /* <DEDUP_REMOVED lines=11> */
.L_x_4643:
[----:B------:R-:W-:Y:S01]  /*86f0*/  LOP3.LUT P5, RZ, R70, 0x1, RZ, 0xc0, !PT ;  /* 0x0000000146ff7812 */ /* 0x000fe200078ac0ff */
[----:B------:R-:W-:-:S12]  /*8700*/  BSSY B0, `(.L_x_4644) ;  /* 0x0000010000007945 */ /* 0x000fd80003800000 */
        /* <DEDUP_REMOVED lines=15> */
.L_x_4645:
[----:B------:R-:W-:Y:S05]  /*8800*/  BSYNC B0 ;  /* 0x0000000000007941 */ /* 0x000fea0003800000 */
.L_x_4644:
        /* <DEDUP_REMOVED lines=11> */
.L_x_4646:
[----:B------:R-:W-:Y:S04]  /*88c0*/  BSSY B0, `(.L_x_4647) ;  /* 0x0000010000007945 */ /* 0x000fe80003800000 */
[----:B------:R-:W-:Y:S05]  /*88d0*/  @!P0 BRA `(.L_x_4648) ;  /* 0x0000000000388947 */ /* 0x000fea0003800000 */
[----:B------:R-:W-:Y:S01]  /*88e0*/  IADD3 R43, R2, 0xd0, RZ ;  /* 0x000000d0022b7810 */ /* 0x000fe20007ffe0ff */
[----:B------:R-:W-:Y:S01]  /*88f0*/  ULDC.64 UR12, c[0x0][0x270] ;  /* 0x00009c00000c7ab9 */ /* 0x000fe20000000a00 */
[----:B------:R-:W-:Y:S02]  /*8900*/  MOV R38, R88 ;  /* 0x0000005800267202 */ /* 0x000fe40000000f00 */
[----:B------:R-:W-:Y:S02]  /*8910*/  SHF.R.S32.HI R40, RZ, 0x1f, R43 ;  /* 0x0000001fff287819 */ /* 0x000fe4000001142b */
[----:B0-----:R-:W-:Y:S02]  /*8920*/  MOV R39, R91 ;  /* 0x0000005b00277202 */ /* 0x001fe40000000f00 */
        /* <DEDUP_REMOVED lines=9> */
.L_x_4648:
[----:B------:R-:W-:Y:S05]  /*89c0*/  BSYNC B0 ;  /* 0x0000000000007941 */ /* 0x000fea0003800000 */
.L_x_4647:
        /* <DEDUP_REMOVED lines=11> */
.L_x_4649:
        /* <DEDUP_REMOVED lines=16> */
.L_x_4651:
[----:B------:R-:W-:Y:S05]  /*8b80*/  BSYNC B0 ;  /* 0x0000000000007941 */ /* 0x000fea0003800000 */
.L_x_4650:
        /* <DEDUP_REMOVED lines=11> */
.L_x_4652:
        /* <DEDUP_REMOVED lines=16> */
.L_x_4654:
[----:B------:R-:W-:Y:S05]  /*8d40*/  BSYNC B0 ;  /* 0x0000000000007941 */ /* 0x000fea0003800000 */
.L_x_4653:
        /* <DEDUP_REMOVED lines=11> */
.L_x_4655:
        /* <DEDUP_REMOVED lines=16> */
.L_x_4657:
[----:B------:R-:W-:Y:S05]  /*8f00*/  BSYNC B0 ;  /* 0x0000000000007941 */ /* 0x000fea0003800000 */
.L_x_4656:
        /* <DEDUP_REMOVED lines=11> */
.L_x_4658:
        /* <DEDUP_REMOVED lines=16> */
.L_x_4660:
[----:B------:R-:W-:Y:S05]  /*90c0*/  BSYNC B0 ;  /* 0x0000000000007941 */ /* 0x000fea0003800000 */
.L_x_4659:
        /* <DEDUP_REMOVED lines=11> */
.L_x_4661:
        /* <DEDUP_REMOVED lines=17> */
.L_x_4663:
[----:B------:R-:W-:Y:S05]  /*9290*/  BSYNC B0 ;  /* 0x0000000000007941 */ /* 0x000fea0003800000 */
.L_x_4662:
[----:B0-----:R-:W0:Y:S01]  /*92a0*/  LDC R37, c[0x0][0x10] ;  /* 0x00000400ff257b82 */ /* 0x001e220000000800 */
[----:B------:R-:W-:Y:S02]  /*92b0*/  IADD3 R26, R26, 0x1, RZ ;  /* 0x000000011a1a7810 */ /* 0x000fe40007ffe0ff */
[----:B0-----:R-:W-:-:S04]  /*92c0*/  IADD3 R24, R37, R24, RZ ;  /* 0x0000001825187210 */ /* 0x001fc80007ffe0ff */
[----:B------:R-:W-:-:S13]  /*92d0*/  ISETP.GE.AND P5, PT, R24, UR4, PT ;  /* 0x0000000418007c0c */ /* 0x000fda000bfa6270 */
[----:B------:R-:W-:Y:S05]  /*92e0*/  @!P5 BRA `(.L_x_4664) ;  /* 0xffffff780050d947 */ /* 0x000fea000383ffff */
[----:B------:R-:W-:Y:S05]  /*92f0*/  EXIT ;  /* 0x000000000000794d */ /* 0x000fea0003800000 */
.L_x_4665:
        /* <DEDUP_REMOVED lines=16> */
.L_x_5648:


//--------------------- .text._Z35group_norm_nhwc_fwd_one_pass_kernelI11Fp16IOBf16WLi512ELi112ELi448EEv26Group_norm_nhwc_fwd_params --------------------------
	.section	.text._Z35group_norm_nhwc_fwd_one_pass_kernelI11Fp16IOBf16WLi512ELi112ELi448EEv26Group_norm_nhwc_fwd_params,"ax",@progbits
	.align	128
        .global         _Z35group_norm_nhwc_fwd_one_pass_kernelI11Fp16IOBf16WLi512ELi112ELi448EEv26Group_norm_nhwc_fwd_params
        .type           _Z35group_norm_nhwc_fwd_one_pass_kernelI11Fp16IOBf16WLi512ELi112ELi448EEv26Group_norm_nhwc_fwd_params,@function
        .size           _Z35group_norm_nhwc_fwd_one_pass_kernelI11Fp16IOBf16WLi512ELi112ELi448EEv26Group_norm_nhwc_fwd_params,(.L_x_5649 - _Z35group_norm_nhwc_fwd_one_pass_kernelI11Fp16IOBf16WLi512ELi112ELi448EEv26Group_norm_nhwc_fwd_params)
        .other          _Z35group_norm_nhwc_fwd_one_pass_kernelI11Fp16IOBf16WLi512ELi112ELi448EEv26Group_norm_nhwc_fwd_params,@"STO_CUDA_ENTRY STV_DEFAULT"
_Z35group_norm_nhwc_fwd_one_pass_kernelI11Fp16IOBf16WLi512ELi112ELi448EEv26Group_norm_nhwc_fwd_params:
.text._Z35group_norm_nhwc_fwd_one_pass_kernelI11Fp16IOBf16WLi512ELi112ELi448EEv26Group_norm_nhwc_fwd_params:
        /* <DEDUP_REMOVED lines=19> */
.L_x_4682:
        /* <DEDUP_REMOVED lines=10> */
[----:B--2---:R-:W-:Y:S01]  /*01d0*/  VIADD R17, R3, 0x18 ;  /* 0x0000001803117836 */ /* 0x004fe20000000000 */
        /* <DEDUP_REMOVED lines=2228> */
.L_x_4667:
[----:B------:R-:W-:Y:S05]  /*8d20*/  BSYNC B0 ;  /* 0x0000000000007941 */ /* 0x000fea0003800000 */
.L_x_4666:
        /* <DEDUP_REMOVED lines=34> */
.L_x_4671:
[----:B------:R-:W2:Y:S04]  /*8f50*/  LDG.E.STRONG.GPU R0, desc[UR12][R18.64] ;  /* 0x0000000c12007981 */ /* 0x000ea8000c1ef900 */
[----:B--2---:R-:W-:Y:S04]  /*8f60*/  CCTL.IVALL ;  /* 0x00000000ff00798f */ /* 0x004fe80002000000 */
[----:B------:R0:W-:Y:S01]  /*8f70*/  STL [R1], R0 ;  /* 0x0000000001007387 */ /* 0x0001e20000100800 */
[----:B------:R-:W-:-:S13]  /*8f80*/  ISETP.NE.AND P1, PT, R0, UR6, PT ;  /* 0x0000000600007c0c */ /* 0x000fda000bf25270 */
[----:B0-----:R-:W-:Y:S05]  /*8f90*/  @P1 BRA `(.L_x_4671) ;  /* 0xfffffffc00ec1947 */ /* 0x001fea000383ffff */
.L_x_4670:
[----:B------:R-:W-:Y:S05]  /*8fa0*/  BSYNC B0 ;  /* 0x0000000000007941 */ /* 0x000fea0003800000 */
.L_x_4669:
        /* <DEDUP_REMOVED lines=18> */
.L_x_4675:
        /* <DEDUP_REMOVED lines=115> */
.L_x_4674:
        /* <DEDUP_REMOVED lines=61> */
.L_x_4676:
[----:B------:R-:W-:-:S13]  /*9bd0*/  ISETP.NE.OR P1, PT, R0, RZ, P1 ;  /* 0x000000ff0000720c */ /* 0x000fda0000f25670 */
[----:B------:R-:W-:Y:S05]  /*9be0*/  @!P1 BRA `(.L_x_4672) ;  /* 0x00000000007c9947 */ /* 0x000fea0003800000 */
.L_x_4673:
        /* <DEDUP_REMOVED lines=31> */
.L_x_4672:
        /* <DEDUP_REMOVED lines=11> */
.L_x_4678:
[----:B------:R-:W-:Y:S05]  /*9e90*/  BSYNC B0 ;  /* 0x0000000000007941 */ /* 0x000fea0003800000 */
.L_x_4677:
        /* <DEDUP_REMOVED lines=19> */
.L_x_4668:
        /* <DEDUP_REMOVED lines=18> */
[----:B--2---:R-:W1:Y:S04]  /*a0f0*/  @!P1 LDC.64 R10, c[0x0][0x218] ;  /* 0x00008600ff0a9b82 */ /* 0x004e680000000a00 */
[----:B------:R-:W-:-:S04]  /*a100*/  IMAD R21, R21, 0x70, R18 ;  /* 0x0000007015157824 */ /* 0x000fc800078e0212 */
[----:B------:R-:W2:Y:S01]  /*a110*/  LDC.64 R14, c[0x0][0x228] ;  /* 0x00008a00ff0e7b82 */ /* 0x000ea20000000a00 */
[----:B0-----:R-:W-:-:S03]  /*a120*/  ULEA UR6, UR7, UR6, 0x18 ;  /* 0x0000000607067291 */ /* 0x001fc6000f8ec03f */
[----:B------:R-:W-:-:S04]  /*a130*/  ULDC UR7, c[0x0][0x2a4] ;  /* 0x0000a90000077ab9 */ /* 0x000fc80000000800 */
[----:B------:R-:W0:Y:S01]  /*a140*/  LDC.64 R16, c[0x0][0x230] ;  /* 0x00008c00ff107b82 */ /* 0x000e220000000a00 */
[----:B------:R-:W-:Y:S01]  /*a150*/  @!P1 FMUL.FTZ R19, R5, UR7 ;  /* 0x0000000705139c20 */ /* 0x000fe20008410000 */
[----:B------:R-:W-:Y:S01]  /*a160*/  @!P1 FMUL.FTZ R18, R4, UR7 ;  /* 0x0000000704129c20 */ /* 0x000fe20008410000 */
[----:B------:R3:W-:Y:S01]  /*a170*/  @!P2 STS.64 [UR6+0x88], R4 ;  /* 0x00008804ff00a988 */ /* 0x0007e20008000a06 */
[----:B-1----:R-:W-:-:S05]  /*a180*/  @!P1 IMAD.WIDE R10, R13, 0x8, R10 ;  /* 0x000000080d0a9825 */ /* 0x002fca00078e020a */
[----:B------:R-:W-:Y:S01]  /*a190*/  @!P1 STG.E.64 desc[UR12][R10.64], R18 ;  /* 0x000000120a009986 */ /* 0x000fe2000c101b0c */
[C---:B--2---:R-:W-:Y:S01]  /*a1a0*/  IMAD.WIDE R12, R21.reuse, 0x2, R14 ;  /* 0x00000002150c7825 */ /* 0x044fe200078e020e */
[----:B------:R-:W-:Y:S03]  /*a1b0*/  BAR.SYNC.DEFER_BLOCKING 0x0 ;  /* 0x0000000000007b1d */ /* 0x000fe60000010000 */
[----:B0-----:R-:W-:-:S03]  /*a1c0*/  IMAD.WIDE R14, R21, 0x2, R16 ;  /* 0x00000002150e7825 */ /* 0x001fc600078e0210 */
[----:B------:R-:W2:Y:S04]  /*a1d0*/  LDG.E.U16 R16, desc[UR12][R12.64] ;  /* 0x0000000c0c107981 */ /* 0x000ea8000c1e1500 */
[----:B------:R-:W4:Y:S04]  /*a1e0*/  LDG.E.U16 R17, desc[UR12][R12.64+0x2] ;  /* 0x0000020c0c117981 */ /* 0x000f28000c1e1500 */
[----:B------:R-:W5:Y:S04]  /*a1f0*/  LDG.E.U16 R20, desc[UR12][R14.64] ;  /* 0x0000000c0e147981 */ /* 0x000f68000c1e1500 */
[----:B------:R-:W5:Y:S01]  /*a200*/  LDG.E.U16 R21, desc[UR12][R14.64+0x2] ;  /* 0x0000020c0e157981 */ /* 0x000f62000c1e1500 */
[----:B---3--:R-:W-:-:S03]  /*a210*/  IMAD.MOV.U32 R4, RZ, RZ, RZ ;  /* 0x000000ffff047224 */ /* 0x008fc600078e00ff */
        /* <DEDUP_REMOVED lines=12> */
[----:B--2---:R-:W-:Y:S01]  /*a2e0*/  SHF.L.U32 R5, R16, 0x10, RZ ;  /* 0x0000001010057819 */ /* 0x004fe200000006ff */
[----:B----4-:R-:W-:Y:S01]  /*a2f0*/  IMAD.U32 R10, R17, 0x10000, RZ ;  /* 0x00010000110a7824 */ /* 0x010fe200078e00ff */
[----:B-----5:R-:W-:Y:S01]  /*a300*/  SHF.L.U32 R12, R20, 0x10, RZ ;  /* 0x00000010140c7819 */ /* 0x020fe200000006ff */
[----:B01----:R-:W-:-:S07]  /*a310*/  IMAD.U32 R11, R21, 0x10000, RZ ;  /* 0x00010000150b7824 */ /* 0x003fce00078e00ff */
.L_x_4681:
[----:B--2---:R-:W2:Y:S04]  /*a320*/  LDL R13, [UR6] ;  /* 0x00000006ff0d7983 */ /* 0x004ea80008100800 */
[----:B0-----:R-:W3:Y:S04]  /*a330*/  LDL R16, [UR6+0x4] ;  /* 0x00000406ff107983 */ /* 0x001ee80008100800 */
[----:B------:R-:W4:Y:S04]  /*a340*/  LDL R22, [UR6+0x8] ;  /* 0x00000806ff167983 */ /* 0x000f280008100800 */
[----:B------:R-:W5:Y:S01]  /*a350*/  LDL R28, [UR6+0xc] ;  /* 0x00000c06ff1c7983 */ /* 0x000f620008100800 */
        /* <DEDUP_REMOVED lines=23> */
[----:B---3--:R-:W-:Y:S02]  /*a4d0*/  HADD2.F32 R17, -RZ, R16.H1_H1 ;  /* 0x30000010ff117230 */ /* 0x008fe40000004100 */
[C---:B------:R-:W-:Y:S01]  /*a4e0*/  FADD.FTZ R15, -R0.reuse, R15 ;  /* 0x0000000f000f7221 */ /* 0x040fe20000010100 */
[----:B------:R-:W-:Y:S01]  /*a4f0*/  FADD.FTZ R13, -R0, R13 ;  /* 0x0000000d000d7221 */ /* 0x000fe20000010100 */
[----:B----4-:R-:W-:-:S02]  /*a500*/  HADD2.F32 R21, -RZ, R22.H0_H0 ;  /* 0x20000016ff157230 */ /* 0x010fc40000004100 */
[-C--:B------:R-:W-:Y:S01]  /*a510*/  FMUL.FTZ R15, R15, R2.reuse ;  /* 0x000000020f0f7220 */ /* 0x080fe20000410000 */
[----:B------:R-:W-:Y:S01]  /*a520*/  FADD.FTZ R17, -R0, R17 ;  /* 0x0000001100117221 */ /* 0x000fe20000010100 */
[-C--:B------:R-:W-:Y:S01]  /*a530*/  FMUL.FTZ R13, R13, R2.reuse ;  /* 0x000000020d0d7220 */ /* 0x080fe20000410000 */
[----:B------:R-:W-:Y:S02]  /*a540*/  HADD2.F32 R23, -RZ, R22.H1_H1 ;  /* 0x30000016ff177230 */ /* 0x000fe40000004100 */
[----:B------:R-:W-:Y:S01]  /*a550*/  FFMA.FTZ R18, R5, R15, R12 ;  /* 0x0000000f05127223 */ /* 0x000fe2000001000c */
[----:B------:R-:W-:Y:S02]  /*a560*/  HADD2.F32 R15, -RZ, R16.H0_H0 ;  /* 0x20000010ff0f7230 */ /* 0x000fe40000004100 */
[----:B------:R-:W-:Y:S01]  /*a570*/  FFMA.FTZ R13, R10, R13, R11 ;  /* 0x0000000d0a0d7223 */ /* 0x000fe2000001000b */
[----:B------:R-:W-:Y:S01]  /*a580*/  FMUL.FTZ R17, R17, R2 ;  /* 0x0000000211117220 */ /* 0x000fe20000410000 */
[----:B------:R-:W-:Y:S01]  /*a590*/  @P4 FMUL.FTZ R14, R18, -1.4426950216293334961 ;  /* 0xbfb8aa3b120e4820 */ /* 0x000fe20000410000 */
[C---:B------:R-:W-:Y:S01]  /*a5a0*/  FADD.FTZ R25, -R0.reuse, R21 ;  /* 0x0000001500197221 */ /* 0x040fe20000010100 */
[----:B------:R-:W-:Y:S01]  /*a5b0*/  FADD.FTZ R15, -R0, R15 ;  /* 0x0000000f000f7221 */ /* 0x000fe20000010100 */
[----:B------:R-:W-:Y:S01]  /*a5c0*/  FFMA.FTZ R20, R10, R17, R11 ;  /* 0x000000110a147223 */ /* 0x000fe2000001000b */
[----:B-----5:R-:W-:-:S02]  /*a5d0*/  HADD2.F32 R29, -RZ, R28.H0_H0 ;  /* 0x2000001cff1d7230 */ /* 0x020fc40000004100 */
[-C--:B------:R-:W-:Y:S01]  /*a5e0*/  FMUL.FTZ R25, R25, R2.reuse ;  /* 0x0000000219197220 */ /* 0x080fe20000410000 */
[----:B------:R-:W-:Y:S01]  /*a5f0*/  FMUL.FTZ R16, R15, R2 ;  /* 0x000000020f107220 */ /* 0x000fe20000410000 */
[----:B------:R-:W-:Y:S01]  /*a600*/  @P4 FMUL.FTZ R15, R13, -1.4426950216293334961 ;  /* 0xbfb8aa3b0d0f4820 */ /* 0x000fe20000410000 */
[----:B------:R-:W2:Y:S01]  /*a610*/  @P4 MUFU.EX2 R14, R14 ;  /* 0x0000000e000e4308 */ /* 0x000ea20000000800 */
[----:B------:R-:W-:Y:S01]  /*a620*/  @P4 FMUL.FTZ R17, R20, -1.4426950216293334961 ;  /* 0xbfb8aa3b14114820 */ /* 0x000fe20000410000 */
[C-C-:B------:R-:W-:Y:S01]  /*a630*/  FFMA.FTZ R19, R5.reuse, R16, R12.reuse ;  /* 0x0000001005137223 */ /* 0x140fe2000001000c */
[C---:B------:R-:W-:Y:S01]  /*a640*/  FADD.FTZ R27, -R0.reuse, R23 ;  /* 0x00000017001b7221 */ /* 0x040fe20000010100 */
[----:B------:R-:W-:Y:S01]  /*a650*/  FFMA.FTZ R25, R5, R25, R12 ;  /* 0x0000001905197223 */ /* 0x000fe2000001000c */
[----:B------:R-:W-:Y:S01]  /*a660*/  FADD.FTZ R29, -R0, R29 ;  /* 0x0000001d001d7221 */ /* 0x000fe20000010100 */
[----:B------:R-:W-:Y:S01]  /*a670*/  @P4 FMUL.FTZ R16, R19, -1.4426950216293334961 ;  /* 0xbfb8aa3b13104820 */ /* 0x000fe20000410000 */
[-C--:B------:R-:W-:Y:S01]  /*a680*/  FMUL.FTZ R27, R27, R2.reuse ;  /* 0x000000021b1b7220 */ /* 0x080fe20000410000 */
[----:B------:R-:W3:Y:S01]  /*a690*/  @P4 MUFU.EX2 R15, R15 ;  /* 0x0000000f000f4308 */ /* 0x000ee20000000800 */
[----:B------:R-:W-:-:S02]  /*a6a0*/  FMUL.FTZ R29, R29, R2 ;  /* 0x000000021d1d7220 */ /* 0x000fc40000410000 */
[----:B------:R-:W-:Y:S02]  /*a6b0*/  FFMA.FTZ R24, R10, R27, R11 ;  /* 0x0000001b0a187223 */ /* 0x000fe4000001000b */
[----:B------:R-:W-:Y:S02]  /*a6c0*/  FFMA.FTZ R30, R5, R29, R12 ;  /* 0x0000001d051e7223 */ /* 0x000fe4000001000c */
[----:B------:R-:W-:Y:S01]  /*a6d0*/  @P4 FMUL.FTZ R22, R24, -1.4426950216293334961 ;  /* 0xbfb8aa3b18164820 */ /* 0x000fe20000410000 */
[----:B------:R-:W4:Y:S01]  /*a6e0*/  @P4 MUFU.EX2 R23, R17 ;  /* 0x0000001100174308 */ /* 0x000f220000000800 */
[----:B--2---:R-:W-:Y:S01]  /*a6f0*/  @P4 FADD.FTZ R14, R14, 1 ;  /* 0x3f8000000e0e4421 */ /* 0x004fe20000010000 */
[----:B------:R-:W-:-:S06]  /*a700*/  @P4 FMUL.FTZ R29, R30, -1.4426950216293334961 ;  /* 0xbfb8aa3b1e1d4820 */ /* 0x000fcc0000410000 */
[----:B------:R2:W5:Y:S01]  /*a710*/  @P4 MUFU.EX2 R21, R16 ;  /* 0x0000001000154308 */ /* 0x0005620000000800 */
[----:B---3--:R-:W-:-:S07]  /*a720*/  @P4 FADD.FTZ R15, R15, 1 ;  /* 0x3f8000000f0f4421 */ /* 0x008fce0000010000 */
[----:B------:R3:W1:Y:S01]  /*a730*/  @P4 MUFU.RCP R17, R14 ;  /* 0x0000000e00114308 */ /* 0x0006620000001000 */
[----:B--2---:R-:W-:Y:S01]  /*a740*/  @P4 FMUL.FTZ R16, R25, -1.4426950216293334961 ;  /* 0xbfb8aa3b19104820 */ /* 0x004fe20000410000 */
[----:B----4-:R-:W-:-:S06]  /*a750*/  @P4 FADD.FTZ R23, R23, 1 ;  /* 0x3f80000017174421 */ /* 0x010fcc0000010000 */
[----:B------:R-:W2:Y:S01]  /*a760*/  @P4 MUFU.EX2 R26, R16 ;  /* 0x00000010001a4308 */ /* 0x000ea20000000800 */
[----:B---3--:R-:W-:Y:S02]  /*a770*/  @!P1 IMAD.MOV.U32 R14, RZ, RZ, R6 ;  /* 0x000000ffff0e9224 */ /* 0x008fe400078e0006 */
[----:B-----5:R-:W-:-:S05]  /*a780*/  @P4 FADD.FTZ R21, R21, 1 ;  /* 0x3f80000015154421 */ /* 0x020fca0000010000 */
[----:B------:R3:W4:Y:S01]  /*a790*/  @P4 MUFU.RCP R16, R15 ;  /* 0x0000000f00104308 */ /* 0x0007220000001000 */
[----:B-1----:R-:W-:-:S07]  /*a7a0*/  @P4 FMUL.FTZ R18, R18, R17 ;  /* 0x0000001112124220 */ /* 0x002fce0000410000 */
[----:B------:R1:W5:Y:S01]  /*a7b0*/  @P4 MUFU.EX2 R31, R29 ;  /* 0x0000001d001f4308 */ /* 0x0003620000000800 */
[----:B---3--:R-:W-:Y:S01]  /*a7c0*/  @!P1 MOV R15, R9 ;  /* 0x00000009000f9202 */ /* 0x008fe20000000f00 */
[----:B--2---:R-:W-:Y:S02]  /*a7d0*/  @P4 FADD.FTZ R26, R26, 1 ;  /* 0x3f8000001a1a4421 */ /* 0x004fe40000010000 */
[----:B------:R-:W-:Y:S02]  /*a7e0*/  @!P1 IMAD.WIDE.U32 R14, R37, R46, R14 ;  /* 0x0000002e250e9225 */ /* 0x000fe400078e000e */
[----:B------:R-:W2:Y:S02]  /*a7f0*/  @!P3 LDC.64 R46, c[0x0][0x210] ;  /* 0x00008400ff2ebb82 */ /* 0x000ea40000000a00 */
[----:B------:R-:W3:Y:S01]  /*a800*/  @P4 MUFU.EX2 R27, R22 ;  /* 0x00000016001b4308 */ /* 0x000ee20000000800 */
[----:B-1----:R-:W-:Y:S02]  /*a810*/  HADD2.F32 R29, -RZ, R28.H1_H1 ;  /* 0x3000001cff1d7230 */ /* 0x002fe40000004100 */
[----:B----4-:R-:W-:Y:S01]  /*a820*/  @P4 FMUL.FTZ R13, R13, R16 ;  /* 0x000000100d0d4220 */ /* 0x010fe20000410000 */
[----:B------:R-:W-:Y:S01]  /*a830*/  @!P1 IMAD.IADD R15, R15, 0x1, R33 ;  /* 0x000000010f0f9824 */ /* 0x000fe200078e0221 */
[----:B------:R-:W-:Y:S01]  /*a840*/  @!P1 LEA R16, P5, R14, R34, 0x1 ;  /* 0x000000220e109211 */ /* 0x000fe200078a08ff */
[----:B------:R-:W-:-:S02]  /*a850*/  VIADD R37, R37, 0x18 ;  /* 0x0000001825257836 */ /* 0x000fc40000000000 */
[----:B------:R-:W-:Y:S01]  /*a860*/  FADD.FTZ R29, -R0, R29 ;  /* 0x0000001d001d7221 */ /* 0x000fe20000010100 */
[----:B------:R1:W4:Y:S01]  /*a870*/  @P4 MUFU.RCP R22, R21 ;  /* 0x0000001500164308 */ /* 0x0003220000001000 */
[----:B------:R-:W-:Y:S02]  /*a880*/  @!P1 LEA.HI.X R17, R14, R35, R15, 0x1, P5 ;  /* 0x000000230e119211 */ /* 0x000fe400028f0c0f */
[----:B------:R-:W-:Y:S01]  /*a890*/  FMUL.FTZ R29, R29, R2 ;  /* 0x000000021d1d7220 */ /* 0x000fe20000410000 */
[----:B------:R-:W-:Y:S01]  /*a8a0*/  @!P3 MOV R14, R6 ;  /* 0x00000006000eb202 */ /* 0x000fe20000000f00 */
[----:B------:R-:W0:Y:S01]  /*a8b0*/  @!P2 LDC.64 R34, c[0x0][0x210] ;  /* 0x00008400ff22ab82 */ /* 0x000e220000000a00 */
[----:B------:R-:W-:Y:S02]  /*a8c0*/  @!P3 IMAD.MOV.U32 R15, RZ, RZ, R9 ;  /* 0x000000ffff0fb224 */ /* 0x000fe400078e0009 */
[----:B------:R-:W-:Y:S01]  /*a8d0*/  FFMA.FTZ R29, R10, R29, R11 ;  /* 0x0000001d0a1d7223 */ /* 0x000fe2000001000b */
[----:B-----5:R-:W-:Y:S01]  /*a8e0*/  @P4 FADD.FTZ R31, R31, 1 ;  /* 0x3f8000001f1f4421 */ /* 0x020fe20000010000 */
[----:B------:R-:W5:Y:S01]  /*a8f0*/  @P4 MUFU.RCP R23, R23 ;  /* 0x0000001700174308 */ /* 0x000f620000001000 */
[----:B-1----:R-:W-:Y:S01]  /*a900*/  @!P1 F2FP.F16.F32.PACK_AB R21, R13, R18 ;  /* 0x000000120d15923e */ /* 0x002fe200000000ff */
[----:B------:R-:W-:-:S02]  /*a910*/  @!P3 IMAD R18, R41, R48, RZ ;  /* 0x000000302912b224 */ /* 0x000fc400078e02ff */
[----:B------:R-:W-:Y:S01]  /*a920*/  @P4 FMUL.FTZ R13, R29, -1.4426950216293334961 ;  /* 0xbfb8aa3b1d0d4820 */ /* 0x000fe20000410000 */
[----:B------:R-:W-:-:S04]  /*a930*/  @!P3 IMAD.WIDE.U32 R14, R39, R48, R14 ;  /* 0x00000030270eb225 */ /* 0x000fc800078e000e */
[----:B---3--:R-:W-:Y:S01]  /*a940*/  @P4 FADD.FTZ R27, R27, 1 ;  /* 0x3f8000001b1b4421 */ /* 0x008fe20000010000 */
[----:B------:R1:W-:Y:S01]  /*a950*/  @!P1 STG.E desc[UR12][R16.64], R21 ;  /* 0x0000001510009986 */ /* 0x0003e2000c10190c */
[----:B------:R-:W-:Y:S02]  /*a960*/  @!P3 IMAD R33, R39, R49, R18 ;  /* 0x000000312721b224 */ /* 0x000fe400078e0212 */
[----:B----4-:R-:W-:Y:S01]  /*a970*/  @P4 FMUL.FTZ R19, R19, R22 ;  /* 0x0000001613134220 */ /* 0x010fe20000410000 */
[----:B--2---:R-:W-:Y:S01]  /*a980*/  @!P3 LEA R18, P5, R14, R46, 0x1 ;  /* 0x0000002e0e12b211 */ /* 0x004fe200078a08ff */
[----:B------:R-:W2:Y:S01]  /*a990*/  @P4 MUFU.EX2 R13, R13 ;  /* 0x0000000d000d4308 */ /* 0x000ea20000000800 */
[----:B------:R-:W-:Y:S01]  /*a9a0*/  @!P3 IADD3 R15, R15, R33, RZ ;  /* 0x000000210f0fb210 */ /* 0x000fe20007ffe0ff */
[----:B-----5:R-:W-:-:S06]  /*a9b0*/  @P4 FMUL.FTZ R20, R20, R23 ;  /* 0x0000001714144220 */ /* 0x020fcc0000410000 */
[----:B------:R-:W3:Y:S01]  /*a9c0*/  @P4 MUFU.RCP R26, R26 ;  /* 0x0000001a001a4308 */ /* 0x000ee20000001000 */
[----:B------:R-:W-:Y:S01]  /*a9d0*/  @!P3 F2FP.F16.F32.PACK_AB R23, R20, R19 ;  /* 0x000000131417b23e */ /* 0x000fe200000000ff */
[-C--:B0-----:R-:W-:Y:S01]  /*a9e0*/  @!P2 IMAD R20, R45, R50.reuse, RZ ;  /* 0x000000322d14a224 */ /* 0x081fe200078e02ff */
[----:B------:R-:W-:Y:S01]  /*a9f0*/  @!P3 LEA.HI.X R19, R14, R47, R15, 0x1, P5 ;  /* 0x0000002f0e13b211 */ /* 0x000fe200028f0c0f */
[----:B------:R-:W-:Y:S01]  /*aa00*/  @!P2 IMAD.MOV.U32 R14, RZ, RZ, R6 ;  /* 0x000000ffff0ea224 */ /* 0x000fe200078e0006 */
[----:B------:R-:W-:Y:S01]  /*aa10*/  @!P2 MOV R15, R9 ;  /* 0x00000009000fa202 */ /* 0x000fe20000000f00 */
[----:B------:R-:W-:Y:S02]  /*aa20*/  @!P2 IMAD R33, R43, R51, R20 ;  /* 0x000000332b21a224 */ /* 0x000fe400078e0214 */
[----:B------:R-:W0:Y:S01]  /*aa30*/  @P4 MUFU.RCP R27, R27 ;  /* 0x0000001b001b4308 */ /* 0x000e220000001000 */
[----:B--2---:R-:W-:Y:S01]  /*aa40*/  @P4 FADD.FTZ R13, R13, 1 ;  /* 0x3f8000000d0d4421 */ /* 0x004fe20000010000 */
[----:B------:R2:W-:Y:S01]  /*aa50*/  @!P3 STG.E desc[UR12][R18.64], R23 ;  /* 0x000000171200b986 */ /* 0x0005e2000c10190c */
[----:B------:R-:W-:-:S03]  /*aa60*/  @!P2 IMAD.WIDE.U32 R14, R43, R50, R14 ;  /* 0x000000322b0ea225 */ /* 0x000fc600078e000e */
[----:B-1----:R-:W-:Y:S02]  /*aa70*/  @!P2 LEA R16, P1, R14, R34, 0x1 ;  /* 0x000000220e10a211 */ /* 0x002fe400078208ff */
[----:B------:R-:W1:Y:S01]  /*aa80*/  @P4 MUFU.RCP R31, R31 ;  /* 0x0000001f001f4308 */ /* 0x000e620000001000 */
[----:B------:R-:W-:Y:S01]  /*aa90*/  @!P2 IADD3 R15, R15, R33, RZ ;  /* 0x000000210f0fa210 */ /* 0x000fe20007ffe0ff */
[----:B---3--:R-:W-:-:S03]  /*aaa0*/  @P4 FMUL.FTZ R25, R25, R26 ;  /* 0x0000001a19194220 */ /* 0x008fc60000410000 */
[----:B------:R-:W-:Y:S02]  /*aab0*/  @!P2 LEA.HI.X R17, R14, R35, R15, 0x1, P1 ;  /* 0x000000230e11a211 */ /* 0x000fe400008f0c0f */
[----:B------:R-:W-:Y:S01]  /*aac0*/  ISETP.GE.U32.AND P1, PT, R37, UR10, PT ;  /* 0x0000000a25007c0c */ /* 0x000fe2000bf26070 */
[----:B------:R-:W3:Y:S01]  /*aad0*/  @P4 MUFU.RCP R20, R13 ;  /* 0x0000000d00144308 */ /* 0x000ee20000001000 */
[----:B------:R-:W-:Y:S01]  /*aae0*/  SHF.R.S32.HI R14, RZ, 0x1f, R37 ;  /* 0x0000001fff0e7819 */ /* 0x000fe20000011425 */
[----:B0-----:R-:W-:-:S03]  /*aaf0*/  @P4 FMUL.FTZ R24, R24, R27 ;  /* 0x0000001b18184220 */ /* 0x001fc60000410000 */
[----:B------:R-:W-:Y:S02]  /*ab00*/  ISETP.GE.OR.EX P1, PT, R14, UR11, P0, P1 ;  /* 0x0000000b0e007c0c */ /* 0x000fe40008726710 */
[----:B------:R-:W-:Y:S01]  /*ab10*/  @!P2 F2FP.F16.F32.PACK_AB R25, R24, R25 ;  /* 0x000000191819a23e */ /* 0x000fe200000000ff */
[----:B-1----:R-:W-:-:S04]  /*ab20*/  @P4 FMUL.FTZ R30, R30, R31 ;  /* 0x0000001f1e1e4220 */ /* 0x002fc80000410000 */
[----:B------:R2:W-:Y:S01]  /*ab30*/  @!P2 STG.E desc[UR12][R16.64], R25 ;  /* 0x000000191000a986 */ /* 0x0005e2000c10190c */
[----:B------:R-:W-:Y:S01]  /*ab40*/  ISETP.NE.AND P2, PT, R4, 0x40, PT ;  /* 0x000000400400780c */ /* 0x000fe20003f45270 */
[----:B---3--:R-:W-:-:S04]  /*ab50*/  @P4 FMUL.FTZ R29, R29, R20 ;  /* 0x000000141d1d4220 */ /* 0x008fc80000410000 */
[----:B------:R-:W-:Y:S08]  /*ab60*/  @P1 BRA `(.L_x_4680) ;  /* 0x0000000000281947 */ /* 0x000ff00003800000 */
[----:B------:R-:W-:Y:S01]  /*ab70*/  IMAD R13, R14, UR16, RZ ;  /* 0x000000100e0d7c24 */ /* 0x000fe2000f8e02ff */
[----:B------:R-:W-:Y:S01]  /*ab80*/  MOV R14, R6 ;  /* 0x00000006000e7202 */ /* 0x000fe20000000f00 */
[----:B------:R-:W-:Y:S01]  /*ab90*/  IMAD.MOV.U32 R15, RZ, RZ, R9 ;  /* 0x000000ffff0f7224 */ /* 0x000fe200078e0009 */
[----:B------:R-:W-:Y:S01]  /*aba0*/  F2FP.F16.F32.PACK_AB R29, R29, R30 ;  /* 0x0000001e1d1d723e */ /* 0x000fe200000000ff */
[C---:B------:R-:W-:Y:S02]  /*abb0*/  IMAD R13, R37.reuse, UR17, R13 ;  /* 0x00000011250d7c24 */ /* 0x040fe4000f8e020d */
[----:B------:R-:W-:-:S05]  /*abc0*/  IMAD.WIDE.U32 R14, R37, UR16, R14 ;  /* 0x00000010250e7c25 */ /* 0x000fca000f8e000e */
[----:B------:R-:W-:Y:S02]  /*abd0*/  IADD3 R13, R15, R13, RZ ;  /* 0x0000000d0f0d7210 */ /* 0x000fe40007ffe0ff */
[----:B--2---:R-:W-:-:S04]  /*abe0*/  LEA R16, P1, R14, UR18, 0x1 ;  /* 0x000000120e107c11 */ /* 0x004fc8000f8208ff */
[----:B------:R-:W-:-:S05]  /*abf0*/  LEA.HI.X R17, R14, UR19, R13, 0x1, P1 ;  /* 0x000000130e117c11 */ /* 0x000fca00088f0c0d */
[----:B------:R0:W-:Y:S04]  /*ac00*/  STG.E desc[UR12][R16.64], R29 ;  /* 0x0000001d10007986 */ /* 0x0001e8000c10190c */
.L_x_4680:
[----:B------:R-:W-:Y:S05]  /*ac10*/  BSYNC B0 ;  /* 0x0000000000007941 */ /* 0x000fea0003800000 */
.L_x_4679:
        /* <DEDUP_REMOVED lines=11> */
.L_x_4683:
        /* <DEDUP_REMOVED lines=11> */
.L_x_5649:


//--------------------- .text._Z35group_norm_nhwc_fwd_one_pass_kernelI11Fp16IOFp16WLi64ELi112ELi448EEv26Group_norm_nhwc_fwd_params --------------------------
	.section	.text._Z35group_norm_nhwc_fwd_one_pass_kernelI11Fp16IOFp16WLi64ELi112ELi448EEv26Group_norm_nhwc_fwd_params,"ax",@progbits
	.align	128
        .global         _Z35group_norm_nhwc_fwd_one_pass_kernelI11Fp16IOFp16WLi64ELi112ELi448EEv26Group_norm_nhwc_fwd_params
        .type           _Z35group_norm_nhwc_fwd_one_pass_kernelI11Fp16IOFp16WLi64ELi112ELi448EEv26Group_norm_nhwc_fwd_params,@function
        .size           _Z35group_norm_nhwc_fwd_one_pass_kernelI11Fp16IOFp16WLi64ELi112ELi448EEv26Group_norm_nhwc_fwd_params,(.L_x_5650 - _Z35group_norm_nhwc_fwd_one_pass_kernelI11Fp16IOFp16WLi64ELi112ELi448EEv26Group_norm_nhwc_fwd_params)
        .other          _Z35group_norm_nhwc_fwd_one_pass_kernelI11Fp16IOFp16WLi64ELi112ELi448EEv26Group_norm_nhwc_fwd_params,@"STO_CUDA_ENTRY STV_DEFAULT"
_Z35group_norm_nhwc_fwd_one_pass_kernelI11Fp16IOFp16WLi64ELi112ELi448EEv26Group_norm_nhwc_fwd_params:
.text._Z35group_norm_nhwc_fwd_one_pass_kernelI11Fp16IOFp16WLi64ELi112ELi448EEv26Group_norm_nhwc_fwd_params:
        /* <DEDUP_REMOVED lines=47> */
.L_x_4720:
        /* <DEDUP_REMOVED lines=280> */
.L_x_4685:
[----:B------:R-:W-:Y:S05]  /*1470*/  BSYNC B0 ;  /* 0x0000000000007941 */ /* 0x000fea0003800000 */
.L_x_4684:
        /* <DEDUP_REMOVED lines=29> */
.L_x_4688:
[----:B0-----:R-:W2:Y:S04]  /*1650*/  LDG.E.STRONG.GPU R8, desc[UR8][R6.64] ;  /* 0x0000000806087981 */ /* 0x001ea8000c1ef900 */
[----:B--2---:R-:W-:Y:S01]  /*1660*/  CCTL.IVALL ;  /* 0x00000000ff00798f */ /* 0x004fe20002000000 */
[----:B------:R-:W-:Y:S05]  /*1670*/  YIELD ;  /* 0x0000000000007946 */ /* 0x000fea0003800000 */
[----:B------:R-:W-:-:S13]  /*1680*/  ISETP.NE.AND P0, PT, R8, R11, PT ;  /* 0x0000000b0800720c */ /* 0x000fda0003f05270 */
[----:B------:R-:W-:Y:S05]  /*1690*/  @P0 BRA `(.L_x_4688) ;  /* 0xfffffffc00ec0947 */ /* 0x000fea000383ffff */
.L_x_4687:
        /* <DEDUP_REMOVED lines=17> */
.L_x_4692:
        /* <DEDUP_REMOVED lines=115> */
.L_x_4691:
        /* <DEDUP_REMOVED lines=61> */
.L_x_4693:
[----:B------:R-:W-:-:S13]  /*22b0*/  ISETP.NE.OR P0, PT, R6, RZ, P0 ;  /* 0x000000ff0600720c */ /* 0x000fda0000705670 */
[----:B------:R-:W-:Y:S05]  /*22c0*/  @!P0 BRA `(.L_x_4689) ;  /* 0x00000000007c8947 */ /* 0x000fea0003800000 */
.L_x_4690:
        /* <DEDUP_REMOVED lines=31> */
.L_x_4689:
        /* <DEDUP_REMOVED lines=11> */
.L_x_4695:
[----:B------:R-:W-:Y:S05]  /*2570*/  BSYNC B0 ;  /* 0x0000000000007941 */ /* 0x000fea0003800000 */
.L_x_4694:
        /* <DEDUP_REMOVED lines=16> */
.L_x_4686:
        /* <DEDUP_REMOVED lines=49> */
[----:B--2---:R-:W-:Y:S02]  /*2990*/  HADD2.F32 R6, -RZ, R14.H0_H0 ;  /* 0x2000000eff067230 */ /* 0x004fe40000004100 */
[----:B---3--:R-:W-:Y:S02]  /*29a0*/  HADD2.F32 R7, -RZ, R15.H0_H0 ;  /* 0x2000000fff077230 */ /* 0x008fe40000004100 */
[----:B----4-:R-:W-:Y:S02]  /*29b0*/  HADD2.F32 R9, -RZ, R16.H0_H0 ;  /* 0x20000010ff097230 */ /* 0x010fe40000004100 */
[----:B-----5:R-:W-:-:S02]  /*29c0*/  HADD2.F32 R8, -RZ, R17.H0_H0 ;  /* 0x20000011ff087230 */ /* 0x020fc40000004100 */
[----:B------:R-:W-:Y:S01]  /*29d0*/  FADD.FTZ R17, R19, -R4 ;  /* 0x8000000413117221 */ /* 0x000fe20000010000 */
        /* <DEDUP_REMOVED lines=13> */
.L_x_4696:
        /* <DEDUP_REMOVED lines=14> */
.L_x_4698:
[----:B------:R-:W-:Y:S05]  /*2b90*/  BSYNC B0 ;  /* 0x0000000000007941 */ /* 0x000fea0003800000 */
.L_x_4697:
        /* <DEDUP_REMOVED lines=18> */
.L_x_4699:
        /* <DEDUP_REMOVED lines=14> */
.L_x_4701:
[----:B------:R-:W-:Y:S05]  /*2da0*/  BSYNC B0 ;  /* 0x0000000000007941 */ /* 0x000fea0003800000 */
.L_x_4700:
        /* <DEDUP_REMOVED lines=23> */
.L_x_4702:
        /* <DEDUP_REMOVED lines=14> */
.L_x_4704:
[----:B------:R-:W-:Y:S05]  /*3000*/  BSYNC B0 ;  /* 0x0000000000007941 */ /* 0x000fea0003800000 */
.L_x_4703:
        /* <DEDUP_REMOVED lines=17> */
.L_x_4705:
        /* <DEDUP_REMOVED lines=14> */
.L_x_4707:
[----:B------:R-:W-:Y:S05]  /*3200*/  BSYNC B0 ;  /* 0x0000000000007941 */ /* 0x000fea0003800000 */
.L_x_4706:
        /* <DEDUP_REMOVED lines=32> */
.L_x_4708:
        /* <DEDUP_REMOVED lines=14> */
.L_x_4710:
[----:B------:R-:W-:Y:S05]  /*34f0*/  BSYNC B0 ;  /* 0x0000000000007941 */ /* 0x000fea0003800000 */
.L_x_4709:
        /* <DEDUP_REMOVED lines=17> */
.L_x_4711:
        /* <DEDUP_REMOVED lines=14> */
.L_x_4713:
[----:B------:R-:W-:Y:S05]  /*36f0*/  BSYNC B0 ;  /* 0x0000000000007941 */ /* 0x000fea0003800000 */
.L_x_4712:
        /* <DEDUP_REMOVED lines=33> */
.L_x_4714:
        /* <DEDUP_REMOVED lines=14> */
.L_x_4716:
[----:B------:R-:W-:Y:S05]  /*39f0*/  BSYNC B0 ;  /* 0x0000000000007941 */ /* 0x000fea0003800000 */
.L_x_4715:
        /* <DEDUP_REMOVED lines=11> */
.L_x_4717:
        /* <DEDUP_REMOVED lines=13> */
.L_x_4719:
[----:B------:R-:W-:Y:S05]  /*3b80*/  BSYNC B0 ;  /* 0x0000000000007941 */ /* 0x000fea0003800000 */
.L_x_4718:
[----:B------:R-:W-:Y:S02]  /*3b90*/  UIADD3 UR11, UR12, UR11, URZ ;  /* 0x0000000b0c0b7290 */ /* 0x000fe4000fffe03f */
[----:B------:R-:W-:Y:S02]  /*3ba0*/  UIADD3 UR4, UR4, 0x1, URZ ;  /* 0x0000000104047890 */ /* 0x000fe4000fffe03f */
[----:B------:R-:W-:-:S06]  /*3bb0*/  UISETP.GE.AND UP0, UPT, UR11, UR5, UPT ;  /* 0x000000050b00728c */ /* 0x000fcc000bf06270 */
[----:B------:R-:W-:-:S13]  /*3bc0*/  PLOP3.LUT P0, PT, PT, PT, UP0, 0x80, 0x0 ;  /* 0x000000000000781c */ /* 0x000fda0003f0f008 */
[----:B------:R-:W-:Y:S05]  /*3bd0*/  @!P0 BRA `(.L_x_4720) ;  /* 0xffffffc400c48947 */ /* 0x000fea000383ffff */
[----:B------:R-:W-:Y:S05]  /*3be0*/  EXIT ;  /* 0x000000000000794d */ /* 0x000fea0003800000 */
.L_x_4721:
        /* <DEDUP_REMOVED lines=9> */
.L_x_5650:


//--------------------- .text._Z35group_norm_nhwc_fwd_one_pass_kernelI11Fp16IOFp16WLi128ELi112ELi448EEv26Group_norm_nhwc_fwd_params --------------------------
	.section	.text._Z35group_norm_nhwc_fwd_one_pass_kernelI11Fp16IOFp16WLi128ELi112ELi448EEv26Group_norm_nhwc_fwd_params,"ax",@progbits
	.align	128
        .global         _Z35group_norm_nhwc_fwd_one_pass_kernelI11Fp16IOFp16WLi128ELi112ELi448EEv26Group_norm_nhwc_fwd_params
        .type           _Z35group_norm_nhwc_fwd_one_pass_kernelI11Fp16IOFp16WLi128ELi112ELi448EEv26Group_norm_nhwc_fwd_params,@function
        .size           _Z35group_norm_nhwc_fwd_one_pass_kernelI11Fp16IOFp16WLi128ELi112ELi448EEv26Group_norm_nhwc_fwd_params,(.L_x_5651 - _Z35group_norm_nhwc_fwd_one_pass_kernelI11Fp16IOFp16WLi128ELi112ELi448EEv26Group_norm_nhwc_fwd_params)
        .other          _Z35group_norm_nhwc_fwd_one_pass_kernelI11Fp16IOFp16WLi128ELi112ELi448EEv26Group_norm_nhwc_fwd_params,@"STO_CUDA_ENTRY STV_DEFAULT"
_Z35group_norm_nhwc_fwd_one_pass_kernelI11Fp16IOFp16WLi128ELi112ELi448EEv26Group_norm_nhwc_fwd_params:
.text._Z35group_norm_nhwc_fwd_one_pass_kernelI11Fp16IOFp16WLi128ELi112ELi448EEv26Group_norm_nhwc_fwd_params:
        /* <DEDUP_REMOVED lines=59> */
.L_x_4779:
        /* <DEDUP_REMOVED lines=450> */
.L_x_4723:
[----:B------:R-:W-:Y:S05]  /*1fd0*/  BSYNC B0 ;  /* 0x0000000000007941 */ /* 0x000fea0003800000 */
.L_x_4722:
        /* <DEDUP_REMOVED lines=28> */
.L_x_4726:
[----:B--2---:R-:W2:Y:S04]  /*21a0*/  LDG.E.STRONG.GPU R19, desc[UR8][R16.64] ;  /* 0x0000000810137981 */ /* 0x004ea8000c1ef900 */
[----:B--2---:R-:W-:Y:S01]  /*21b0*/  CCTL.IVALL ;  /* 0x00000000ff00798f */ /* 0x004fe20002000000 */
[----:B------:R-:W-:Y:S05]  /*21c0*/  YIELD ;  /* 0x0000000000007946 */ /* 0x000fea0003800000 */
[----:B------:R-:W-:-:S13]  /*21d0*/  ISETP.NE.AND P6, PT, R19, R60, PT ;  /* 0x0000003c1300720c */ /* 0x000fda0003fc5270 */
[----:B------:R-:W-:Y:S05]  /*21e0*/  @P6 BRA `(.L_x_4726) ;  /* 0xfffffffc00ec6947 */ /* 0x000fea000383ffff */
.L_x_4725:
        /* <DEDUP_REMOVED lines=11> */
.L_x_4728:
        /* <DEDUP_REMOVED lines=63> */
.L_x_4727:
        /* <DEDUP_REMOVED lines=22> */
.L_x_4730:
[----:B------:R-:W-:Y:S05]  /*27f0*/  BSYNC B0 ;  /* 0x0000000000007941 */ /* 0x000fea0003800000 */
.L_x_4729:
        /* <DEDUP_REMOVED lines=33> */
.L_x_4724:
        /* <DEDUP_REMOVED lines=42> */
[----:B0-----:R-:W-:Y:S02]  /*2cb0*/  HADD2.F32 R22, -RZ, R35.H0_H0 ;  /* 0x20000023ff167230 */ /* 0x001fe40000004100 */
[----:B--2---:R-:W-:Y:S02]  /*2cc0*/  HADD2.F32 R35, -RZ, R60.H0_H0 ;  /* 0x2000003cff237230 */ /* 0x004fe40000004100 */
[----:B---3--:R-:W-:-:S02]  /*2cd0*/  HADD2.F32 R23, -RZ, R59.H0_H0 ;  /* 0x2000003bff177230 */ /* 0x008fc40000004100 */
[----:B-----5:R-:W-:-:S05]  /*2ce0*/  HADD2.F32 R60, -RZ, R61.H0_H0 ;  /* 0x2000003dff3c7230 */ /* 0x020fca0000004100 */
        /* <DEDUP_REMOVED lines=13> */
.L_x_4731:
        /* <DEDUP_REMOVED lines=14> */
.L_x_4733:
[----:B------:R-:W-:Y:S05]  /*2ea0*/  BSYNC B0 ;  /* 0x0000000000007941 */ /* 0x000fea0003800000 */
.L_x_4732:
        /* <DEDUP_REMOVED lines=23> */
.L_x_4734:
        /* <DEDUP_REMOVED lines=14> */
.L_x_4736:
[----:B------:R-:W-:Y:S05]  /*3100*/  BSYNC B0 ;  /* 0x0000000000007941 */ /* 0x000fea0003800000 */
.L_x_4735:
        /* <DEDUP_REMOVED lines=17> */
.L_x_4737:
        /* <DEDUP_REMOVED lines=14> */
.L_x_4739:
[----:B------:R-:W-:Y:S05]  /*3300*/  BSYNC B0 ;  /* 0x0000000000007941 */ /* 0x000fea0003800000 */
.L_x_4738:
        /* <DEDUP_REMOVED lines=23> */
.L_x_4740:
        /* <DEDUP_REMOVED lines=14> */
.L_x_4742:
[----:B------:R-:W-:Y:S05]  /*3560*/  BSYNC B0 ;  /* 0x0000000000007941 */ /* 0x000fea0003800000 */
.L_x_4741:
        /* <DEDUP_REMOVED lines=15> */
.L_x_4743:
        /* <DEDUP_REMOVED lines=14> */
.L_x_4745:
[----:B------:R-:W-:Y:S05]  /*3740*/  BSYNC B0 ;  /* 0x0000000000007941 */ /* 0x000fea0003800000 */
.L_x_4744:
        /* <DEDUP_REMOVED lines=23> */
.L_x_4746:
        /* <DEDUP_REMOVED lines=14> */
.L_x_4748:
[----:B------:R-:W-:Y:S05]  /*39a0*/  BSYNC B0 ;  /* 0x0000000000007941 */ /* 0x000fea0003800000 */
.L_x_4747:
        /* <DEDUP_REMOVED lines=23> */
.L_x_4749:
        /* <DEDUP_REMOVED lines=14> */
.L_x_4751:
[----:B------:R-:W-:Y:S05]  /*3c00*/  BSYNC B0 ;  /* 0x0000000000007941 */ /* 0x000fea0003800000 */
.L_x_4750:
        /* <DEDUP_REMOVED lines=23> */
.L_x_4752:
        /* <DEDUP_REMOVED lines=14> */
.L_x_4754:
[----:B------:R-:W-:Y:S05]  /*3e60*/  BSYNC B0 ;  /* 0x0000000000007941 */ /* 0x000fea0003800000 */
.L_x_4753:
        /* <DEDUP_REMOVED lines=23> */
.L_x_4755:
        /* <DEDUP_REMOVED lines=14> */
.L_x_4757:
[----:B------:R-:W-:Y:S05]  /*40c0*/  BSYNC B0 ;  /* 0x0000000000007941 */ /* 0x000fea0003800000 */
.L_x_4756:
        /* <DEDUP_REMOVED lines=23> */
.L_x_4758:
        /* <DEDUP_REMOVED lines=14> */
.L_x_4760:
[----:B------:R-:W-:Y:S05]  /*4320*/  BSYNC B0 ;  /* 0x0000000000007941 */ /* 0x000fea0003800000 */
.L_x_4759:
        /* <DEDUP_REMOVED lines=23> */
.L_x_4761:
        /* <DEDUP_REMOVED lines=14> */
.L_x_4763:
[----:B------:R-:W-:Y:S05]  /*4580*/  BSYNC B0 ;  /* 0x0000000000007941 */ /* 0x000fea0003800000 */
.L_x_4762:
        /* <DEDUP_REMOVED lines=23> */
.L_x_4764:
        /* <DEDUP_REMOVED lines=14> */
.L_x_4766:
[----:B------:R-:W-:Y:S05]  /*47e0*/  BSYNC B0 ;  /* 0x0000000000007941 */ /* 0x000fea0003800000 */
.L_x_4765:
        /* <DEDUP_REMOVED lines=23> */
.L_x_4767:
        /* <DEDUP_REMOVED lines=14> */
.L_x_4769:
[----:B------:R-:W-:Y:S05]  /*4a40*/  BSYNC B0 ;  /* 0x0000000000007941 */ /* 0x000fea0003800000 */
.L_x_4768:
        /* <DEDUP_REMOVED lines=22> */
.L_x_4770:
        /* <DEDUP_REMOVED lines=14> */
.L_x_4772:
[----:B------:R-:W-:Y:S05]  /*4c90*/  BSYNC B0 ;  /* 0x0000000000007941 */ /* 0x000fea0003800000 */
.L_x_4771:
        /* <DEDUP_REMOVED lines=22> */
.L_x_4773:
        /* <DEDUP_REMOVED lines=14> */
.L_x_4775:
[----:B------:R-:W-:Y:S05]  /*4ee0*/  BSYNC B0 ;  /* 0x0000000000007941 */ /* 0x000fea0003800000 */
.L_x_4774:
        /* <DEDUP_REMOVED lines=22> */
.L_x_4776:
        /* <DEDUP_REMOVED lines=13> */
.L_x_4778:
[----:B------:R-:W-:Y:S05]  /*5120*/  BSYNC B0 ;  /* 0x0000000000007941 */ /* 0x000fea0003800000 */
.L_x_4777:
[----:B0-----:R-:W0:Y:S01]  /*5130*/  LDC R17, c[0x0][0x10] ;  /* 0x00000400ff117b82 */ /* 0x001e220000000800 */
[----:B------:R-:W-:Y:S02]  /*5140*/  IADD3 R12, R12, 0x1, RZ ;  /* 0x000000010c0c7810 */ /* 0x000fe40007ffe0ff */
[----:B0-----:R-:W-:-:S04]  /*5150*/  IADD3 R10, R17, R10, RZ ;  /* 0x0000000a110a7210 */ /* 0x001fc80007ffe0ff */
[----:B------:R-:W-:-:S13]  /*5160*/  ISETP.GE.AND P5, PT, R10, UR4, PT ;  /* 0x000000040a007c0c */ /* 0x000fda000bfa6270 */
[----:B------:R-:W-:Y:S05]  /*5170*/  @!P5 BRA `(.L_x_4779) ;  /* 0xffffffb0008cd947 */ /* 0x000fea000383ffff */
[----:B------:R-:W-:Y:S05]  /*5180*/  EXIT ;  /* 0x000000000000794d */ /* 0x000fea0003800000 */
.L_x_4780:
        /* <DEDUP_REMOVED lines=15> */
.L_x_5651:


//--------------------- .text._Z35group_norm_nhwc_fwd_one_pass_kernelI11Fp16IOFp16WLi256ELi112ELi448EEv26Group_norm_nhwc_fwd_params --------------------------
	.section	.text._Z35group_norm_nhwc_fwd_one_pass_kernelI11Fp16IOFp16WLi256ELi112ELi448EEv26Group_norm_nhwc_fwd_params,"ax",@progbits
	.align	128
        .global         _Z35group_norm_nhwc_fwd_one_pass_kernelI11Fp16IOFp16WLi256ELi112ELi448EEv26Group_norm_nhwc_fwd_params
        .type           _Z35group_norm_nhwc_fwd_one_pass_kernelI11Fp16IOFp16WLi256ELi112ELi448EEv26Group_norm_nhwc_fwd_params,@function
        .size           _Z35group_norm_nhwc_fwd_one_pass_kernelI11Fp16IOFp16WLi256ELi112ELi448EEv26Group_norm_nhwc_fwd_params,(.L_x_5652 - _Z35group_norm_nhwc_fwd_one_pass_kernelI11Fp16IOFp16WLi256ELi112ELi448EEv26Group_norm_nhwc_fwd_params)
        .other          _Z35group_norm_nhwc_fwd_one_pass_kernelI11Fp16IOFp16WLi256ELi112ELi448EEv26Group_norm_nhwc_fwd_params,@"STO_CUDA_ENTRY STV_DEFAULT"
_Z35group_norm_nhwc_fwd_one_pass_kernelI11Fp16IOFp16WLi256ELi112ELi448EEv26Group_norm_nhwc_fwd_params:
.text._Z35group_norm_nhwc_fwd_one_pass_kernelI11Fp16IOFp16WLi256ELi112ELi448EEv26Group_norm_nhwc_fwd_params:
        /* <DEDUP_REMOVED lines=195> */
.L_x_4886:
        /* <DEDUP_REMOVED lines=811> */
.L_x_4782:
[----:B------:R-:W-:Y:S05]  /*3ee0*/  BSYNC B0 ;  /* 0x0000000000007941 */ /* 0x000fea0003800000 */
.L_x_4781:
        /* <DEDUP_REMOVED lines=28> */
.L_x_4785:
[----:B-1----:R-:W2:Y:S04]  /*40b0*/  LDG.E.STRONG.GPU R38, desc[UR8][R36.64] ;  /* 0x0000000824267981 */ /* 0x002ea8000c1ef900 */
[----:B--2---:R-:W-:Y:S01]  /*40c0*/  CCTL.IVALL ;  /* 0x00000000ff00798f */ /* 0x004fe20002000000 */
[----:B------:R-:W-:Y:S05]  /*40d0*/  YIELD ;  /* 0x0000000000007946 */ /* 0x000fea0003800000 */
[----:B------:R-:W-:-:S13]  /*40e0*/  ISETP.NE.AND P6, PT, R38, R97, PT ;  /* 0x000000612600720c */ /* 0x000fda0003fc5270 */
[----:B------:R-:W-:Y:S05]  /*40f0*/  @P6 BRA `(.L_x_4785) ;  /* 0xfffffffc00ec6947 */ /* 0x000fea000383ffff */
.L_x_4784:
        /* <DEDUP_REMOVED lines=11> */
.L_x_4787:
        /* <DEDUP_REMOVED lines=63> */
.L_x_4786:
        /* <DEDUP_REMOVED lines=18> */
.L_x_4789:
[----:B------:R-:W-:Y:S05]  /*46c0*/  BSYNC B0 ;  /* 0x0000000000007941 */ /* 0x000fea0003800000 */
.L_x_4788:
        /* <DEDUP_REMOVED lines=33> */
.L_x_4783:
        /* <DEDUP_REMOVED lines=42> */
[----:B--2---:R-:W-:Y:S02]  /*4b80*/  HADD2.F32 R84, -RZ, R43.H0_H0 ;  /* 0x2000002bff547230 */ /* 0x004fe40000004100 */
[----:B----4-:R-:W-:Y:S02]  /*4b90*/  HADD2.F32 R43, -RZ, R69.H0_H0 ;  /* 0x20000045ff2b7230 */ /* 0x010fe40000004100 */
[----:B-----5:R-:W-:-:S02]  /*4ba0*/  HADD2.F32 R41, -RZ, R41.H0_H0 ;  /* 0x20000029ff297230 */ /* 0x020fc40000004100 */
        /* <DEDUP_REMOVED lines=14> */
.L_x_4790:
        /* <DEDUP_REMOVED lines=15> */
.L_x_4792:
[----:B------:R-:W-:Y:S05]  /*4d80*/  BSYNC B0 ;  /* 0x0000000000007941 */ /* 0x000fea0003800000 */
.L_x_4791:
        /* <DEDUP_REMOVED lines=19> */
.L_x_4793:
        /* <DEDUP_REMOVED lines=15> */
.L_x_4795:
[----:B------:R-:W-:Y:S05]  /*4fb0*/  BSYNC B0 ;  /* 0x0000000000007941 */ /* 0x000fea0003800000 */
.L_x_4794:
        /* <DEDUP_REMOVED lines=19> */
.L_x_4796:
        /* <DEDUP_REMOVED lines=15> */
.L_x_4798:
[----:B------:R-:W-:Y:S05]  /*51e0*/  BSYNC B0 ;  /* 0x0000000000007941 */ /* 0x000fea0003800000 */
.L_x_4797:
        /* <DEDUP_REMOVED lines=19> */
.L_x_4799:
        /* <DEDUP_REMOVED lines=15> */
.L_x_4801:
[----:B------:R-:W-:Y:S05]  /*5410*/  BSYNC B0 ;  /* 0x0000000000007941 */ /* 0x000fea0003800000 */
.L_x_4800:
        /* <DEDUP_REMOVED lines=23> */
.L_x_4802:
        /* <DEDUP_REMOVED lines=15> */
.L_x_4804:
[----:B------:R-:W-:Y:S05]  /*5680*/  BSYNC B0 ;  /* 0x0000000000007941 */ /* 0x000fea0003800000 */
.L_x_4803:
        /* <DEDUP_REMOVED lines=17> */
.L_x_4805:
        /* <DEDUP_REMOVED lines=15> */
.L_x_4807:
[----:B------:R-:W-:Y:S05]  /*5890*/  BSYNC B0 ;  /* 0x0000000000007941 */ /* 0x000fea0003800000 */
.L_x_4806:
        /* <DEDUP_REMOVED lines=23> */
.L_x_4808:
        /* <DEDUP_REMOVED lines=15> */
.L_x_4810:
[----:B------:R-:W-:Y:S05]  /*5b00*/  BSYNC B0 ;  /* 0x0000000000007941 */ /* 0x000fea0003800000 */
.L_x_4809:
        /* <DEDUP_REMOVED lines=15> */
.L_x_4811:
        /* <DEDUP_REMOVED lines=15> */
.L_x_4813:
[----:B------:R-:W-:Y:S05]  /*5cf0*/  BSYNC B0 ;  /* 0x0000000000007941 */ /* 0x000fea0003800000 */
.L_x_4812:
        /* <DEDUP_REMOVED lines=23> */
.L_x_4814:
        /* <DEDUP_REMOVED lines=15> */
.L_x_4816:
[----:B------:R-:W-:Y:S05]  /*5f60*/  BSYNC B0 ;  /* 0x0000000000007941 */ /* 0x000fea0003800000 */
.L_x_4815:
        /* <DEDUP_REMOVED lines=17> */
.L_x_4817:
        /* <DEDUP_REMOVED lines=15> */
.L_x_4819:
[----:B------:R-:W-:Y:S05]  /*6170*/  BSYNC B0 ;  /* 0x0000000000007941 */ /* 0x000fea0003800000 */
.L_x_4818:
        /* <DEDUP_REMOVED lines=19> */
.L_x_4820:
        /* <DEDUP_REMOVED lines=15> */
.L_x_4822:
[----:B------:R-:W-:Y:S05]  /*63a0*/  BSYNC B0 ;  /* 0x0000000000007941 */ /* 0x000fea0003800000 */
.L_x_4821:
        /* <DEDUP_REMOVED lines=21> */
.L_x_4823:
        /* <DEDUP_REMOVED lines=15> */
.L_x_4825:
[----:B------:R-:W-:Y:S05]  /*65f0*/  BSYNC B0 ;  /* 0x0000000000007941 */ /* 0x000fea0003800000 */
.L_x_4824:
        /* <DEDUP_REMOVED lines=15> */
.L_x_4826:
        /* <DEDUP_REMOVED lines=15> */
.L_x_4828:
[----:B------:R-:W-:Y:S05]  /*67e0*/  BSYNC B0 ;  /* 0x0000000000007941 */ /* 0x000fea0003800000 */
.L_x_4827:
        /* <DEDUP_REMOVED lines=161> */
.L_x_4829:
        /* <DEDUP_REMOVED lines=15> */
.L_x_4831:
[----:B------:R-:W-:Y:S05]  /*72f0*/  BSYNC B0 ;  /* 0x0000000000007941 */ /* 0x000fea0003800000 */
.L_x_4830:
        /* <DEDUP_REMOVED lines=11> */
.L_x_4832:
        /* <DEDUP_REMOVED lines=15> */
.L_x_4834:
[----:B------:R-:W-:Y:S05]  /*74a0*/  BSYNC B0 ;  /* 0x0000000000007941 */ /* 0x000fea0003800000 */
.L_x_4833:
        /* <DEDUP_REMOVED lines=12> */
.L_x_4835:
        /* <DEDUP_REMOVED lines=15> */
.L_x_4837:
[----:B------:R-:W-:Y:S05]  /*7660*/  BSYNC B0 ;  /* 0x0000000000007941 */ /* 0x000fea0003800000 */
.L_x_4836:
        /* <DEDUP_REMOVED lines=11> */
.L_x_4838:
        /* <DEDUP_REMOVED lines=15> */
.L_x_4840:
[----:B------:R-:W-:Y:S05]  /*7810*/  BSYNC B0 ;  /* 0x0000000000007941 */ /* 0x000fea0003800000 */
.L_x_4839:
        /* <DEDUP_REMOVED lines=11> */
.L_x_4841:
        /* <DEDUP_REMOVED lines=15> */
.L_x_4843:
[----:B------:R-:W-:Y:S05]  /*79c0*/  BSYNC B0 ;  /* 0x0000000000007941 */ /* 0x000fea0003800000 */
.L_x_4842:
        /* <DEDUP_REMOVED lines=11> */
.L_x_4844:
        /* <DEDUP_REMOVED lines=15> */
.L_x_4846:
[----:B------:R-:W-:Y:S05]  /*7b70*/  BSYNC B0 ;  /* 0x0000000000007941 */ /* 0x000fea0003800000 */
.L_x_4845:
        /* <DEDUP_REMOVED lines=11> */
.L_x_4847:
        /* <DEDUP_REMOVED lines=15> */
.L_x_4849:
[----:B------:R-:W-:Y:S05]  /*7d20*/  BSYNC B0 ;  /* 0x0000000000007941 */ /* 0x000fea0003800000 */
.L_x_4848:
        /* <DEDUP_REMOVED lines=11> */
.L_x_4850:
        /* <DEDUP_REMOVED lines=17> */
.L_x_4852:
[----:B------:R-:W-:Y:S05]  /*7ef0*/  BSYNC B0 ;  /* 0x0000000000007941 */ /* 0x000fea0003800000 */
.L_x_4851:
        /* <DEDUP_REMOVED lines=11> */
.L_x_4853:
        /* <DEDUP_REMOVED lines=17> */
.L_x_4855:
[----:B------:R-:W-:Y:S05]  /*80c0*/  BSYNC B0 ;  /* 0x0000000000007941 */ /* 0x000fea0003800000 */
.L_x_4854:
        /* <DEDUP_REMOVED lines=11> */
.L_x_4856:
        /* <DEDUP_REMOVED lines=17> */
.L_x_4858:
[----:B------:R-:W-:Y:S05]  /*8290*/  BSYNC B0 ;  /* 0x0000000000007941 */ /* 0x000fea0003800000 */
.L_x_4857:
        /* <DEDUP_REMOVED lines=11> */
.L_x_4859:
        /* <DEDUP_REMOVED lines=17> */
.L_x_4861:
[----:B------:R-:W-:Y:S05]  /*8460*/  BSYNC B0 ;  /* 0x0000000000007941 */ /* 0x000fea0003800000 */
.L_x_4860:
        /* <DEDUP_REMOVED lines=11> */
.L_x_4862:
        /* <DEDUP_REMOVED lines=17> */
.L_x_4864:
[----:B------:R-:W-:Y:S05]  /*8630*/  BSYNC B0 ;  /* 0x0000000000007941 */ /* 0x000fea0003800000 */
.L_x_4863:
        /* <DEDUP_REMOVED lines=11> */
.L_x_4865:
        /* <DEDUP_REMOVED lines=17> */
.L_x_4867:
[----:B------:R-:W-:Y:S05]  /*8800*/  BSYNC B0 ;  /* 0x0000000000007941 */ /* 0x000fea0003800000 */
.L_x_4866:
        /* <DEDUP_REMOVED lines=11> */
.L_x_4868:
        /* <DEDUP_REMOVED lines=16> */
.L_x_4870:
[----:B------:R-:W-:Y:S05]  /*89c0*/  BSYNC B0 ;  /* 0x0000000000007941 */ /* 0x000fea0003800000 */
.L_x_4869:
        /* <DEDUP_REMOVED lines=11> */
.L_x_4871:
        /* <DEDUP_REMOVED lines=16> */
.L_x_4873:
[----:B------:R-:W-:Y:S05]  /*8b80*/  BSYNC B0 ;  /* 0x0000000000007941 */ /* 0x000fea0003800000 */
.L_x_4872:
        /* <DEDUP_REMOVED lines=11> */
.L_x_4874:
        /* <DEDUP_REMOVED lines=16> */
.L_x_4876:
[----:B------:R-:W-:Y:S05]  /*8d40*/  BSYNC B0 ;  /* 0x0000000000007941 */ /* 0x000fea0003800000 */
.L_x_4875:
        /* <DEDUP_REMOVED lines=11> */
.L_x_4877:
        /* <DEDUP_REMOVED lines=16> */
.L_x_4879:
[----:B------:R-:W-:Y:S05]  /*8f00*/  BSYNC B0 ;  /* 0x0000000000007941 */ /* 0x000fea0003800000 */
.L_x_4878:
        /* <DEDUP_REMOVED lines=11> */
.L_x_4880:
        /* <DEDUP_REMOVED lines=16> */
.L_x_4882:
[----:B------:R-:W-:Y:S05]  /*90c0*/  BSYNC B0 ;  /* 0x0000000000007941 */ /* 0x000fea0003800000 */
.L_x_4881:
        /* <DEDUP_REMOVED lines=11> */
.L_x_4883:
        /* <DEDUP_REMOVED lines=17> */
.L_x_4885:
[----:B------:R-:W-:Y:S05]  /*9290*/  BSYNC B0 ;  /* 0x0000000000007941 */ /* 0x000fea0003800000 */
.L_x_4884:
[----:B0-----:R-:W0:Y:S01]  /*92a0*/  LDC R37, c[0x0][0x10] ;  /* 0x00000400ff257b82 */ /* 0x001e220000000800 */
[----:B------:R-:W-:Y:S02]  /*92b0*/  IADD3 R26, R26, 0x1, RZ ;  /* 0x000000011a1a7810 */ /* 0x000fe40007ffe0ff */
[----:B0-----:R-:W-:-:S04]  /*92c0*/  IADD3 R24, R37, R24, RZ ;  /* 0x0000001825187210 */ /* 0x001fc80007ffe0ff */
[----:B------:R-:W-:-:S13]  /*92d0*/  ISETP.GE.AND P5, PT, R24, UR4, PT ;  /* 0x0000000418007c0c */ /* 0x000fda000bfa6270 */
[----:B------:R-:W-:Y:S05]  /*92e0*/  @!P5 BRA `(.L_x_4886) ;  /* 0xffffff780050d947 */ /* 0x000fea000383ffff */
[----:B------:R-:W-:Y:S05]  /*92f0*/  EXIT ;  /* 0x000000000000794d */ /* 0x000fea0003800000 */
.L_x_4887:
        /* <DEDUP_REMOVED lines=16> */
.L_x_5652:


//--------------------- .text._Z35group_norm_nhwc_fwd_one_pass_kernelI11Fp16IOFp16WLi512ELi112ELi448EEv26Group_norm_nhwc_fwd_params --------------------------
	.section	.text._Z35group_norm_nhwc_fwd_one_pass_kernelI11Fp16IOFp16WLi512ELi112ELi448EEv26Group_norm_nhwc_fwd_params,"ax",@progbits
	.align	128
        .global         _Z35group_norm_nhwc_fwd_one_pass_kernelI11Fp16IOFp16WLi512ELi112ELi448EEv26Group_norm_nhwc_fwd_params
        .type           _Z35group_norm_nhwc_fwd_one_pass_kernelI11Fp16IOFp16WLi512ELi112ELi448EEv26Group_norm_nhwc_fwd_params,@function
        .size           _Z35group_norm_nhwc_fwd_one_pass_kernelI11Fp16IOFp16WLi512ELi112ELi448EEv26Group_norm_nhwc_fwd_params,(.L_x_5653 - _Z35group_norm_nhwc_fwd_one_pass_kernelI11Fp16IOFp16WLi512ELi112ELi448EEv26Group_norm_nhwc_fwd_params)
        .other          _Z35group_norm_nhwc_fwd_one_pass_kernelI11Fp16IOFp16WLi512ELi112ELi448EEv26Group_norm_nhwc_fwd_params,@"STO_CUDA_ENTRY STV_DEFAULT"
_Z35group_norm_nhwc_fwd_one_pass_kernelI11Fp16IOFp16WLi512ELi112ELi448EEv26Group_norm_nhwc_fwd_params:
.text._Z35group_norm_nhwc_fwd_one_pass_kernelI11Fp16IOFp16WLi512ELi112ELi448EEv26Group_norm_nhwc_fwd_params:
        /* <DEDUP_REMOVED lines=19> */
.L_x_4904:
        /* <DEDUP_REMOVED lines=1203> */
[----:B------:R-:W-:Y:S01]  /*4c60*/  @P6 LOP3.LUT R0, R0, 0x100000, RZ, 0xfc, !PT ;  /* 0x0010000000006812 */ /* 0x000fe200078efcff */
[----:B0-----:R-:W-:Y:S01]  /*4c70*/  HFMA2.MMA R48, -RZ, RZ, 0, 0 ;  /* 0x00000000ff307435 */ /* 0x001fe200000001ff */
[----:B------:R-:W-:Y:S02]  /*4c80*/  LOP3.LUT P6, RZ, R4, 0x80000000, RZ, 0xc0, !PT ;  /* 0x8000000004ff7812 */ /* 0x000fe400078cc0ff */
[----:B------:R-:W-:Y:S02]  /*4c90*/  PRMT R79, R79, 0x5410, RZ ;  /* 0x000054104f4f7816 */ /* 0x000fe400000000ff */
[----:B------:R-:W-:Y:S02]  /*4ca0*/  PRMT R115, RZ, 0x7610, R115 ;  /* 0x00007610ff737816 */ /* 0x000fe40000000073 */
[--C-:B------:R-:W-:Y:S02]  /*4cb0*/  @!P5 SHF.R.U32.HI R115, RZ, 0x10, R5.reuse ;  /* 0x00000010ff73d819 */ /* 0x100fe40000011605 */
[----:B------:R-:W-:Y:S01]  /*4cc0*/  @!P5 PRMT R79, R79, 0x5410, R5 ;  /* 0x000054104f4fd816 */ /* 0x000fe20000000005 */
[----:B------:R0:W5:Y:S01]  /*4cd0*/  @!P2 LDG.E R48, desc[UR12][R102.64] ;  /* 0x0000000c6630a981 */ /* 0x000162000c1e1900 */
[----:B------:R-:W-:-:S02]  /*4ce0*/  LOP3.LUT P5, RZ, R2, 0x20000, RZ, 0xc0, !PT ;  /* 0x0002000002ff7812 */ /* 0x000fc400078ac0ff */
[----:B------:R-:W-:Y:S02]  /*4cf0*/  LOP3.LUT R0, R0, 0xffdfffff, RZ, 0xc0, !PT ;  /* 0xffdfffff00007812 */ /* 0x000fe400078ec0ff */
[----:B------:R-:W-:Y:S02]  /*4d00*/  LOP3.LUT P1, RZ, R2, 0x1, RZ, 0xc0, !PT ;  /* 0x0000000102ff7812 */ /* 0x000fe4000782c0ff */
[----:B0-----:R-:W-:Y:S01]  /*4d10*/  PRMT R102, R112, 0x7610, R102 ;  /* 0x0000761070667816 */ /* 0x001fe20000000066 */
[----:B------:R-:W-:Y:S01]  /*4d20*/  IMAD.MOV.U32 R112, RZ, RZ, RZ ;  /* 0x000000ffff707224 */ /* 0x000fe200078e00ff */
[----:B------:R-:W-:Y:S02]  /*4d30*/  @P6 LOP3.LUT R0, R0, 0x200000, RZ, 0xfc, !PT ;  /* 0x0020000000006812 */ /* 0x000fe400078efcff */
[----:B------:R-:W-:Y:S01]  /*4d40*/  LOP3.LUT P6, RZ, R2, 0x10000, RZ, 0xc0, !PT ;  /* 0x0001000002ff7812 */ /* 0x000fe200078cc0ff */
[----:B------:R-:W-:Y:S02]  /*4d50*/  IMAD.MOV.U32 R100, RZ, RZ, RZ ;  /* 0x000000ffff647224 */ /* 0x000fe400078e00ff */
[----:B------:R0:W5:Y:S01]  /*4d60*/  @!P3 LDG.E R112, desc[UR12][R96.64] ;  /* 0x0000000c6070b981 */ /* 0x000162000c1e1900 */
[----:B------:R-:W-:-:S02]  /*4d70*/  PRMT R113, RZ, 0x7610, R113 ;  /* 0x00007610ff717816 */ /* 0x000fc40000000071 */
[----:B------:R-:W-:Y:S01]  /*4d80*/  @!P5 SHF.R.U32.HI R113, RZ, 0x10, R110 ;  /* 0x00000010ff71d819 */ /* 0x000fe2000001166e */
[----:B------:R-:W5:Y:S01]  /*4d90*/  @!P1 LDG.E R100, desc[UR12][R98.64] ;  /* 0x0000000c62649981 */ /* 0x000f62000c1e1900 */
[----:B------:R-:W-:Y:S02]  /*4da0*/  LOP3.LUT R0, R0, 0xffffbfff, RZ, 0xc0, !PT ;  /* 0xffffbfff00007812 */ /* 0x000fe400078ec0ff */
        /* <DEDUP_REMOVED lines=136> */
[----:B------:R-:W-:Y:S01]  /*5630*/  LOP3.LUT R0, R0, 0xffffefff, RZ, 0xc0, !PT ;  /* 0xffffefff00007812 */ /* 0x000fe200078ec0ff */
[----:B------:R-:W-:Y:S01]  /*5640*/  HFMA2.MMA R104, -RZ, RZ, 0, 0 ;  /* 0x00000000ff687435 */ /* 0x000fe200000001ff */
[----:B------:R-:W-:-:S02]  /*5650*/  @!P2 PRMT R71, R71, 0x5410, R76 ;  /* 0x000054104747a816 */ /* 0x000fc4000000004c */
[----:B------:R-:W-:Y:S02]  /*5660*/  LOP3.LUT P5, RZ, R2, 0x10, RZ, 0xc0, !PT ;  /* 0x0000001002ff7812 */ /* 0x000fe400078ac0ff */
[----:B------:R-:W-:Y:S02]  /*5670*/  LOP3.LUT P2, RZ, R4, 0x8000, RZ, 0xc0, !PT ;  /* 0x0000800004ff7812 */ /* 0x000fe4000784c0ff */
[----:B------:R-:W-:Y:S02]  /*5680*/  PRMT R69, R69, 0x5410, RZ ;  /* 0x0000541045457816 */ /* 0x000fe400000000ff */
[----:B------:R-:W-:Y:S01]  /*5690*/  @P4 LOP3.LUT R0, R0, 0x1000, RZ, 0xfc, !PT ;  /* 0x0000100000004812 */ /* 0x000fe200078efcff */
[----:B0-----:R-:W-:Y:S01]  /*56a0*/  IMAD.MOV.U32 R84, RZ, RZ, RZ ;  /* 0x000000ffff547224 */ /* 0x001fe200078e00ff */
[----:B------:R-:W-:Y:S01]  /*56b0*/  LOP3.LUT P4, RZ, R2, 0x1, RZ, 0xc0, !PT ;  /* 0x0000000102ff7812 */ /* 0x000fe2000788c0ff */
[----:B------:R-:W5:Y:S01]  /*56c0*/  @!P6 LDG.E R104, desc[UR12][R88.64] ;  /* 0x0000000c5868e981 */ /* 0x000f62000c1e1900 */
[----:B------:R-:W-:-:S02]  /*56d0*/  @!P0 PRMT R69, R69, 0x5410, R58 ;  /* 0x0000541045458816 */ /* 0x000fc4000000003a */
[----:B------:R-:W-:Y:S02]  /*56e0*/  LOP3.LUT P0, RZ, R2, 0x8, RZ, 0xc0, !PT ;  /* 0x0000000802ff7812 */ /* 0x000fe4000780c0ff */
[----:B------:R-:W-:Y:S01]  /*56f0*/  PRMT R57, RZ, 0x7610, R57 ;  /* 0x00007610ff397816 */ /* 0x000fe20000000039 */
[----:B------:R0:W5:Y:S01]  /*5700*/  @!P2 LDG.E R84, desc[UR12][R62.64] ;  /* 0x0000000c3e54a981 */ /* 0x000162000c1e1900 */
[----:B------:R-:W-:Y:S02]  /*5710*/  @!P3 SHF.R.U32.HI R57, RZ, 0x10, R112 ;  /* 0x00000010ff39b819 */ /* 0x000fe40000011670 */
[----:B------:R-:W-:Y:S02]  /*5720*/  LOP3.LUT R0, R0, 0xfffffeff, RZ, 0xc0, !PT ;  /* 0xfffffeff00007812 */ /* 0x000fe400078ec0ff */
[----:B------:R-:W-:Y:S02]  /*5730*/  LOP3.LUT P6, RZ, R4, 0x4000, RZ, 0xc0, !PT ;  /* 0x0000400004ff7812 */ /* 0x000fe400078cc0ff */
[----:B------:R-:W-:-:S02]  /*5740*/  PRMT R19, RZ, 0x7610, R19 ;  /* 0x00007610ff137816 */ /* 0x000fc40000000013 */
[----:B------:R-:W-:Y:S02]  /*5750*/  @!P5 SHF.R.U32.HI R19, RZ, 0x10, R23 ;  /* 0x00000010ff13d819 */ /* 0x000fe40000011617 */
[----:B------:R-:W-:Y:S02]  /*5760*/  PRMT R57, R57, 0x5410, RZ ;  /* 0x0000541039397816 */ /* 0x000fe400000000ff */
[----:B------:R-:W-:Y:S02]  /*5770*/  LOP3.LUT P1, RZ, R2, 0x4, RZ, 0xc0, !PT ;  /* 0x0000000402ff7812 */ /* 0x000fe4000782c0ff */
[----:B------:R-:W-:Y:S02]  /*5780*/  @P2 LOP3.LUT R0, R0, 0x100, RZ, 0xfc, !PT ;  /* 0x0000010000002812 */ /* 0x000fe400078efcff */
[----:B0-----:R-:W-:Y:S02]  /*5790*/  PRMT R63, RZ, 0x7610, R63 ;  /* 0x00007610ff3f7816 */ /* 0x001fe4000000003f */
[----:B------:R-:W-:-:S02]  /*57a0*/  PRMT R19, R19, 0x5410, RZ ;  /* 0x0000541013137816 */ /* 0x000fc400000000ff */
[--C-:B------:R-:W-:Y:S02]  /*57b0*/  @!P4 SHF.R.U32.HI R63, RZ, 0x10, R100.reuse ;  /* 0x00000010ff3fc819 */ /* 0x100fe40000011664 */
[----:B------:R-:W-:Y:S02]  /*57c0*/  @!P4 PRMT R57, R57, 0x5410, R100 ;  /* 0x000054103939c816 */ /* 0x000fe40000000064 */
[----:B------:R-:W-:Y:S02]  /*57d0*/  MOV R62, RZ ;  /* 0x000000ff003e7202 */ /* 0x000fe40000000f00 */
[----:B------:R-:W-:Y:S02]  /*57e0*/  LOP3.LUT P4, RZ, R0, 0x1000, RZ, 0xc0, !PT ;  /* 0x0000100000ff7812 */ /* 0x000fe4000788c0ff */
[----:B------:R-:W-:Y:S02]  /*57f0*/  PRMT R51, RZ, 0x7610, R51 ;  /* 0x00007610ff337816 */ /* 0x000fe40000000033 */
[--C-:B------:R-:W-:Y:S01]  /*5800*/  @!P0 SHF.R.U32.HI R51, RZ, 0x10, R114.reuse ;  /* 0x00000010ff338819 */ /* 0x100fe20000011672 */
[----:B------:R0:W5:Y:S01]  /*5810*/  @!P6 LDG.E R62, desc[UR12][R66.64] ;  /* 0x0000000c423ee981 */ /* 0x000162000c1e1900 */
[----:B------:R-:W-:-:S02]  /*5820*/  @!P0 PRMT R19, R19, 0x5410, R114 ;  /* 0x0000541013138816 */ /* 0x000fc40000000072 */
[C---:B------:R-:W-:Y:S02]  /*5830*/  LOP3.LUT P0, RZ, R4.reuse, 0x80000000, RZ, 0xc0, !PT ;  /* 0x8000000004ff7812 */ /* 0x040fe4000780c0ff */
[----:B------:R-:W-:Y:S02]  /*5840*/  PRMT R51, R51, 0x5410, RZ ;  /* 0x0000541033337816 */ /* 0x000fe400000000ff */
[----:B------:R-:W-:Y:S01]  /*5850*/  PRMT R55, RZ, 0x7610, R55 ;  /* 0x00007610ff377816 */ /* 0x000fe20000000037 */
[----:B0-----:R-:W-:Y:S01]  /*5860*/  IMAD.MOV.U32 R66, RZ, RZ, RZ ;  /* 0x000000ffff427224 */ /* 0x001fe200078e00ff */
[--C-:B------:R-:W-:Y:S02]  /*5870*/  @!P1 SHF.R.U32.HI R55, RZ, 0x10, R48.reuse ;  /* 0x00000010ff379819 */ /* 0x100fe40000011630 */
[----:B------:R-:W-:Y:S02]  /*5880*/  @!P1 PRMT R51, R51, 0x5410, R48 ;  /* 0x0000541033339816 */ /* 0x000fe40000000030 */
[C---:B------:R-:W-:Y:S01]  /*5890*/  LOP3.LUT P1, RZ, R4.reuse, 0x1000, RZ, 0xc0, !PT ;  /* 0x0000100004ff7812 */ /* 0x040fe2000782c0ff */
[----:B------:R0:W5:Y:S01]  /*58a0*/  @!P4 LDG.E R66, desc[UR12][R46.64] ;  /* 0x0000000c2e42c981 */ /* 0x000162000c1e1900 */
[----:B------:R-:W-:-:S02]  /*58b0*/  LOP3.LUT P2, RZ, R4, 0x40000000, RZ, 0xc0, !PT ;  /* 0x4000000004ff7812 */ /* 0x000fc4000784c0ff */
[----:B------:R-:W-:Y:S02]  /*58c0*/  PRMT R55, R55, 0x5410, RZ ;  /* 0x0000541037377816 */ /* 0x000fe400000000ff */
[----:B------:R-:W-:Y:S02]  /*58d0*/  PRMT R67, RZ, 0x7610, R67 ;  /* 0x00007610ff437816 */ /* 0x000fe40000000043 */
[----:B------:R-:W-:Y:S01]  /*58e0*/  @!P3 PRMT R55, R55, 0x5410, R112 ;  /* 0x000054103737b816 */ /* 0x000fe20000000070 */
[----:B0-----:R-:W-:Y:S01]  /*58f0*/  HFMA2.MMA R46, -RZ, RZ, 0, 0 ;  /* 0x00000000ff2e7435 */ /* 0x001fe200000001ff */
[----:B------:R-:W-:Y:S02]  /*5900*/  @!P0 SHF.R.U32.HI R67, RZ, 0x10, R96 ;  /* 0x00000010ff438819 */ /* 0x000fe40000011660 */
[----:B------:R-:W-:Y:S02]  /*5910*/  LOP3.LUT P3, RZ, R4, 0x800, RZ, 0xc0, !PT ;  /* 0x0000080004ff7812 */ /* 0x000fe4000786c0ff */
[----:B------:R-:W-:-:S02]  /*5920*/  PRMT R67, R67, 0x5410, RZ ;  /* 0x0000541043437816 */ /* 0x000fc400000000ff */
[----:B------:R-:W-:Y:S02]  /*5930*/  PRMT R85, RZ, 0x7610, R85 ;  /* 0x00007610ff557816 */ /* 0x000fe40000000055 */
[--C-:B------:R-:W-:Y:S01]  /*5940*/  @!P2 SHF.R.U32.HI R85, RZ, 0x10, R102.reuse ;  /* 0x00000010ff55a819 */ /* 0x100fe20000011666 */
[----:B------:R0:W5:Y:S01]  /*5950*/  @!P1 LDG.E R46, desc[UR12][R14.64] ;  /* 0x0000000c0e2e9981 */ /* 0x000162000c1e1900 */
[----:B------:R-:W-:Y:S02]  /*5960*/  @!P2 PRMT R67, R67, 0x5410, R102 ;  /* 0x000054104343a816 */ /* 0x000fe40000000066 */
[----:B------:R-:W-:Y:S01]  /*5970*/  LOP3.LUT P2, RZ, R4, 0x400, RZ, 0xc0, !PT ;  /* 0x0000040004ff7812 */ /* 0x000fe2000784c0ff */
[----:B0-----:R-:W-:-:S06]  /*5980*/  IMAD.MOV.U32 R14, RZ, RZ, RZ ;  /* 0x000000ffff0e7224 */ /* 0x001fcc00078e00ff */
[----:B------:R0:W5:Y:S02]  /*5990*/  @!P3 LDG.E R14, desc[UR12][R10.64] ;  /* 0x0000000c0a0eb981 */ /* 0x000164000c1e1900 */
[----:B0-----:R-:W-:-:S06]  /*59a0*/  MOV R10, RZ ;  /* 0x000000ff000a7202 */ /* 0x001fcc0000000f00 */
[----:B------:R0:W5:Y:S01]  /*59b0*/  @!P2 LDG.E R10, desc[UR12][R12.64] ;  /* 0x0000000c0c0aa981 */ /* 0x000162000c1e1900 */
[----:B------:R-:W-:Y:S02]  /*59c0*/  LOP3.LUT P6, RZ, R4, 0x20000000, RZ, 0xc0, !PT ;  /* 0x2000000004ff7812 */ /* 0x000fe400078cc0ff */
[----:B------:R-:W-:Y:S02]  /*59d0*/  PRMT R105, R105, 0x5410, RZ ;  /* 0x0000541069697816 */ /* 0x000fe400000000ff */
[----:B------:R-:W-:Y:S02]  /*59e0*/  LOP3.LUT R0, R0, 0xfffffbff, RZ, 0xc0, !PT ;  /* 0xfffffbff00007812 */ /* 0x000fe400078ec0ff */
[----:B------:R-:W-:Y:S02]  /*59f0*/  @!P5 PRMT R105, R105, 0x5410, R23 ;  /* 0x000054106969d816 */ /* 0x000fe40000000017 */
[----:B------:R-:W-:Y:S01]  /*5a00*/  LOP3.LUT P5, RZ, R4, 0x10000000, RZ, 0xc0, !PT ;  /* 0x1000000004ff7812 */ /* 0x000fe200078ac0ff */
[----:B------:R1:W-:Y:S01]  /*5a10*/  STL [R1+0x24], R5 ;  /* 0x0000240501007387 */ /* 0x0003e20000100800 */
[----:B------:R-:W-:-:S02]  /*5a20*/  @P4 LOP3.LUT R0, R0, 0x400, RZ, 0xfc, !PT ;  /* 0x0000040000004812 */ /* 0x000fc400078efcff */
[C---:B------:R-:W-:Y:S02]  /*5a30*/  LOP3.LUT P4, RZ, R4.reuse, 0x8000000, RZ, 0xc0, !PT ;  /* 0x0800000004ff7812 */ /* 0x040fe4000788c0ff */
[----:B------:R-:W-:Y:S02]  /*5a40*/  PRMT R63, R63, 0x5410, RZ ;  /* 0x000054103f3f7816 */ /* 0x000fe400000000ff */
[----:B-1----:R-:W-:Y:S02]  /*5a50*/  PRMT R5, RZ, 0x7610, R5 ;  /* 0x00007610ff057816 */ /* 0x002fe40000000005 */
[----:B------:R-:W-:Y:S02]  /*5a60*/  @!P6 SHF.R.U32.HI R5, RZ, 0x10, R98 ;  /* 0x00000010ff05e819 */ /* 0x000fe40000011662 */
[----:B------:R-:W-:Y:S02]  /*5a70*/  @!P0 PRMT R63, R63, 0x5410, R96 ;  /* 0x000054103f3f8816 */ /* 0x000fe40000000060 */
[----:B------:R-:W-:Y:S01]  /*5a80*/  PRMT R5, R5, 0x5410, RZ ;  /* 0x0000541005057816 */ /* 0x000fe200000000ff */
[----:B------:R1:W-:Y:S01]  /*5a90*/  STL [R1+0x28], R24 ;  /* 0x0000281801007387 */ /* 0x0003e20000100800 */
[----:B------:R-:W-:-:S02]  /*5aa0*/  LOP3.LUT P0, RZ, R4, 0x4000000, RZ, 0xc0, !PT ;  /* 0x0400000004ff7812 */ /* 0x000fc4000780c0ff */
[----:B---3--:R-:W-:Y:S02]  /*5ab0*/  @!P5 PRMT R5, R5, 0x5410, R90 ;  /* 0x000054100505d816 */ /* 0x008fe4000000005a */
[----:B------:R-:W-:Y:S02]  /*5ac0*/  PRMT R15, RZ, 0x7610, R15 ;  /* 0x00007610ff0f7816 */ /* 0x000fe4000000000f */
[----:B-1----:R-:W-:Y:S02]  /*5ad0*/  PRMT R24, RZ, 0x7610, R24 ;  /* 0x00007610ff187816 */ /* 0x002fe40000000018 */
[----:B------:R-:W-:Y:S02]  /*5ae0*/  @!P5 SHF.R.U32.HI R24, RZ, 0x10, R90 ;  /* 0x00000010ff18d819 */ /* 0x000fe4000001165a */
[----:B------:R-:W-:Y:S02]  /*5af0*/  LOP3.LUT P5, RZ, R4, 0x200, RZ, 0xc0, !PT ;  /* 0x0000020004ff7812 */ /* 0x000fe400078ac0ff */
[----:B------:R-:W-:-:S02]  /*5b00*/  @!P4 SHF.R.U32.HI R15, RZ, 0x10, R92 ;  /* 0x00000010ff0fc819 */ /* 0x000fc4000001165c */
[----:B------:R-:W-:Y:S01]  /*5b10*/  LOP3.LUT P1, RZ, R4, 0x2000000, RZ, 0xc0, !PT ;  /* 0x0200000004ff7812 */ /* 0x000fe2000782c0ff */
[----:B------:R1:W-:Y:S01]  /*5b20*/  STL [R1+0x2c], R25 ;  /* 0x00002c1901007387 */ /* 0x0003e20000100800 */
[----:B------:R-:W-:Y:S01]  /*5b30*/  PRMT R15, R15, 0x5410, RZ ;  /* 0x000054100f0f7816 */ /* 0x000fe200000000ff */
[----:B0-----:R-:W-:-:S03]  /*5b40*/  IMAD.MOV.U32 R12, RZ, RZ, RZ ;  /* 0x000000ffff0c7224 */ /* 0x001fc600078e00ff */
[--C-:B------:R-:W-:Y:S02]  /*5b50*/  @!P0 PRMT R15, R15, 0x5410, R80.reuse ;  /* 0x000054100f0f8816 */ /* 0x100fe40000000050 */
[----:B------:R-:W-:Y:S01]  /*5b60*/  PRMT R85, R85, 0x5410, RZ ;  /* 0x0000541055557816 */ /* 0x000fe200000000ff */
[----:B------:R0:W3:Y:S01]  /*5b70*/  @!P5 LDG.E R12, desc[UR12][R20.64] ;  /* 0x0000000c140cd981 */ /* 0x0000e2000c1e1900 */
[----:B-1----:R-:W-:Y:S02]  /*5b80*/  PRMT R25, RZ, 0x7610, R25 ;  /* 0x00007610ff197816 */ /* 0x002fe40000000019 */
[----:B------:R-:W-:Y:S02]  /*5b90*/  @!P0 SHF.R.U32.HI R25, RZ, 0x10, R80 ;  /* 0x00000010ff198819 */ /* 0x000fe40000011650 */
[----:B------:R-:W-:Y:S02]  /*5ba0*/  LOP3.LUT P0, RZ, R4, 0x100, RZ, 0xc0, !PT ;  /* 0x0000010004ff7812 */ /* 0x000fe4000780c0ff */
[----:B------:R-:W-:Y:S01]  /*5bb0*/  PRMT R25, R25, 0x5410, RZ ;  /* 0x0000541019197816 */ /* 0x000fe200000000ff */
[----:B0-----:R-:W-:Y:S01]  /*5bc0*/  HFMA2.MMA R20, -RZ, RZ, 0, 0 ;  /* 0x00000000ff147435 */ /* 0x001fe200000001ff */
[----:B------:R-:W-:-:S02]  /*5bd0*/  PRMT R11, RZ, 0x7610, R11 ;  /* 0x00007610ff0b7816 */ /* 0x000fc4000000000b */
[----:B------:R-:W-:Y:S02]  /*5be0*/  @!P6 PRMT R85, R85, 0x5410, R98 ;  /* 0x000054105555e816 */ /* 0x000fe40000000062 */
[--C-:B----4-:R-:W-:Y:S02]  /*5bf0*/  @!P1 SHF.R.U32.HI R11, RZ, 0x10, R72.reuse ;  /* 0x00000010ff0b9819 */ /* 0x110fe40000011648 */
[----:B------:R-:W-:Y:S02]  /*5c00*/  @!P1 PRMT R25, R25, 0x5410, R72 ;  /* 0x0000541019199816 */ /* 0x000fe40000000048 */
[C---:B------:R-:W-:Y:S01]  /*5c10*/  LOP3.LUT P6, RZ, R4.reuse, 0x1000000, RZ, 0xc0, !PT ;  /* 0x0100000004ff7812 */ /* 0x040fe200078cc0ff */
[----:B------:R0:W4:Y:S01]  /*5c20*/  @!P0 LDG.E R20, desc[UR12][R16.64] ;  /* 0x0000000c10148981 */ /* 0x000122000c1e1900 */
[----:B------:R-:W-:Y:S02]  /*5c30*/  LOP3.LUT P1, RZ, R4, 0x80, RZ, 0xc0, !PT ;  /* 0x0000008004ff7812 */ /* 0x000fe4000782c0ff */
[----:B------:R-:W-:-:S02]  /*5c40*/  PRMT R11, R11, 0x5410, RZ ;  /* 0x000054100b0b7816 */ /* 0x000fc400000000ff */
[----:B------:R-:W-:Y:S01]  /*5c50*/  PRMT R47, RZ, 0x7610, R47 ;  /* 0x00007610ff2f7816 */ /* 0x000fe2000000002f */
[----:B0-----:R-:W-:Y:S01]  /*5c60*/  IMAD.MOV.U32 R16, RZ, RZ, RZ ;  /* 0x000000ffff107224 */ /* 0x001fe200078e00ff */
[----:B------:R-:W-:-:S05]  /*5c70*/  LOP3.LUT P0, RZ, R0, 0x200, RZ, 0xc0, !PT ;  /* 0x0000020000ff7812 */ /* 0x000fca000780c0ff */
[--C-:B------:R-:W-:Y:S02]  /*5c80*/  @!P6 SHF.R.U32.HI R47, RZ, 0x10, R74.reuse ;  /* 0x00000010ff2fe819 */ /* 0x100fe4000001164a */
[----:B------:R-:W-:Y:S01]  /*5c90*/  @!P6 PRMT R11, R11, 0x5410, R74 ;  /* 0x000054100b0be816 */ /* 0x000fe2000000004a */
[----:B------:R0:W4:Y:S01]  /*5ca0*/  @!P1 LDG.E R16, desc[UR12][R44.64] ;  /* 0x0000000c2c109981 */ /* 0x000122000c1e1900 */
[C---:B------:R-:W-:Y:S02]  /*5cb0*/  LOP3.LUT P6, RZ, R0.reuse, 0x800, RZ, 0xc0, !PT ;  /* 0x0000080000ff7812 */ /* 0x040fe400078cc0ff */
[----:B------:R-:W-:Y:S02]  /*5cc0*/  LOP3.LUT P1, RZ, R0, 0x80, RZ, 0xc0, !PT ;  /* 0x0000008000ff7812 */ /* 0x000fe4000782c0ff */
[----:B------:R-:W-:Y:S02]  /*5cd0*/  PRMT R24, R24, 0x5410, RZ ;  /* 0x0000541018187816 */ /* 0x000fe400000000ff */
[----:B------:R-:W-:-:S02]  /*5ce0*/  LOP3.LUT P2, RZ, R4, 0x100000, RZ, 0xc0, !PT ;  /* 0x0010000004ff7812 */ /* 0x000fc4000784c0ff */
[----:B------:R-:W-:Y:S02]  /*5cf0*/  @!P4 PRMT R24, R24, 0x5410, R92 ;  /* 0x000054101818c816 */ /* 0x000fe4000000005c */
[C---:B------:R-:W-:Y:S02]  /*5d00*/  LOP3.LUT P4, RZ, R4.reuse, 0x400000, RZ, 0xc0, !PT ;  /* 0x0040000004ff7812 */ /* 0x040fe4000788c0ff */
[----:B------:R-:W-:Y:S02]  /*5d10*/  LOP3.LUT P5, RZ, R4, 0x40000, RZ, 0xc0, !PT ;  /* 0x0004000004ff7812 */ /* 0x000fe400078ac0ff */
[----:B------:R-:W-:Y:S02]  /*5d20*/  PRMT R47, R47, 0x5410, RZ ;  /* 0x000054102f2f7816 */ /* 0x000fe400000000ff */
[----:B------:R-:W-:Y:S02]  /*5d30*/  PRMT R13, RZ, 0x7610, R13 ;  /* 0x00007610ff0d7816 */ /* 0x000fe4000000000d */
[----:B------:R-:W-:-:S02]  /*5d40*/  PRMT R21, RZ, 0x7610, R21 ;  /* 0x00007610ff157816 */ /* 0x000fc40000000015 */
[----:B------:R-:W-:Y:S02]  /*5d50*/  PRMT R17, RZ, 0x7610, R17 ;  /* 0x00007610ff117816 */ /* 0x000fe40000000011 */
[--C-:B------:R-:W-:Y:S02]  /*5d60*/  @!P6 SHF.R.U32.HI R13, RZ, 0x10, R70.reuse ;  /* 0x00000010ff0de819 */ /* 0x100fe40000011646 */
[----:B------:R-:W-:Y:S02]  /*5d70*/  @!P6 PRMT R47, R47, 0x5410, R70 ;  /* 0x000054102f2fe816 */ /* 0x000fe40000000046 */
[----:B------:R-:W-:Y:S02]  /*5d80*/  @!P0 SHF.R.U32.HI R21, RZ, 0x10, R68 ;  /* 0x00000010ff158819 */ /* 0x000fe40000011644 */
[----:B------:R-:W-:Y:S02]  /*5d90*/  LOP3.LUT P6, RZ, R4, 0x40, RZ, 0xc0, !PT ;  /* 0x0000004004ff7812 */ /* 0x000fe400078cc0ff */
[----:B------:R-:W-:-:S02]  /*5da0*/  PRMT R13, R13, 0x5410, RZ ;  /* 0x000054100d0d7816 */ /* 0x000fc400000000ff */
[----:B------:R-:W-:Y:S01]  /*5db0*/  PRMT R21, R21, 0x5410, RZ ;  /* 0x0000541015157816 */ /* 0x000fe200000000ff */
[----:B------:R1:W-:Y:S01]  /*5dc0*/  STL [R1+0x3c], R26 ;  /* 0x00003c1a01007387 */ /* 0x0003e20000100800 */
[----:B------:R-:W-:-:S03]  /*5dd0*/  @!P4 PRMT R13, R13, 0x5410, R60 ;  /* 0x000054100d0dc816 */ /* 0x000fc6000000003c */
[----:B------:R2:W-:Y:S01]  /*5de0*/  STL [R1+0x44], R27 ;  /* 0x0000441b01007387 */ /* 0x0005e20000100800 */
[----:B------:R-:W-:-:S03]  /*5df0*/  @!P2 PRMT R21, R21, 0x5410, R54 ;  /* 0x000054101515a816 */ /* 0x000fc60000000036 */
[----:B------:R2:W-:Y:S01]  /*5e00*/  STL [R1+0x50], R76 ;  /* 0x0000504c01007387 */ /* 0x0005e20000100800 */
[----:B0-----:R-:W-:Y:S02]  /*5e10*/  MOV R44, RZ ;  /* 0x000000ff002c7202 */ /* 0x001fe40000000f00 */
[----:B-1----:R-:W-:Y:S02]  /*5e20*/  PRMT R26, RZ, 0x7610, R26 ;  /* 0x00007610ff1a7816 */ /* 0x002fe4000000001a */
[----:B--2---:R-:W-:Y:S02]  /*5e30*/  @!P1 SHF.R.U32.HI R17, RZ, 0x10, R50 ;  /* 0x00000010ff119819 */ /* 0x004fe40000011632 */
[----:B------:R0:W2:Y:S02]  /*5e40*/  @!P6 LDG.E R44, desc[UR12][R42.64] ;  /* 0x0000000c2a2ce981 */ /* 0x0000a4000c1e1900 */
[----:B------:R-:W-:Y:S02]  /*5e50*/  PRMT R17, R17, 0x5410, RZ ;  /* 0x0000541011117816 */ /* 0x000fe400000000ff */
[----:B------:R-:W-:-:S02]  /*5e60*/  PRMT R27, RZ, 0x7610, R27 ;  /* 0x00007610ff1b7816 */ /* 0x000fc4000000001b */
[----:B------:R-:W-:Y:S02]  /*5e70*/  PRMT R76, RZ, 0x7610, R76 ;  /* 0x00007610ff4c7816 */ /* 0x000fe4000000004c */
[----:B------:R-:W-:Y:S02]  /*5e80*/  @!P4 SHF.R.U32.HI R26, RZ, 0x10, R60 ;  /* 0x00000010ff1ac819 */ /* 0x000fe4000001163c */
[----:B------:R-:W-:Y:S02]  /*5e90*/  @!P2 SHF.R.U32.HI R27, RZ, 0x10, R54 ;  /* 0x00000010ff1ba819 */ /* 0x000fe40000011636 */
[C---:B------:R-:W-:Y:S02]  /*5ea0*/  LOP3.LUT P4, RZ, R0.reuse, 0x400, RZ, 0xc0, !PT ;  /* 0x0000040000ff7812 */ /* 0x040fe4000788c0ff */
[----:B------:R-:W-:Y:S02]  /*5eb0*/  LOP3.LUT P2, RZ, R0, 0x100, RZ, 0xc0, !PT ;  /* 0x0000010000ff7812 */ /* 0x000fe4000784c0ff */
[----:B-----5:R-:W-:-:S02]  /*5ec0*/  @!P5 SHF.R.U32.HI R76, RZ, 0x10, R56 ;  /* 0x00000010ff4cd819 */ /* 0x020fc40000011638 */
        /* <DEDUP_REMOVED lines=10> */
[----:B-1----:R-:W-:Y:S01]  /*5f70*/  PRMT R58, RZ, 0x7610, R58 ;  /* 0x00007610ff3a7816 */ /* 0x002fe2000000003a */
[----:B------:R1:W-:Y:S01]  /*5f80*/  STL [R1+0x5c], R22 ;  /* 0x00005c1601007387 */ /* 0x0003e20000100800 */
[----:B------:R-:W-:Y:S02]  /*5f90*/  @!P5 SHF.R.U32.HI R45, RZ, 0x10, R18 ;  /* 0x00000010ff2dd819 */ /* 0x000fe40000011612 */
[----:B------:R-:W-:-:S04]  /*5fa0*/  @!P6 SHF.R.U32.HI R58, RZ, 0x10, R104 ;  /* 0x00000010ff3ae819 */ /* 0x000fc80000011668 */
[----:B------:R-:W-:Y:S01]  /*5fb0*/  PRMT R58, R58, 0x5410, RZ ;  /* 0x000054103a3a7816 */ /* 0x000fe200000000ff */
[----:B-1----:R-:W-:Y:S01]  /*5fc0*/  IMAD.MOV.U32 R22, RZ, RZ, RZ ;  /* 0x000000ffff167224 */ /* 0x002fe200078e00ff */
[----:B------:R-:W-:Y:S02]  /*5fd0*/  PRMT R45, R45, 0x5410, RZ ;  /* 0x000054102d2d7816 */ /* 0x000fe400000000ff */
[----:B------:R-:W-:Y:S02]  /*5fe0*/  LOP3.LUT R0, R0, 0xfffffff7, RZ, 0xc0, !PT ;  /* 0xfffffff700007812 */ /* 0x000fe400078ec0ff */
[----:B0-----:R-:W-:Y:S01]  /*5ff0*/  PRMT R42, RZ, 0x7610, R42 ;  /* 0x00007610ff2a7816 */ /* 0x001fe2000000002a */
[----:B------:R0:W5:Y:S01]  /*6000*/  @!P0 LDG.E R22, desc[UR12][R40.64] ;  /* 0x0000000c28168981 */ /* 0x000162000c1e1900 */
        /* <DEDUP_REMOVED lines=23> */
[----:B------:R-:W-:Y:S02]  /*6180*/  @!P4 SHF.R.U32.HI R23, RZ, 0x10, R66 ;  /* 0x00000010ff17c819 */ /* 0x000fe40000011642 */
[----:B-1----:R-:W-:Y:S02]  /*6190*/  PRMT R39, RZ, 0x7610, R39 ;  /* 0x00007610ff277816 */ /* 0x002fe40000000027 */
[----:B------:R-:W-:Y:S02]  /*61a0*/  PRMT R42, R42, 0x5410, RZ ;  /* 0x000054102a2a7816 */ /* 0x000fe400000000ff */
[----:B------:R-:W-:Y:S02]  /*61b0*/  LOP3.LUT R0, R0, 0xffffffef, RZ, 0xc0, !PT ;  /* 0xffffffef00007812 */ /* 0x000fe400078ec0ff */
[----:B------:R-:W-:Y:S02]  /*61c0*/  PRMT R43, R43, 0x5410, RZ ;  /* 0x000054102b2b7816 */ /* 0x000fe400000000ff */
[----:B------:R-:W-:-:S02]  /*61d0*/  PRMT R23, R23, 0x5410, RZ ;  /* 0x0000541017177816 */ /* 0x000fc400000000ff */
[----:B------:R-:W-:Y:S02]  /*61e0*/  @!P0 PRMT R42, R42, 0x5410, R62 ;  /* 0x000054102a2a8816 */ /* 0x000fe4000000003e */
[----:B------:R-:W-:-:S04]  /*61f0*/  @!P6 SHF.R.U32.HI R41, RZ, 0x10, R46 ;  /* 0x00000010ff29e819 */ /* 0x000fc8000001162e */
[----:B------:R-:W-:Y:S02]  /*6200*/  PRMT R41, R41, 0x5410, RZ ;  /* 0x0000541029297816 */ /* 0x000fe400000000ff */
[----:B------:R-:W-:Y:S02]  /*6210*/  @P1 LOP3.LUT R0, R0, 0x10, RZ, 0xfc, !PT ;  /* 0x0000001000001812 */ /* 0x000fe400078efcff */
[----:B------:R-:W-:Y:S02]  /*6220*/  @!P4 PRMT R43, R43, 0x5410, R66 ;  /* 0x000054102b2bc816 */ /* 0x000fe40000000042 */
[----:B------:R-:W-:Y:S02]  /*6230*/  @!P6 PRMT R23, R23, 0x5410, R46 ;  /* 0x000054101717e816 */ /* 0x000fe4000000002e */
[--C-:B------:R-:W-:Y:S02]  /*6240*/  @!P3 SHF.R.U32.HI R39, RZ, 0x10, R14.reuse ;  /* 0x00000010ff27b819 */ /* 0x100fe4000001160e */
[----:B------:R-:W-:-:S02]  /*6250*/  @!P3 PRMT R41, R41, 0x5410, R14 ;  /* 0x000054102929b816 */ /* 0x000fc4000000000e */
[----:B------:R-:W-:Y:S02]  /*6260*/  PRMT R39, R39, 0x5410, RZ ;  /* 0x0000541027277816 */ /* 0x000fe400000000ff */
[C---:B------:R-:W-:Y:S02]  /*6270*/  LOP3.LUT P1, RZ, R4.reuse, 0x200, RZ, 0xc0, !PT ;  /* 0x0000020004ff7812 */ /* 0x040fe4000782c0ff */
[C---:B------:R-:W-:Y:S02]  /*6280*/  LOP3.LUT P0, RZ, R4.reuse, 0x100, RZ, 0xc0, !PT ;  /* 0x0000010004ff7812 */ /* 0x040fe4000780c0ff */
[C---:B------:R-:W-:Y:S02]  /*6290*/  LOP3.LUT P4, RZ, R4.reuse, 0x2, RZ, 0xc0, !PT ;  /* 0x0000000204ff7812 */ /* 0x040fe4000788c0ff */
[C---:B------:R-:W-:Y:S02]  /*62a0*/  LOP3.LUT P6, RZ, R4.reuse, 0x80, RZ, 0xc0, !PT ;  /* 0x0000008004ff7812 */ /* 0x040fe400078cc0ff */
[----:B------:R-:W-:Y:S01]  /*62b0*/  LOP3.LUT P3, RZ, R4, 0x1, RZ, 0xc0, !PT ;  /* 0x0000000104ff7812 */ /* 0x000fe2000786c0ff */
[----:B------:R-:W-:Y:S01]  /*62c0*/  IMAD.MOV.U32 R38, RZ, RZ, RZ ;  /* 0x000000ffff267224 */ /* 0x000fe200078e00ff */
[----:B------:R-:W-:-:S02]  /*62d0*/  PRMT R4, RZ, 0x7610, R4 ;  /* 0x00007610ff047816 */ /* 0x000fc40000000004 */
[--C-:B------:R-:W-:Y:S02]  /*62e0*/  @!P2 SHF.R.U32.HI R4, RZ, 0x10, R10.reuse ;  /* 0x00000010ff04a819 */ /* 0x100fe4000001160a */
[----:B------:R-:W-:Y:S01]  /*62f0*/  @!P2 PRMT R39, R39, 0x5410, R10 ;  /* 0x000054102727a816 */ /* 0x000fe2000000000a */
[----:B------:R0:W5:Y:S01]  /*6300*/  @!P5 LDG.E R38, desc[UR12][R36.64] ;  /* 0x0000000c2426d981 */ /* 0x000162000c1e1900 */
        /* <DEDUP_REMOVED lines=41> */
[--C-:B--2---:R-:W-:Y:S02]  /*65a0*/  @!P6 SHF.R.U32.HI R77, RZ, 0x10, R44.reuse ;  /* 0x00000010ff4de819 */ /* 0x104fe4000001162c */
[----:B------:R-:W-:Y:S02]  /*65b0*/  PRMT R35, R35, 0x5410, RZ ;  /* 0x0000541023237816 */ /* 0x000fe400000000ff */
[----:B------:R-:W-:Y:S02]  /*65c0*/  PRMT R77, R77, 0x5410, RZ ;  /* 0x000054104d4d7816 */ /* 0x000fe400000000ff */
[----:B------:R-:W-:-:S02]  /*65d0*/  @!P6 PRMT R35, R35, 0x5410, R44 ;  /* 0x000054102323e816 */ /* 0x000fc4000000002c */
[----:B------:R-:W-:Y:S02]  /*65e0*/  LOP3.LUT P6, RZ, R0, 0x2, RZ, 0xc0, !PT ;  /* 0x0000000200ff7812 */ /* 0x000fe400078cc0ff */
[----:B-----5:R-:W-:-:S04]  /*65f0*/  @!P5 SHF.R.U32.HI R31, RZ, 0x10, R38 ;  /* 0x00000010ff1fd819 */ /* 0x020fc80000011626 */
[----:B------:R-:W-:Y:S02]  /*6600*/  PRMT R31, R31, 0x5410, RZ ;  /* 0x000054101f1f7816 */ /* 0x000fe400000000ff */
[--C-:B------:R-:W-:Y:S02]  /*6610*/  @!P2 SHF.R.U32.HI R72, RZ, 0x10, R36.reuse ;  /* 0x00000010ff48a819 */ /* 0x100fe40000011624 */
        /* <DEDUP_REMOVED lines=624> */
.L_x_4889:
[----:B------:R-:W-:Y:S05]  /*8d20*/  BSYNC B0 ;  /* 0x0000000000007941 */ /* 0x000fea0003800000 */
.L_x_4888:
        /* <DEDUP_REMOVED lines=34> */
.L_x_4893:
[----:B------:R-:W2:Y:S04]  /*8f50*/  LDG.E.STRONG.GPU R0, desc[UR12][R18.64] ;  /* 0x0000000c12007981 */ /* 0x000ea8000c1ef900 */
[----:B--2---:R-:W-:Y:S04]  /*8f60*/  CCTL.IVALL ;  /* 0x00000000ff00798f */ /* 0x004fe80002000000 */
[----:B------:R0:W-:Y:S01]  /*8f70*/  STL [R1], R0 ;  /* 0x0000000001007387 */ /* 0x0001e20000100800 */
[----:B------:R-:W-:-:S13]  /*8f80*/  ISETP.NE.AND P1, PT, R0, UR6, PT ;  /* 0x0000000600007c0c */ /* 0x000fda000bf25270 */
[----:B0-----:R-:W-:Y:S05]  /*8f90*/  @P1 BRA `(.L_x_4893) ;  /* 0xfffffffc00ec1947 */ /* 0x001fea000383ffff */
.L_x_4892:
[----:B------:R-:W-:Y:S05]  /*8fa0*/  BSYNC B0 ;  /* 0x0000000000007941 */ /* 0x000fea0003800000 */
.L_x_4891:
        /* <DEDUP_REMOVED lines=18> */
.L_x_4897:
        /* <DEDUP_REMOVED lines=115> */
.L_x_4896:
        /* <DEDUP_REMOVED lines=61> */
.L_x_4898:
[----:B------:R-:W-:-:S13]  /*9bd0*/  ISETP.NE.OR P1, PT, R0, RZ, P1 ;  /* 0x000000ff0000720c */ /* 0x000fda0000f25670 */
[----:B------:R-:W-:Y:S05]  /*9be0*/  @!P1 BRA `(.L_x_4894) ;  /* 0x00000000007c9947 */ /* 0x000fea0003800000 */
.L_x_4895:
        /* <DEDUP_REMOVED lines=31> */
.L_x_4894:
        /* <DEDUP_REMOVED lines=11> */
.L_x_4900:
[----:B------:R-:W-:Y:S05]  /*9e90*/  BSYNC B0 ;  /* 0x0000000000007941 */ /* 0x000fea0003800000 */
.L_x_4899:
        /* <DEDUP_REMOVED lines=19> */
.L_x_4890:
        /* <DEDUP_REMOVED lines=49> */
[----:B--2---:R-:W-:Y:S02]  /*a2e0*/  HADD2.F32 R5, -RZ, R16.H0_H0 ;  /* 0x20000010ff057230 */ /* 0x004fe40000004100 */
[----:B----4-:R-:W-:Y:S02]  /*a2f0*/  HADD2.F32 R10, -RZ, R17.H0_H0 ;  /* 0x20000011ff0a7230 */ /* 0x010fe40000004100 */
[----:B-----5:R-:W-:Y:S02]  /*a300*/  HADD2.F32 R12, -RZ, R20.H0_H0 ;  /* 0x20000014ff0c7230 */ /* 0x020fe40000004100 */
[----:B01----:R-:W-:-:S07]  /*a310*/  HADD2.F32 R11, -RZ, R21.H0_H0 ;  /* 0x20000015ff0b7230 */ /* 0x003fce0000004100 */
.L_x_4903:
        /* <DEDUP_REMOVED lines=143> */
.L_x_4902:
[----:B------:R-:W-:Y:S05]  /*ac10*/  BSYNC B0 ;  /* 0x0000000000007941 */ /* 0x000fea0003800000 */
.L_x_4901:
        /* <DEDUP_REMOVED lines=11> */
.L_x_4905:
        /* <DEDUP_REMOVED lines=11> */
.L_x_5653:


//--------------------- .text._Z35group_norm_nhwc_fwd_one_pass_kernelI11Fp32IOFp32WLi64ELi112ELi448EEv26Group_norm_nhwc_fwd_params --------------------------
	.section	.text._Z35group_norm_nhwc_fwd_one_pass_kernelI11Fp32IOFp32WLi64ELi112ELi448EEv26Group_norm_nhwc_fwd_params,"ax",@progbits
	.align	128
        .global         _Z35group_norm_nhwc_fwd_one_pass_kernelI11Fp32IOFp32WLi64ELi112ELi448EEv26Group_norm_nhwc_fwd_params
        .type           _Z35group_norm_nhwc_fwd_one_pass_kernelI11Fp32IOFp32WLi64ELi112ELi448EEv26Group_norm_nhwc_fwd_params,@function
        .size           _Z35group_norm_nhwc_fwd_one_pass_kernelI11Fp32IOFp32WLi64ELi112ELi448EEv26Group_norm_nhwc_fwd_params,(.L_x_5654 - _Z35group_norm_nhwc_fwd_one_pass_kernelI11Fp32IOFp32WLi64ELi112ELi448EEv26Group_norm_nhwc_fwd_params)
        .other          _Z35group_norm_nhwc_fwd_one_pass_kernelI11Fp32IOFp32WLi64ELi112ELi448EEv26Group_norm_nhwc_fwd_params,@"STO_CUDA_ENTRY STV_DEFAULT"
_Z35group_norm_nhwc_fwd_one_pass_kernelI11Fp32IOFp32WLi64ELi112ELi448EEv26Group_norm_nhwc_fwd_params:
.text._Z35group_norm_nhwc_fwd_one_pass_kernelI11Fp32IOFp32WLi64ELi112ELi448EEv26Group_norm_nhwc_fwd_params:
        /* <DEDUP_REMOVED lines=10> */
[----:B------:R-:W-:Y:S01]  /*00a0*/  ULDC.64 UR8, c[0x0][0x218] ;  /* 0x0000860000087ab9 */ /* 0x000fe20000000a00 */
[----:B------:R-:W-:Y:S01]  /*00b0*/  R2UR UR11, R0 ;  /* 0x00000000000b72ca */ /* 0x000fe200000e0000 */
[----:B------:R-:W2:Y:S01]  /*00c0*/  S2R R42, SR_LANEID ;  /* 0x00000000002a7919 */ /* 0x000ea20000000000 */
[----:B------:R-:W-:Y:S01]  /*00d0*/  ISETP.NE.U32.AND P1, PT, RZ, UR8, PT ;  /* 0x00000008ff007c0c */ /* 0x000fe2000bf25070 */
[----:B------:R-:W-:Y:S01]  /*00e0*/  UMOV UR4, 0x400 ;  /* 0x0000040000047882 */ /* 0x000fe20000000000 */
[----:B------:R-:W-:Y:S01]  /*00f0*/  ULDC UR12, c[0x0][0x10] ;  /* 0x00000400000c7ab9 */ /* 0x000fe20000000800 */
[----:B------:R-:W-:Y:S01]  /*0100*/  ULDC.U8 UR13, c[0x0][0x28c] ;  /* 0x0000a300000d7ab9 */ /* 0x000fe20000000000 */
[----:B------:R-:W3:Y:S08]  /*0110*/  LDC R19, c[0x0][0x294] ;  /* 0x0000a500ff137b82 */ /* 0x000ef00000000800 */
[----:B------:R-:W4:Y:S01]  /*0120*/  S2UR UR6, SR_CgaCtaId ;  /* 0x00000000000679c3 */ /* 0x000f220000008800 */
[----:B0-----:R-:W-:-:S02]  /*0130*/  SHF.R.U32.HI R2, RZ, 0x3, R5 ;  /* 0x00000003ff027819 */ /* 0x001fc40000011605 */
[----:B-1----:R-:W-:Y:S02]  /*0140*/  LOP3.LUT P0, RZ, R5, UR10, RZ, 0xfc, !PT ;  /* 0x0000000a05ff7c12 */ /* 0x002fe4000f80fcff */
[----:B------:R-:W-:Y:S01]  /*0150*/  SHF.R.S32.HI R4, RZ, 0x1f, R5 ;  /* 0x0000001fff047819 */ /* 0x000fe20000011405 */
[----:B------:R-:W-:Y:S01]  /*0160*/  IMAD.WIDE.U32 R2, R2, 0x24924925, RZ ;  /* 0x2492492502027825 */ /* 0x000fe200078e00ff */
[----:B------:R-:W-:Y:S01]  /*0170*/  ISETP.NE.AND.EX P0, PT, RZ, UR9, !P0, P1 ;  /* 0x00000009ff007c0c */ /* 0x000fe2000c705310 */
[----:B------:R-:W-:Y:S01]  /*0180*/  ULDC.64 UR8, c[0x0][0x278] ;  /* 0x00009e0000087ab9 */ /* 0x000fe20000000a00 */
[----:B------:R-:W-:Y:S01]  /*0190*/  LEA.HI R4, R4, R5, RZ, 0x5 ;  /* 0x0000000504047211 */ /* 0x000fe200078f28ff */
[----:B---3--:R-:W-:Y:S01]  /*01a0*/  IMAD R19, R19, UR10, R3 ;  /* 0x0000000a13137c24 */ /* 0x008fe2000f8e0203 */
[----:B----4-:R-:W-:Y:S01]  /*01b0*/  ULEA UR4, UR6, UR4, 0x18 ;  /* 0x0000000406047291 */ /* 0x010fe2000f8ec03f */
[----:B------:R-:W-:Y:S01]  /*01c0*/  IMAD R36, R3, -0x38, R5 ;  /* 0xffffffc803247824 */ /* 0x000fe200078e0205 */
[----:B------:R-:W-:-:S02]  /*01d0*/  ISETP.GE.U32.AND P4, PT, R5, 0x1c0, PT ;  /* 0x000001c00500780c */ /* 0x000fc40003f86070 */
[C---:B------:R-:W-:Y:S02]  /*01e0*/  IADD3 R30, R19.reuse, 0x8, RZ ;  /* 0x00000008131e7810 */ /* 0x040fe40007ffe0ff */
[C---:B------:R-:W-:Y:S02]  /*01f0*/  IADD3 R31, R19.reuse, 0x10, RZ ;  /* 0x00000010131f7810 */ /* 0x040fe40007ffe0ff */
[C---:B------:R-:W-:Y:S02]  /*0200*/  IADD3 R32, R19.reuse, 0x18, RZ ;  /* 0x0000001813207810 */ /* 0x040fe40007ffe0ff */
[C---:B------:R-:W-:Y:S02]  /*0210*/  IADD3 R34, R19.reuse, 0x38, RZ ;  /* 0x0000003813227810 */ /* 0x040fe40007ffe0ff */
[----:B------:R-:W-:Y:S02]  /*0220*/  ISETP.LT.U32.AND P1, PT, R19, UR8, PT ;  /* 0x0000000813007c0c */ /* 0x000fe4000bf21070 */
[----:B------:R-:W-:-:S02]  /*0230*/  SHF.R.S32.HI R33, RZ, 0x1f, R19 ;  /* 0x0000001fff217819 */ /* 0x000fc40000011413 */
[----:B------:R-:W-:Y:S02]  /*0240*/  ISETP.LT.U32.AND P2, PT, R30, UR8, PT ;  /* 0x000000081e007c0c */ /* 0x000fe4000bf41070 */
[----:B------:R-:W-:Y:S02]  /*0250*/  ISETP.LT.U32.AND P3, PT, R31, UR8, PT ;  /* 0x000000081f007c0c */ /* 0x000fe4000bf61070 */
[----:B------:R-:W-:Y:S02]  /*0260*/  SHF.R.S32.HI R35, RZ, 0x1f, R30 ;  /* 0x0000001fff237819 */ /* 0x000fe4000001141e */
[----:B------:R-:W-:Y:S02]  /*0270*/  SHF.R.S32.HI R37, RZ, 0x1f, R31 ;  /* 0x0000001fff257819 */ /* 0x000fe4000001141f */
[----:B------:R-:W-:Y:S02]  /*0280*/  ISETP.LT.U32.AND P5, PT, R32, UR8, PT ;  /* 0x0000000820007c0c */ /* 0x000fe4000bfa1070 */
[----:B------:R-:W-:-:S02]  /*0290*/  SHF.R.S32.HI R39, RZ, 0x1f, R32 ;  /* 0x0000001fff277819 */ /* 0x000fc40000011420 */
[----:B------:R-:W-:Y:S02]  /*02a0*/  SHF.R.S32.HI R4, RZ, 0x5, R4 ;  /* 0x00000005ff047819 */ /* 0x000fe40000011404 */
[----:B------:R-:W-:Y:S02]  /*02b0*/  SHF.L.U32 R36, R36, 0x1, RZ ;  /* 0x0000000124247819 */ /* 0x000fe400000006ff */
[----:B------:R-:W-:Y:S02]  /*02c0*/  SHF.R.S32.HI R41, RZ, 0x1f, R34 ;  /* 0x0000001fff297819 */ /* 0x000fe40000011422 */
[----:B------:R-:W-:Y:S02]  /*02d0*/  ISETP.LT.AND.EX P1, PT, R33, UR9, !P4, P1 ;  /* 0x0000000921007c0c */ /* 0x000fe4000e721310 */
[----:B------:R-:W-:Y:S02]  /*02e0*/  ISETP.LT.AND.EX P2, PT, R35, UR9, !P4, P2 ;  /* 0x0000000923007c0c */ /* 0x000fe4000e741320 */
[----:B------:R-:W-:-:S02]  /*02f0*/  ISETP.LT.AND.EX P3, PT, R37, UR9, !P4, P3 ;  /* 0x0000000925007c0c */ /* 0x000fc4000e761330 */
[----:B------:R-:W-:Y:S01]  /*0300*/  ISETP.LT.AND.EX P4, PT, R39, UR9, !P4, P5 ;  /* 0x0000000927007c0c */ /* 0x000fe2000e781350 */
[----:B------:R-:W-:Y:S01]  /*0310*/  ULDC.64 UR8, c[0x0][0x208] ;  /* 0x0000820000087ab9 */ /* 0x000fe20000000a00 */
[----:B------:R-:W-:Y:S01]  /*0320*/  LEA R38, R4, UR4, 0x3 ;  /* 0x0000000404267c11 */ /* 0x000fe2000f8e18ff */
[----:B--2---:R-:W-:-:S10]  /*0330*/  UMOV UR4, URZ ;  /* 0x0000003f00047c82 */ /* 0x004fd40008000000 */
.L_x_4942:
[----:B0-----:R-:W0:Y:S01]  /*0340*/  LDC R8, c[0x0][0x288] ;  /* 0x0000a200ff087b82 */ /* 0x001e220000000800 */
[----:B------:R-:W1:Y:S01]  /*0350*/  S2R R46, SR_TID.X ;  /* 0x00000000002e7919 */ /* 0x000e620000002100 */
[----:B------:R-:W-:Y:S01]  /*0360*/  ULDC.64 UR6, c[0x0][0x280] ;  /* 0x0000a00000067ab9 */ /* 0x000fe20000000a00 */
[----:B------:R-:W-:-:S05]  /*0370*/  ULDC.64 UR14, c[0x0][0x278] ;  /* 0x00009e00000e7ab9 */ /* 0x000fca0000000a00 */
[----:B------:R-:W2:Y:S08]  /*0380*/  @P1 LDC.64 R14, c[0x0][0x270] ;  /* 0x00009c00ff0e1b82 */ /* 0x000eb00000000a00 */
[----:B------:R-:W3:Y:S01]  /*0390*/  @P2 LDC.64 R20, c[0x0][0x270] ;  /* 0x00009c00ff142b82 */ /* 0x000ee20000000a00 */
[----:B0-----:R-:W-:-:S07]  /*03a0*/  IABS R5, R8 ;  /* 0x0000000800057213 */ /* 0x001fce0000000000 */
[----:B------:R-:W0:Y:S01]  /*03b0*/  @P3 LDC.64 R16, c[0x0][0x220] ;  /* 0x00008800ff103b82 */ /* 0x000e220000000a00 */
[----:B------:R-:W4:Y:S01]  /*03c0*/  I2F.RP R4, R5 ;  /* 0x0000000500047306 */ /* 0x000f220000209400 */
[----:B--2---:R-:W-:-:S04]  /*03d0*/  @P1 IMAD R10, R33, R14, RZ ;  /* 0x0000000e210a1224 */ /* 0x004fc800078e02ff */
[----:B------:R-:W-:Y:S02]  /*03e0*/  @P1 IMAD R25, R19, R15, R10 ;  /* 0x0000000f13191224 */ /* 0x000fe400078e020a */
[----:B------:R-:W2:Y:S01]  /*03f0*/  @P4 LDC.64 R10, c[0x0][0x270] ;  /* 0x00009c00ff0a4b82 */ /* 0x000ea20000000a00 */
[----:B---3--:R-:W-:Y:S01]  /*0400*/  @P2 IMAD R15, R35, R20, RZ ;  /* 0x00000014230f2224 */ /* 0x008fe200078e02ff */
[----:B----4-:R-:W3:Y:S03]  /*0410*/  MUFU.RCP R4, R4 ;  /* 0x0000000400047308 */ /* 0x010ee60000001000 */
[----:B------:R-:W-:Y:S01]  /*0420*/  @P2 IMAD R27, R30, R21, R15 ;  /* 0x000000151e1b2224 */ /* 0x000fe200078e020f */
[----:B---3--:R-:W-:-:S04]  /*0430*/  IADD3 R2, R4, 0xffffffe, RZ ;  /* 0x0ffffffe04027810 */ /* 0x008fc80007ffe0ff */
[----:B------:R3:W4:Y:S02]  /*0440*/  F2I.FTZ.U32.TRUNC.NTZ R3, R2 ;  /* 0x0000000200037305 */ /* 0x000724000021f000 */
[----:B---3--:R-:W-:Y:S01]  /*0450*/  HFMA2.MMA R2, -RZ, RZ, 0, 0 ;  /* 0x00000000ff027435 */ /* 0x008fe200000001ff */
[----:B----4-:R-:W-:-:S05]  /*0460*/  IADD3 R6, RZ, -R3, RZ ;  /* 0x80000003ff067210 */ /* 0x010fca0007ffe0ff */
[----:B------:R-:W-:Y:S01]  /*0470*/  IMAD R7, R6, R5, RZ ;  /* 0x0000000506077224 */ /* 0x000fe200078e02ff */
[----:B------:R-:W-:-:S03]  /*0480*/  IABS R6, UR11 ;  /* 0x0000000b00067c13 */ /* 0x000fc60008000000 */
[----:B------:R-:W-:Y:S01]  /*0490*/  IMAD.HI.U32 R3, R3, R7, R2 ;  /* 0x0000000703037227 */ /* 0x000fe200078e0002 */
[----:B------:R-:W-:-:S05]  /*04a0*/  LOP3.LUT R2, R8, UR11, RZ, 0x3c, !PT ;  /* 0x0000000b08027c12 */ /* 0x000fca000f8e3cff */
[----:B------:R-:W-:-:S05]  /*04b0*/  IMAD.HI.U32 R3, R3, R6, RZ ;  /* 0x0000000603037227 */ /* 0x000fca00078e00ff */
[----:B------:R-:W-:-:S05]  /*04c0*/  IADD3 R4, -R3, RZ, RZ ;  /* 0x000000ff03047210 */ /* 0x000fca0007ffe1ff */
[----:B------:R-:W-:Y:S01]  /*04d0*/  IMAD R4, R5, R4, R6 ;  /* 0x0000000405047224 */ /* 0x000fe200078e0206 */
[----:B------:R-:W-:-:S04]  /*04e0*/  SHF.R.S32.HI R6, RZ, 0x1f, R36 ;  /* 0x0000001fff067819 */ /* 0x000fc80000011424 */
[----:B------:R-:W-:-:S13]  /*04f0*/  ISETP.GT.U32.AND P5, PT, R5, R4, PT ;  /* 0x000000040500720c */ /* 0x000fda0003fa4070 */
[-C--:B------:R-:W-:Y:S02]  /*0500*/  @!P5 IADD3 R4, R4, -R5.reuse, RZ ;  /* 0x800000050404d210 */ /* 0x080fe40007ffe0ff */
[----:B------:R-:W-:Y:S02]  /*0510*/  @!P5 IADD3 R3, R3, 0x1, RZ ;  /* 0x000000010303d810 */ /* 0x000fe40007ffe0ff */
[----:B------:R-:W-:Y:S02]  /*0520*/  ISETP.GE.U32.AND P6, PT, R4, R5, PT ;  /* 0x000000050400720c */ /* 0x000fe40003fc6070 */
[----:B------:R-:W-:Y:S01]  /*0530*/  ISETP.GE.AND P5, PT, R2, RZ, PT ;  /* 0x000000ff0200720c */ /* 0x000fe20003fa6270 */
[----:B------:R-:W3:Y:S01]  /*0540*/  LDC R5, c[0x0][0x294] ;  /* 0x0000a500ff057b82 */ /* 0x000ee20000000800 */
[----:B-1----:R-:W-:-:S09]  /*0550*/  SHF.R.U32.HI R2, RZ, 0x3, R46 ;  /* 0x00000003ff027819 */ /* 0x002fd2000001162e */
[----:B------:R-:W-:Y:S02]  /*0560*/  @P6 IADD3 R3, R3, 0x1, RZ ;  /* 0x0000000103036810 */ /* 0x000fe40007ffe0ff */
[----:B------:R-:W-:Y:S02]  /*0570*/  ISETP.NE.AND P6, PT, R8, RZ, PT ;  /* 0x000000ff0800720c */ /* 0x000fe40003fc5270 */
[----:B------:R-:W-:Y:S01]  /*0580*/  MOV R7, R3 ;  /* 0x0000000300077202 */ /* 0x000fe20000000f00 */
[----:B------:R-:W-:-:S03]  /*0590*/  IMAD.WIDE.U32 R2, R2, 0x24924925, RZ ;  /* 0x2492492502027825 */ /* 0x000fc600078e00ff */
[----:B------:R-:W-:Y:S01]  /*05a0*/  @!P5 IADD3 R7, -R7, RZ, RZ ;  /* 0x000000ff0707d210 */ /* 0x000fe20007ffe1ff */
[----:B---3--:R-:W-:-:S06]  /*05b0*/  IMAD R40, R5, UR10, R3 ;  /* 0x0000000a05287c24 */ /* 0x008fcc000f8e0203 */
[----:B------:R-:W-:Y:S01]  /*05c0*/  @!P6 LOP3.LUT R7, RZ, R8, RZ, 0x33, !PT ;  /* 0x00000008ff07e212 */ /* 0x000fe200078e33ff */
[----:B------:R-:W1:Y:S03]  /*05d0*/  @P1 LDC.64 R4, c[0x0][0x220] ;  /* 0x00008800ff041b82 */ /* 0x000e660000000a00 */
[----:B------:R-:W-:Y:S02]  /*05e0*/  IADD3 R43, -R7, RZ, RZ ;  /* 0x000000ff072b7210 */ /* 0x000fe40007ffe1ff */
[----:B------:R-:W-:Y:S02]  /*05f0*/  SHF.R.S32.HI R3, RZ, 0x1f, R7 ;  /* 0x0000001fff037819 */ /* 0x000fe40000011407 */
[----:B------:R-:W-:Y:S01]  /*0600*/  IADD3 R22, R40, 0x20, RZ ;  /* 0x0000002028167810 */ /* 0x000fe20007ffe0ff */
[----:B------:R-:W-:Y:S02]  /*0610*/  IMAD R43, R8, R43, UR11 ;  /* 0x0000000b082b7e24 */ /* 0x000fe4000f8e022b */
[----:B------:R-:W-:Y:S01]  /*0620*/  IMAD R8, R3, UR6, RZ ;  /* 0x0000000603087c24 */ /* 0x000fe2000f8e02ff */
[----:B------:R-:W-:Y:S01]  /*0630*/  ISETP.GE.U32.AND P6, PT, R22, UR14, PT ;  /* 0x0000000e16007c0c */ /* 0x000fe2000bfc6070 */
[----:B------:R-:W-:Y:S01]  /*0640*/  IMAD R43, R43, 0x70, RZ ;  /* 0x000000702b2b7824 */ /* 0x000fe200078e02ff */
[----:B------:R-:W-:Y:S01]  /*0650*/  SHF.R.S32.HI R23, RZ, 0x1f, R22 ;  /* 0x0000001fff177819 */ /* 0x000fe20000011416 */
[----:B------:R-:W-:-:S02]  /*0660*/  IMAD R13, R7, UR7, R8 ;  /* 0x00000007070d7c24 */ /* 0x000fc4000f8e0208 */
[----:B------:R-:W3:Y:S01]  /*0670*/  @P3 LDC.64 R8, c[0x0][0x270] ;  /* 0x00009c00ff083b82 */ /* 0x000ee20000000a00 */
[----:B------:R-:W-:Y:S02]  /*0680*/  IADD3 R2, P5, R36, R43, RZ ;  /* 0x0000002b24027210 */ /* 0x000fe40007fbe0ff */
[----:B------:R-:W-:Y:S02]  /*0690*/  ISETP.GE.AND.EX P6, PT, R23, UR15, PT, P6 ;  /* 0x0000000f17007c0c */ /* 0x000fe4000bfc6360 */
[----:B------:R-:W-:Y:S02]  /*06a0*/  LEA.HI.X.SX32 R3, R43, R6, 0x1, P5 ;  /* 0x000000062b037211 */ /* 0x000fe400028f0eff */
[----:B------:R-:W-:Y:S01]  /*06b0*/  ISETP.LT.U32.AND P6, PT, R46, 0x1c0, !P6 ;  /* 0x000001c02e00780c */ /* 0x000fe200077c1070 */
[----:B------:R-:W-:Y:S02]  /*06c0*/  IMAD.WIDE.U32 R2, R7, UR6, R2 ;  /* 0x0000000607027c25 */ /* 0x000fe4000f8e0002 */
[----:B------:R-:W4:Y:S03]  /*06d0*/  @P2 LDC.64 R6, c[0x0][0x220] ;  /* 0x00008800ff062b82 */ /* 0x000f260000000a00 */
[----:B------:R-:W-:-:S02]  /*06e0*/  IADD3 R13, R3, R13, RZ ;  /* 0x0000000d030d7210 */ /* 0x000fc40007ffe0ff */
[-C--:B------:R-:W-:Y:S02]  /*06f0*/  @P1 MOV R12, R2.reuse ;  /* 0x00000002000c1202 */ /* 0x080fe40000000f00 */
[-C--:B------:R-:W-:Y:S02]  /*0700*/  @P2 MOV R24, R2.reuse ;  /* 0x0000000200182202 */ /* 0x080fe40000000f00 */
[----:B------:R-:W-:Y:S01]  /*0710*/  @P4 MOV R26, R2 ;  /* 0x00000002001a4202 */ /* 0x000fe20000000f00 */
[----:B------:R-:W-:Y:S02]  /*0720*/  @P1 IMAD.WIDE.U32 R18, R19, R14, R12 ;  /* 0x0000000e13121225 */ /* 0x000fe400078e000c */
[----:B------:R-:W5:Y:S03]  /*0730*/  @P6 LDC.64 R14, c[0x0][0x270] ;  /* 0x00009c00ff0e6b82 */ /* 0x000f660000000a00 */
[----:B------:R-:W-:-:S02]  /*0740*/  @P1 IADD3 R19, R19, R25, RZ ;  /* 0x0000001913131210 */ /* 0x000fc40007ffe0ff */
[----:B------:R-:W-:Y:S02]  /*0750*/  @P2 MOV R25, R13 ;  /* 0x0000000d00192202 */ /* 0x000fe40000000f00 */
[----:B-1----:R-:W-:Y:S01]  /*0760*/  @P1 LEA R4, P5, R18, R4, 0x2 ;  /* 0x0000000412041211 */ /* 0x002fe200078a10ff */
[----:B------:R-:W-:-:S03]  /*0770*/  @P2 IMAD.WIDE.U32 R20, R30, R20, R24 ;  /* 0x000000141e142225 */ /* 0x000fc600078e0018 */
[----:B------:R-:W-:Y:S02]  /*0780*/  @P1 LEA.HI.X R5, R18, R5, R19, 0x2, P5 ;  /* 0x0000000512051211 */ /* 0x000fe400028f1413 */
[----:B------:R-:W1:Y:S01]  /*0790*/  @P4 LDC.64 R18, c[0x0][0x220] ;  /* 0x00008800ff124b82 */ /* 0x000e620000000a00 */
[----:B---3--:R-:W-:Y:S01]  /*07a0*/  @P3 IMAD R24, R37, R8, RZ ;  /* 0x0000000825183224 */ /* 0x008fe200078e02ff */
[----:B------:R-:W-:Y:S02]  /*07b0*/  @P2 IADD3 R21, R21, R27, RZ ;  /* 0x0000001b15152210 */ /* 0x000fe40007ffe0ff */
[C---:B----4-:R-:W-:Y:S01]  /*07c0*/  @P2 LEA R6, P5, R20.reuse, R6, 0x2 ;  /* 0x0000000614062211 */ /* 0x050fe200078a10ff */
[----:B------:R-:W-:Y:S01]  /*07d0*/  @P3 IMAD R9, R31, R9, R24 ;  /* 0x000000091f093224 */ /* 0x000fe200078e0218 */
[----:B------:R-:W-:Y:S02]  /*07e0*/  @P3 MOV R24, R2 ;  /* 0x0000000200183202 */ /* 0x000fe40000000f00 */
[----:B------:R-:W-:-:S02]  /*07f0*/  @P2 LEA.HI.X R7, R20, R7, R21, 0x2, P5 ;  /* 0x0000000714072211 */ /* 0x000fc400028f1415 */
[----:B------:R-:W3:Y:S01]  /*0800*/  @P6 LDC.64 R20, c[0x0][0x220] ;  /* 0x00008800ff146b82 */ /* 0x000ee20000000a00 */
[-C--:B------:R-:W-:Y:S01]  /*0810*/  @P3 MOV R25, R13.reuse ;  /* 0x0000000d00193202 */ /* 0x080fe20000000f00 */
[----:B-----5:R-:W-:Y:S01]  /*0820*/  @P6 IMAD R23, R23, R14, RZ ;  /* 0x0000000e17176224 */ /* 0x020fe200078e02ff */
[----:B------:R-:W-:Y:S01]  /*0830*/  @P4 MOV R27, R13 ;  /* 0x0000000d001b4202 */ /* 0x000fe20000000f00 */
[----:B------:R-:W-:-:S04]  /*0840*/  @P3 IMAD.WIDE.U32 R24, R31, R8, R24 ;  /* 0x000000081f183225 */ /* 0x000fc800078e0018 */
[-C--:B--2---:R-:W-:Y:S01]  /*0850*/  @P4 IMAD R8, R39, R10.reuse, RZ ;  /* 0x0000000a27084224 */ /* 0x084fe200078e02ff */
[----:B------:R-:W-:Y:S01]  /*0860*/  @P3 IADD3 R9, R25, R9, RZ ;  /* 0x0000000919093210 */ /* 0x000fe20007ffe0ff */
[----:B------:R-:W-:Y:S01]  /*0870*/  @P4 IMAD.WIDE.U32 R26, R32, R10, R26 ;  /* 0x0000000a201a4225 */ /* 0x000fe200078e001a */
[----:B------:R-:W-:Y:S02]  /*0880*/  @P6 MOV R10, R2 ;  /* 0x00000002000a6202 */ /* 0x000fe40000000f00 */
[----:B------:R-:W-:Y:S01]  /*0890*/  IADD3 R25, R40, 0x28, RZ ;  /* 0x0000002828197810 */ /* 0x000fe20007ffe0ff */
[----:B------:R-:W-:Y:S01]  /*08a0*/  @P4 IMAD R29, R32, R11, R8 ;  /* 0x0000000b201d4224 */ /* 0x000fe200078e0208 */
[----:B------:R-:W-:Y:S01]  /*08b0*/  @P6 MOV R11, R13 ;  /* 0x0000000d000b6202 */ /* 0x000fe20000000f00 */
[----:B------:R-:W-:Y:S01]  /*08c0*/  @P6 IMAD R23, R22, R15, R23 ;  /* 0x0000000f16176224 */ /* 0x000fe200078e0217 */
[----:B0-----:R-:W-:Y:S01]  /*08d0*/  @P3 LEA R8, P5, R24, R16, 0x2 ;  /* 0x0000001018083211 */ /* 0x001fe200078a10ff */
[----:B------:R-:W-:-:S03]  /*08e0*/  @P6 IMAD.WIDE.U32 R14, R22, R14, R10 ;  /* 0x0000000e160e6225 */ /* 0x000fc600078e000a */
[----:B------:R-:W-:Y:S02]  /*08f0*/  @P3 LEA.HI.X R9, R24, R17, R9, 0x2, P5 ;  /* 0x0000001118093211 */ /* 0x000fe400028f1409 */
[----:B------:R-:W-:Y:S02]  /*0900*/  @P4 IADD3 R11, R27, R29, RZ ;  /* 0x0000001d1b0b4210 */ /* 0x000fe40007ffe0ff */
[C---:B-1----:R-:W-:Y:S02]  /*0910*/  @P4 LEA R10, P5, R26.reuse, R18, 0x2 ;  /* 0x000000121a0a4211 */ /* 0x042fe400078a10ff */
[----:B------:R-:W-:Y:S02]  /*0920*/  @P6 IADD3 R15, R15, R23, RZ ;  /* 0x000000170f0f6210 */ /* 0x000fe40007ffe0ff */
[----:B------:R-:W-:Y:S02]  /*0930*/  @P4 LEA.HI.X R11, R26, R19, R11, 0x2, P5 ;  /* 0x000000131a0b4211 */ /* 0x000fe400028f140b */
[----:B---3--:R-:W-:-:S04]  /*0940*/  @P6 LEA R20, P5, R14, R20, 0x2 ;  /* 0x000000140e146211 */ /* 0x008fc800078a10ff */
[----:B------:R-:W-:Y:S02]  /*0950*/  @P6 LEA.HI.X R21, R14, R21, R15, 0x2, P5 ;  /* 0x000000150e156211 */ /* 0x000fe400028f140f */
        /* <DEDUP_REMOVED lines=11> */
[----:B------:R-:W-:Y:S02]  /*0a10*/  CS2R R14, SRZ ;  /* 0x00000000000e7805 */ /* 0x000fe4000001ff00 */
[----:B------:R-:W-:Y:S02]  /*0a20*/  IADD3 R25, R40, 0x30, RZ ;  /* 0x0000003028197810 */ /* 0x000fe40007ffe0ff */
[----:B------:R-:W-:Y:S02]  /*0a30*/  @P5 IADD3 R17, R17, R19, RZ ;  /* 0x0000001311115210 */ /* 0x000fe40007ffe0ff */
[----:B------:R0:W2:Y:S01]  /*0a40*/  @P6 LDG.E.64 R14, desc[UR8][R20.64] ;  /* 0x00000008140e6981 */ /* 0x0000a2000c1e1b00 */
[----:B-1----:R-:W-:-:S04]  /*0a50*/  @P5 LEA R22, P6, R16, R22, 0x2 ;  /* 0x0000001610165211 */ /* 0x002fc800078c10ff */
[----:B------:R-:W-:Y:S02]  /*0a60*/  @P5 LEA.HI.X R23, R16, R23, R17, 0x2, P6 ;  /* 0x0000001710175211 */ /* 0x000fe400030f1411 */
[----:B------:R-:W-:Y:S02]  /*0a70*/  ISETP.GE.U32.AND P6, PT, R25, UR14, PT ;  /* 0x0000000e19007c0c */ /* 0x000fe4000bfc6070 */
[----:B------:R-:W-:-:S04]  /*0a80*/  SHF.R.S32.HI R17, RZ, 0x1f, R25 ;  /* 0x0000001fff117819 */ /* 0x000fc80000011419 */
[----:B------:R-:W-:-:S04]  /*0a90*/  ISETP.GE.AND.EX P6, PT, R17, UR15, PT, P6 ;  /* 0x0000000f11007c0c */ /* 0x000fc8000bfc6360 */
[----:B------:R-:W-:-:S13]  /*0aa0*/  ISETP.LT.U32.AND P6, PT, R46, 0x1c0, !P6 ;  /* 0x000001c02e00780c */ /* 0x000fda00077c1070 */
[----:B------:R-:W1:Y:S01]  /*0ab0*/  @P6 LDC.64 R26, c[0x0][0x270] ;  /* 0x00009c00ff1a6b82 */ /* 0x000e620000000a00 */
[----:B------:R-:W-:Y:S02]  /*0ac0*/  @P6 MOV R18, R2 ;  /* 0x0000000200126202 */ /* 0x000fe40000000f00 */
[----:B------:R-:W-:-:S05]  /*0ad0*/  @P6 MOV R19, R13 ;  /* 0x0000000d00136202 */ /* 0x000fca0000000f00 */
[----:B------:R-:W3:Y:S01]  /*0ae0*/  @P6 LDC.64 R44, c[0x0][0x220] ;  /* 0x00008800ff2c6b82 */ /* 0x000ee20000000a00 */
[-C--:B-1----:R-:W-:Y:S02]  /*0af0*/  @P6 IMAD R16, R17, R26.reuse, RZ ;  /* 0x0000001a11106224 */ /* 0x082fe400078e02ff */
[----:B------:R-:W-:-:S04]  /*0b00*/  @P6 IMAD.WIDE.U32 R18, R25, R26, R18 ;  /* 0x0000001a19126225 */ /* 0x000fc800078e0012 */
[----:B0-----:R-:W-:Y:S01]  /*0b10*/  @P6 IMAD R21, R25, R27, R16 ;  /* 0x0000001b19156224 */ /* 0x001fe200078e0210 */
[----:B------:R-:W-:-:S04]  /*0b20*/  CS2R R16, SRZ ;  /* 0x0000000000107805 */ /* 0x000fc8000001ff00 */
[----:B------:R-:W-:Y:S02]  /*0b30*/  @P6 IADD3 R19, R19, R21, RZ ;  /* 0x0000001513136210 */ /* 0x000fe40007ffe0ff */
[----:B------:R0:W4:Y:S01]  /*0b40*/  @P5 LDG.E.64 R16, desc[UR8][R22.64] ;  /* 0x0000000816105981 */ /* 0x000122000c1e1b00 */
[C---:B---3--:R-:W-:Y:S02]  /*0b50*/  @P6 LEA R44, P5, R18.reuse, R44, 0x2 ;  /* 0x0000002c122c6211 */ /* 0x048fe400078a10ff */
[----:B------:R-:W-:Y:S02]  /*0b60*/  CS2R R20, SRZ ;  /* 0x0000000000147805 */ /* 0x000fe4000001ff00 */
[----:B------:R-:W-:Y:S02]  /*0b70*/  @P6 LEA.HI.X R45, R18, R45, R19, 0x2, P5 ;  /* 0x0000002d122d6211 */ /* 0x000fe400028f1413 */
[----:B------:R-:W-:Y:S02]  /*0b80*/  CS2R R18, SRZ ;  /* 0x0000000000127805 */ /* 0x000fe4000001ff00 */
[----:B------:R-:W-:Y:S01]  /*0b90*/  ISETP.GE.U32.AND P5, PT, R34, UR14, PT ;  /* 0x0000000e22007c0c */ /* 0x000fe2000bfa6070 */
[----:B------:R-:W3:Y:S03]  /*0ba0*/  @P2 LDG.E.64 R20, desc[UR8][R6.64] ;  /* 0x0000000806142981 */ /* 0x000ee6000c1e1b00 */
[----:B------:R-:W-:Y:S01]  /*0bb0*/  ISETP.GE.AND.EX P5, PT, R41, UR15, PT, P5 ;  /* 0x0000000f29007c0c */ /* 0x000fe2000bfa6350 */
[----:B------:R1:W5:Y:S03]  /*0bc0*/  @P1 LDG.E.64 R18, desc[UR8][R4.64] ;  /* 0x0000000804121981 */ /* 0x000366000c1e1b00 */
[----:B------:R-:W-:-:S13]  /*0bd0*/  ISETP.LT.U32.AND P5, PT, R46, 0x1c0, !P5 ;  /* 0x000001c02e00780c */ /* 0x000fda0006fa1070 */
[----:B------:R-:W1:Y:S01]  /*0be0*/  @P5 LDC.64 R48, c[0x0][0x270] ;  /* 0x00009c00ff305b82 */ /* 0x000e620000000a00 */
[----:B0-----:R-:W-:Y:S02]  /*0bf0*/  CS2R R22, SRZ ;  /* 0x0000000000167805 */ /* 0x001fe4000001ff00 */
[----:B------:R-:W-:Y:S02]  /*0c00*/  CS2R R24, SRZ ;  /* 0x0000000000187805 */ /* 0x000fe4000001ff00 */
[----:B-1----:R-:W-:Y:S02]  /*0c10*/  @P5 MOV R4, R2 ;  /* 0x0000000200045202 */ /* 0x002fe40000000f00 */
[----:B------:R-:W2:Y:S01]  /*0c20*/  @P3 LDG.E.64 R22, desc[UR8][R8.64] ;  /* 0x0000000808163981 */ /* 0x000ea2000c1e1b00 */
[----:B------:R-:W0:Y:S01]  /*0c30*/  @P5 LDC.64 R28, c[0x0][0x220] ;  /* 0x00008800ff1c5b82 */ /* 0x000e220000000a00 */
[----:B------:R-:W-:Y:S02]  /*0c40*/  @P5 MOV R5, R13 ;  /* 0x0000000d00055202 */ /* 0x000fe40000000f00 */
[----:B------:R3:W4:Y:S01]  /*0c50*/  @P4 LDG.E.64 R24, desc[UR8][R10.64] ;  /* 0x000000080a184981 */ /* 0x000722000c1e1b00 */
[----:B------:R-:W-:-:S04]  /*0c60*/  @P5 IMAD R26, R41, R48, RZ ;  /* 0x00000030291a5224 */ /* 0x000fc800078e02ff */
[C---:B------:R-:W-:Y:S01]  /*0c70*/  @P5 IMAD R47, R34.reuse, R49, R26 ;  /* 0x00000031222f5224 */ /* 0x040fe200078e021a */
[----:B------:R-:W-:Y:S01]  /*0c80*/  CS2R R26, SRZ ;  /* 0x00000000001a7805 */ /* 0x000fe2000001ff00 */
[----:B------:R-:W-:-:S05]  /*0c90*/  @P5 IMAD.WIDE.U32 R4, R34, R48, R4 ;  /* 0x0000003022045225 */ /* 0x000fca00078e0004 */
[----:B------:R-:W4:Y:S01]  /*0ca0*/  @P6 LDG.E.64 R26, desc[UR8][R44.64] ;  /* 0x000000082c1a6981 */ /* 0x000f22000c1e1b00 */
[----:B------:R-:W-:Y:S02]  /*0cb0*/  @P5 IADD3 R5, R5, R47, RZ ;  /* 0x0000002f05055210 */ /* 0x000fe40007ffe0ff */
[----:B0-----:R-:W-:-:S04]  /*0cc0*/  @P5 LEA R6, P6, R4, R28, 0x2 ;  /* 0x0000001c04065211 */ /* 0x001fc800078c10ff */
[----:B------:R-:W-:Y:S02]  /*0cd0*/  @P5 LEA.HI.X R7, R4, R29, R5, 0x2, P6 ;  /* 0x0000001d04075211 */ /* 0x000fe400030f1405 */
[----:B------:R-:W-:-:S06]  /*0ce0*/  CS2R R28, SRZ ;  /* 0x00000000001c7805 */ /* 0x000fcc000001ff00 */
[----:B------:R0:W4:Y:S01]  /*0cf0*/  @P5 LDG.E.64 R28, desc[UR8][R6.64] ;  /* 0x00000008061c5981 */ /* 0x000122000c1e1b00 */
[C---:B------:R-:W-:Y:S02]  /*0d00*/  ISETP.GT.AND P5, PT, R42.reuse, 0x1e, PT ;  /* 0x0000001e2a00780c */ /* 0x040fe40003fa4270 */
[----:B------:R-:W-:Y:S01]  /*0d10*/  ISETP.NE.AND P6, PT, R42, RZ, PT ;  /* 0x000000ff2a00720c */ /* 0x000fe20003fc5270 */
[----:B------:R-:W-:Y:S01]  /*0d20*/  BSSY B0, `(.L_x_4906) ;  /* 0x000006b000007945 */ /* 0x000fe20003800000 */
[----:B---3--:R-:W-:Y:S01]  /*0d30*/  FMUL.FTZ R11, R21, R21 ;  /* 0x00000015150b7220 */ /* 0x008fe20000410000 */
[----:B-----5:R-:W-:Y:S01]  /*0d40*/  FMUL.FTZ R5, R19, R19 ;  /* 0x0000001313057220 */ /* 0x020fe20000410000 */
[----:B------:R-:W-:-:S03]  /*0d50*/  FADD.FTZ R4, R18, R19 ;  /* 0x0000001312047221 */ /* 0x000fc60000010000 */
[----:B------:R-:W-:Y:S01]  /*0d60*/  FFMA.FTZ R5, R18, R18, R5 ;  /* 0x0000001212057223 */ /* 0x000fe20000010005 */
[C---:B------:R-:W-:Y:S01]  /*0d70*/  FFMA.FTZ R8, R20.reuse, R20, R11 ;  /* 0x0000001414087223 */ /* 0x040fe2000001000b */
[----:B------:R-:W-:Y:S01]  /*0d80*/  FADD.FTZ R9, R20, R21 ;  /* 0x0000001514097221 */ /* 0x000fe20000010000 */
[----:B------:R-:W-:Y:S01]  /*0d90*/  FADD.FTZ R4, RZ, R4 ;  /* 0x00000004ff047221 */ /* 0x000fe20000010000 */
[----:B------:R-:W-:-:S03]  /*0da0*/  FADD.FTZ R5, RZ, R5 ;  /* 0x00000005ff057221 */ /* 0x000fc60000010000 */
[----:B------:R-:W-:Y:S01]  /*0db0*/  FADD.FTZ R4, R4, R9 ;  /* 0x0000000904047221 */ /* 0x000fe20000010000 */
[----:B------:R-:W-:Y:S01]  /*0dc0*/  FADD.FTZ R5, R5, R8 ;  /* 0x0000000805057221 */ /* 0x000fe20000010000 */
[----:B--2---:R-:W-:Y:S01]  /*0dd0*/  FMUL.FTZ R11, R23, R23 ;  /* 0x00000017170b7220 */ /* 0x004fe20000410000 */
[----:B0-----:R-:W-:-:S03]  /*0de0*/  FADD.FTZ R7, R22, R23 ;  /* 0x0000001716077221 */ /* 0x001fc60000010000 */
[----:B------:R-:W-:Y:S01]  /*0df0*/  FFMA.FTZ R6, R22, R22, R11 ;  /* 0x0000001616067223 */ /* 0x000fe2000001000b */
[----:B----4-:R-:W-:Y:S01]  /*0e00*/  FMUL.FTZ R9, R25, R25 ;  /* 0x0000001919097220 */ /* 0x010fe20000410000 */
[----:B------:R-:W-:Y:S01]  /*0e10*/  FADD.FTZ R4, R4, R7 ;  /* 0x0000000704047221 */ /* 0x000fe20000010000 */
[C---:B------:R-:W-:Y:S01]  /*0e20*/  FADD.FTZ R7, R24.reuse, R25 ;  /* 0x0000001918077221 */ /* 0x040fe20000010000 */
[----:B------:R-:W-:Y:S01]  /*0e30*/  FADD.FTZ R5, R5, R6 ;  /* 0x0000000605057221 */ /* 0x000fe20000010000 */
[----:B------:R-:W-:Y:S01]  /*0e40*/  FFMA.FTZ R6, R24, R24, R9 ;  /* 0x0000001818067223 */ /* 0x000fe20000010009 */
[----:B------:R-:W-:Y:S01]  /*0e50*/  FMUL.FTZ R9, R15, R15 ;  /* 0x0000000f0f097220 */ /* 0x000fe20000410000 */
        /* <DEDUP_REMOVED lines=8> */
[----:B------:R-:W-:-:S02]  /*0ee0*/  FFMA.FTZ R6, R16, R16, R9 ;  /* 0x0000001010067223 */ /* 0x000fc40000010009 */
[----:B------:R-:W-:Y:S02]  /*0ef0*/  FADD.FTZ R4, R4, R7 ;  /* 0x0000000704047221 */ /* 0x000fe40000010000 */
[----:B------:R-:W-:Y:S01]  /*0f00*/  FADD.FTZ R5, R5, R6 ;  /* 0x0000000605057221 */ /* 0x000fe20000010000 */
[----:B------:R-:W-:Y:S01]  /*0f10*/  FMUL.FTZ R9, R27, R27 ;  /* 0x0000001b1b097220 */ /* 0x000fe20000410000 */
[----:B------:R-:W-:-:S03]  /*0f20*/  FADD.FTZ R7, R26, R27 ;  /* 0x0000001b1a077221 */ /* 0x000fc60000010000 */
[----:B------:R-:W-:Y:S01]  /*0f30*/  FFMA.FTZ R6, R26, R26, R9 ;  /* 0x0000001a1a067223 */ /* 0x000fe20000010009 */
[----:B------:R-:W-:-:S03]  /*0f40*/  FADD.FTZ R4, R4, R7 ;  /* 0x0000000704047221 */ /* 0x000fc60000010000 */
[----:B------:R-:W-:Y:S01]  /*0f50*/  FADD.FTZ R5, R5, R6 ;  /* 0x0000000605057221 */ /* 0x000fe20000010000 */
[----:B------:R-:W-:Y:S01]  /*0f60*/  FMUL.FTZ R9, R29, R29 ;  /* 0x0000001d1d097220 */ /* 0x000fe20000410000 */
[----:B------:R-:W-:-:S03]  /*0f70*/  FADD.FTZ R7, R28, R29 ;  /* 0x0000001d1c077221 */ /* 0x000fc60000010000 */
[----:B------:R-:W-:Y:S01]  /*0f80*/  FFMA.FTZ R6, R28, R28, R9 ;  /* 0x0000001c1c067223 */ /* 0x000fe20000010009 */
[----:B------:R-:W-:-:S03]  /*0f90*/  FADD.FTZ R4, R4, R7 ;  /* 0x0000000704047221 */ /* 0x000fc60000010000 */
[----:B------:R-:W-:Y:S02]  /*0fa0*/  FADD.FTZ R5, R5, R6 ;  /* 0x0000000605057221 */ /* 0x000fe40000010000 */
        /* <DEDUP_REMOVED lines=34> */
[----:B------:R-:W0:Y:S01]  /*11d0*/  LDS.128 R8, [UR6+0x20] ;  /* 0x00002006ff087984 */ /* 0x000e220008000c00 */
[----:B-1----:R-:W-:Y:S01]  /*11e0*/  FADD.FTZ R7, R44, R4 ;  /* 0x000000042c077221 */ /* 0x002fe20000010000 */
        /* <DEDUP_REMOVED lines=30> */
.L_x_4907:
[----:B------:R-:W-:Y:S05]  /*13d0*/  BSYNC B0 ;  /* 0x0000000000007941 */ /* 0x000fea0003800000 */
.L_x_4906:
[----:B------:R-:W1:Y:S02]  /*13e0*/  LDC R6, c[0x0][0xc] ;  /* 0x00000300ff067b82 */ /* 0x000e640000000800 */
[----:B-1----:R-:W-:-:S13]  /*13f0*/  ISETP.GE.U32.AND P6, PT, R6, 0x2, PT ;  /* 0x000000020600780c */ /* 0x002fda0003fc6070 */
[----:B------:R-:W-:Y:S05]  /*1400*/  @!P6 BRA `(.L_x_4908) ;  /* 0x0000001000a0e947 */ /* 0x000fea0003800000 */
[----:B------:R-:W1:Y:S01]  /*1410*/  LDC.64 R8, c[0x0][0x240] ;  /* 0x00009000ff087b82 */ /* 0x000e620000000a00 */
[----:B------:R-:W-:-:S04]  /*1420*/  ULOP3.LUT UR6, UR4, 0x1, URZ, 0xc0, !UPT ;  /* 0x0000000104067892 */ /* 0x000fc8000f8ec03f */
[----:B------:R-:W-:-:S03]  /*1430*/  UIMAD UR6, UR6, UR12, URZ ;  /* 0x0000000c060672a4 */ /* 0x000fc6000f8e023f */
[----:B------:R-:W2:Y:S03]  /*1440*/  LDC.64 R4, c[0x0][0x248] ;  /* 0x00009200ff047b82 */ /* 0x000ea60000000a00 */
[----:B------:R-:W-:-:S05]  /*1450*/  IADD3 R7, R0, UR6, RZ ;  /* 0x0000000600077c10 */ /* 0x000fca000fffe0ff */
[----:B-1----:R-:W-:-:S04]  /*1460*/  IMAD.WIDE.U32 R8, R7, 0x4, R8 ;  /* 0x0000000407087825 */ /* 0x002fc800078e0008 */
[----:B------:R-:W-:-:S05]  /*1470*/  IMAD R7, R6, UR6, RZ ;  /* 0x0000000606077c24 */ /* 0x000fca000f8e02ff */
[----:B------:R-:W-:-:S05]  /*1480*/  SHF.L.U32 R7, R7, 0x1, RZ ;  /* 0x0000000107077819 */ /* 0x000fca00000006ff */
[----:B--2---:R-:W-:Y:S01]  /*1490*/  IMAD.WIDE R4, R7, 0x4, R4 ;  /* 0x0000000407047825 */ /* 0x004fe200078e0204 */
[----:B------:R-:W-:Y:S06]  /*14a0*/  @P5 BRA `(.L_x_4909) ;  /* 0x00000000005c5947 */ /* 0x000fec0003800000 */
[----:B------:R-:W1:Y:S01]  /*14b0*/  S2R R11, SR_CTAID.X ;  /* 0x00000000000b7919 */ /* 0x000e620000002500 */
[----:B------:R-:W2:Y:S01]  /*14c0*/  S2UR UR6, SR_CTAID.Y ;  /* 0x00000000000679c3 */ /* 0x000ea20000002600 */
[----:B------:R-:W-:-:S06]  /*14d0*/  ULOP3.LUT UP0, URZ, UR4, 0x2, URZ, 0xc0, !UPT ;  /* 0x00000002043f7892 */ /* 0x000fcc000f80c03f */
[----:B------:R-:W-:-:S04]  /*14e0*/  PLOP3.LUT P6, PT, PT, PT, UP0, 0x80, 0x0 ;  /* 0x000000000000781c */ /* 0x000fc80003fcf008 */
[----:B------:R-:W-:-:S04]  /*14f0*/  SEL R46, R6, RZ, !P6 ;  /* 0x000000ff062e7207 */ /* 0x000fc80007000000 */
[----:B------:R-:W-:Y:S02]  /*1500*/  ISETP.NE.AND P6, PT, R46, -0x1, PT ;  /* 0xffffffff2e00780c */ /* 0x000fe40003fc5270 */
[----:B--2---:R-:W-:Y:S01]  /*1510*/  MOV R0, UR6 ;  /* 0x0000000600007c02 */ /* 0x004fe20008000f00 */
[----:B------:R-:W-:Y:S02]  /*1520*/  UMOV UR6, 0xffffffff ;  /* 0xffffffff00067882 */ /* 0x000fe40000000000 */
[----:B------:R-:W-:Y:S02]  /*1530*/  USEL UR6, UR6, 0x1, UP0 ;  /* 0x0000000106067887 */ /* 0x000fe40008000000 */
[----:B-1----:R-:W-:-:S04]  /*1540*/  IMAD R11, R11, UR12, R0 ;  /* 0x0000000c0b0b7c24 */ /* 0x002fc8000f8e0200 */
        /* <DEDUP_REMOVED lines=8> */
.L_x_4910:
[----:B-1----:R-:W2:Y:S04]  /*15d0*/  LDG.E.STRONG.GPU R7, desc[UR8][R8.64] ;  /* 0x0000000808077981 */ /* 0x002ea8000c1ef900 */
[----:B--2---:R-:W-:Y:S01]  /*15e0*/  CCTL.IVALL ;  /* 0x00000000ff00798f */ /* 0x004fe20002000000 */
[----:B------:R-:W-:Y:S05]  /*15f0*/  YIELD ;  /* 0x0000000000007946 */ /* 0x000fea0003800000 */
[----:B------:R-:W-:-:S13]  /*1600*/  ISETP.NE.AND P6, PT, R7, R46, PT ;  /* 0x0000002e0700720c */ /* 0x000fda0003fc5270 */
[----:B------:R-:W-:Y:S05]  /*1610*/  @P6 BRA `(.L_x_4910) ;  /* 0xfffffffc00ec6947 */ /* 0x000fea000383ffff */
.L_x_4909:
[----:B------:R-:W-:Y:S01]  /*1620*/  ISETP.NE.AND P6, PT, R6, RZ, PT ;  /* 0x000000ff0600720c */ /* 0x000fe20003fc5270 */
[----:B------:R-:W-:Y:S05]  /*1630*/  WARPSYNC.ALL ;  /* 0x0000000000007948 */ /* 0x000fea0003800000 */
[----:B------:R-:W-:Y:S07]  /*1640*/  BAR.SYNC.DEFER_BLOCKING 0x0 ;  /* 0x0000000000007b1d */ /* 0x000fee0000010000 */
[----:B------:R-:W-:Y:S05]  /*1650*/  @!P6 BRA `(.L_x_4908) ;  /* 0x00000010000ce947 */ /* 0x000fea0003800000 */
[----:B-1----:R-:W-:-:S04]  /*1660*/  IADD3 R7, R6, -0x1, RZ ;  /* 0xffffffff06077810 */ /* 0x002fc80007ffe0ff */
[----:B------:R-:W-:Y:S01]  /*1670*/  ISETP.GE.U32.AND P6, PT, R7, 0x3, PT ;  /* 0x000000030700780c */ /* 0x000fe20003fc6070 */
[----:B------:R-:W-:-:S12]  /*1680*/  HFMA2.MMA R7, -RZ, RZ, 0, 0 ;  /* 0x00000000ff077435 */ /* 0x000fd800000001ff */
[----:B------:R-:W-:Y:S05]  /*1690*/  @!P6 BRA `(.L_x_4911) ;  /* 0x0000000c007ce947 */ /* 0x000fea0003800000 */
[----:B------:R-:W-:-:S04]  /*16a0*/  LOP3.LUT R7, R6, 0x3, RZ, 0xc0, !PT ;  /* 0x0000000306077812 */ /* 0x000fc800078ec0ff */
[----:B------:R-:W-:-:S04]  /*16b0*/  IADD3 R7, -R7, R6, RZ ;  /* 0x0000000607077210 */ /* 0x000fc80007ffe1ff */
[C---:B------:R-:W-:Y:S02]  /*16c0*/  ISETP.GT.AND P6, PT, R7.reuse, RZ, PT ;  /* 0x000000ff0700720c */ /* 0x040fe40003fc4270 */
[----:B------:R-:W-:Y:S02]  /*16d0*/  R2UR UR6, R7 ;  /* 0x00000000070672ca */ /* 0x000fe400000e0000 */
[----:B------:R-:W-:-:S09]  /*16e0*/  MOV R7, RZ ;  /* 0x000000ff00077202 */ /* 0x000fd20000000f00 */
[----:B------:R-:W-:Y:S05]  /*16f0*/  @!P6 BRA `(.L_x_4912) ;  /* 0x0000000800e8e947 */ /* 0x000fea0003800000 */
[----:B------:R-:W-:-:S06]  /*1700*/  UISETP.GT.AND UP0, UPT, UR6, 0xc, UPT ;  /* 0x0000000c0600788c */ /* 0x000fcc000bf04270 */
[----:B------:R-:W-:Y:S01]  /*1710*/  PLOP3.LUT P6, PT, PT, PT, UP0, 0x40, 0x0 ;  /* 0x000000000000781c */ /* 0x000fe20003fce808 */
[----:B------:R-:W-:-:S12]  /*1720*/  UPLOP3.LUT UP0, UPT, UPT, UPT, UPT, 0x80, 0x0 ;  /* 0x000000000000789c */ /* 0x000fd80003f0f070 */
[----:B------:R-:W-:Y:S05]  /*1730*/  @P6 BRA `(.L_x_4913) ;  /* 0x0000000400d46947 */ /* 0x000fea0003800000 */
[----:B------:R-:W-:-:S11]  /*1740*/  UPLOP3.LUT UP0, UPT, UPT, UPT, UPT, 0x40, 0x0 ;  /* 0x000000000000789c */ /* 0x000fd60003f0e870 */
.L_x_4914:
[----:B------:R-:W-:-:S13]  /*1750*/  ISETP.EQ.OR P6, PT, R7, UR10, P5 ;  /* 0x0000000a07007c0c */ /* 0x000fda000afc2670 */
[----:B------:R-:W-:-:S04]  /*1760*/  @!P6 IMAD R9, R7, UR12, R0 ;  /* 0x0000000c0709ec24 */ /* 0x000fc8000f8e0200 */
[----:B------:R-:W-:-:S06]  /*1770*/  @!P6 IMAD.WIDE.U32 R8, R9, 0x8, R4 ;  /* 0x000000080908e825 */ /* 0x000fcc00078e0004 */
[----:B------:R-:W0:Y:S01]  /*1780*/  @!P6 LDG.E.64 R8, desc[UR8][R8.64] ;  /* 0x000000080808e981 */ /* 0x000e22000c1e1b00 */
[----:B------:R-:W-:Y:S01]  /*1790*/  IADD3 R11, R7, 0x1, RZ ;  /* 0x00000001070b7810 */ /* 0x000fe20007ffe0ff */
[----:B0-----:R-:W-:Y:S01]  /*17a0*/  @!P6 FADD.FTZ R44, R44, R8 ;  /* 0x000000082c2ce221 */ /* 0x001fe20000010000 */
        /* <DEDUP_REMOVED lines=110> */
.L_x_4913:
[----:B------:R-:W-:-:S06]  /*1e90*/  UISETP.GT.AND UP1, UPT, UR6, 0x4, UPT ;  /* 0x000000040600788c */ /* 0x000fcc000bf24270 */
[----:B------:R-:W-:-:S13]  /*1ea0*/  PLOP3.LUT P6, PT, PT, PT, UP1, 0x40, 0x0 ;  /* 0x000000000000781c */ /* 0x000fda0003fce818 */
[----:B------:R-:W-:Y:S05]  /*1eb0*/  @P6 BRA `(.L_x_4915) ;  /* 0x0000000000ec6947 */ /* 0x000fea0003800000 */
        /* <DEDUP_REMOVED lines=59> */
.L_x_4915:
[----:B------:R-:W-:-:S06]  /*2270*/  UISETP.NE.OR UP0, UPT, UR6, URZ, UP0 ;  /* 0x0000003f0600728c */ /* 0x000fcc0008705670 */
[----:B------:R-:W-:-:S13]  /*2280*/  PLOP3.LUT P6, PT, PT, PT, UP0, 0x80, 0x0 ;  /* 0x000000000000781c */ /* 0x000fda0003fcf008 */
[----:B------:R-:W-:Y:S05]  /*2290*/  @!P6 BRA `(.L_x_4911) ;  /* 0x00000000007ce947 */ /* 0x000fea0003800000 */
.L_x_4912:
        /* <DEDUP_REMOVED lines=31> */
.L_x_4911:
        /* <DEDUP_REMOVED lines=9> */
[----:B------:R-:W-:-:S04]  /*2520*/  IMAD R9, R7, UR12, R0 ;  /* 0x0000000c07097c24 */ /* 0x000fc8000f8e0200 */
[----:B------:R-:W-:-:S06]  /*2530*/  IMAD.WIDE.U32 R8, R9, 0x8, R4 ;  /* 0x0000000809087825 */ /* 0x000fcc00078e0004 */
[----:B------:R-:W0:Y:S02]  /*2540*/  LDG.E.64 R8, desc[UR8][R8.64] ;  /* 0x0000000808087981 */ /* 0x000e24000c1e1b00 */
[----:B0-----:R-:W-:Y:S01]  /*2550*/  FADD.FTZ R44, R44, R8 ;  /* 0x000000082c2c7221 */ /* 0x001fe20000010000 */
[----:B------:R-:W-:-:S07]  /*2560*/  FADD.FTZ R45, R45, R9 ;  /* 0x000000092d2d7221 */ /* 0x000fce0000010000 */
.L_x_4917:
[----:B------:R-:W-:Y:S05]  /*2570*/  BSYNC B0 ;  /* 0x0000000000007941 */ /* 0x000fea0003800000 */
.L_x_4916:
[----:B------:R-:W-:-:S13]  /*2580*/  ISETP.NE.AND P6, PT, R6, 0x1, PT ;  /* 0x000000010600780c */ /* 0x000fda0003fc5270 */
[----:B------:R-:W-:Y:S05]  /*2590*/  @!P6 BRA `(.L_x_4908) ;  /* 0x00000000003ce947 */ /* 0x000fea0003800000 */
[----:B------:R-:W-:-:S04]  /*25a0*/  IADD3 R9, R7, 0x1, RZ ;  /* 0x0000000107097810 */ /* 0x000fc80007ffe0ff */
[----:B------:R-:W-:-:S13]  /*25b0*/  ISETP.EQ.OR P6, PT, R9, UR10, P5 ;  /* 0x0000000a09007c0c */ /* 0x000fda000afc2670 */
[----:B------:R-:W-:-:S04]  /*25c0*/  @!P6 IMAD R9, R9, UR12, R0 ;  /* 0x0000000c0909ec24 */ /* 0x000fc8000f8e0200 */
[----:B------:R-:W-:-:S06]  /*25d0*/  @!P6 IMAD.WIDE.U32 R8, R9, 0x8, R4 ;  /* 0x000000080908e825 */ /* 0x000fcc00078e0004 */
[----:B------:R-:W0:Y:S01]  /*25e0*/  @!P6 LDG.E.64 R8, desc[UR8][R8.64] ;  /* 0x000000080808e981 */ /* 0x000e22000c1e1b00 */
[----:B------:R-:W-:Y:S01]  /*25f0*/  IADD3 R7, R7, 0x2, RZ ;  /* 0x0000000207077810 */ /* 0x000fe20007ffe0ff */
[----:B0-----:R-:W-:Y:S01]  /*2600*/  @!P6 FADD.FTZ R44, R44, R8 ;  /* 0x000000082c2ce221 */ /* 0x001fe20000010000 */
[----:B------:R-:W-:Y:S02]  /*2610*/  @!P6 FADD.FTZ R45, R45, R9 ;  /* 0x000000092d2de221 */ /* 0x000fe40000010000 */
[----:B------:R-:W-:-:S04]  /*2620*/  ISETP.EQ.OR P6, PT, R7, UR10, P5 ;  /* 0x0000000a07007c0c */ /* 0x000fc8000afc2670 */
[----:B------:R-:W-:-:S13]  /*2630*/  ISETP.EQ.OR P6, PT, R6, 0x2, P6 ;  /* 0x000000020600780c */ /* 0x000fda00037c2670 */
[----:B------:R-:W-:-:S04]  /*2640*/  @!P6 IMAD R7, R7, UR12, R0 ;  /* 0x0000000c0707ec24 */ /* 0x000fc8000f8e0200 */
[----:B------:R-:W-:-:S06]  /*2650*/  @!P6 IMAD.WIDE.U32 R4, R7, 0x8, R4 ;  /* 0x000000080704e825 */ /* 0x000fcc00078e0004 */
[----:B------:R-:W2:Y:S02]  /*2660*/  @!P6 LDG.E.64 R4, desc[UR8][R4.64] ;  /* 0x000000080404e981 */ /* 0x000ea4000c1e1b00 */
[----:B--2---:R-:W-:Y:S01]  /*2670*/  @!P6 FADD.FTZ R44, R44, R4 ;  /* 0x000000042c2ce221 */ /* 0x004fe20000010000 */
[----:B------:R-:W-:-:S07]  /*2680*/  @!P6 FADD.FTZ R45, R45, R5 ;  /* 0x000000052d2de221 */ /* 0x000fce0000010000 */
.L_x_4908:
[----:B------:R-:W2:Y:S01]  /*2690*/  S2UR UR7, SR_CgaCtaId ;  /* 0x00000000000779c3 */ /* 0x000ea20000008800 */
[----:B-1----:R-:W-:Y:S01]  /*26a0*/  MOV R7, UR11 ;  /* 0x0000000b00077c02 */ /* 0x002fe20008000f00 */
[----:B------:R-:W-:Y:S01]  /*26b0*/  UMOV UR6, 0x400 ;  /* 0x0000040000067882 */ /* 0x000fe20000000000 */
[----:B------:R-:W-:Y:S01]  /*26c0*/  ULDC UR14, c[0x0][0x2a4] ;  /* 0x0000a900000e7ab9 */ /* 0x000fe20000000800 */
[----:B------:R-:W-:Y:S01]  /*26d0*/  IADD3 R43, R36, R43, RZ ;  /* 0x0000002b242b7210 */ /* 0x000fe20007ffe0ff */
[----:B------:R-:W-:Y:S01]  /*26e0*/  @P0 FMUL.FTZ R9, R45, UR14 ;  /* 0x0000000e2d090c20 */ /* 0x000fe20008410000 */
[----:B------:R-:W-:Y:S02]  /*26f0*/  @P0 FMUL.FTZ R8, R44, UR14 ;  /* 0x0000000e2c080c20 */ /* 0x000fe40008410000 */
[----:B------:R-:W1:Y:S08]  /*2700*/  @P0 LDC.64 R4, c[0x0][0x218] ;  /* 0x00008600ff040b82 */ /* 0x000e700000000a00 */
[----:B------:R-:W3:Y:S01]  /*2710*/  LDC.64 R10, c[0x0][0x230] ;  /* 0x00008c00ff0a7b82 */ /* 0x000ee20000000a00 */
[----:B--2---:R-:W-:Y:S01]  /*2720*/  ULEA UR6, UR7, UR6, 0x18 ;  /* 0x0000000607067291 */ /* 0x004fe2000f8ec03f */
[----:B-1----:R-:W-:-:S08]  /*2730*/  @P0 IMAD.WIDE R4, R7, 0x8, R4 ;  /* 0x0000000807040825 */ /* 0x002fd000078e0204 */
[----:B------:R-:W-:Y:S01]  /*2740*/  @!P5 STS.64 [UR6+0x88], R44 ;  /* 0x0000882cff00d988 */ /* 0x000fe20008000a06 */
[----:B------:R-:W1:Y:S03]  /*2750*/  LDC.64 R6, c[0x0][0x228] ;  /* 0x00008a00ff067b82 */ /* 0x000e660000000a00 */
[----:B------:R2:W-:Y:S01]  /*2760*/  @P0 STG.E.64 desc[UR8][R4.64], R8 ;  /* 0x0000000804000986 */ /* 0x0005e2000c101b08 */
[----:B---3--:R-:W-:-:S04]  /*2770*/  IMAD.WIDE R10, R43, 0x4, R10 ;  /* 0x000000042b0a7825 */ /* 0x008fc800078e020a */
[----:B------:R-:W-:Y:S01]  /*2780*/  BAR.SYNC.DEFER_BLOCKING 0x0 ;  /* 0x0000000000007b1d */ /* 0x000fe20000010000 */
[----:B-1----:R-:W-:-:S06]  /*2790*/  IMAD.WIDE R6, R43, 0x4, R6 ;  /* 0x000000042b067825 */ /* 0x002fcc00078e0206 */
[----:B------:R-:W3:Y:S04]  /*27a0*/  LDG.E.64 R6, desc[UR8][R6.64] ;  /* 0x0000000806067981 */ /* 0x000ee8000c1e1b00 */
[----:B--2---:R1:W3:Y:S01]  /*27b0*/  LDG.E.64 R4, desc[UR8][R10.64] ;  /* 0x000000080a047981 */ /* 0x0042e2000c1e1b00 */
[----:B------:R-:W-:-:S03]  /*27c0*/  ISETP.NE.AND P6, PT, RZ, UR13, PT ;  /* 0x0000000dff007c0c */ /* 0x000fc6000bfc5270 */
[----:B------:R-:W2:Y:S02]  /*27d0*/  LDS.64 R8, [UR6+0x88] ;  /* 0x00008806ff087984 */ /* 0x000ea40008000a00 */
[----:B--2---:R-:W-:-:S04]  /*27e0*/  FMUL.FTZ R8, R8, UR14 ;  /* 0x0000000e08087c20 */ /* 0x004fc80008410000 */
[C---:B------:R-:W-:Y:S01]  /*27f0*/  FMUL.FTZ R46, R8.reuse, R8 ;  /* 0x00000008082e7220 */ /* 0x040fe20000410000 */
[C---:B------:R-:W-:Y:S01]  /*2800*/  FADD.FTZ R18, -R8.reuse, R18 ;  /* 0x0000001208127221 */ /* 0x040fe20000010100 */
[----:B-1----:R-:W-:Y:S02]  /*2810*/  FADD.FTZ R10, -R8, R19 ;  /* 0x00000013080a7221 */ /* 0x002fe40000010100 */
[----:B------:R-:W-:-:S05]  /*2820*/  FFMA.FTZ R9, R9, UR14, -R46 ;  /* 0x0000000e09097c23 */ /* 0x000fca000801082e */
[----:B------:R-:W-:-:S13]  /*2830*/  FSETP.GTU.FTZ.AND P5, PT, R9, RZ, PT ;  /* 0x000000ff0900720b */ /* 0x000fda0003fbc000 */
[----:B------:R-:W1:Y:S02]  /*2840*/  @P5 LDC R46, c[0x0][0x238] ;  /* 0x00008e00ff2e5b82 */ /* 0x000e640000000800 */
[----:B-1----:R-:W-:Y:S01]  /*2850*/  @P5 FADD.FTZ R43, R9, R46 ;  /* 0x0000002e092b5221 */ /* 0x002fe20000010000 */
[----:B------:R-:W-:-:S10]  /*2860*/  HFMA2.MMA R9, -RZ, RZ, 1.875, 0 ;  /* 0x3f800000ff097435 */ /* 0x000fd400000001ff */
[----:B------:R-:W1:Y:S02]  /*2870*/  @P5 MUFU.RSQ R9, R43 ;  /* 0x0000002b00095308 */ /* 0x000e640000001400 */
[-C--:B-1----:R-:W-:Y:S01]  /*2880*/  FMUL.FTZ R11, R18, R9.reuse ;  /* 0x00000009120b7220 */ /* 0x082fe20000410000 */
[----:B------:R-:W-:-:S03]  /*2890*/  FMUL.FTZ R18, R10, R9 ;  /* 0x000000090a127220 */ /* 0x000fc60000410000 */
[----:B---3--:R-:W-:Y:S01]  /*28a0*/  FFMA.FTZ R10, R6, R11, R4 ;  /* 0x0000000b060a7223 */ /* 0x008fe20000010004 */
[----:B------:R-:W-:Y:S01]  /*28b0*/  FFMA.FTZ R11, R7, R18, R5 ;  /* 0x00000012070b7223 */ /* 0x000fe20000010005 */
[----:B------:R-:W-:Y:S06]  /*28c0*/  @!P6 BRA `(.L_x_4918) ;  /* 0x000000000028e947 */ /* 0x000fec0003800000 */
        /* <DEDUP_REMOVED lines=8> */
[----:B-1----:R-:W-:Y:S01]  /*2950*/  FMUL.FTZ R10, R10, R19 ;  /* 0x000000130a0a7220 */ /* 0x002fe20000410000 */
[----:B0-----:R-:W-:-:S07]  /*2960*/  FMUL.FTZ R11, R11, R44 ;  /* 0x0000002c0b0b7220 */ /* 0x001fce0000410000 */
.L_x_4918:
[----:B------:R-:W-:Y:S04]  /*2970*/  BSSY B0, `(.L_x_4919) ;  /* 0x000000d000007945 */ /* 0x000fe80003800000 */
[----:B------:R-:W-:Y:S05]  /*2980*/  @!P1 BRA `(.L_x_4920) ;  /* 0x00000000002c9947 */ /* 0x000fea0003800000 */
[----:B------:R-:W-:Y:S01]  /*2990*/  ULDC.64 UR6, c[0x0][0x270] ;  /* 0x00009c0000067ab9 */ /* 0x000fe20000000a00 */
[----:B------:R-:W-:Y:S01]  /*29a0*/  MOV R18, R2 ;  /* 0x0000000200127202 */ /* 0x000fe20000000f00 */
[----:B------:R-:W-:Y:S01]  /*29b0*/  IMAD R43, R33, UR6, RZ ;  /* 0x00000006212b7c24 */ /* 0x000fe2000f8e02ff */
[----:B------:R-:W-:-:S03]  /*29c0*/  MOV R19, R13 ;  /* 0x0000000d00137202 */ /* 0x000fc60000000f00 */
[C---:B------:R-:W-:Y:S02]  /*29d0*/  IMAD R43, R40.reuse, UR7, R43 ;  /* 0x00000007282b7c24 */ /* 0x040fe4000f8e022b */
[----:B0-----:R-:W-:Y:S01]  /*29e0*/  IMAD.WIDE.U32 R44, R40, UR6, R18 ;  /* 0x00000006282c7c25 */ /* 0x001fe2000f8e0012 */
[----:B------:R-:W-:-:S04]  /*29f0*/  ULDC.64 UR6, c[0x0][0x210] ;  /* 0x0000840000067ab9 */ /* 0x000fc80000000a00 */
[----:B------:R-:W-:Y:S02]  /*2a00*/  IADD3 R43, R45, R43, RZ ;  /* 0x0000002b2d2b7210 */ /* 0x000fe40007ffe0ff */
[----:B------:R-:W-:-:S04]  /*2a10*/  LEA R18, P5, R44, UR6, 0x2 ;  /* 0x000000062c127c11 */ /* 0x000fc8000f8a10ff */
[----:B------:R-:W-:-:S05]  /*2a20*/  LEA.HI.X R19, R44, UR7, R43, 0x2, P5 ;  /* 0x000000072c137c11 */ /* 0x000fca000a8f142b */
[----:B------:R1:W-:Y:S04]  /*2a30*/  STG.E.64 desc[UR8][R18.64], R10 ;  /* 0x0000000a12007986 */ /* 0x0003e8000c101b08 */
.L_x_4920:
[----:B------:R-:W-:Y:S05]  /*2a40*/  BSYNC B0 ;  /* 0x0000000000007941 */ /* 0x000fea0003800000 */
.L_x_4919:
[----:B------:R-:W2:Y:S01]  /*2a50*/  S2R R40, SR_TID.X ;  /* 0x0000000000287919 */ /* 0x000ea20000002100 */
[----:B0-----:R-:W0:Y:S01]  /*2a60*/  LDC R45, c[0x0][0x294] ;  /* 0x0000a500ff2d7b82 */ /* 0x001e220000000800 */
[C---:B------:R-:W-:Y:S01]  /*2a70*/  FADD.FTZ R20, -R8.reuse, R20 ;  /* 0x0000001408147221 */ /* 0x040fe20000010100 */
[----:B-1----:R-:W-:-:S03]  /*2a80*/  FADD.FTZ R10, -R8, R21 ;  /* 0x00000015080a7221 */ /* 0x002fc60000010100 */
[-C--:B------:R-:W-:Y:S01]  /*2a90*/  FMUL.FTZ R11, R20, R9.reuse ;  /* 0x00000009140b7220 */ /* 0x080fe20000410000 */
[----:B------:R-:W-:-:S03]  /*2aa0*/  FMUL.FTZ R18, R10, R9 ;  /* 0x000000090a127220 */ /* 0x000fc60000410000 */
[----:B------:R-:W-:Y:S01]  /*2ab0*/  FFMA.FTZ R10, R6, R11, R4 ;  /* 0x0000000b060a7223 */ /* 0x000fe20000010004 */
[----:B------:R-:W-:Y:S01]  /*2ac0*/  FFMA.FTZ R11, R7, R18, R5 ;  /* 0x00000012070b7223 */ /* 0x000fe20000010005 */
[----:B------:R-:W-:Y:S06]  /*2ad0*/  @!P6 BRA `(.L_x_4921) ;  /* 0x000000000028e947 */ /* 0x000fec0003800000 */
[----:B------:R-:W-:Y:S01]  /*2ae0*/  FMUL.FTZ R18, R10, -1.4426950216293334961 ;  /* 0xbfb8aa3b0a127820 */ /* 0x000fe20000410000 */
[----:B------:R-:W-:-:S05]  /*2af0*/  FMUL.FTZ R20, R11, -1.4426950216293334961 ;  /* 0xbfb8aa3b0b147820 */ /* 0x000fca0000410000 */
[----:B------:R-:W1:Y:S08]  /*2b00*/  MUFU.EX2 R18, R18 ;  /* 0x0000001200127308 */ /* 0x000e700000000800 */
[----:B------:R-:W3:Y:S01]  /*2b10*/  MUFU.EX2 R20, R20 ;  /* 0x0000001400147308 */ /* 0x000ee20000000800 */
[----:B-1----:R-:W-:-:S07]  /*2b20*/  FADD.FTZ R19, R18, 1 ;  /* 0x3f80000012137421 */ /* 0x002fce0000010000 */
[----:B------:R-:W1:Y:S01]  /*2b30*/  MUFU.RCP R19, R19 ;  /* 0x0000001300137308 */ /* 0x000e620000001000 */
[----:B---3--:R-:W-:-:S07]  /*2b40*/  FADD.FTZ R21, R20, 1 ;  /* 0x3f80000014157421 */ /* 0x008fce0000010000 */
[----:B------:R-:W3:Y:S01]  /*2b50*/  MUFU.RCP R44, R21 ;  /* 0x00000015002c7308 */ /* 0x000ee20000001000 */
[----:B-1----:R-:W-:Y:S01]  /*2b60*/  FMUL.FTZ R10, R10, R19 ;  /* 0x000000130a0a7220 */ /* 0x002fe20000410000 */
[----:B---3--:R-:W-:-:S07]  /*2b70*/  FMUL.FTZ R11, R11, R44 ;  /* 0x0000002c0b0b7220 */ /* 0x008fce0000410000 */
.L_x_4921:
        /* <DEDUP_REMOVED lines=12> */
[----:B------:R1:W-:Y:S04]  /*2c40*/  STG.E.64 desc[UR8][R18.64], R10 ;  /* 0x0000000a12007986 */ /* 0x0003e8000c101b08 */
.L_x_4923:
[----:B------:R-:W-:Y:S05]  /*2c50*/  BSYNC B0 ;  /* 0x0000000000007941 */ /* 0x000fea0003800000 */
.L_x_4922:
[----:B-12---:R-:W-:Y:S01]  /*2c60*/  SHF.R.U32.HI R10, RZ, 0x3, R40 ;  /* 0x00000003ff0a7819 */ /* 0x006fe20000011628 */
[C---:B------:R-:W-:Y:S01]  /*2c70*/  FADD.FTZ R22, -R8.reuse, R22 ;  /* 0x0000001608167221 */ /* 0x040fe20000010100 */
[C---:B------:R-:W-:Y:S01]  /*2c80*/  FADD.FTZ R44, -R8.reuse, R24 ;  /* 0x00000018082c7221 */ /* 0x040fe20000010100 */
[----:B------:R-:W-:Y:S02]  /*2c90*/  FADD.FTZ R46, -R8, R25 ;  /* 0x00000019082e7221 */ /* 0x000fe40000010100 */
[----:B------:R-:W-:-:S04]  /*2ca0*/  IMAD.WIDE.U32 R10, R10, 0x24924925, RZ ;  /* 0x249249250a0a7825 */ /* 0x000fc800078e00ff */
[----:B------:R-:W-:Y:S01]  /*2cb0*/  FADD.FTZ R10, -R8, R23 ;  /* 0x00000017080a7221 */ /* 0x000fe20000010100 */
[----:B0-----:R-:W-:Y:S02]  /*2cc0*/  IMAD R19, R45, UR10, R11 ;  /* 0x0000000a2d137c24 */ /* 0x001fe4000f8e020b */
[-C--:B------:R-:W-:Y:S01]  /*2cd0*/  FMUL.FTZ R11, R22, R9.reuse ;  /* 0x00000009160b7220 */ /* 0x080fe20000410000 */
[----:B------:R-:W-:-:S03]  /*2ce0*/  FMUL.FTZ R18, R10, R9 ;  /* 0x000000090a127220 */ /* 0x000fc60000410000 */
        /* <DEDUP_REMOVED lines=13> */
.L_x_4924:
[----:B------:R-:W-:Y:S04]  /*2dc0*/  BSSY B0, `(.L_x_4925) ;  /* 0x000000d000007945 */ /* 0x000fe80003800000 */
[----:B------:R-:W-:Y:S05]  /*2dd0*/  @!P3 BRA `(.L_x_4926) ;  /* 0x00000000002cb947 */ /* 0x000fea0003800000 */
[----:B------:R-:W-:Y:S01]  /*2de0*/  ULDC.64 UR6, c[0x0][0x270] ;  /* 0x00009c0000067ab9 */ /* 0x000fe20000000a00 */
[----:B------:R-:W-:Y:S01]  /*2df0*/  MOV R20, R2 ;  /* 0x0000000200147202 */ /* 0x000fe20000000f00 */
[----:B------:R-:W-:Y:S01]  /*2e00*/  IMAD R18, R37, UR6, RZ ;  /* 0x0000000625127c24 */ /* 0x000fe2000f8e02ff */
[----:B------:R-:W-:-:S03]  /*2e10*/  MOV R21, R13 ;  /* 0x0000000d00157202 */ /* 0x000fc60000000f00 */
[----:B------:R-:W-:-:S04]  /*2e20*/  IMAD.WIDE.U32 R22, R31, UR6, R20 ;  /* 0x000000061f167c25 */ /* 0x000fc8000f8e0014 */
[----:B------:R-:W-:Y:S01]  /*2e30*/  IMAD R21, R31, UR7, R18 ;  /* 0x000000071f157c24 */ /* 0x000fe2000f8e0212 */
[----:B------:R-:W-:Y:S02]  /*2e40*/  ULDC.64 UR6, c[0x0][0x210] ;  /* 0x0000840000067ab9 */ /* 0x000fe40000000a00 */
[----:B------:R-:W-:Y:S02]  /*2e50*/  LEA R20, P5, R22, UR6, 0x2 ;  /* 0x0000000616147c11 */ /* 0x000fe4000f8a10ff */
[----:B------:R-:W-:-:S04]  /*2e60*/  IADD3 R21, R23, R21, RZ ;  /* 0x0000001517157210 */ /* 0x000fc80007ffe0ff */
[----:B------:R-:W-:-:S05]  /*2e70*/  LEA.HI.X R21, R22, UR7, R21, 0x2, P5 ;  /* 0x0000000716157c11 */ /* 0x000fca000a8f1415 */
[----:B------:R0:W-:Y:S02]  /*2e80*/  STG.E.64 desc[UR8][R20.64], R10 ;  /* 0x0000000a14007986 */ /* 0x0001e4000c101b08 */
.L_x_4926:
[----:B------:R-:W-:Y:S05]  /*2e90*/  BSYNC B0 ;  /* 0x0000000000007941 */ /* 0x000fea0003800000 */
.L_x_4925:
[-C--:B0-----:R-:W-:Y:S01]  /*2ea0*/  FMUL.FTZ R11, R44, R9.reuse ;  /* 0x000000092c0b7220 */ /* 0x081fe20000410000 */
[----:B------:R-:W-:Y:S01]  /*2eb0*/  FMUL.FTZ R46, R46, R9 ;  /* 0x000000092e2e7220 */ /* 0x000fe20000410000 */
[----:B------:R-:W-:Y:S01]  /*2ec0*/  ULDC.64 UR14, c[0x0][0x278] ;  /* 0x00009e00000e7ab9 */ /* 0x000fe20000000a00 */
        /* <DEDUP_REMOVED lines=14> */
.L_x_4927:
        /* <DEDUP_REMOVED lines=8> */
[----:B------:R-:W-:Y:S02]  /*3030*/  ULDC.64 UR6, c[0x0][0x210] ;  /* 0x0000840000067ab9 */ /* 0x000fe40000000a00 */
[----:B------:R-:W-:Y:S02]  /*3040*/  LEA R20, P5, R22, UR6, 0x2 ;  /* 0x0000000616147c11 */ /* 0x000fe4000f8a10ff */
[----:B------:R-:W-:-:S04]  /*3050*/  IADD3 R25, R23, R25, RZ ;  /* 0x0000001917197210 */ /* 0x000fc80007ffe0ff */
[----:B------:R-:W-:-:S05]  /*3060*/  LEA.HI.X R21, R22, UR7, R25, 0x2, P5 ;  /* 0x0000000716157c11 */ /* 0x000fca000a8f1419 */
[----:B------:R0:W-:Y:S02]  /*3070*/  STG.E.64 desc[UR8][R20.64], R10 ;  /* 0x0000000a14007986 */ /* 0x0001e4000c101b08 */
.L_x_4929:
[----:B------:R-:W-:Y:S05]  /*3080*/  BSYNC B0 ;  /* 0x0000000000007941 */ /* 0x000fea0003800000 */
.L_x_4928:
[----:B------:R-:W-:Y:S01]  /*3090*/  FADD.FTZ R14, -R8, R14 ;  /* 0x0000000e080e7221 */ /* 0x000fe20000010100 */
[----:B------:R-:W-:Y:S01]  /*30a0*/  ISETP.GE.U32.AND P5, PT, R18, UR14, PT ;  /* 0x0000000e12007c0c */ /* 0x000fe2000bfa6070 */
[----:B0-----:R-:W-:Y:S01]  /*30b0*/  FADD.FTZ R10, -R8, R15 ;  /* 0x0000000f080a7221 */ /* 0x001fe20000010100 */
[----:B------:R-:W-:Y:S01]  /*30c0*/  SHF.R.S32.HI R25, RZ, 0x1f, R18 ;  /* 0x0000001fff197819 */ /* 0x000fe20000011412 */
[-C--:B------:R-:W-:Y:S01]  /*30d0*/  FMUL.FTZ R11, R14, R9.reuse ;  /* 0x000000090e0b7220 */ /* 0x080fe20000410000 */
[----:B------:R-:W-:Y:S01]  /*30e0*/  IADD3 R14, R19, 0x28, RZ ;  /* 0x00000028130e7810 */ /* 0x000fe20007ffe0ff */
[----:B------:R-:W-:Y:S01]  /*30f0*/  FMUL.FTZ R20, R10, R9 ;  /* 0x000000090a147220 */ /* 0x000fe20000410000 */
[----:B------:R-:W-:Y:S01]  /*3100*/  ISETP.GE.AND.EX P5, PT, R25, UR15, PT, P5 ;  /* 0x0000000f19007c0c */ /* 0x000fe2000bfa6350 */
[----:B------:R-:W-:Y:S02]  /*3110*/  FFMA.FTZ R10, R6, R11, R4 ;  /* 0x0000000b060a7223 */ /* 0x000fe40000010004 */
        /* <DEDUP_REMOVED lines=13> */
.L_x_4930:
        /* <DEDUP_REMOVED lines=13> */
.L_x_4932:
[----:B------:R-:W-:Y:S05]  /*32c0*/  BSYNC B0 ;  /* 0x0000000000007941 */ /* 0x000fea0003800000 */
.L_x_4931:
        /* <DEDUP_REMOVED lines=22> */
.L_x_4933:
        /* <DEDUP_REMOVED lines=13> */
.L_x_4935:
[----:B------:R-:W-:Y:S05]  /*3500*/  BSYNC B0 ;  /* 0x0000000000007941 */ /* 0x000fea0003800000 */
.L_x_4934:
[C---:B------:R-:W-:Y:S01]  /*3510*/  FADD.FTZ R26, -R8.reuse, R26 ;  /* 0x0000001a081a7221 */ /* 0x040fe20000010100 */
[----:B------:R-:W-:Y:S01]  /*3520*/  ISETP.GE.U32.AND P5, PT, R15, UR14, PT ;  /* 0x0000000e0f007c0c */ /* 0x000fe2000bfa6070 */
[----:B0-----:R-:W-:Y:S01]  /*3530*/  FADD.FTZ R10, -R8, R27 ;  /* 0x0000001b080a7221 */ /* 0x001fe20000010100 */
[----:B------:R-:W-:Y:S01]  /*3540*/  SHF.R.S32.HI R21, RZ, 0x1f, R15 ;  /* 0x0000001fff157819 */ /* 0x000fe2000001140f */
[-C--:B------:R-:W-:Y:S02]  /*3550*/  FMUL.FTZ R11, R26, R9.reuse ;  /* 0x000000091a0b7220 */ /* 0x080fe40000410000 */
        /* <DEDUP_REMOVED lines=16> */
.L_x_4936:
        /* <DEDUP_REMOVED lines=13> */
.L_x_4938:
[----:B------:R-:W-:Y:S05]  /*3730*/  BSYNC B0 ;  /* 0x0000000000007941 */ /* 0x000fea0003800000 */
.L_x_4937:
[----:B------:R-:W-:Y:S01]  /*3740*/  FADD.FTZ R28, -R8, R28 ;  /* 0x0000001c081c7221 */ /* 0x000fe20000010100 */
[----:B------:R-:W-:Y:S01]  /*3750*/  ISETP.GE.U32.AND P5, PT, R34, UR14, PT ;  /* 0x0000000e22007c0c */ /* 0x000fe2000bfa6070 */
[----:B------:R-:W-:Y:S02]  /*3760*/  FADD.FTZ R8, -R8, R29 ;  /* 0x0000001d08087221 */ /* 0x000fe40000010100 */
[-C--:B0-----:R-:W-:Y:S01]  /*3770*/  FMUL.FTZ R11, R28, R9.reuse ;  /* 0x000000091c0b7220 */ /* 0x081fe20000410000 */
[----:B------:R-:W-:Y:S01]  /*3780*/  ISETP.GE.AND.EX P5, PT, R41, UR15, PT, P5 ;  /* 0x0000000f29007c0c */ /* 0x000fe2000bfa6350 */
[----:B------:R-:W-:Y:S02]  /*3790*/  FMUL.FTZ R8, R8, R9 ;  /* 0x0000000908087220 */ /* 0x000fe40000410000 */
[----:B------:R-:W-:Y:S01]  /*37a0*/  FFMA.FTZ R6, R6, R11, R4 ;  /* 0x0000000b06067223 */ /* 0x000fe20000010004 */
[----:B------:R-:W-:Y:S01]  /*37b0*/  ISETP.LT.U32.AND P5, PT, R40, 0x1c0, !P5 ;  /* 0x000001c02800780c */ /* 0x000fe20006fa1070 */
[----:B------:R-:W-:Y:S01]  /*37c0*/  FFMA.FTZ R7, R7, R8, R5 ;  /* 0x0000000807077223 */ /* 0x000fe20000010005 */
[----:B------:R-:W-:Y:S11]  /*37d0*/  @!P6 BRA `(.L_x_4939) ;  /* 0x000000000028e947 */ /* 0x000ff60003800000 */
        /* <DEDUP_REMOVED lines=10> */
.L_x_4939:
[----:B------:R-:W-:Y:S04]  /*3880*/  BSSY B0, `(.L_x_4940) ;  /* 0x000000c000007945 */ /* 0x000fe80003800000 */
[----:B------:R-:W-:Y:S05]  /*3890*/  @!P5 BRA `(.L_x_4941) ;  /* 0x000000000028d947 */ /* 0x000fea0003800000 */
[----:B------:R-:W-:Y:S01]  /*38a0*/  ULDC.64 UR6, c[0x0][0x270] ;  /* 0x00009c0000067ab9 */ /* 0x000fe20000000a00 */
[----:B------:R-:W-:Y:S01]  /*38b0*/  MOV R3, R13 ;  /* 0x0000000d00037202 */ /* 0x000fe20000000f00 */
[----:B------:R-:W-:Y:S02]  /*38c0*/  IMAD R9, R41, UR6, RZ ;  /* 0x0000000629097c24 */ /* 0x000fe4000f8e02ff */
[----:B------:R-:W-:-:S04]  /*38d0*/  IMAD.WIDE.U32 R4, R34, UR6, R2 ;  /* 0x0000000622047c25 */ /* 0x000fc8000f8e0002 */
[----:B------:R-:W-:Y:S01]  /*38e0*/  IMAD R9, R34, UR7, R9 ;  /* 0x0000000722097c24 */ /* 0x000fe2000f8e0209 */
[----:B------:R-:W-:Y:S02]  /*38f0*/  ULDC.64 UR6, c[0x0][0x210] ;  /* 0x0000840000067ab9 */ /* 0x000fe40000000a00 */
[----:B------:R-:W-:Y:S02]  /*3900*/  LEA R2, P5, R4, UR6, 0x2 ;  /* 0x0000000604027c11 */ /* 0x000fe4000f8a10ff */
[----:B------:R-:W-:-:S04]  /*3910*/  IADD3 R9, R5, R9, RZ ;  /* 0x0000000905097210 */ /* 0x000fc80007ffe0ff */
[----:B------:R-:W-:-:S05]  /*3920*/  LEA.HI.X R3, R4, UR7, R9, 0x2, P5 ;  /* 0x0000000704037c11 */ /* 0x000fca000a8f1409 */
[----:B------:R0:W-:Y:S02]  /*3930*/  STG.E.64 desc[UR8][R2.64], R6 ;  /* 0x0000000602007986 */ /* 0x0001e4000c101b08 */
.L_x_4941:
[----:B------:R-:W-:Y:S05]  /*3940*/  BSYNC B0 ;  /* 0x0000000000007941 */ /* 0x000fea0003800000 */
.L_x_4940:
[----:B------:R-:W-:Y:S02]  /*3950*/  UIADD3 UR11, UR12, UR11, URZ ;  /* 0x0000000b0c0b7290 */ /* 0x000fe4000fffe03f */
[----:B------:R-:W-:Y:S02]  /*3960*/  UIADD3 UR4, UR4, 0x1, URZ ;  /* 0x0000000104047890 */ /* 0x000fe4000fffe03f */
[----:B------:R-:W-:-:S06]  /*3970*/  UISETP.GE.AND UP0, UPT, UR11, UR5, UPT ;  /* 0x000000050b00728c */ /* 0x000fcc000bf06270 */
[----:B------:R-:W-:-:S13]  /*3980*/  PLOP3.LUT P5, PT, PT, PT, UP0, 0x80, 0x0 ;  /* 0x000000000000781c */ /* 0x000fda0003faf008 */
[----:B------:R-:W-:Y:S05]  /*3990*/  @!P5 BRA `(.L_x_4942) ;  /* 0xffffffc80068d947 */ /* 0x000fea000383ffff */
[----:B------:R-:W-:Y:S05]  /*39a0*/  EXIT ;  /* 0x000000000000794d */ /* 0x000fea0003800000 */
.L_x_4943:
        /* <DEDUP_REMOVED lines=13> */
.L_x_5654:


//--------------------- .text._Z35group_norm_nhwc_fwd_one_pass_kernelI11Fp32IOFp32WLi128ELi112ELi448EEv26Group_norm_nhwc_fwd_params --------------------------
	.section	.text._Z35group_norm_nhwc_fwd_one_pass_kernelI11Fp32IOFp32WLi128ELi112ELi448EEv26Group_norm_nhwc_fwd_params,"ax",@progbits
	.align	128
        .global         _Z35group_norm_nhwc_fwd_one_pass_kernelI11Fp32IOFp32WLi128ELi112ELi448EEv26Group_norm_nhwc_fwd_params
        .type           _Z35group_norm_nhwc_fwd_one_pass_kernelI11Fp32IOFp32WLi128ELi112ELi448EEv26Group_norm_nhwc_fwd_params,@function
        .size           _Z35group_norm_nhwc_fwd_one_pass_kernelI11Fp32IOFp32WLi128ELi112ELi448EEv26Group_norm_nhwc_fwd_params,(.L_x_5655 - _Z35group_norm_nhwc_fwd_one_pass_kernelI11Fp32IOFp32WLi128ELi112ELi448EEv26Group_norm_nhwc_fwd_params)
        .other          _Z35group_norm_nhwc_fwd_one_pass_kernelI11Fp32IOFp32WLi128ELi112ELi448EEv26Group_norm_nhwc_fwd_params,@"STO_CUDA_ENTRY STV_DEFAULT"
_Z35group_norm_nhwc_fwd_one_pass_kernelI11Fp32IOFp32WLi128ELi112ELi448EEv26Group_norm_nhwc_fwd_params:
.text._Z35group_norm_nhwc_fwd_one_pass_kernelI11Fp32IOFp32WLi128ELi112ELi448EEv26Group_norm_nhwc_fwd_params:
        /* <DEDUP_REMOVED lines=27> */
[----:B------:R-:W-:Y:S02]  /*01b0*/  SHF.R.S32.HI R3, RZ, 0x5, R3 ;  /* 0x00000005ff037819 */ /* 0x000fe40000011403 */
[----:B------:R-:W-:Y:S02]  /*01c0*/  ISETP.LT.U32.AND P2, PT, R55, UR8, PT ;  /* 0x0000000837007c0c */ /* 0x000fe4000bf41070 */
[----:B------:R-:W-:Y:S02]  /*01d0*/  SHF.R.S32.HI R57, RZ, 0x1f, R55 ;  /* 0x0000001fff397819 */ /* 0x000fe40000011437 */
[----:B------:R-:W-:Y:S02]  /*01e0*/  ISETP.LT.U32.AND P1, PT, R54, UR8, PT ;  /* 0x0000000836007c0c */ /* 0x000fe4000bf21070 */
        /* <DEDUP_REMOVED lines=14> */
[C---:B------:R-:W-:Y:S02]  /*02d0*/  IADD3 R73, R55.reuse, 0x68, RZ ;  /* 0x0000006837497810 */ /* 0x040fe40007ffe0ff */
[C---:B------:R-:W-:Y:S02]  /*02e0*/  IADD3 R74, R55.reuse, 0x70, RZ ;  /* 0x00000070374a7810 */ /* 0x040fe40007ffe0ff */
[----:B------:R-:W-:Y:S02]  /*02f0*/  IADD3 R75, R55, 0x78, RZ ;  /* 0x00000078374b7810 */ /* 0x000fe40007ffe0ff */
[----:B------:R-:W-:Y:S02]  /*0300*/  ISETP.LT.AND.EX P2, PT, R57, UR9, !P0, P2 ;  /* 0x0000000939007c0c */ /* 0x000fe4000c741320 */
[----:B------:R-:W-:Y:S02]  /*0310*/  ISETP.LT.AND.EX P1, PT, R59, UR9, !P0, P1 ;  /* 0x000000093b007c0c */ /* 0x000fe4000c721310 */
[----:B------:R-:W-:Y:S01]  /*0320*/  ISETP.LT.AND.EX P0, PT, R61, UR9, !P0, P3 ;  /* 0x000000093d007c0c */ /* 0x000fe2000c701330 */
[----:B-1----:R-:W-:-:S12]  /*0330*/  ULDC.64 UR8, c[0x0][0x208] ;  /* 0x0000820000087ab9 */ /* 0x002fd80000000a00 */
.L_x_5001:
[----:B01----:R-:W0:Y:S01]  /*0340*/  LDC R9, c[0x0][0x288] ;  /* 0x0000a200ff097b82 */ /* 0x003e220000000800 */
[----:B------:R-:W-:Y:S01]  /*0350*/  ULDC.64 UR14, c[0x0][0x278] ;  /* 0x00009e00000e7ab9 */ /* 0x000fe20000000a00 */
[----:B------:R-:W-:Y:S01]  /*0360*/  SHF.R.S32.HI R77, RZ, 0x1f, R63 ;  /* 0x0000001fff4d7819 */ /* 0x000fe2000001143f */
[----:B------:R-:W-:Y:S01]  /*0370*/  ULDC.64 UR12, c[0x0][0x280] ;  /* 0x0000a000000c7ab9 */ /* 0x000fe20000000a00 */
[----:B------:R-:W-:Y:S02]  /*0380*/  SHF.R.S32.HI R81, RZ, 0x1f, R64 ;  /* 0x0000001fff517819 */ /* 0x000fe40000011440 */
[----:B------:R-:W-:Y:S02]  /*0390*/  ISETP.GE.U32.AND P6, PT, R64, UR14, PT ;  /* 0x0000000e40007c0c */ /* 0x000fe4000bfc6070 */
[----:B------:R-:W1:Y:S01]  /*03a0*/  @P2 LDC.64 R10, c[0x0][0x220] ;  /* 0x00008800ff0a2b82 */ /* 0x000e620000000a00 */
[----:B------:R-:W-:Y:S02]  /*03b0*/  SHF.R.S32.HI R83, RZ, 0x1f, R65 ;  /* 0x0000001fff537819 */ /* 0x000fe40000011441 */
[----:B------:R-:W-:-:S02]  /*03c0*/  ISETP.GE.AND.EX P6, PT, R81, UR15, PT, P6 ;  /* 0x0000000f51007c0c */ /* 0x000fc4000bfc6360 */
[----:B------:R-:W-:Y:S02]  /*03d0*/  SHF.R.S32.HI R85, RZ, 0x1f, R66 ;  /* 0x0000001fff557819 */ /* 0x000fe40000011442 */
[----:B------:R-:W-:Y:S01]  /*03e0*/  ISETP.GT.U32.OR P6, PT, R0, 0x1bf, P6 ;  /* 0x000001bf0000780c */ /* 0x000fe200037c4470 */
[----:B------:R-:W2:Y:S01]  /*03f0*/  @P1 LDC.64 R12, c[0x0][0x220] ;  /* 0x00008800ff0c1b82 */ /* 0x000ea20000000a00 */
[----:B0-----:R-:W-:-:S07]  /*0400*/  IABS R5, R9 ;  /* 0x0000000900057213 */ /* 0x001fce0000000000 */
[----:B------:R-:W0:Y:S01]  /*0410*/  @P0 LDC.64 R14, c[0x0][0x270] ;  /* 0x00009c00ff0e0b82 */ /* 0x000e220000000a00 */
[----:B------:R-:W3:Y:S07]  /*0420*/  I2F.RP R4, R5 ;  /* 0x0000000500047306 */ /* 0x000eee0000209400 */
[----:B------:R-:W4:Y:S01]  /*0430*/  @P0 LDC.64 R16, c[0x0][0x220] ;  /* 0x00008800ff100b82 */ /* 0x000f220000000a00 */
[----:B---3--:R-:W3:Y:S02]  /*0440*/  MUFU.RCP R4, R4 ;  /* 0x0000000400047308 */ /* 0x008ee40000001000 */
[----:B---3--:R-:W-:-:S06]  /*0450*/  IADD3 R2, R4, 0xffffffe, RZ ;  /* 0x0ffffffe04027810 */ /* 0x008fcc0007ffe0ff */
[----:B------:R3:W5:Y:S02]  /*0460*/  F2I.FTZ.U32.TRUNC.NTZ R3, R2 ;  /* 0x0000000200037305 */ /* 0x000764000021f000 */
[----:B---3--:R-:W-:Y:S02]  /*0470*/  MOV R2, RZ ;  /* 0x000000ff00027202 */ /* 0x008fe40000000f00 */
[----:B-----5:R-:W-:-:S05]  /*0480*/  IADD3 R6, RZ, -R3, RZ ;  /* 0x80000003ff067210 */ /* 0x020fca0007ffe0ff */
[----:B------:R-:W-:Y:S01]  /*0490*/  IMAD R7, R6, R5, RZ ;  /* 0x0000000506077224 */ /* 0x000fe200078e02ff */
[----:B------:R-:W-:-:S03]  /*04a0*/  IABS R6, R58 ;  /* 0x0000003a00067213 */ /* 0x000fc60000000000 */
[----:B------:R-:W-:Y:S01]  /*04b0*/  IMAD.HI.U32 R3, R3, R7, R2 ;  /* 0x0000000703037227 */ /* 0x000fe200078e0002 */
[----:B------:R-:W-:-:S04]  /*04c0*/  LOP3.LUT R2, R58, R9, RZ, 0x3c, !PT ;  /* 0x000000093a027212 */ /* 0x000fc800078e3cff */
[----:B------:R-:W-:Y:S01]  /*04d0*/  ISETP.GE.AND P5, PT, R2, RZ, PT ;  /* 0x000000ff0200720c */ /* 0x000fe20003fa6270 */
[----:B------:R-:W-:-:S05]  /*04e0*/  IMAD.HI.U32 R3, R3, R6, RZ ;  /* 0x0000000603037227 */ /* 0x000fca00078e00ff */
        /* <DEDUP_REMOVED lines=9> */
[----:B------:R-:W-:Y:S02]  /*0580*/  @P3 IADD3 R3, R3, 0x1, RZ ;  /* 0x0000000103033810 */ /* 0x000fe40007ffe0ff */
[----:B------:R-:W-:Y:S02]  /*0590*/  ISETP.GE.U32.AND P3, PT, R63, UR14, PT ;  /* 0x0000000e3f007c0c */ /* 0x000fe4000bf66070 */
[----:B------:R-:W-:Y:S02]  /*05a0*/  @!P5 IADD3 R3, -R3, RZ, RZ ;  /* 0x000000ff0303d210 */ /* 0x000fe40007ffe1ff */
[----:B------:R-:W-:Y:S02]  /*05b0*/  @!P4 LOP3.LUT R3, RZ, R9, RZ, 0x33, !PT ;  /* 0x00000009ff03c212 */ /* 0x000fe400078e33ff */
[----:B------:R-:W-:Y:S02]  /*05c0*/  ISETP.GE.AND.EX P3, PT, R77, UR15, PT, P3 ;  /* 0x0000000f4d007c0c */ /* 0x000fe4000bf66330 */
[----:B------:R-:W-:-:S02]  /*05d0*/  IADD3 R79, -R3, RZ, RZ ;  /* 0x000000ff034f7210 */ /* 0x000fc40007ffe1ff */
[----:B------:R-:W-:Y:S02]  /*05e0*/  SHF.R.S32.HI R2, RZ, 0x1f, R3 ;  /* 0x0000001fff027819 */ /* 0x000fe40000011403 */
[----:B------:R-:W-:Y:S01]  /*05f0*/  ISETP.GT.U32.OR P3, PT, R0, 0x1bf, P3 ;  /* 0x000001bf0000780c */ /* 0x000fe20001f64470 */
[----:B------:R-:W-:Y:S02]  /*0600*/  IMAD R79, R9, R79, R58 ;  /* 0x0000004f094f7224 */ /* 0x000fe400078e023a */
[----:B------:R-:W5:Y:S01]  /*0610*/  @P1 LDC.64 R8, c[0x0][0x270] ;  /* 0x00009c00ff081b82 */ /* 0x000f620000000a00 */
[----:B------:R-:W-:Y:S02]  /*0620*/  IMAD R2, R2, UR12, RZ ;  /* 0x0000000c02027c24 */ /* 0x000fe4000f8e02ff */
[----:B------:R-:W-:Y:S02]  /*0630*/  IMAD R79, R79, 0x70, RZ ;  /* 0x000000704f4f7824 */ /* 0x000fe400078e02ff */
[----:B------:R-:W-:-:S02]  /*0640*/  IMAD R23, R3, UR13, R2 ;  /* 0x0000000d03177c24 */ /* 0x000fc4000f8e0202 */
[----:B---3--:R-:W-:Y:S01]  /*0650*/  @P2 IMAD R2, R57, R6, RZ ;  /* 0x0000000639022224 */ /* 0x008fe200078e02ff */
[----:B------:R-:W-:Y:S02]  /*0660*/  IADD3 R24, P4, R60, R79, RZ ;  /* 0x0000004f3c187210 */ /* 0x000fe40007f9e0ff */
[----:B------:R-:W3:Y:S01]  /*0670*/  @!P3 LDC.64 R18, c[0x0][0x270] ;  /* 0x00009c00ff12bb82 */ /* 0x000ee20000000a00 */
[----:B------:R-:W-:Y:S01]  /*0680*/  @P2 IMAD R7, R55, R7, R2 ;  /* 0x0000000737072224 */ /* 0x000fe200078e0202 */
[----:B------:R-:W-:-:S03]  /*0690*/  LEA.HI.X.SX32 R25, R79, R4, 0x1, P4 ;  /* 0x000000044f197211 */ /* 0x000fc600020f0eff */
[----:B------:R-:W-:-:S03]  /*06a0*/  IMAD.WIDE.U32 R24, R3, UR12, R24 ;  /* 0x0000000c03187c25 */ /* 0x000fc6000f8e0018 */
[----:B------:R-:W4:Y:S02]  /*06b0*/  @!P3 LDC.64 R20, c[0x0][0x220] ;  /* 0x00008800ff14bb82 */ /* 0x000f240000000a00 */
[----:B------:R-:W-:Y:S01]  /*06c0*/  IADD3 R23, R25, R23, RZ ;  /* 0x0000001719177210 */ /* 0x000fe20007ffe0ff */
[----:B-----5:R-:W-:Y:S01]  /*06d0*/  @P1 IMAD R4, R59, R8, RZ ;  /* 0x000000083b041224 */ /* 0x020fe200078e02ff */
[-C--:B------:R-:W-:Y:S02]  /*06e0*/  @P2 MOV R22, R24.reuse ;  /* 0x0000001800162202 */ /* 0x080fe40000000f00 */
[----:B------:R-:W-:Y:S01]  /*06f0*/  @P1 MOV R5, R23 ;  /* 0x0000001700051202 */ /* 0x000fe20000000f00 */
[----:B------:R-:W-:Y:S01]  /*0700*/  @P1 IMAD R9, R54, R9, R4 ;  /* 0x0000000936091224 */ /* 0x000fe200078e0204 */
[----:B------:R-:W-:Y:S01]  /*0710*/  @P1 MOV R4, R24 ;  /* 0x0000001800041202 */ /* 0x000fe20000000f00 */
[----:B------:R-:W-:-:S04]  /*0720*/  @P2 IMAD.WIDE.U32 R2, R55, R6, R22 ;  /* 0x0000000637022225 */ /* 0x000fc800078e0016 */
[----:B------:R-:W-:Y:S01]  /*0730*/  @P1 IMAD.WIDE.U32 R4, R54, R8, R4 ;  /* 0x0000000836041225 */ /* 0x000fe200078e0004 */
[----:B------:R-:W-:Y:S02]  /*0740*/  @P2 IADD3 R7, R3, R7, RZ ;  /* 0x0000000703072210 */ /* 0x000fe40007ffe0ff */
[----:B-1----:R-:W-:Y:S02]  /*0750*/  @P2 LEA R8, P5, R2, R10, 0x2 ;  /* 0x0000000a02082211 */ /* 0x002fe400078a10ff */
[----:B------:R-:W-:Y:S01]  /*0760*/  @P1 IADD3 R3, R5, R9, RZ ;  /* 0x0000000905031210 */ /* 0x000fe20007ffe0ff */
[----:B0-----:R-:W-:Y:S01]  /*0770*/  @P0 IMAD R5, R61, R14, RZ ;  /* 0x0000000e3d050224 */ /* 0x001fe200078e02ff */
[----:B--2---:R-:W-:Y:S02]  /*0780*/  @P1 LEA R6, P4, R4, R12, 0x2 ;  /* 0x0000000c04061211 */ /* 0x004fe400078810ff */
[----:B------:R-:W-:Y:S01]  /*0790*/  @P2 LEA.HI.X R9, R2, R11, R7, 0x2, P5 ;  /* 0x0000000b02092211 */ /* 0x000fe200028f1407 */
[----:B------:R-:W-:Y:S01]  /*07a0*/  @P0 IMAD R5, R56, R15, R5 ;  /* 0x0000000f38050224 */ /* 0x000fe200078e0205 */
[----:B------:R-:W-:Y:S01]  /*07b0*/  @P1 LEA.HI.X R7, R4, R13, R3, 0x2, P4 ;  /* 0x0000000d04071211 */ /* 0x000fe200020f1403 */
[----:B---3--:R-:W-:Y:S01]  /*07c0*/  @!P3 IMAD R4, R77, R18, RZ ;  /* 0x000000124d04b224 */ /* 0x008fe200078e02ff */
[----:B------:R-:W-:-:S02]  /*07d0*/  @P0 MOV R2, R24 ;  /* 0x0000001800020202 */ /* 0x000fc40000000f00 */
[----:B------:R-:W-:Y:S01]  /*07e0*/  @P0 MOV R3, R23 ;  /* 0x0000001700030202 */ /* 0x000fe20000000f00 */
[----:B------:R-:W-:Y:S01]  /*07f0*/  @!P3 IMAD R13, R63, R19, R4 ;  /* 0x000000133f0db224 */ /* 0x000fe200078e0204 */
[----:B------:R-:W-:Y:S02]  /*0800*/  ISETP.GE.U32.AND P4, PT, R65, UR14, PT ;  /* 0x0000000e41007c0c */ /* 0x000fe4000bf86070 */
[----:B------:R-:W-:Y:S01]  /*0810*/  @!P3 MOV R10, R24 ;  /* 0x00000018000ab202 */ /* 0x000fe20000000f00 */
[----:B------:R-:W-:Y:S01]  /*0820*/  @P0 IMAD.WIDE.U32 R2, R56, R14, R2 ;  /* 0x0000000e38020225 */ /* 0x000fe200078e0002 */
[----:B------:R-:W-:Y:S01]  /*0830*/  ISETP.GE.AND.EX P4, PT, R83, UR15, PT, P4 ;  /* 0x0000000f53007c0c */ /* 0x000fe2000bf86340 */
[----:B------:R-:W0:Y:S01]  /*0840*/  @!P6 LDC.64 R14, c[0x0][0x270] ;  /* 0x00009c00ff0eeb82 */ /* 0x000e220000000a00 */
[----:B------:R-:W-:Y:S02]  /*0850*/  @!P3 MOV R11, R23 ;  /* 0x00000017000bb202 */ /* 0x000fe40000000f00 */
[----:B------:R-:W-:-:S02]  /*0860*/  ISETP.GT.U32.OR P4, PT, R0, 0x1bf, P4 ;  /* 0x000001bf0000780c */ /* 0x000fc40002784470 */
[----:B------:R-:W-:Y:S01]  /*0870*/  @P0 IADD3 R3, R3, R5, RZ ;  /* 0x0000000503030210 */ /* 0x000fe20007ffe0ff */
[----:B------:R-:W-:Y:S01]  /*0880*/  @!P3 IMAD.WIDE.U32 R10, R63, R18, R10 ;  /* 0x000000123f0ab225 */ /* 0x000fe200078e000a */
[C---:B----4-:R-:W-:Y:S01]  /*0890*/  @P0 LEA R4, P5, R2.reuse, R16, 0x2 ;  /* 0x0000001002040211 */ /* 0x050fe200078a10ff */
[----:B------:R-:W1:Y:S03]  /*08a0*/  @!P6 LDC.64 R18, c[0x0][0x220] ;  /* 0x00008800ff12eb82 */ /* 0x000e660000000a00 */
[----:B------:R-:W-:Y:S02]  /*08b0*/  @P0 LEA.HI.X R5, R2, R17, R3, 0x2, P5 ;  /* 0x0000001102050211 */ /* 0x000fe400028f1403 */
[----:B------:R-:W-:Y:S02]  /*08c0*/  @!P3 IADD3 R2, R11, R13, RZ ;  /* 0x0000000d0b02b210 */ /* 0x000fe40007ffe0ff */
[----:B------:R-:W-:Y:S01]  /*08d0*/  @!P3 LEA R12, P5, R10, R20, 0x2 ;  /* 0x000000140a0cb211 */ /* 0x000fe200078a10ff */
[----:B------:R-:W2:Y:S01]  /*08e0*/  @!P4 LDC.64 R16, c[0x0][0x270] ;  /* 0x00009c00ff10cb82 */ /* 0x000ea20000000a00 */
[----:B------:R-:W-:-:S02]  /*08f0*/  @!P6 MOV R3, R23 ;  /* 0x000000170003e202 */ /* 0x000fc40000000f00 */
[----:B------:R-:W-:Y:S02]  /*0900*/  @!P3 LEA.HI.X R13, R10, R21, R2, 0x2, P5 ;  /* 0x000000150a0db211 */ /* 0x000fe400028f1402 */
[----:B------:R-:W-:Y:S02]  /*0910*/  CS2R R20, SRZ ;  /* 0x0000000000147805 */ /* 0x000fe4000001ff00 */
[----:B------:R-:W-:Y:S01]  /*0920*/  ISETP.GE.U32.AND P5, PT, R66, UR14, PT ;  /* 0x0000000e42007c0c */ /* 0x000fe2000bfa6070 */
[----:B0-----:R-:W-:-:S03]  /*0930*/  @!P6 IMAD R2, R81, R14, RZ ;  /* 0x0000000e5102e224 */ /* 0x001fc600078e02ff */
[----:B------:R-:W-:Y:S01]  /*0940*/  ISETP.GE.AND.EX P5, PT, R85, UR15, PT, P5 ;  /* 0x0000000f55007c0c */ /* 0x000fe2000bfa6350 */
[----:B------:R-:W0:Y:S01]  /*0950*/  @!P4 LDC.64 R26, c[0x0][0x220] ;  /* 0x00008800ff1acb82 */ /* 0x000e220000000a00 */
[----:B------:R0:W3:Y:S01]  /*0960*/  @!P3 LDG.E.64 R20, desc[UR8][R12.64] ;  /* 0x000000080c14b981 */ /* 0x0000e2000c1e1b00 */
[----:B------:R-:W-:Y:S01]  /*0970*/  @!P6 IMAD R11, R64, R15, R2 ;  /* 0x0000000f400be224 */ /* 0x000fe200078e0202 */
[----:B------:R-:W-:Y:S02]  /*0980*/  @!P6 MOV R2, R24 ;  /* 0x000000180002e202 */ /* 0x000fe40000000f00 */
[----:B------:R-:W-:-:S03]  /*0990*/  ISETP.GT.U32.OR P5, PT, R0, 0x1bf, P5 ;  /* 0x000001bf0000780c */ /* 0x000fc60002fa4470 */
[----:B------:R-:W-:-:S05]  /*09a0*/  @!P6 IMAD.WIDE.U32 R2, R64, R14, R2 ;  /* 0x0000000e4002e225 */ /* 0x000fca00078e0002 */
[----:B------:R-:W-:Y:S01]  /*09b0*/  @!P6 IADD3 R3, R3, R11, RZ ;  /* 0x0000000b0303e210 */ /* 0x000fe20007ffe0ff */
[----:B--2---:R-:W-:Y:S01]  /*09c0*/  @!P4 IMAD R14, R83, R16, RZ ;  /* 0x00000010530ec224 */ /* 0x004fe200078e02ff */
[----:B-1----:R-:W-:-:S03]  /*09d0*/  @!P6 LEA R10, P3, R2, R18, 0x2 ;  /* 0x00000012020ae211 */ /* 0x002fc600078610ff */
[----:B------:R-:W1:Y:S01]  /*09e0*/  @!P5 LDC.64 R28, c[0x0][0x270] ;  /* 0x00009c00ff1cdb82 */ /* 0x000e620000000a00 */
[----:B------:R-:W-:Y:S01]  /*09f0*/  @!P6 LEA.HI.X R11, R2, R19, R3, 0x2, P3 ;  /* 0x00000013020be211 */ /* 0x000fe200018f1403 */
[C---:B------:R-:W-:Y:S01]  /*0a00*/  @!P4 IMAD R17, R65.reuse, R17, R14 ;  /* 0x000000114111c224 */ /* 0x040fe200078e020e */
[----:B------:R-:W-:Y:S02]  /*0a10*/  MOV R3, RZ ;  /* 0x000000ff00037202 */ /* 0x000fe40000000f00 */
[----:B------:R-:W-:Y:S02]  /*0a20*/  MOV R2, RZ ;  /* 0x000000ff00027202 */ /* 0x000fe40000000f00 */
[----:B------:R-:W-:Y:S01]  /*0a30*/  @!P4 MOV R14, R24 ;  /* 0x00000018000ec202 */ /* 0x000fe20000000f00 */
[----:B------:R-:W2:Y:S01]  /*0a40*/  @!P5 LDC.64 R18, c[0x0][0x220] ;  /* 0x00008800ff12db82 */ /* 0x000ea20000000a00 */
[----:B------:R-:W-:Y:S02]  /*0a50*/  @!P4 MOV R15, R23 ;  /* 0x00000017000fc202 */ /* 0x000fe40000000f00 */
[----:B------:R4:W5:Y:S01]  /*0a60*/  @!P6 LDG.E.64 R2, desc[UR8][R10.64] ;  /* 0x000000080a02e981 */ /* 0x000962000c1e1b00 */
[----:B------:R-:W-:Y:S01]  /*0a70*/  SHF.R.S32.HI R87, RZ, 0x1f, R67 ;  /* 0x0000001fff577819 */ /* 0x000fe20000011443 */
[----:B------:R-:W-:Y:S01]  /*0a80*/  @!P4 IMAD.WIDE.U32 R14, R65, R16, R14 ;  /* 0x00000010410ec225 */ /* 0x000fe200078e000e */
[----:B------:R-:W-:-:S04]  /*0a90*/  ISETP.GE.U32.AND P6, PT, R67, UR14, PT ;  /* 0x0000000e43007c0c */ /* 0x000fc8000bfc6070 */
[----:B------:R-:W-:Y:S02]  /*0aa0*/  ISETP.GE.AND.EX P6, PT, R87, UR15, PT, P6 ;  /* 0x0000000f57007c0c */ /* 0x000fe4000bfc6360 */
[----:B------:R-:W-:Y:S02]  /*0ab0*/  @!P4 IADD3 R15, R15, R17, RZ ;  /* 0x000000110f0fc210 */ /* 0x000fe40007ffe0ff */
[----:B0-----:R-:W-:Y:S02]  /*0ac0*/  @!P4 LEA R12, P3, R14, R26, 0x2 ;  /* 0x0000001a0e0cc211 */ /* 0x001fe400078610ff */
[----:B------:R-:W-:Y:S02]  /*0ad0*/  ISETP.GT.U32.OR P6, PT, R0, 0x1bf, P6 ;  /* 0x000001bf0000780c */ /* 0x000fe400037c4470 */
[----:B------:R-:W-:Y:S02]  /*0ae0*/  @!P4 LEA.HI.X R13, R14, R27, R15, 0x2, P3 ;  /* 0x0000001b0e0dc211 */ /* 0x000fe400018f140f */
[----:B------:R-:W-:-:S02]  /*0af0*/  SHF.R.S32.HI R89, RZ, 0x1f, R68 ;  /* 0x0000001fff597819 */ /* 0x000fc40000011444 */
[----:B------:R-:W-:Y:S01]  /*0b00*/  ISETP.GE.U32.AND P3, PT, R68, UR14, PT ;  /* 0x0000000e44007c0c */ /* 0x000fe2000bf66070 */
[----:B-1----:R-:W-:Y:S01]  /*0b10*/  @!P5 IMAD R14, R85, R28, RZ ;  /* 0x0000001c550ed224 */ /* 0x002fe200078e02ff */
[----:B----4-:R-:W-:Y:S02]  /*0b20*/  @!P5 MOV R10, R24 ;  /* 0x00000018000ad202 */ /* 0x010fe40000000f00 */
[----:B------:R-:W-:Y:S02]  /*0b30*/  ISETP.GE.AND.EX P3, PT, R89, UR15, PT, P3 ;  /* 0x0000000f59007c0c */ /* 0x000fe4000bf66330 */
[----:B------:R-:W-:Y:S02]  /*0b40*/  @!P5 MOV R11, R23 ;  /* 0x00000017000bd202 */ /* 0x000fe40000000f00 */
[----:B------:R-:W-:Y:S02]  /*0b50*/  CS2R R26, SRZ ;  /* 0x00000000001a7805 */ /* 0x000fe4000001ff00 */
[----:B------:R-:W-:Y:S01]  /*0b60*/  ISETP.GT.U32.OR P3, PT, R0, 0x1bf, P3 ;  /* 0x000001bf0000780c */ /* 0x000fe20001f64470 */
[C---:B------:R-:W-:Y:S01]  /*0b70*/  @!P5 IMAD R15, R66.reuse, R29, R14 ;  /* 0x0000001d420fd224 */ /* 0x040fe200078e020e */
[----:B------:R-:W0:Y:S01]  /*0b80*/  @!P6 LDC.64 R30, c[0x0][0x270] ;  /* 0x00009c00ff1eeb82 */ /* 0x000e220000000a00 */
[----:B------:R-:W-:Y:S01]  /*0b90*/  @!P5 IMAD.WIDE.U32 R10, R66, R28, R10 ;  /* 0x0000001c420ad225 */ /* 0x000fe200078e000a */
[----:B------:R0:W4:Y:S04]  /*0ba0*/  @!P4 LDG.E.64 R26, desc[UR8][R12.64] ;  /* 0x000000080c1ac981 */ /* 0x000128000c1e1b00 */
[----:B------:R-:W-:-:S02]  /*0bb0*/  @!P5 IADD3 R11, R11, R15, RZ ;  /* 0x0000000f0b0bd210 */ /* 0x000fc40007ffe0ff */
[C---:B--2---:R-:W-:Y:S01]  /*0bc0*/  @!P5 LEA R14, P4, R10.reuse, R18, 0x2 ;  /* 0x000000120a0ed211 */ /* 0x044fe200078810ff */
[----:B------:R-:W1:Y:S01]  /*0bd0*/  @!P6 LDC.64 R34, c[0x0][0x220] ;  /* 0x00008800ff22eb82 */ /* 0x000e620000000a00 */
[----:B------:R-:W-:Y:S02]  /*0be0*/  SHF.R.S32.HI R91, RZ, 0x1f, R69 ;  /* 0x0000001fff5b7819 */ /* 0x000fe40000011445 */
[----:B------:R-:W-:Y:S02]  /*0bf0*/  @!P5 LEA.HI.X R15, R10, R19, R11, 0x2, P4 ;  /* 0x000000130a0fd211 */ /* 0x000fe400020f140b */
[----:B------:R-:W-:-:S03]  /*0c00*/  ISETP.GE.U32.AND P4, PT, R69, UR14, PT ;  /* 0x0000000e45007c0c */ /* 0x000fc6000bf86070 */
[----:B------:R-:W2:Y:S01]  /*0c10*/  @!P3 LDC.64 R32, c[0x0][0x270] ;  /* 0x00009c00ff20bb82 */ /* 0x000ea20000000a00 */
[----:B------:R-:W-:-:S04]  /*0c20*/  ISETP.GE.AND.EX P4, PT, R91, UR15, PT, P4 ;  /* 0x0000000f5b007c0c */ /* 0x000fc8000bf86340 */
[----:B------:R-:W-:Y:S01]  /*0c30*/  ISETP.GT.U32.OR P4, PT, R0, 0x1bf, P4 ;  /* 0x000001bf0000780c */ /* 0x000fe20002784470 */
[----:B0-----:R-:W-:Y:S02]  /*0c40*/  @!P6 IMAD R12, R87, R30, RZ ;  /* 0x0000001e570ce224 */ /* 0x001fe400078e02ff */
[----:B------:R-:W0:Y:S01]  /*0c50*/  @!P3 LDC.64 R36, c[0x0][0x220] ;  /* 0x00008800ff24bb82 */ /* 0x000e220000000a00 */
[----:B------:R-:W-:Y:S01]  /*0c60*/  @!P6 MOV R13, R23 ;  /* 0x00000017000de202 */ /* 0x000fe20000000f00 */
[----:B------:R-:W-:Y:S01]  /*0c70*/  @!P6 IMAD R17, R67, R31, R12 ;  /* 0x0000001f4311e224 */ /* 0x000fe200078e020c */
[----:B------:R-:W-:Y:S02]  /*0c80*/  @!P6 MOV R12, R24 ;  /* 0x00000018000ce202 */ /* 0x000fe40000000f00 */
[----:B------:R-:W-:-:S05]  /*0c90*/  CS2R R28, SRZ ;  /* 0x00000000001c7805 */ /* 0x000fca000001ff00 */
[----:B------:R-:W0:Y:S01]  /*0ca0*/  @!P4 LDC.64 R10, c[0x0][0x270] ;  /* 0x00009c00ff0acb82 */ /* 0x000e220000000a00 */
[----:B------:R-:W-:Y:S01]  /*0cb0*/  @!P6 IMAD.WIDE.U32 R12, R67, R30, R12 ;  /* 0x0000001e430ce225 */ /* 0x000fe200078e000c */
[----:B------:R0:W4:Y:S03]  /*0cc0*/  @!P5 LDG.E.64 R28, desc[UR8][R14.64] ;  /* 0x000000080e1cd981 */ /* 0x000126000c1e1b00 */
[----:B--2---:R-:W-:Y:S01]  /*0cd0*/  @!P3 IMAD R16, R89, R32, RZ ;  /* 0x000000205910b224 */ /* 0x004fe200078e02ff */
[----:B------:R-:W-:Y:S02]  /*0ce0*/  @!P3 MOV R18, R24 ;  /* 0x000000180012b202 */ /* 0x000fe40000000f00 */
[----:B------:R-:W-:Y:S01]  /*0cf0*/  @!P3 MOV R19, R23 ;  /* 0x000000170013b202 */ /* 0x000fe20000000f00 */
[----:B------:R-:W-:Y:S01]  /*0d00*/  @!P3 IMAD R33, R68, R33, R16 ;  /* 0x000000214421b224 */ /* 0x000fe200078e0210 */
[----:B------:R-:W-:-:S02]  /*0d10*/  @!P6 IADD3 R13, R13, R17, RZ ;  /* 0x000000110d0de210 */ /* 0x000fc40007ffe0ff */
[----:B-1----:R-:W-:Y:S02]  /*0d20*/  @!P6 LEA R16, P5, R12, R34, 0x2 ;  /* 0x000000220c10e211 */ /* 0x002fe400078a10ff */
[----:B------:R-:W-:Y:S01]  /*0d30*/  CS2R R30, SRZ ;  /* 0x00000000001e7805 */ /* 0x000fe2000001ff00 */
[----:B------:R-:W-:Y:S01]  /*0d40*/  @!P3 IMAD.WIDE.U32 R18, R68, R32, R18 ;  /* 0x000000204412b225 */ /* 0x000fe200078e0012 */
[----:B------:R-:W-:Y:S02]  /*0d50*/  @!P6 LEA.HI.X R17, R12, R35, R13, 0x2, P5 ;  /* 0x000000230c11e211 */ /* 0x000fe400028f140d */
[----:B------:R-:W1:Y:S02]  /*0d60*/  @!P4 LDC.64 R34, c[0x0][0x220] ;  /* 0x00008800ff22cb82 */ /* 0x000e640000000a00 */
[----:B------:R-:W-:Y:S01]  /*0d70*/  @!P3 IADD3 R13, R19, R33, RZ ;  /* 0x00000021130db210 */ /* 0x000fe20007ffe0ff */
[----:B------:R1:W2:Y:S01]  /*0d80*/  @!P6 LDG.E.64 R30, desc[UR8][R16.64] ;  /* 0x00000008101ee981 */ /* 0x0002a2000c1e1b00 */
[----:B0-----:R-:W-:-:S02]  /*0d90*/  @!P3 LEA R12, P5, R18, R36, 0x2 ;  /* 0x00000024120cb211 */ /* 0x001fc400078a10ff */
[----:B------:R-:W-:Y:S02]  /*0da0*/  SHF.R.S32.HI R93, RZ, 0x1f, R70 ;  /* 0x0000001fff5d7819 */ /* 0x000fe40000011446 */
[----:B------:R-:W-:Y:S01]  /*0db0*/  ISETP.GE.U32.AND P6, PT, R70, UR14, PT ;  /* 0x0000000e46007c0c */ /* 0x000fe2000bfc6070 */
[----:B------:R-:W-:Y:S01]  /*0dc0*/  @!P4 IMAD R14, R91, R10, RZ ;  /* 0x0000000a5b0ec224 */ /* 0x000fe200078e02ff */
[----:B------:R-:W-:Y:S02]  /*0dd0*/  @!P3 LEA.HI.X R13, R18, R37, R13, 0x2, P5 ;  /* 0x00000025120db211 */ /* 0x000fe400028f140d */
[----:B------:R-:W-:Y:S02]  /*0de0*/  ISETP.GE.AND.EX P6, PT, R93, UR15, PT, P6 ;  /* 0x0000000f5d007c0c */ /* 0x000fe4000bfc6360 */
[----:B------:R-:W-:Y:S02]  /*0df0*/  SHF.R.S32.HI R95, RZ, 0x1f, R71 ;  /* 0x0000001fff5f7819 */ /* 0x000fe40000011447 */
[----:B------:R-:W-:Y:S01]  /*0e00*/  ISETP.GE.U32.AND P5, PT, R71, UR14, PT ;  /* 0x0000000e47007c0c */ /* 0x000fe2000bfa6070 */
[----:B------:R-:W-:Y:S01]  /*0e10*/  @!P4 IMAD R19, R69, R11, R14 ;  /* 0x0000000b4513c224 */ /* 0x000fe200078e020e */
[----:B------:R-:W-:-:S02]  /*0e20*/  ISETP.GT.U32.OR P6, PT, R0, 0x1bf, P6 ;  /* 0x000001bf0000780c */ /* 0x000fc400037c4470 */
[----:B------:R-:W-:Y:S02]  /*0e30*/  ISETP.GE.AND.EX P5, PT, R95, UR15, PT, P5 ;  /* 0x0000000f5f007c0c */ /* 0x000fe4000bfa6350 */
[----:B------:R-:W-:Y:S02]  /*0e40*/  @!P4 MOV R14, R24 ;  /* 0x00000018000ec202 */ /* 0x000fe40000000f00 */
[----:B------:R-:W-:Y:S02]  /*0e50*/  @!P4 MOV R15, R23 ;  /* 0x00000017000fc202 */ /* 0x000fe40000000f00 */
[----:B------:R-:W-:Y:S02]  /*0e60*/  CS2R R32, SRZ ;  /* 0x0000000000207805 */ /* 0x000fe4000001ff00 */
[----:B------:R-:W-:Y:S01]  /*0e70*/  ISETP.GT.U32.OR P5, PT, R0, 0x1bf, P5 ;  /* 0x000001bf0000780c */ /* 0x000fe20002fa4470 */
[----:B------:R-:W-:-:S03]  /*0e80*/  @!P4 IMAD.WIDE.U32 R10, R69, R10, R14 ;  /* 0x0000000a450ac225 */ /* 0x000fc600078e000e */
[----:B------:R0:W2:Y:S01]  /*0e90*/  @!P3 LDG.E.64 R32, desc[UR8][R12.64] ;  /* 0x000000080c20b981 */ /* 0x0000a2000c1e1b00 */
[----:B------:R-:W0:Y:S01]  /*0ea0*/  @!P6 LDC.64 R38, c[0x0][0x270] ;  /* 0x00009c00ff26eb82 */ /* 0x000e220000000a00 */
[----:B------:R-:W-:Y:S02]  /*0eb0*/  @!P4 IADD3 R11, R11, R19, RZ ;  /* 0x000000130b0bc210 */ /* 0x000fe40007ffe0ff */
[C---:B-1----:R-:W-:Y:S02]  /*0ec0*/  @!P4 LEA R16, P3, R10.reuse, R34, 0x2 ;  /* 0x000000220a10c211 */ /* 0x042fe400078610ff */
[----:B------:R-:W-:Y:S02]  /*0ed0*/  SHF.R.S32.HI R97, RZ, 0x1f, R72 ;  /* 0x0000001fff617819 */ /* 0x000fe40000011448 */
[----:B------:R-:W-:Y:S01]  /*0ee0*/  @!P4 LEA.HI.X R17, R10, R35, R11, 0x2, P3 ;  /* 0x000000230a11c211 */ /* 0x000fe200018f140b */
[----:B------:R-:W1:Y:S01]  /*0ef0*/  @!P5 LDC.64 R40, c[0x0][0x270] ;  /* 0x00009c00ff28db82 */ /* 0x000e620000000a00 */
[----:B------:R-:W-:-:S04]  /*0f00*/  ISETP.GE.U32.AND P3, PT, R72, UR14, PT ;  /* 0x0000000e48007c0c */ /* 0x000fc8000bf66070 */
[----:B------:R-:W-:-:S03]  /*0f10*/  ISETP.GE.AND.EX P3, PT, R97, UR15, PT, P3 ;  /* 0x0000000f61007c0c */ /* 0x000fc6000bf66330 */
[----:B------:R-:W1:Y:S01]  /*0f20*/  @!P6 LDC.64 R10, c[0x0][0x220] ;  /* 0x00008800ff0aeb82 */ /* 0x000e620000000a00 */
[----:B------:R-:W-:-:S07]  /*0f30*/  ISETP.GT.U32.OR P3, PT, R0, 0x1bf, P3 ;  /* 0x000001bf0000780c */ /* 0x000fce0001f64470 */
[----:B------:R-:W3:Y:S01]  /*0f40*/  @!P5 LDC.64 R14, c[0x0][0x220] ;  /* 0x00008800ff0edb82 */ /* 0x000ee20000000a00 */
[----:B0-----:R-:W-:Y:S01]  /*0f50*/  @!P6 IMAD R18, R93, R38, RZ ;  /* 0x000000265d12e224 */ /* 0x001fe200078e02ff */
[----:B------:R-:W-:-:S03]  /*0f60*/  @!P6 MOV R19, R23 ;  /* 0x000000170013e202 */ /* 0x000fc60000000f00 */
[----:B------:R-:W-:-:S03]  /*0f70*/  @!P6 IMAD R39, R70, R39, R18 ;  /* 0x000000274627e224 */ /* 0x000fc600078e0212 */
[----:B------:R-:W0:Y:S01]  /*0f80*/  @!P3 LDC.64 R12, c[0x0][0x270] ;  /* 0x00009c00ff0cbb82 */ /* 0x000e220000000a00 */
[----:B-1----:R-:W-:Y:S01]  /*0f90*/  @!P5 IMAD R36, R95, R40, RZ ;  /* 0x000000285f24d224 */ /* 0x002fe200078e02ff */
[-C--:B------:R-:W-:Y:S02]  /*0fa0*/  @!P6 MOV R18, R24.reuse ;  /* 0x000000180012e202 */ /* 0x080fe40000000f00 */
[----:B------:R-:W-:Y:S02]  /*0fb0*/  CS2R R34, SRZ ;  /* 0x0000000000227805 */ /* 0x000fe4000001ff00 */
[----:B------:R-:W-:Y:S01]  /*0fc0*/  @!P5 MOV R37, R23 ;  /* 0x000000170025d202 */ /* 0x000fe20000000f00 */
[C---:B------:R-:W-:Y:S01]  /*0fd0*/  @!P5 IMAD R41, R71.reuse, R41, R36 ;  /* 0x000000294729d224 */ /* 0x040fe200078e0224 */
[----:B------:R-:W-:Y:S01]  /*0fe0*/  @!P5 MOV R36, R24 ;  /* 0x000000180024d202 */ /* 0x000fe20000000f00 */
[----:B------:R-:W-:Y:S01]  /*0ff0*/  @!P6 IMAD.WIDE.U32 R18, R70, R38, R18 ;  /* 0x000000264612e225 */ /* 0x000fe200078e0012 */
[----:B------:R1:W2:Y:S03]  /*1000*/  @!P4 LDG.E.64 R34, desc[UR8][R16.64] ;  /* 0x000000081022c981 */ /* 0x0002a6000c1e1b00 */
[----:B------:R-:W-:Y:S01]  /*1010*/  @!P5 IMAD.WIDE.U32 R36, R71, R40, R36 ;  /* 0x000000284724d225 */ /* 0x000fe200078e0024 */
[----:B------:R-:W-:-:S02]  /*1020*/  @!P6 IADD3 R19, R19, R39, RZ ;  /* 0x000000271313e210 */ /* 0x000fc40007ffe0ff */
[C---:B------:R-:W-:Y:S01]  /*1030*/  @!P6 LEA R10, P4, R18.reuse, R10, 0x2 ;  /* 0x0000000a120ae211 */ /* 0x040fe200078810ff */
[----:B-1----:R-:W1:Y:S03]  /*1040*/  @!P3 LDC.64 R16, c[0x0][0x220] ;  /* 0x00008800ff10bb82 */ /* 0x002e660000000a00 */
[----:B------:R-:W-:Y:S02]  /*1050*/  @!P6 LEA.HI.X R11, R18, R11, R19, 0x2, P4 ;  /* 0x0000000b120be211 */ /* 0x000fe400020f1413 */
[----:B------:R-:W-:Y:S02]  /*1060*/  @!P5 IADD3 R18, R37, R41, RZ ;  /* 0x000000292512d210 */ /* 0x000fe40007ffe0ff */
[----:B---3--:R-:W-:Y:S01]  /*1070*/  @!P5 LEA R14, P4, R36, R14, 0x2 ;  /* 0x0000000e240ed211 */ /* 0x008fe200078810ff */
[----:B0-----:R-:W-:Y:S01]  /*1080*/  @!P3 IMAD R19, R97, R12, RZ ;  /* 0x0000000c6113b224 */ /* 0x001fe200078e02ff */
[----:B------:R-:W-:-:S02]  /*1090*/  SHF.R.S32.HI R99, RZ, 0x1f, R73 ;  /* 0x0000001fff637819 */ /* 0x000fc40000011449 */
[----:B------:R-:W-:Y:S02]  /*10a0*/  @!P5 LEA.HI.X R15, R36, R15, R18, 0x2, P4 ;  /* 0x0000000f240fd211 */ /* 0x000fe400020f1412 */
[----:B------:R-:W-:Y:S01]  /*10b0*/  ISETP.GE.U32.AND P4, PT, R73, UR14, PT ;  /* 0x0000000e49007c0c */ /* 0x000fe2000bf86070 */
[----:B------:R-:W-:Y:S01]  /*10c0*/  @!P3 IMAD R47, R72, R13, R19 ;  /* 0x0000000d482fb224 */ /* 0x000fe200078e0213 */
[----:B------:R-:W-:Y:S02]  /*10d0*/  @!P3 MOV R18, R24 ;  /* 0x000000180012b202 */ /* 0x000fe40000000f00 */
[----:B------:R-:W-:Y:S02]  /*10e0*/  ISETP.GE.AND.EX P4, PT, R99, UR15, PT, P4 ;  /* 0x0000000f63007c0c */ /* 0x000fe4000bf86340 */
[----:B------:R-:W-:Y:S02]  /*10f0*/  @!P3 MOV R19, R23 ;  /* 0x000000170013b202 */ /* 0x000fe40000000f00 */
[----:B------:R-:W-:-:S02]  /*1100*/  CS2R R36, SRZ ;  /* 0x0000000000247805 */ /* 0x000fc4000001ff00 */
[----:B------:R-:W-:Y:S02]  /*1110*/  CS2R R40, SRZ ;  /* 0x0000000000287805 */ /* 0x000fe4000001ff00 */
[----:B------:R-:W-:Y:S02]  /*1120*/  CS2R R42, SRZ ;  /* 0x00000000002a7805 */ /* 0x000fe4000001ff00 */
[----:B------:R-:W-:Y:S01]  /*1130*/  ISETP.GT.U32.OR P4, PT, R0, 0x1bf, P4 ;  /* 0x000001bf0000780c */ /* 0x000fe20002784470 */
[----:B------:R-:W-:Y:S01]  /*1140*/  @!P3 IMAD.WIDE.U32 R12, R72, R12, R18 ;  /* 0x0000000c480cb225 */ /* 0x000fe200078e0012 */
[----:B------:R-:W-:Y:S01]  /*1150*/  CS2R R38, SRZ ;  /* 0x0000000000267805 */ /* 0x000fe2000001ff00 */
[----:B------:R0:W3:Y:S01]  /*1160*/  @P2 LDG.E.64 R36, desc[UR8][R8.64] ;  /* 0x0000000808242981 */ /* 0x0000e2000c1e1b00 */
[----:B------:R-:W-:-:S03]  /*1170*/  SHF.R.S32.HI R101, RZ, 0x1f, R74 ;  /* 0x0000001fff657819 */ /* 0x000fc6000001144a */
[----:B------:R-:W2:Y:S01]  /*1180*/  @!P6 LDG.E.64 R40, desc[UR8][R10.64] ;  /* 0x000000080a28e981 */ /* 0x000ea2000c1e1b00 */
[----:B-1----:R-:W-:-:S03]  /*1190*/  @!P3 LEA R16, P6, R12, R16, 0x2 ;  /* 0x000000100c10b211 */ /* 0x002fc600078c10ff */
[----:B------:R-:W2:Y:S01]  /*11a0*/  @!P5 LDG.E.64 R42, desc[UR8][R14.64] ;  /* 0x000000080e2ad981 */ /* 0x000ea2000c1e1b00 */
[----:B------:R-:W-:Y:S02]  /*11b0*/  ISETP.GE.U32.AND P5, PT, R74, UR14, PT ;  /* 0x0000000e4a007c0c */ /* 0x000fe4000bfa6070 */
[----:B------:R-:W-:Y:S02]  /*11c0*/  CS2R R44, SRZ ;  /* 0x00000000002c7805 */ /* 0x000fe4000001ff00 */
[----:B0-----:R-:W-:Y:S01]  /*11d0*/  @!P3 IADD3 R8, R13, R47, RZ ;  /* 0x0000002f0d08b210 */ /* 0x001fe20007ffe0ff */
[----:B------:R0:W5:Y:S01]  /*11e0*/  @P1 LDG.E.64 R38, desc[UR8][R6.64] ;  /* 0x0000000806261981 */ /* 0x000162000c1e1b00 */
[----:B------:R-:W-:Y:S01]  /*11f0*/  ISETP.GE.AND.EX P5, PT, R101, UR15, PT, P5 ;  /* 0x0000000f65007c0c */ /* 0x000fe2000bfa6350 */
[----:B------:R-:W1:Y:S01]  /*1200*/  @!P4 LDC.64 R18, c[0x0][0x270] ;  /* 0x00009c00ff12cb82 */ /* 0x000e620000000a00 */
[----:B------:R-:W-:Y:S01]  /*1210*/  @!P3 LEA.HI.X R17, R12, R17, R8, 0x2, P6 ;  /* 0x000000110c11b211 */ /* 0x000fe200030f1408 */
[----:B------:R1:W4:Y:S01]  /*1220*/  @P0 LDG.E.64 R44, desc[UR8][R4.64] ;  /* 0x00000008042c0981 */ /* 0x000322000c1e1b00 */
[----:B------:R-:W-:-:S02]  /*1230*/  SHF.R.S32.HI R103, RZ, 0x1f, R75 ;  /* 0x0000001fff677819 */ /* 0x000fc4000001144b */
[----:B------:R-:W-:Y:S02]  /*1240*/  ISETP.GE.U32.AND P6, PT, R75, UR14, PT ;  /* 0x0000000e4b007c0c */ /* 0x000fe4000bfc6070 */
[----:B------:R-:W-:Y:S01]  /*1250*/  ISETP.GT.U32.OR P5, PT, R0, 0x1bf, P5 ;  /* 0x000001bf0000780c */ /* 0x000fe20002fa4470 */
[----:B0-----:R-:W0:Y:S01]  /*1260*/  @!P4 LDC.64 R6, c[0x0][0x220] ;  /* 0x00008800ff06cb82 */ /* 0x001e220000000a00 */
[----:B------:R-:W-:-:S04]  /*1270*/  ISETP.GE.AND.EX P6, PT, R103, UR15, PT, P6 ;  /* 0x0000000f67007c0c */ /* 0x000fc8000bfc6360 */
[----:B------:R-:W-:-:S07]  /*1280*/  ISETP.GT.U32.OR P6, PT, R0, 0x1bf, P6 ;  /* 0x000001bf0000780c */ /* 0x000fce00037c4470 */
[----:B------:R-:W0:Y:S01]  /*1290*/  @!P5 LDC.64 R10, c[0x0][0x270] ;  /* 0x00009c00ff0adb82 */ /* 0x000e220000000a00 */
[----:B-1----:R-:W-:-:S07]  /*12a0*/  @!P4 IMAD R14, R99, R18, RZ ;  /* 0x00000012630ec224 */ /* 0x002fce00078e02ff */
[----:B------:R-:W1:Y:S01]  /*12b0*/  @!P6 LDC.64 R8, c[0x0][0x270] ;  /* 0x00009c00ff08eb82 */ /* 0x000e620000000a00 */
[----:B------:R-:W-:Y:S01]  /*12c0*/  @!P4 IMAD R19, R73, R19, R14 ;  /* 0x000000134913c224 */ /* 0x000fe200078e020e */
[----:B------:R-:W-:Y:S02]  /*12d0*/  @!P4 MOV R14, R24 ;  /* 0x00000018000ec202 */ /* 0x000fe40000000f00 */
[----:B------:R-:W-:-:S04]  /*12e0*/  @!P4 MOV R15, R23 ;  /* 0x00000017000fc202 */ /* 0x000fc80000000f00 */
[----:B------:R-:W1:Y:S01]  /*12f0*/  @!P5 LDC.64 R12, c[0x0][0x220] ;  /* 0x00008800ff0cdb82 */ /* 0x000e620000000a00 */
[----:B------:R-:W-:Y:S01]  /*1300*/  CS2R R46, SRZ ;  /* 0x00000000002e7805 */ /* 0x000fe2000001ff00 */
[----:B------:R-:W-:-:S05]  /*1310*/  @!P4 IMAD.WIDE.U32 R14, R73, R18, R14 ;  /* 0x00000012490ec225 */ /* 0x000fca00078e000e */
[----:B------:R0:W2:Y:S01]  /*1320*/  @!P3 LDG.E.64 R46, desc[UR8][R16.64] ;  /* 0x00000008102eb981 */ /* 0x0000a2000c1e1b00 */
[----:B------:R-:W1:Y:S01]  /*1330*/  @!P6 LDC.64 R4, c[0x0][0x220] ;  /* 0x00008800ff04eb82 */ /* 0x000e620000000a00 */
[----:B0-----:R-:W-:Y:S01]  /*1340*/  @!P5 IMAD R18, R101, R10, RZ ;  /* 0x0000000a6512d224 */ /* 0x001fe200078e02ff */
[----:B------:R-:W-:Y:S02]  /*1350*/  @!P4 IADD3 R15, R15, R19, RZ ;  /* 0x000000130f0fc210 */ /* 0x000fe40007ffe0ff */
[----:B------:R-:W-:Y:S01]  /*1360*/  @!P4 LEA R6, P3, R14, R6, 0x2 ;  /* 0x000000060e06c211 */ /* 0x000fe200078610ff */
[----:B------:R-:W-:Y:S01]  /*1370*/  @!P5 IMAD R51, R74, R11, R18 ;  /* 0x0000000b4a33d224 */ /* 0x000fe200078e0212 */
[----:B------:R-:W-:Y:S02]  /*1380*/  @!P5 MOV R16, R24 ;  /* 0x000000180010d202 */ /* 0x000fe40000000f00 */
[----:B------:R-:W-:Y:S01]  /*1390*/  @!P5 MOV R17, R23 ;  /* 0x000000170011d202 */ /* 0x000fe20000000f00 */
[----:B-1----:R-:W-:Y:S01]  /*13a0*/  @!P6 IMAD R18, R103, R8, RZ ;  /* 0x000000086712e224 */ /* 0x002fe200078e02ff */
[----:B------:R-:W-:-:S02]  /*13b0*/  @!P4 LEA.HI.X R7, R14, R7, R15, 0x2, P3 ;  /* 0x000000070e07c211 */ /* 0x000fc400018f140f */
[----:B------:R-:W-:Y:S01]  /*13c0*/  @!P6 MOV R14, R24 ;  /* 0x00000018000ee202 */ /* 0x000fe20000000f00 */
[----:B------:R-:W-:Y:S01]  /*13d0*/  @!P5 IMAD.WIDE.U32 R10, R74, R10, R16 ;  /* 0x0000000a4a0ad225 */ /* 0x000fe200078e0010 */
[----:B------:R-:W-:Y:S02]  /*13e0*/  @!P6 MOV R15, R23 ;  /* 0x00000017000fe202 */ /* 0x000fe40000000f00 */
[----:B------:R-:W-:Y:S01]  /*13f0*/  CS2R R48, SRZ ;  /* 0x0000000000307805 */ /* 0x000fe2000001ff00 */
[----:B------:R-:W-:Y:S01]  /*1400*/  @!P6 IMAD R19, R75, R9, R18 ;  /* 0x000000094b13e224 */ /* 0x000fe200078e0212 */
[----:B------:R-:W-:Y:S01]  /*1410*/  @!P5 IADD3 R11, R11, R51, RZ ;  /* 0x000000330b0bd210 */ /* 0x000fe20007ffe0ff */
[----:B------:R-:W-:Y:S01]  /*1420*/  @!P6 IMAD.WIDE.U32 R8, R75, R8, R14 ;  /* 0x000000084b08e225 */ /* 0x000fe200078e000e */
[C---:B------:R-:W-:Y:S02]  /*1430*/  @!P5 LEA R12, P3, R10.reuse, R12, 0x2 ;  /* 0x0000000c0a0cd211 */ /* 0x040fe400078610ff */
[----:B------:R-:W-:Y:S01]  /*1440*/  CS2R R50, SRZ ;  /* 0x0000000000327805 */ /* 0x000fe2000001ff00 */
[----:B------:R-:W2:Y:S01]  /*1450*/  @!P4 LDG.E.64 R48, desc[UR8][R6.64] ;  /* 0x000000080630c981 */ /* 0x000ea2000c1e1b00 */
[----:B------:R-:W-:-:S02]  /*1460*/  @!P5 LEA.HI.X R13, R10, R13, R11, 0x2, P3 ;  /* 0x0000000d0a0dd211 */ /* 0x000fc400018f140b */
[----:B------:R-:W-:Y:S02]  /*1470*/  @!P6 IADD3 R9, R9, R19, RZ ;  /* 0x000000130909e210 */ /* 0x000fe40007ffe0ff */
[C---:B------:R-:W-:Y:S02]  /*1480*/  @!P6 LEA R4, P3, R8.reuse, R4, 0x2 ;  /* 0x000000040804e211 */ /* 0x040fe400078610ff */
[----:B------:R-:W-:Y:S01]  /*1490*/  CS2R R52, SRZ ;  /* 0x0000000000347805 */ /* 0x000fe2000001ff00 */
[----:B------:R-:W2:Y:S01]  /*14a0*/  @!P5 LDG.E.64 R50, desc[UR8][R12.64] ;  /* 0x000000080c32d981 */ /* 0x000ea2000c1e1b00 */
[----:B------:R-:W-:-:S05]  /*14b0*/  @!P6 LEA.HI.X R5, R8, R5, R9, 0x2, P3 ;  /* 0x000000050805e211 */ /* 0x000fca00018f1409 */
[----:B------:R0:W2:Y:S02]  /*14c0*/  @!P6 LDG.E.64 R52, desc[UR8][R4.64] ;  /* 0x000000080434e981 */ /* 0x0000a4000c1e1b00 */
[----:B0-----:R-:W-:Y:S01]  /*14d0*/  FADD.FTZ R4, R20, R21 ;  /* 0x0000001514047221 */ /* 0x001fe20000010000 */
[----:B------:R-:W-:Y:S01]  /*14e0*/  ISETP.GT.AND P3, PT, R76, 0x1e, PT ;  /* 0x0000001e4c00780c */ /* 0x000fe20003f64270 */
[----:B---3--:R-:W-:Y:S01]  /*14f0*/  FADD.FTZ R6, R36, R37 ;  /* 0x0000002524067221 */ /* 0x008fe20000010000 */
[----:B------:R-:W-:-:S03]  /*1500*/  FMUL.FTZ R9, R37, R37 ;  /* 0x0000002525097220 */ /* 0x000fc60000410000 */
[----:B------:R-:W-:Y:S01]  /*1510*/  FADD.FTZ R6, RZ, R6 ;  /* 0x00000006ff067221 */ /* 0x000fe20000010000 */
[----:B------:R-:W-:Y:S01]  /*1520*/  FFMA.FTZ R9, R36, R36, R9 ;  /* 0x0000002424097223 */ /* 0x000fe20000010009 */
[----:B-----5:R-:W-:Y:S01]  /*1530*/  FADD.FTZ R7, R38, R39 ;  /* 0x0000002726077221 */ /* 0x020fe20000010000 */
[----:B------:R-:W-:-:S03]  /*1540*/  FMUL.FTZ R11, R39, R39 ;  /* 0x00000027270b7220 */ /* 0x000fc60000410000 */
[----:B------:R-:W-:Y:S01]  /*1550*/  FADD.FTZ R6, R6, R7 ;  /* 0x0000000706067221 */ /* 0x000fe20000010000 */
[----:B----4-:R-:W-:Y:S01]  /*1560*/  FADD.FTZ R5, R44, R45 ;  /* 0x0000002d2c057221 */ /* 0x010fe20000010000 */
[----:B------:R-:W-:Y:S01]  /*1570*/  FFMA.FTZ R8, R38, R38, R11 ;  /* 0x0000002626087223 */ /* 0x000fe2000001000b */
[----:B------:R-:W-:Y:S01]  /*1580*/  FADD.FTZ R9, RZ, R9 ;  /* 0x00000009ff097221 */ /* 0x000fe20000010000 */
[----:B------:R-:W-:Y:S01]  /*1590*/  FMUL.FTZ R11, R45, R45 ;  /* 0x0000002d2d0b7220 */ /* 0x000fe20000410000 */
[----:B------:R-:W-:Y:S01]  /*15a0*/  FADD.FTZ R5, R6, R5 ;  /* 0x0000000506057221 */ /* 0x000fe20000010000 */
[----:B------:R-:W-:Y:S01]  /*15b0*/  FMUL.FTZ R7, R21, R21 ;  /* 0x0000001515077220 */ /* 0x000fe20000410000 */
[----:B------:R-:W-:Y:S01]  /*15c0*/  FADD.FTZ R8, R9, R8 ;  /* 0x0000000809087221 */ /* 0x000fe20000010000 */
[----:B------:R-:W-:Y:S01]  /*15d0*/  FFMA.FTZ R11, R44, R44, R11 ;  /* 0x0000002c2c0b7223 */ /* 0x000fe2000001000b */
[----:B------:R-:W-:Y:S01]  /*15e0*/  FADD.FTZ R4, R5, R4 ;  /* 0x0000000405047221 */ /* 0x000fe20000010000 */
[----:B------:R-:W-:Y:S01]  /*15f0*/  FADD.FTZ R5, R2, R3 ;  /* 0x0000000302057221 */ /* 0x000fe20000010000 */
[----:B------:R-:W-:Y:S01]  /*1600*/  FMUL.FTZ R9, R3, R3 ;  /* 0x0000000303097220 */ /* 0x000fe20000410000 */
[----:B------:R-:W-:Y:S01]  /*1610*/  FADD.FTZ R8, R8, R11 ;  /* 0x0000000b08087221 */ /* 0x000fe20000010000 */
[----:B------:R-:W-:Y:S01]  /*1620*/  FFMA.FTZ R7, R20, R20, R7 ;  /* 0x0000001414077223 */ /* 0x000fe20000010007 */
[----:B------:R-:W-:Y:S01]  /*1630*/  FADD.FTZ R4, R4, R5 ;  /* 0x0000000504047221 */ /* 0x000fe20000010000 */
[----:B------:R-:W-:Y:S01]  /*1640*/  FFMA.FTZ R6, R2, R2, R9 ;  /* 0x0000000202067223 */ /* 0x000fe20000010009 */
[----:B------:R-:W-:Y:S01]  /*1650*/  FADD.FTZ R5, R26, R27 ;  /* 0x0000001b1a057221 */ /* 0x000fe20000010000 */
[----:B------:R-:W-:Y:S01]  /*1660*/  FADD.FTZ R7, R8, R7 ;  /* 0x0000000708077221 */ /* 0x000fe20000010000 */
[----:B------:R-:W-:-:S02]  /*1670*/  FMUL.FTZ R9, R27, R27 ;  /* 0x0000001b1b097220 */ /* 0x000fc40000410000 */
[----:B------:R-:W-:Y:S01]  /*1680*/  FADD.FTZ R4, R4, R5 ;  /* 0x0000000504047221 */ /* 0x000fe20000010000 */
[----:B------:R-:W-:Y:S01]  /*1690*/  FADD.FTZ R6, R7, R6 ;  /* 0x0000000607067221 */ /* 0x000fe20000010000 */
[----:B------:R-:W-:Y:S01]  /*16a0*/  FFMA.FTZ R9, R26, R26, R9 ;  /* 0x0000001a1a097223 */ /* 0x000fe20000010009 */
[----:B------:R-:W-:Y:S01]  /*16b0*/  FADD.FTZ R5, R28, R29 ;  /* 0x0000001d1c057221 */ /* 0x000fe20000010000 */
[----:B------:R-:W-:Y:S02]  /*16c0*/  FMUL.FTZ R7, R29, R29 ;  /* 0x0000001d1d077220 */ /* 0x000fe40000410000 */
[----:B------:R-:W-:Y:S01]  /*16d0*/  FADD.FTZ R6, R6, R9 ;  /* 0x0000000906067221 */ /* 0x000fe20000010000 */
[----:B------:R-:W-:Y:S01]  /*16e0*/  FADD.FTZ R4, R4, R5 ;  /* 0x0000000504047221 */ /* 0x000fe20000010000 */
[----:B------:R-:W-:Y:S01]  /*16f0*/  FFMA.FTZ R7, R28, R28, R7 ;  /* 0x0000001c1c077223 */ /* 0x000fe20000010007 */
[----:B--2---:R-:W-:Y:S01]  /*1700*/  FMUL.FTZ R9, R31, R31 ;  /* 0x0000001f1f097220 */ /* 0x004fe20000410000 */
[----:B------:R-:W-:-:S02]  /*1710*/  FADD.FTZ R5, R30, R31 ;  /* 0x0000001f1e057221 */ /* 0x000fc40000010000 */
[----:B------:R-:W-:Y:S01]  /*1720*/  FADD.FTZ R6, R6, R7 ;  /* 0x0000000706067221 */ /* 0x000fe20000010000 */
[----:B------:R-:W-:Y:S01]  /*1730*/  FFMA.FTZ R9, R30, R30, R9 ;  /* 0x0000001e1e097223 */ /* 0x000fe20000010009 */
        /* <DEDUP_REMOVED lines=10> */
[----:B------:R-:W-:Y:S01]  /*17e0*/  FMUL.FTZ R7, R41, R41 ;  /* 0x0000002929077220 */ /* 0x000fe20000410000 */
[----:B------:R-:W-:Y:S01]  /*17f0*/  FADD.FTZ R4, R4, R5 ;  /* 0x0000000504047221 */ /* 0x000fe20000010000 */
[----:B------:R-:W-:Y:S01]  /*1800*/  FADD.FTZ R5, R40, R41 ;  /* 0x0000002928057221 */ /* 0x000fe20000010000 */
[----:B------:R-:W-:Y:S01]  /*1810*/  FADD.FTZ R6, R6, R9 ;  /* 0x0000000906067221 */ /* 0x000fe20000010000 */
[----:B------:R-:W-:Y:S01]  /*1820*/  FFMA.FTZ R7, R40, R40, R7 ;  /* 0x0000002828077223 */ /* 0x000fe20000010007 */
        /* <DEDUP_REMOVED lines=9> */
[----:B------:R-:W-:-:S02]  /*18c0*/  FFMA.FTZ R7, R46, R46, R7 ;  /* 0x0000002e2e077223 */ /* 0x000fc40000010007 */
[----:B------:R-:W-:Y:S02]  /*18d0*/  FADD.FTZ R4, R4, R5 ;  /* 0x0000000504047221 */ /* 0x000fe40000010000 */
[----:B------:R-:W-:Y:S01]  /*18e0*/  FADD.FTZ R6, R6, R7 ;  /* 0x0000000706067221 */ /* 0x000fe20000010000 */
[----:B------:R-:W-:Y:S01]  /*18f0*/  FMUL.FTZ R9, R49, R49 ;  /* 0x0000003131097220 */ /* 0x000fe20000410000 */
[----:B------:R-:W-:-:S03]  /*1900*/  FADD.FTZ R5, R48, R49 ;  /* 0x0000003130057221 */ /* 0x000fc60000010000 */
[----:B------:R-:W-:Y:S01]  /*1910*/  FFMA.FTZ R9, R48, R48, R9 ;  /* 0x0000003030097223 */ /* 0x000fe20000010009 */
[----:B------:R-:W-:Y:S01]  /*1920*/  FADD.FTZ R4, R4, R5 ;  /* 0x0000000504047221 */ /* 0x000fe20000010000 */
[----:B------:R-:W-:Y:S02]  /*1930*/  FMUL.FTZ R7, R51, R51 ;  /* 0x0000003333077220 */ /* 0x000fe40000410000 */
[----:B------:R-:W-:Y:S01]  /*1940*/  FADD.FTZ R6, R6, R9 ;  /* 0x0000000906067221 */ /* 0x000fe20000010000 */
[C---:B------:R-:W-:Y:S01]  /*1950*/  FADD.FTZ R5, R50.reuse, R51 ;  /* 0x0000003332057221 */ /* 0x040fe20000010000 */
[----:B------:R-:W-:Y:S01]  /*1960*/  FFMA.FTZ R7, R50, R50, R7 ;  /* 0x0000003232077223 */ /* 0x000fe20000010007 */
[----:B------:R-:W-:Y:S02]  /*1970*/  FMUL.FTZ R9, R53, R53 ;  /* 0x0000003535097220 */ /* 0x000fe40000410000 */
        /* <DEDUP_REMOVED lines=27> */
[C---:B------:R-:W-:Y:S02]  /*1b30*/  ISETP.GT.AND P3, PT, R76.reuse, 0xf, PT ;  /* 0x0000000f4c00780c */ /* 0x040fe40003f64270 */
[----:B------:R-:W-:Y:S02]  /*1b40*/  ISETP.NE.AND P5, PT, R76, RZ, PT ;  /* 0x000000ff4c00720c */ /* 0x000fe40003fa5270 */
[----:B------:R-:W-:Y:S01]  /*1b50*/  ISETP.NE.AND P4, PT, R0, RZ, PT ;  /* 0x000000ff0000720c */ /* 0x000fe20003f85270 */
[----:B------:R-:W-:Y:S08]  /*1b60*/  BSSY B0, `(.L_x_4944) ;  /* 0x000002c000007945 */ /* 0x000ff00003800000 */
[----:B0-----:R-:W-:Y:S01]  /*1b70*/  @!P3 FADD.FTZ R4, R4, R5 ;  /* 0x000000050404b221 */ /* 0x001fe20000010000 */
[----:B-1----:R-:W-:-:S04]  /*1b80*/  @!P3 FADD.FTZ R6, R6, R7 ;  /* 0x000000070606b221 */ /* 0x002fc80000010000 */
        /* <DEDUP_REMOVED lines=15> */
[----:B------:R-:W-:-:S03]  /*1c80*/  FADD.FTZ R16, R16, R9 ;  /* 0x0000000910107221 */ /* 0x000fc60000010000 */
[----:B------:R-:W-:Y:S01]  /*1c90*/  FADD.FTZ R105, R105, R10 ;  /* 0x0000000a69697221 */ /* 0x000fe20000010000 */
[----:B------:R-:W-:Y:S02]  /*1ca0*/  FADD.FTZ R16, R16, R11 ;  /* 0x0000000b10107221 */ /* 0x000fe40000010000 */
[----:B------:R-:W1:Y:S01]  /*1cb0*/  LDS.128 R8, [UR5+0x50] ;  /* 0x00005005ff087984 */ /* 0x000e620008000c00 */
[----:B---3--:R-:W-:Y:S01]  /*1cc0*/  FADD.FTZ R105, R105, R12 ;  /* 0x0000000c69697221 */ /* 0x008fe20000010000 */
[----:B------:R-:W-:-:S03]  /*1cd0*/  FADD.FTZ R16, R16, R13 ;  /* 0x0000000d10107221 */ /* 0x000fc60000010000 */
[----:B------:R-:W-:Y:S01]  /*1ce0*/  FADD.FTZ R105, R105, R14 ;  /* 0x0000000e69697221 */ /* 0x000fe20000010000 */
[----:B------:R-:W-:Y:S02]  /*1cf0*/  FADD.FTZ R16, R16, R15 ;  /* 0x0000000f10107221 */ /* 0x000fe40000010000 */
[----:B------:R-:W2:Y:S01]  /*1d00*/  LDS.128 R12, [UR5+0x60] ;  /* 0x00006005ff0c7984 */ /* 0x000ea20008000c00 */
[----:B----4-:R-:W-:Y:S01]  /*1d10*/  FADD.FTZ R105, R105, R4 ;  /* 0x0000000469697221 */ /* 0x010fe20000010000 */
[----:B------:R-:W-:Y:S02]  /*1d20*/  FADD.FTZ R4, R16, R5 ;  /* 0x0000000510047221 */ /* 0x000fe40000010000 */
[----:B0-----:R-:W0:Y:S01]  /*1d30*/  LDS.128 R16, [UR5+0x70] ;  /* 0x00007005ff107984 */ /* 0x001e220008000c00 */
        /* <DEDUP_REMOVED lines=14> */
.L_x_4945:
[----:B------:R-:W-:Y:S05]  /*1e20*/  BSYNC B0 ;  /* 0x0000000000007941 */ /* 0x000fea0003800000 */
.L_x_4944:
        /* <DEDUP_REMOVED lines=8> */
[----:B------:R-:W3:Y:S08]  /*1eb0*/  LDC.64 R6, c[0x0][0x248] ;  /* 0x00009200ff067b82 */ /* 0x000ef00000000a00 */
[----:B------:R-:W4:Y:S01]  /*1ec0*/  LDC.64 R4, c[0x0][0x240] ;  /* 0x00009000ff047b82 */ /* 0x000f220000000a00 */
[----:B-1----:R-:W-:-:S04]  /*1ed0*/  IMAD R9, R8, R13, RZ ;  /* 0x0000000d08097224 */ /* 0x002fc800078e02ff */
[----:B------:R-:W-:-:S05]  /*1ee0*/  IMAD R8, R9, R10, RZ ;  /* 0x0000000a09087224 */ /* 0x000fca00078e02ff */
[----:B------:R-:W-:Y:S02]  /*1ef0*/  SHF.L.U32 R11, R8, 0x1, RZ ;  /* 0x00000001080b7819 */ /* 0x000fe400000006ff */
[----:B--2---:R-:W-:Y:S02]  /*1f00*/  IADD3 R9, R9, R12, RZ ;  /* 0x0000000c09097210 */ /* 0x004fe40007ffe0ff */
[----:B------:R-:W-:Y:S01]  /*1f10*/  MOV R8, 0xffffffff ;  /* 0xffffffff00087802 */ /* 0x000fe20000000f00 */
[----:B---3--:R-:W-:-:S04]  /*1f20*/  IMAD.WIDE R6, R11, 0x4, R6 ;  /* 0x000000040b067825 */ /* 0x008fc800078e0206 */
[----:B------:R-:W-:Y:S02]  /*1f30*/  IMAD R11, R13, UR7, R12 ;  /* 0x000000070d0b7c24 */ /* 0x000fe4000f8e020c */
[----:B----4-:R-:W-:Y:S01]  /*1f40*/  IMAD.WIDE.U32 R4, R9, 0x4, R4 ;  /* 0x0000000409047825 */ /* 0x010fe200078e0004 */
        /* <DEDUP_REMOVED lines=10> */
.L_x_4948:
[----:B-1----:R-:W2:Y:S04]  /*1ff0*/  LDG.E.STRONG.GPU R6, desc[UR8][R4.64] ;  /* 0x0000000804067981 */ /* 0x002ea8000c1ef900 */
[----:B--2---:R-:W-:Y:S01]  /*2000*/  CCTL.IVALL ;  /* 0x00000000ff00798f */ /* 0x004fe20002000000 */
[----:B------:R-:W-:Y:S05]  /*2010*/  YIELD ;  /* 0x0000000000007946 */ /* 0x000fea0003800000 */
[----:B------:R-:W-:-:S13]  /*2020*/  ISETP.NE.AND P3, PT, R6, R9, PT ;  /* 0x000000090600720c */ /* 0x000fda0003f65270 */
[----:B------:R-:W-:Y:S05]  /*2030*/  @P3 BRA `(.L_x_4948) ;  /* 0xfffffffc00ec3947 */ /* 0x000fea000383ffff */
.L_x_4947:
        /* <DEDUP_REMOVED lines=11> */
.L_x_4950:
[----:B------:R-:W-:-:S13]  /*20f0*/  ISETP.EQ.OR P5, PT, R11, UR7, P4 ;  /* 0x000000070b007c0c */ /* 0x000fda000a7a2670 */
[----:B------:R-:W1:Y:S01]  /*2100*/  @!P5 LDC R6, c[0x0][0x10] ;  /* 0x00000400ff06db82 */ /* 0x000e620000000800 */
[----:B------:R-:W2:Y:S01]  /*2110*/  @!P5 S2R R8, SR_CTAID.Y ;  /* 0x000000000008d919 */ /* 0x000ea20000002600 */
[----:B------:R-:W-:-:S06]  /*2120*/  @!P5 LOP3.LUT R7, R78, 0x1, RZ, 0xc0, !PT ;  /* 0x000000014e07d812 */ /* 0x000fcc00078ec0ff */
[----:B------:R-:W3:Y:S01]  /*2130*/  @!P5 LDC.64 R4, c[0x0][0x248] ;  /* 0x00009200ff04db82 */ /* 0x000ee20000000a00 */
[----:B-1----:R-:W-:-:S04]  /*2140*/  @!P5 IMAD R7, R7, R6, RZ ;  /* 0x000000060707d224 */ /* 0x002fc800078e02ff */
[----:B------:R-:W-:-:S05]  /*2150*/  @!P5 IMAD R7, R7, R10, RZ ;  /* 0x0000000a0707d224 */ /* 0x000fca00078e02ff */
[----:B------:R-:W-:-:S05]  /*2160*/  @!P5 SHF.L.U32 R7, R7, 0x1, RZ ;  /* 0x000000010707d819 */ /* 0x000fca00000006ff */
[----:B---3--:R-:W-:-:S04]  /*2170*/  @!P5 IMAD.WIDE R4, R7, 0x4, R4 ;  /* 0x000000040704d825 */ /* 0x008fc800078e0204 */
[----:B--2---:R-:W-:-:S04]  /*2180*/  @!P5 IMAD R7, R6, R11, R8 ;  /* 0x0000000b0607d224 */ /* 0x004fc800078e0208 */
[----:B------:R-:W-:-:S06]  /*2190*/  @!P5 IMAD.WIDE.U32 R4, R7, 0x8, R4 ;  /* 0x000000080704d825 */ /* 0x000fcc00078e0004 */
[----:B------:R-:W0:Y:S01]  /*21a0*/  @!P5 LDG.E.64 R4, desc[UR8][R4.64] ;  /* 0x000000080404d981 */ /* 0x000e22000c1e1b00 */
[C---:B------:R-:W-:Y:S02]  /*21b0*/  IADD3 R6, R11.reuse, 0x1, RZ ;  /* 0x000000010b067810 */ /* 0x040fe40007ffe0ff */
[C---:B------:R-:W-:Y:S02]  /*21c0*/  IADD3 R8, R11.reuse, 0x2, RZ ;  /* 0x000000020b087810 */ /* 0x040fe40007ffe0ff */
[----:B------:R-:W-:Y:S02]  /*21d0*/  ISETP.EQ.OR P3, PT, R6, UR7, P4 ;  /* 0x0000000706007c0c */ /* 0x000fe4000a762670 */
[----:B------:R-:W-:Y:S02]  /*21e0*/  ISETP.EQ.OR P6, PT, R8, UR7, P4 ;  /* 0x0000000708007c0c */ /* 0x000fe4000a7c2670 */
[----:B------:R-:W-:-:S09]  /*21f0*/  IADD3 R14, R11, 0x3, RZ ;  /* 0x000000030b0e7810 */ /* 0x000fd20007ffe0ff */
[----:B------:R-:W1:Y:S01]  /*2200*/  @!P3 S2R R9, SR_CTAID.Y ;  /* 0x000000000009b919 */ /* 0x000e620000002600 */
[----:B------:R-:W1:Y:S01]  /*2210*/  @!P3 LDC R7, c[0x0][0x10] ;  /* 0x00000400ff07bb82 */ /* 0x000e620000000800 */
[----:B------:R-:W-:Y:S01]  /*2220*/  @!P3 LOP3.LUT R16, R78, 0x1, RZ, 0xc0, !PT ;  /* 0x000000014e10b812 */ /* 0x000fe200078ec0ff */
[----:B------:R-:W2:Y:S06]  /*2230*/  @!P6 S2R R15, SR_CTAID.Y ;  /* 0x00000000000fe919 */ /* 0x000eac0000002600 */
[----:B------:R-:W2:Y:S01]  /*2240*/  @!P6 LDC R13, c[0x0][0x10] ;  /* 0x00000400ff0deb82 */ /* 0x000ea20000000800 */
[-C--:B-1----:R-:W-:Y:S01]  /*2250*/  @!P3 IMAD R9, R6, R7.reuse, R9 ;  /* 0x000000070609b224 */ /* 0x082fe200078e0209 */
[----:B------:R-:W-:Y:S01]  /*2260*/  @!P6 LOP3.LUT R6, R78, 0x1, RZ, 0xc0, !PT ;  /* 0x000000014e06e812 */ /* 0x000fe200078ec0ff */
[----:B------:R-:W-:-:S02]  /*2270*/  @!P3 IMAD R7, R16, R7, RZ ;  /* 0x000000071007b224 */ /* 0x000fc400078e02ff */
[-C--:B--2---:R-:W-:Y:S02]  /*2280*/  @!P6 IMAD R15, R8, R13.reuse, R15 ;  /* 0x0000000d080fe224 */ /* 0x084fe400078e020f */
[----:B------:R-:W-:Y:S02]  /*2290*/  @!P3 IMAD R7, R7, R10, RZ ;  /* 0x0000000a0707b224 */ /* 0x000fe400078e02ff */
[----:B------:R-:W-:-:S03]  /*22a0*/  @!P6 IMAD R13, R6, R13, RZ ;  /* 0x0000000d060de224 */ /* 0x000fc600078e02ff */
[----:B------:R-:W-:Y:S01]  /*22b0*/  @!P3 SHF.L.U32 R7, R7, 0x1, RZ ;  /* 0x000000010707b819 */ /* 0x000fe200000006ff */
[----:B------:R-:W-:-:S05]  /*22c0*/  @!P6 IMAD R13, R13, R10, RZ ;  /* 0x0000000a0d0de224 */ /* 0x000fca00078e02ff */
[----:B------:R-:W-:Y:S01]  /*22d0*/  @!P6 SHF.L.U32 R13, R13, 0x1, RZ ;  /* 0x000000010d0de819 */ /* 0x000fe200000006ff */
[----:B0-----:R-:W-:Y:S01]  /*22e0*/  @!P5 FADD.FTZ R18, R18, R4 ;  /* 0x000000041212d221 */ /* 0x001fe20000010000 */
[----:B------:R-:W-:Y:S01]  /*22f0*/  @!P5 FADD.FTZ R19, R19, R5 ;  /* 0x000000051313d221 */ /* 0x000fe20000010000 */
[----:B------:R-:W-:Y:S01]  /*2300*/  ISETP.EQ.OR P5, PT, R14, UR7, P4 ;  /* 0x000000070e007c0c */ /* 0x000fe2000a7a2670 */
[----:B------:R-:W0:-:S12]  /*2310*/  @!P3 LDC.64 R4, c[0x0][0x248] ;  /* 0x00009200ff04bb82 */ /* 0x000e180000000a00 */
[----:B------:R-:W1:Y:S01]  /*2320*/  @!P5 S2R R105, SR_CTAID.Y ;  /* 0x000000000069d919 */ /* 0x000e620000002600 */
[----:B------:R-:W1:Y:S01]  /*2330*/  @!P5 LDC R17, c[0x0][0x10] ;  /* 0x00000400ff11db82 */ /* 0x000e620000000800 */
[----:B------:R-:W-:Y:S01]  /*2340*/  @!P5 LOP3.LUT R6, R78, 0x1, RZ, 0xc0, !PT ;  /* 0x000000014e06d812 */ /* 0x000fe200078ec0ff */
[----:B0-----:R-:W-:-:S04]  /*2350*/  @!P3 IMAD.WIDE R4, R7, 0x4, R4 ;  /* 0x000000040704b825 */ /* 0x001fc800078e0204 */
[----:B------:R-:W-:Y:S02]  /*2360*/  @!P3 IMAD.WIDE.U32 R4, R9, 0x8, R4 ;  /* 0x000000080904b825 */ /* 0x000fe400078e0004 */
[----:B------:R-:W0:Y:S04]  /*2370*/  @!P6 LDC.64 R8, c[0x0][0x248] ;  /* 0x00009200ff08eb82 */ /* 0x000e280000000a00 */
[----:B------:R-:W2:Y:S01]  /*2380*/  @!P3 LDG.E.64 R4, desc[UR8][R4.64] ;  /* 0x000000080404b981 */ /* 0x000ea2000c1e1b00 */
[-C--:B-1----:R-:W-:Y:S02]  /*2390*/  @!P5 IMAD R105, R14, R17.reuse, R105 ;  /* 0x000000110e69d224 */ /* 0x082fe400078e0269 */
[----:B------:R-:W-:Y:S02]  /*23a0*/  @!P5 IMAD R17, R6, R17, RZ ;  /* 0x000000110611d224 */ /* 0x000fe400078e02ff */
[----:B------:R-:W1:Y:S02]  /*23b0*/  @!P5 LDC.64 R6, c[0x0][0x248] ;  /* 0x00009200ff06db82 */ /* 0x000e640000000a00 */
[----:B------:R-:W-:-:S05]  /*23c0*/  @!P5 IMAD R17, R17, R10, RZ ;  /* 0x0000000a1111d224 */ /* 0x000fca00078e02ff */
[----:B------:R-:W-:Y:S01]  /*23d0*/  @!P5 SHF.L.U32 R17, R17, 0x1, RZ ;  /* 0x000000011111d819 */ /* 0x000fe200000006ff */
[----:B0-----:R-:W-:-:S04]  /*23e0*/  @!P6 IMAD.WIDE R8, R13, 0x4, R8 ;  /* 0x000000040d08e825 */ /* 0x001fc800078e0208 */
[----:B------:R-:W-:-:S06]  /*23f0*/  @!P6 IMAD.WIDE.U32 R8, R15, 0x8, R8 ;  /* 0x000000080f08e825 */ /* 0x000fcc00078e0008 */
[----:B------:R-:W3:Y:S01]  /*2400*/  @!P6 LDG.E.64 R8, desc[UR8][R8.64] ;  /* 0x000000080808e981 */ /* 0x000ee2000c1e1b00 */
[----:B-1----:R-:W-:-:S04]  /*2410*/  @!P5 IMAD.WIDE R6, R17, 0x4, R6 ;  /* 0x000000041106d825 */ /* 0x002fc800078e0206 */
[----:B------:R-:W-:-:S06]  /*2420*/  @!P5 IMAD.WIDE.U32 R6, R105, 0x8, R6 ;  /* 0x000000086906d825 */ /* 0x000fcc00078e0006 */
[----:B------:R-:W4:Y:S01]  /*2430*/  @!P5 LDG.E.64 R6, desc[UR8][R6.64] ;  /* 0x000000080606d981 */ /* 0x000f22000c1e1b00 */
        /* <DEDUP_REMOVED lines=8> */
[----:B------:R-:W-:-:S06]  /*24c0*/  @!P5 FADD.FTZ R19, R19, R7 ;  /* 0x000000071313d221 */ /* 0x000fcc0000010000 */
[----:B------:R-:W-:Y:S05]  /*24d0*/  @P3 BRA `(.L_x_4950) ;  /* 0xfffffffc00043947 */ /* 0x000fea000383ffff */
.L_x_4949:
[----:B------:R-:W-:-:S13]  /*24e0*/  LOP3.LUT P3, R8, R10, 0x3, RZ, 0xc0, !PT ;  /* 0x000000030a087812 */ /* 0x000fda000786c0ff */
[----:B------:R-:W-:Y:S05]  /*24f0*/  @!P3 BRA `(.L_x_4946) ;  /* 0x0000000000c8b947 */ /* 0x000fea0003800000 */
[----:B------:R-:W-:Y:S01]  /*2500*/  ISETP.EQ.OR P3, PT, R11, UR7, P4 ;  /* 0x000000070b007c0c */ /* 0x000fe2000a762670 */
[----:B------:R-:W-:Y:S01]  /*2510*/  BSSY B0, `(.L_x_4951) ;  /* 0x0000010000007945 */ /* 0x000fe20003800000 */
[----:B------:R-:W-:-:S11]  /*2520*/  ISETP.NE.AND P5, PT, R8, 0x1, PT ;  /* 0x000000010800780c */ /* 0x000fd60003fa5270 */
[----:B------:R-:W-:Y:S05]  /*2530*/  @P3 BRA `(.L_x_4952) ;  /* 0x0000000000343947 */ /* 0x000fea0003800000 */
        /* <DEDUP_REMOVED lines=13> */
.L_x_4952:
[----:B------:R-:W-:Y:S05]  /*2610*/  BSYNC B0 ;  /* 0x0000000000007941 */ /* 0x000fea0003800000 */
.L_x_4951:
[----:B------:R-:W-:Y:S05]  /*2620*/  @!P5 BRA `(.L_x_4946) ;  /* 0x00000000007cd947 */ /* 0x000fea0003800000 */
[C---:B------:R-:W-:Y:S02]  /*2630*/  IADD3 R4, R11.reuse, 0x1, RZ ;  /* 0x000000010b047810 */ /* 0x040fe40007ffe0ff */
[----:B------:R-:W-:Y:S02]  /*2640*/  IADD3 R15, R11, 0x2, RZ ;  /* 0x000000020b0f7810 */ /* 0x000fe40007ffe0ff */
[----:B------:R-:W-:Y:S02]  /*2650*/  ISETP.EQ.OR P5, PT, R4, UR7, P4 ;  /* 0x0000000704007c0c */ /* 0x000fe4000a7a2670 */
[----:B------:R-:W-:-:S04]  /*2660*/  ISETP.EQ.OR P3, PT, R15, UR7, P4 ;  /* 0x000000070f007c0c */ /* 0x000fc8000a762670 */
[----:B------:R-:W-:-:S07]  /*2670*/  ISETP.EQ.OR P3, PT, R8, 0x2, P3 ;  /* 0x000000020800780c */ /* 0x000fce0001f62670 */
[----:B------:R-:W1:Y:S01]  /*2680*/  @!P5 S2R R5, SR_CTAID.Y ;  /* 0x000000000005d919 */ /* 0x000e620000002600 */
[----:B------:R-:W1:Y:S05]  /*2690*/  @!P5 LDC R9, c[0x0][0x10] ;  /* 0x00000400ff09db82 */ /* 0x000e6a0000000800 */
[----:B------:R-:W2:Y:S01]  /*26a0*/  @!P3 S2R R12, SR_CTAID.Y ;  /* 0x00000000000cb919 */ /* 0x000ea20000002600 */
[----:B------:R-:W-:Y:S02]  /*26b0*/  @!P3 LOP3.LUT R13, R78, 0x1, RZ, 0xc0, !PT ;  /* 0x000000014e0db812 */ /* 0x000fe400078ec0ff */
[----:B------:R-:W3:Y:S08]  /*26c0*/  @!P3 LDC R8, c[0x0][0x10] ;  /* 0x00000400ff08bb82 */ /* 0x000ef00000000800 */
[----:B------:R-:W4:Y:S01]  /*26d0*/  @!P5 LDC.64 R6, c[0x0][0x248] ;  /* 0x00009200ff06db82 */ /* 0x000f220000000a00 */
[----:B-1----:R-:W-:Y:S01]  /*26e0*/  @!P5 IMAD R11, R4, R9, R5 ;  /* 0x00000009040bd224 */ /* 0x002fe200078e0205 */
[----:B------:R-:W-:Y:S01]  /*26f0*/  @!P5 LOP3.LUT R4, R78, 0x1, RZ, 0xc0, !PT ;  /* 0x000000014e04d812 */ /* 0x000fe200078ec0ff */
[----:B---3--:R-:W-:-:S04]  /*2700*/  @!P3 IMAD R13, R13, R8, RZ ;  /* 0x000000080d0db224 */ /* 0x008fc800078e02ff */
[----:B------:R-:W-:Y:S02]  /*2710*/  @!P5 IMAD R9, R4, R9, RZ ;  /* 0x000000090409d224 */ /* 0x000fe400078e02ff */
[----:B------:R-:W1:Y:S01]  /*2720*/  @!P3 LDC.64 R4, c[0x0][0x248] ;  /* 0x00009200ff04bb82 */ /* 0x000e620000000a00 */
[-C--:B------:R-:W-:Y:S02]  /*2730*/  @!P3 IMAD R13, R13, R10.reuse, RZ ;  /* 0x0000000a0d0db224 */ /* 0x080fe400078e02ff */
[----:B------:R-:W-:-:S03]  /*2740*/  @!P5 IMAD R9, R9, R10, RZ ;  /* 0x0000000a0909d224 */ /* 0x000fc600078e02ff */
[----:B------:R-:W-:Y:S02]  /*2750*/  @!P3 SHF.L.U32 R13, R13, 0x1, RZ ;  /* 0x000000010d0db819 */ /* 0x000fe400000006ff */
[----:B------:R-:W-:-:S05]  /*2760*/  @!P5 SHF.L.U32 R9, R9, 0x1, RZ ;  /* 0x000000010909d819 */ /* 0x000fca00000006ff */
[----:B----4-:R-:W-:-:S04]  /*2770*/  @!P5 IMAD.WIDE R6, R9, 0x4, R6 ;  /* 0x000000040906d825 */ /* 0x010fc800078e0206 */
[----:B--2---:R-:W-:Y:S02]  /*2780*/  @!P3 IMAD R9, R15, R8, R12 ;  /* 0x000000080f09b224 */ /* 0x004fe400078e020c */
[----:B------:R-:W-:-:S04]  /*2790*/  @!P5 IMAD.WIDE.U32 R6, R11, 0x8, R6 ;  /* 0x000000080b06d825 */ /* 0x000fc800078e0006 */
[----:B-1----:R-:W-:Y:S02]  /*27a0*/  @!P3 IMAD.WIDE R4, R13, 0x4, R4 ;  /* 0x000000040d04b825 */ /* 0x002fe400078e0204 */
[----:B------:R-:W0:Y:S02]  /*27b0*/  @!P5 LDG.E.64 R6, desc[UR8][R6.64] ;  /* 0x000000080606d981 */ /* 0x000e24000c1e1b00 */
[----:B------:R-:W-:-:S06]  /*27c0*/  @!P3 IMAD.WIDE.U32 R4, R9, 0x8, R4 ;  /* 0x000000080904b825 */ /* 0x000fcc00078e0004 */
[----:B------:R-:W2:Y:S01]  /*27d0*/  @!P3 LDG.E.64 R4, desc[UR8][R4.64] ;  /* 0x000000080404b981 */ /* 0x000ea2000c1e1b00 */
[----:B0-----:R-:W-:Y:S01]  /*27e0*/  @!P5 FADD.FTZ R18, R18, R6 ;  /* 0x000000061212d221 */ /* 0x001fe20000010000 */
[----:B------:R-:W-:-:S03]  /*27f0*/  @!P5 FADD.FTZ R19, R19, R7 ;  /* 0x000000071313d221 */ /* 0x000fc60000010000 */
[----:B--2---:R-:W-:Y:S01]  /*2800*/  @!P3 FADD.FTZ R18, R18, R4 ;  /* 0x000000041212b221 */ /* 0x004fe20000010000 */
[----:B------:R-:W-:-:S07]  /*2810*/  @!P3 FADD.FTZ R19, R19, R5 ;  /* 0x000000051313b221 */ /* 0x000fce0000010000 */
.L_x_4946:
[----:B------:R-:W-:Y:S01]  /*2820*/  ULDC.64 UR12, c[0x0][0x218] ;  /* 0x00008600000c7ab9 */ /* 0x000fe20000000a00 */
[----:B------:R-:W-:Y:S01]  /*2830*/  LOP3.LUT P3, RZ, R0, UR7, RZ, 0xfc, !PT ;  /* 0x0000000700ff7c12 */ /* 0x000fe2000f86fcff */
[----:B------:R-:W2:Y:S01]  /*2840*/  S2UR UR6, SR_CgaCtaId ;  /* 0x00000000000679c3 */ /* 0x000ea20000008800 */
[----:B------:R-:W-:Y:S01]  /*2850*/  ISETP.EQ.U32.AND P5, PT, RZ, UR12, PT ;  /* 0x0000000cff007c0c */ /* 0x000fe2000bfa2070 */
[----:B------:R-:W-:Y:S01]  /*2860*/  UMOV UR5, 0x400 ;  /* 0x0000040000057882 */ /* 0x000fe20000000000 */
[----:B------:R-:W-:Y:S02]  /*2870*/  IADD3 R79, R60, R79, RZ ;  /* 0x0000004f3c4f7210 */ /* 0x000fe40007ffe0ff */
[----:B------:R-:W-:Y:S01]  /*2880*/  ISETP.EQ.OR.EX P3, PT, RZ, UR13, P3, P5 ;  /* 0x0000000dff007c0c */ /* 0x000fe20009f62750 */
[----:B------:R-:W-:Y:S02]  /*2890*/  ULDC.64 UR12, c[0x0][0x278] ;  /* 0x00009e00000c7ab9 */ /* 0x000fe40000000a00 */
        /* <DEDUP_REMOVED lines=12> */
[----:B------:R-:W-:Y:S06]  /*2960*/  BAR.SYNC.DEFER_BLOCKING 0x0 ;  /* 0x0000000000007b1d */ /* 0x000fec0000010000 */
[----:B------:R-:W2:Y:S04]  /*2970*/  LDG.E.64 R4, desc[UR8][R4.64] ;  /* 0x0000000804047981 */ /* 0x000ea8000c1e1b00 */
[----:B------:R-:W2:Y:S01]  /*2980*/  LDG.E.64 R6, desc[UR8][R6.64] ;  /* 0x0000000806067981 */ /* 0x000ea2000c1e1b00 */
[----:B-1----:R-:W-:-:S02]  /*2990*/  MOV R10, 0x3f800000 ;  /* 0x3f800000000a7802 */ /* 0x002fc40000000f00 */
[----:B------:R-:W-:Y:S01]  /*29a0*/  ISETP.NE.AND P6, PT, RZ, UR10, PT ;  /* 0x0000000aff007c0c */ /* 0x000fe2000bfc5270 */
[----:B------:R-:W1:Y:S01]  /*29b0*/  LDS.64 R12, [UR5+0x88] ;  /* 0x00008805ff0c7984 */ /* 0x000e620008000a00 */
[----:B------:R-:W-:Y:S01]  /*29c0*/  ISETP.GE.U32.AND P5, PT, R63, UR12, PT ;  /* 0x0000000c3f007c0c */ /* 0x000fe2000bfa6070 */
[----:B-1----:R-:W-:-:S04]  /*29d0*/  FMUL.FTZ R12, R12, UR6 ;  /* 0x000000060c0c7c20 */ /* 0x002fc80008410000 */
[C---:B------:R-:W-:Y:S01]  /*29e0*/  FMUL.FTZ R14, R12.reuse, R12 ;  /* 0x0000000c0c0e7220 */ /* 0x040fe20000410000 */
[C---:B------:R-:W-:Y:S01]  /*29f0*/  FADD.FTZ R9, -R12.reuse, R36 ;  /* 0x000000240c097221 */ /* 0x040fe20000010100 */
[C---:B------:R-:W-:Y:S01]  /*2a00*/  FADD.FTZ R37, -R12.reuse, R37 ;  /* 0x000000250c257221 */ /* 0x040fe20000010100 */
[----:B0-----:R-:W-:Y:S01]  /*2a10*/  FADD.FTZ R19, -R12, R38 ;  /* 0x000000260c137221 */ /* 0x001fe20000010100 */
[----:B------:R-:W-:-:S05]  /*2a20*/  FFMA.FTZ R13, R13, UR6, -R14 ;  /* 0x000000060d0d7c23 */ /* 0x000fca000801080e */
[----:B------:R-:W-:-:S13]  /*2a30*/  FSETP.GTU.FTZ.AND P3, PT, R13, RZ, PT ;  /* 0x000000ff0d00720b */ /* 0x000fda0003f7c000 */
[----:B------:R-:W0:Y:S02]  /*2a40*/  @P3 LDC R14, c[0x0][0x238] ;  /* 0x00008e00ff0e3b82 */ /* 0x000e240000000800 */
[----:B0-----:R-:W-:-:S04]  /*2a50*/  @P3 FADD.FTZ R13, R13, R14 ;  /* 0x0000000e0d0d3221 */ /* 0x001fc80000010000 */
        /* <DEDUP_REMOVED lines=16> */
.L_x_4953:
        /* <DEDUP_REMOVED lines=13> */
.L_x_4955:
[----:B------:R-:W-:Y:S05]  /*2c30*/  BSYNC B0 ;  /* 0x0000000000007941 */ /* 0x000fea0003800000 */
.L_x_4954:
[C---:B------:R-:W-:Y:S01]  /*2c40*/  FADD.FTZ R39, -R12.reuse, R39 ;  /* 0x000000270c277221 */ /* 0x040fe20000010100 */
[C---:B0-----:R-:W-:Y:S01]  /*2c50*/  FADD.FTZ R9, -R12.reuse, R44 ;  /* 0x0000002c0c097221 */ /* 0x041fe20000010100 */
[----:B------:R-:W-:Y:S01]  /*2c60*/  FADD.FTZ R45, -R12, R45 ;  /* 0x0000002d0c2d7221 */ /* 0x000fe20000010100 */
[-C--:B------:R-:W-:Y:S01]  /*2c70*/  FMUL.FTZ R19, R19, R10.reuse ;  /* 0x0000000a13137220 */ /* 0x080fe20000410000 */
[-C--:B------:R-:W-:Y:S01]  /*2c80*/  FMUL.FTZ R14, R39, R10.reuse ;  /* 0x0000000a270e7220 */ /* 0x080fe20000410000 */
[-C--:B------:R-:W-:Y:S01]  /*2c90*/  FMUL.FTZ R37, R9, R10.reuse ;  /* 0x0000000a09257220 */ /* 0x080fe20000410000 */
[----:B------:R-:W-:Y:S01]  /*2ca0*/  ISETP.GE.AND.EX P5, PT, R77, UR13, PT, P5 ;  /* 0x0000000d4d007c0c */ /* 0x000fe2000bfa6350 */
[----:B------:R-:W-:Y:S01]  /*2cb0*/  FMUL.FTZ R18, R45, R10 ;  /* 0x0000000a2d127220 */ /* 0x000fe20000410000 */
        /* <DEDUP_REMOVED lines=13> */
.L_x_4956:
        /* <DEDUP_REMOVED lines=13> */
.L_x_4958:
[----:B------:R-:W-:Y:S05]  /*2e60*/  BSYNC B0 ;  /* 0x0000000000007941 */ /* 0x000fea0003800000 */
.L_x_4957:
        /* <DEDUP_REMOVED lines=14> */
.L_x_4959:
        /* <DEDUP_REMOVED lines=13> */
.L_x_4961:
[----:B------:R-:W-:Y:S05]  /*3020*/  BSYNC B0 ;  /* 0x0000000000007941 */ /* 0x000fea0003800000 */
.L_x_4960:
[----:B------:R-:W-:Y:S01]  /*3030*/  FADD.FTZ R21, -R12, R21 ;  /* 0x000000150c157221 */ /* 0x000fe20000010100 */
[-C--:B------:R-:W-:Y:S01]  /*3040*/  FMUL.FTZ R19, R19, R10.reuse ;  /* 0x0000000a13137220 */ /* 0x080fe20000410000 */
[----:B------:R-:W-:Y:S02]  /*3050*/  ISETP.GE.U32.AND P3, PT, R64, UR12, PT ;  /* 0x0000000c40007c0c */ /* 0x000fe4000bf66070 */
[----:B------:R-:W-:Y:S01]  /*3060*/  FMUL.FTZ R14, R21, R10 ;  /* 0x0000000a150e7220 */ /* 0x000fe20000410000 */
[----:B------:R-:W-:Y:S01]  /*3070*/  ISETP.GE.U32.AND P4, PT, R65, UR12, PT ;  /* 0x0000000c41007c0c */ /* 0x000fe2000bf86070 */
[----:B0-----:R-:W-:Y:S01]  /*3080*/  FFMA.FTZ R8, R4, R19, R6 ;  /* 0x0000001304087223 */ /* 0x001fe20000010006 */
[----:B------:R-:W-:Y:S01]  /*3090*/  ISETP.GT.U32.OR P5, PT, R0, 0x1bf, P5 ;  /* 0x000001bf0000780c */ /* 0x000fe20002fa4470 */
        /* <DEDUP_REMOVED lines=12> */
.L_x_4962:
[----:B------:R-:W-:Y:S04]  /*3160*/  BSSY B0, `(.L_x_4963) ;  /* 0x000000d000007945 */ /* 0x000fe80003800000 */
[----:B------:R-:W-:Y:S05]  /*3170*/  @P5 BRA `(.L_x_4964) ;  /* 0x00000000002c5947 */ /* 0x000fea0003800000 */
        /* <DEDUP_REMOVED lines=11> */
.L_x_4964:
[----:B------:R-:W-:Y:S05]  /*3230*/  BSYNC B0 ;  /* 0x0000000000007941 */ /* 0x000fea0003800000 */
.L_x_4963:
[C---:B0-----:R-:W-:Y:S01]  /*3240*/  FADD.FTZ R9, -R12.reuse, R2 ;  /* 0x000000020c097221 */ /* 0x041fe20000010100 */
[----:B------:R-:W-:Y:S01]  /*3250*/  FADD.FTZ R3, -R12, R3 ;  /* 0x000000030c037221 */ /* 0x000fe20000010100 */
[----:B------:R-:W-:Y:S01]  /*3260*/  ISETP.GE.U32.AND P5, PT, R66, UR12, PT ;  /* 0x0000000c42007c0c */ /* 0x000fe2000bfa6070 */
[C---:B------:R-:W-:Y:S01]  /*3270*/  FADD.FTZ R11, -R12.reuse, R26 ;  /* 0x0000001a0c0b7221 */ /* 0x040fe20000010100 */
[----:B------:R-:W-:Y:S01]  /*3280*/  ISETP.GE.AND.EX P3, PT, R81, UR13, PT, P3 ;  /* 0x0000000d51007c0c */ /* 0x000fe2000bf66330 */
[----:B------:R-:W-:Y:S01]  /*3290*/  FADD.FTZ R27, -R12, R27 ;  /* 0x0000001b0c1b7221 */ /* 0x000fe20000010100 */
[----:B------:R-:W-:Y:S01]  /*32a0*/  ISETP.GE.AND.EX P4, PT, R83, UR13, PT, P4 ;  /* 0x0000000d53007c0c */ /* 0x000fe2000bf86340 */
[-C--:B------:R-:W-:Y:S01]  /*32b0*/  FMUL.FTZ R9, R9, R10.reuse ;  /* 0x0000000a09097220 */ /* 0x080fe20000410000 */
[-C--:B------:R-:W-:Y:S01]  /*32c0*/  FMUL.FTZ R8, R3, R10.reuse ;  /* 0x0000000a03087220 */ /* 0x080fe20000410000 */
[----:B------:R-:W-:Y:S01]  /*32d0*/  ISETP.GE.AND.EX P5, PT, R85, UR13, PT, P5 ;  /* 0x0000000d55007c0c */ /* 0x000fe2000bfa6350 */
[-C--:B------:R-:W-:Y:S01]  /*32e0*/  FMUL.FTZ R17, R11, R10.reuse ;  /* 0x0000000a0b117220 */ /* 0x080fe20000410000 */
[C---:B------:R-:W-:Y:S01]  /*32f0*/  ISETP.GT.U32.OR P3, PT, R0.reuse, 0x1bf, P3 ;  /* 0x000001bf0000780c */ /* 0x040fe20001f64470 */
[----:B------:R-:W-:Y:S01]  /*3300*/  FMUL.FTZ R16, R27, R10 ;  /* 0x0000000a1b107220 */ /* 0x000fe20000410000 */
[----:B------:R-:W-:Y:S01]  /*3310*/  ISETP.GT.U32.OR P4, PT, R0, 0x1bf, P4 ;  /* 0x000001bf0000780c */ /* 0x000fe20002784470 */
        /* <DEDUP_REMOVED lines=13> */
.L_x_4965:
        /* <DEDUP_REMOVED lines=13> */
.L_x_4967:
[----:B------:R-:W-:Y:S05]  /*34c0*/  BSYNC B0 ;  /* 0x0000000000007941 */ /* 0x000fea0003800000 */
.L_x_4966:
        /* <DEDUP_REMOVED lines=14> */
.L_x_4968:
[----:B------:R-:W-:Y:S04]  /*35b0*/  BSSY B0, `(.L_x_4969) ;  /* 0x000000d000007945 */ /* 0x000fe80003800000 */
[----:B------:R-:W-:Y:S05]  /*35c0*/  @P4 BRA `(.L_x_4970) ;  /* 0x00000000002c4947 */ /* 0x000fea0003800000 */
        /* <DEDUP_REMOVED lines=11> */
.L_x_4970:
[----:B------:R-:W-:Y:S05]  /*3680*/  BSYNC B0 ;  /* 0x0000000000007941 */ /* 0x000fea0003800000 */
.L_x_4969:
[----:B------:R-:W-:Y:S01]  /*3690*/  FADD.FTZ R29, -R12, R29 ;  /* 0x0000001d0c1d7221 */ /* 0x000fe20000010100 */
[-C--:B------:R-:W-:Y:S01]  /*36a0*/  FMUL.FTZ R19, R19, R10.reuse ;  /* 0x0000000a13137220 */ /* 0x080fe20000410000 */
[----:B------:R-:W-:Y:S02]  /*36b0*/  ISETP.GE.U32.AND P3, PT, R67, UR12, PT ;  /* 0x0000000c43007c0c */ /* 0x000fe4000bf66070 */
[----:B0-----:R-:W-:Y:S01]  /*36c0*/  FMUL.FTZ R8, R29, R10 ;  /* 0x0000000a1d087220 */ /* 0x001fe20000410000 */
[----:B------:R-:W-:Y:S01]  /*36d0*/  ISETP.GE.U32.AND P4, PT, R68, UR12, PT ;  /* 0x0000000c44007c0c */ /* 0x000fe2000bf86070 */
[----:B------:R-:W-:Y:S01]  /*36e0*/  FFMA.FTZ R2, R4, R19, R6 ;  /* 0x0000001304027223 */ /* 0x000fe20000010006 */
        /* <DEDUP_REMOVED lines=13> */
.L_x_4971:
        /* <DEDUP_REMOVED lines=13> */
.L_x_4973:
[----:B------:R-:W-:Y:S05]  /*3890*/  BSYNC B0 ;  /* 0x0000000000007941 */ /* 0x000fea0003800000 */
.L_x_4972:
[C---:B0-----:R-:W-:Y:S01]  /*38a0*/  FADD.FTZ R3, -R12.reuse, R30 ;  /* 0x0000001e0c037221 */ /* 0x041fe20000010100 */
[C---:B------:R-:W-:Y:S01]  /*38b0*/  FADD.FTZ R31, -R12.reuse, R31 ;  /* 0x0000001f0c1f7221 */ /* 0x040fe20000010100 */
[----:B------:R-:W-:Y:S01]  /*38c0*/  ISETP.GE.U32.AND P5, PT, R69, UR12, PT ;  /* 0x0000000c45007c0c */ /* 0x000fe2000bfa6070 */
[C---:B------:R-:W-:Y:S01]  /*38d0*/  FADD.FTZ R9, -R12.reuse, R32 ;  /* 0x000000200c097221 */ /* 0x040fe20000010100 */
[-C--:B------:R-:W-:Y:S01]  /*38e0*/  FMUL.FTZ R3, R3, R10.reuse ;  /* 0x0000000a03037220 */ /* 0x080fe20000410000 */
[----:B------:R-:W-:Y:S01]  /*38f0*/  ISETP.GE.AND.EX P3, PT, R87, UR13, PT, P3 ;  /* 0x0000000d57007c0c */ /* 0x000fe2000bf66330 */
[----:B------:R-:W-:Y:S01]  /*3900*/  FADD.FTZ R33, -R12, R33 ;  /* 0x000000210c217221 */ /* 0x000fe20000010100 */
[----:B------:R-:W-:Y:S01]  /*3910*/  ISETP.GE.AND.EX P4, PT, R89, UR13, PT, P4 ;  /* 0x0000000d59007c0c */ /* 0x000fe2000bf86340 */
[-C--:B------:R-:W-:Y:S01]  /*3920*/  FMUL.FTZ R8, R31, R10.reuse ;  /* 0x0000000a1f087220 */ /* 0x080fe20000410000 */
[----:B------:R-:W-:Y:S01]  /*3930*/  FFMA.FTZ R2, R4, R3, R6 ;  /* 0x0000000304027223 */ /* 0x000fe20000010006 */
[----:B------:R-:W-:Y:S01]  /*3940*/  ISETP.GE.AND.EX P5, PT, R91, UR13, PT, P5 ;  /* 0x0000000d5b007c0c */ /* 0x000fe2000bfa6350 */
[-C--:B------:R-:W-:Y:S01]  /*3950*/  FMUL.FTZ R17, R9, R10.reuse ;  /* 0x0000000a09117220 */ /* 0x080fe20000410000 */
[C---:B------:R-:W-:Y:S01]  /*3960*/  ISETP.GT.U32.OR P3, PT, R0.reuse, 0x1bf, P3 ;  /* 0x000001bf0000780c */ /* 0x040fe20001f64470 */
[----:B------:R-:W-:Y:S01]  /*3970*/  FMUL.FTZ R16, R33, R10 ;  /* 0x0000000a21107220 */ /* 0x000fe20000410000 */
        /* <DEDUP_REMOVED lines=13> */
.L_x_4974:
        /* <DEDUP_REMOVED lines=13> */
.L_x_4976:
[----:B------:R-:W-:Y:S05]  /*3b20*/  BSYNC B0 ;  /* 0x0000000000007941 */ /* 0x000fea0003800000 */
.L_x_4975:
        /* <DEDUP_REMOVED lines=14> */
.L_x_4977:
        /* <DEDUP_REMOVED lines=13> */
.L_x_4979:
[----:B------:R-:W-:Y:S05]  /*3ce0*/  BSYNC B0 ;  /* 0x0000000000007941 */ /* 0x000fea0003800000 */
.L_x_4978:
        /* <DEDUP_REMOVED lines=19> */
.L_x_4980:
        /* <DEDUP_REMOVED lines=13> */
.L_x_4982:
[----:B------:R-:W-:Y:S05]  /*3ef0*/  BSYNC B0 ;  /* 0x0000000000007941 */ /* 0x000fea0003800000 */
.L_x_4981:
        /* <DEDUP_REMOVED lines=27> */
.L_x_4983:
        /* <DEDUP_REMOVED lines=13> */
.L_x_4985:
[----:B------:R-:W-:Y:S05]  /*4180*/  BSYNC B0 ;  /* 0x0000000000007941 */ /* 0x000fea0003800000 */
.L_x_4984:
        /* <DEDUP_REMOVED lines=14> */
.L_x_4986:
        /* <DEDUP_REMOVED lines=13> */
.L_x_4988:
[----:B------:R-:W-:Y:S05]  /*4340*/  BSYNC B0 ;  /* 0x0000000000007941 */ /* 0x000fea0003800000 */
.L_x_4987:
        /* <DEDUP_REMOVED lines=19> */
.L_x_4989:
        /* <DEDUP_REMOVED lines=13> */
.L_x_4991:
[----:B------:R-:W-:Y:S05]  /*4550*/  BSYNC B0 ;  /* 0x0000000000007941 */ /* 0x000fea0003800000 */
.L_x_4990:
[C---:B0-----:R-:W-:Y:S01]  /*4560*/  FADD.FTZ R3, -R12.reuse, R48 ;  /* 0x000000300c037221 */ /* 0x041fe20000010100 */
[C---:B------:R-:W-:Y:S01]  /*4570*/  FADD.FTZ R9, -R12.reuse, R50 ;  /* 0x000000320c097221 */ /* 0x040fe20000010100 */
[C---:B------:R-:W-:Y:S01]  /*4580*/  FADD.FTZ R11, -R12.reuse, R52 ;  /* 0x000000340c0b7221 */ /* 0x040fe20000010100 */
[----:B------:R-:W-:Y:S01]  /*4590*/  ISETP.GE.U32.AND P5, PT, R75, UR12, PT ;  /* 0x0000000c4b007c0c */ /* 0x000fe2000bfa6070 */
[C---:B------:R-:W-:Y:S01]  /*45a0*/  FADD.FTZ R49, -R12.reuse, R49 ;  /* 0x000000310c317221 */ /* 0x040fe20000010100 */
[C---:B------:R-:W-:Y:S01]  /*45b0*/  FADD.FTZ R51, -R12.reuse, R51 ;  /* 0x000000330c337221 */ /* 0x040fe20000010100 */
[----:B------:R-:W-:Y:S01]  /*45c0*/  FADD.FTZ R53, -R12, R53 ;  /* 0x000000350c357221 */ /* 0x000fe20000010100 */
[-C--:B------:R-:W-:Y:S01]  /*45d0*/  FMUL.FTZ R3, R3, R10.reuse ;  /* 0x0000000a03037220 */ /* 0x080fe20000410000 */
[-C--:B------:R-:W-:Y:S01]  /*45e0*/  FMUL.FTZ R9, R9, R10.reuse ;  /* 0x0000000a09097220 */ /* 0x080fe20000410000 */
[-C--:B------:R-:W-:Y:S01]  /*45f0*/  FMUL.FTZ R11, R11, R10.reuse ;  /* 0x0000000a0b0b7220 */ /* 0x080fe20000410000 */
[----:B------:R-:W-:Y:S01]  /*4600*/  ISETP.GE.AND.EX P4, PT, R99, UR13, PT, P4 ;  /* 0x0000000d63007c0c */ /* 0x000fe2000bf86340 */
[-C--:B------:R-:W-:Y:S01]  /*4610*/  FMUL.FTZ R12, R49, R10.reuse ;  /* 0x0000000a310c7220 */ /* 0x080fe20000410000 */
[----:B------:R-:W-:Y:S01]  /*4620*/  ISETP.GE.AND.EX P3, PT, R101, UR13, PT, P3 ;  /* 0x0000000d65007c0c */ /* 0x000fe2000bf66330 */
[-C--:B------:R-:W-:Y:S01]  /*4630*/  FMUL.FTZ R14, R51, R10.reuse ;  /* 0x0000000a330e7220 */ /* 0x080fe20000410000 */
[----:B------:R-:W-:Y:S01]  /*4640*/  ISETP.GE.AND.EX P5, PT, R103, UR13, PT, P5 ;  /* 0x0000000d67007c0c */ /* 0x000fe2000bfa6350 */
[----:B------:R-:W-:Y:S01]  /*4650*/  FMUL.FTZ R16, R53, R10 ;  /* 0x0000000a35107220 */ /* 0x000fe20000410000 */
[C-C-:B------:R-:W-:Y:S01]  /*4660*/  FFMA.FTZ R10, R4.reuse, R3, R6.reuse ;  /* 0x00000003040a7223 */ /* 0x140fe20000010006 */
[C-C-:B------:R-:W-:Y:S01]  /*4670*/  FFMA.FTZ R8, R4.reuse, R9, R6.reuse ;  /* 0x0000000904087223 */ /* 0x140fe20000010006 */
[----:B------:R-:W-:Y:S01]  /*4680*/  FFMA.FTZ R2, R4, R11, R6 ;  /* 0x0000000b04027223 */ /* 0x000fe20000010006 */
[C---:B------:R-:W-:Y:S01]  /*4690*/  ISETP.GT.U32.OR P4, PT, R0.reuse, 0x1bf, P4 ;  /* 0x000001bf0000780c */ /* 0x040fe20002784470 */
[C-C-:B------:R-:W-:Y:S01]  /*46a0*/  FFMA.FTZ R9, R5.reuse, R14, R7.reuse ;  /* 0x0000000e05097223 */ /* 0x140fe20000010007 */
[C---:B------:R-:W-:Y:S01]  /*46b0*/  ISETP.GT.U32.OR P3, PT, R0.reuse, 0x1bf, P3 ;  /* 0x000001bf0000780c */ /* 0x040fe20001f64470 */
[C-C-:B------:R-:W-:Y:S01]  /*46c0*/  FFMA.FTZ R3, R5.reuse, R16, R7.reuse ;  /* 0x0000001005037223 */ /* 0x140fe20000010007 */
        /* <DEDUP_REMOVED lines=13> */
.L_x_4992:
        /* <DEDUP_REMOVED lines=13> */
.L_x_4994:
[----:B------:R-:W-:Y:S05]  /*4870*/  BSYNC B0 ;  /* 0x0000000000007941 */ /* 0x000fea0003800000 */
.L_x_4993:
        /* <DEDUP_REMOVED lines=11> */
.L_x_4995:
[----:B------:R-:W-:Y:S04]  /*4930*/  BSSY B0, `(.L_x_4996) ;  /* 0x000000d000007945 */ /* 0x000fe80003800000 */
[----:B------:R-:W-:Y:S05]  /*4940*/  @P3 BRA `(.L_x_4997) ;  /* 0x00000000002c3947 */ /* 0x000fea0003800000 */
[----:B------:R-:W-:Y:S01]  /*4950*/  ULDC.64 UR12, c[0x0][0x270] ;  /* 0x00009c00000c7ab9 */ /* 0x000fe20000000a00 */
[----:B0-----:R-:W-:Y:S01]  /*4960*/  MOV R4, R24 ;  /* 0x0000001800047202 */ /* 0x001fe20000000f00 */
        /* <DEDUP_REMOVED lines=9> */
.L_x_4997:
[----:B------:R-:W-:Y:S05]  /*4a00*/  BSYNC B0 ;  /* 0x0000000000007941 */ /* 0x000fea0003800000 */
.L_x_4996:
[----:B------:R-:W-:Y:S05]  /*4a10*/  @!P6 BRA `(.L_x_4998) ;  /* 0x000000000028e947 */ /* 0x000fea0003800000 */
        /* <DEDUP_REMOVED lines=10> */
.L_x_4998:
[----:B------:R-:W-:Y:S04]  /*4ac0*/  BSSY B0, `(.L_x_4999) ;  /* 0x000000c000007945 */ /* 0x000fe80003800000 */
[----:B------:R-:W-:Y:S05]  /*4ad0*/  @P5 BRA `(.L_x_5000) ;  /* 0x0000000000285947 */ /* 0x000fea0003800000 */
[----:B------:R-:W-:Y:S01]  /*4ae0*/  ULDC.64 UR12, c[0x0][0x270] ;  /* 0x00009c00000c7ab9 */ /* 0x000fe20000000a00 */
[----:B------:R-:W-:Y:S01]  /*4af0*/  MOV R22, R24 ;  /* 0x0000001800167202 */ /* 0x000fe20000000f00 */
[----:B01----:R-:W-:-:S04]  /*4b00*/  IMAD R4, R103, UR12, RZ ;  /* 0x0000000c67047c24 */ /* 0x003fc8000f8e02ff */
[----:B------:R-:W-:-:S04]  /*4b10*/  IMAD.WIDE.U32 R22, R75, UR12, R22 ;  /* 0x0000000c4b167c25 */ /* 0x000fc8000f8e0016 */
[----:B------:R-:W-:Y:S01]  /*4b20*/  IMAD R5, R75, UR13, R4 ;  /* 0x0000000d4b057c24 */ /* 0x000fe2000f8e0204 */
[----:B------:R-:W-:Y:S02]  /*4b30*/  ULDC.64 UR12, c[0x0][0x210] ;  /* 0x00008400000c7ab9 */ /* 0x000fe40000000a00 */
[----:B------:R-:W-:Y:S02]  /*4b40*/  LEA R4, P3, R22, UR12, 0x2 ;  /* 0x0000000c16047c11 */ /* 0x000fe4000f8610ff */
[----:B------:R-:W-:-:S04]  /*4b50*/  IADD3 R5, R23, R5, RZ ;  /* 0x0000000517057210 */ /* 0x000fc80007ffe0ff */
[----:B------:R-:W-:-:S05]  /*4b60*/  LEA.HI.X R5, R22, UR13, R5, 0x2, P3 ;  /* 0x0000000d16057c11 */ /* 0x000fca00098f1405 */
[----:B------:R2:W-:Y:S02]  /*4b70*/  STG.E.64 desc[UR8][R4.64], R2 ;  /* 0x0000000204007986 */ /* 0x0005e4000c101b08 */
.L_x_5000:
[----:B------:R-:W-:Y:S05]  /*4b80*/  BSYNC B0 ;  /* 0x0000000000007941 */ /* 0x000fea0003800000 */
.L_x_4999:
[----:B--2---:R-:W2:Y:S01]  /*4b90*/  LDC R3, c[0x0][0x10] ;  /* 0x00000400ff037b82 */ /* 0x004ea20000000800 */
[----:B------:R-:W-:Y:S02]  /*4ba0*/  IADD3 R78, R78, 0x1, RZ ;  /* 0x000000014e4e7810 */ /* 0x000fe40007ffe0ff */
[----:B--2---:R-:W-:-:S04]  /*4bb0*/  IADD3 R58, R3, R58, RZ ;  /* 0x0000003a033a7210 */ /* 0x004fc80007ffe0ff */
[----:B------:R-:W-:-:S13]  /*4bc0*/  ISETP.GE.AND P3, PT, R58, UR4, PT ;  /* 0x000000043a007c0c */ /* 0x000fda000bf66270 */
[----:B------:R-:W-:Y:S05]  /*4bd0*/  @!P3 BRA `(.L_x_5001) ;  /* 0xffffffb400d8b947 */ /* 0x000fea000383ffff */
[----:B------:R-:W-:Y:S05]  /*4be0*/  EXIT ;  /* 0x000000000000794d */ /* 0x000fea0003800000 */
.L_x_5002:
        /* <DEDUP_REMOVED lines=9> */
.L_x_5655:


//--------------------- .text._Z35group_norm_nhwc_fwd_one_pass_kernelI11Fp32IOFp32WLi256ELi112ELi448EEv26Group_norm_nhwc_fwd_params --------------------------
	.section	.text._Z35group_norm_nhwc_fwd_one_pass_kernelI11Fp32IOFp32WLi256ELi112ELi448EEv26Group_norm_nhwc_fwd_params,"ax",@progbits
	.align	128
        .global         _Z35group_norm_nhwc_fwd_one_pass_kernelI11Fp32IOFp32WLi256ELi112ELi448EEv26Group_norm_nhwc_fwd_params
        .type           _Z35group_norm_nhwc_fwd_one_pass_kernelI11Fp32IOFp32WLi256ELi112ELi448EEv26Group_norm_nhwc_fwd_params,@function
        .size           _Z35group_norm_nhwc_fwd_one_pass_kernelI11Fp32IOFp32WLi256ELi112ELi448EEv26Group_norm_nhwc_fwd_params,(.L_x_5656 - _Z35group_norm_nhwc_fwd_one_pass_kernelI11Fp32IOFp32WLi256ELi112ELi448EEv26Group_norm_nhwc_fwd_params)
        .other          _Z35group_norm_nhwc_fwd_one_pass_kernelI11Fp32IOFp32WLi256ELi112ELi448EEv26Group_norm_nhwc_fwd_params,@"STO_CUDA_ENTRY STV_DEFAULT"
_Z35group_norm_nhwc_fwd_one_pass_kernelI11Fp32IOFp32WLi256ELi112ELi448EEv26Group_norm_nhwc_fwd_params:
.text._Z35group_norm_nhwc_fwd_one_pass_kernelI11Fp32IOFp32WLi256ELi112ELi448EEv26Group_norm_nhwc_fwd_params:
        /* <DEDUP_REMOVED lines=16> */
[----:B-1----:R-:W-:-:S05]  /*0100*/  IMAD R2, R3, UR7, R11 ;  /* 0x0000000703027c24 */ /* 0x002fca000f8e020b */
[C---:B------:R-:W-:Y:S02]  /*0110*/  ISETP.LT.U32.AND P2, PT, R2.reuse, UR8, PT ;  /* 0x0000000802007c0c */ /* 0x040fe4000bf41070 */
[----:B------:R-:W-:Y:S02]  /*0120*/  SHF.R.S32.HI R13, RZ, 0x1f, R2 ;  /* 0x0000001fff0d7819 */ /* 0x000fe40000011402 */
[----:B------:R-:W-:Y:S02]  /*0130*/  IADD3 R112, R2, 0x8, RZ ;  /* 0x0000000802707810 */ /* 0x000fe40007ffe0ff */
[----:B------:R-:W-:Y:S02]  /*0140*/  ISETP.LT.AND.EX P2, PT, R13, UR9, !P4, P2 ;  /* 0x000000090d007c0c */ /* 0x000fe4000e741320 */
[----:B------:R-:W-:Y:S02]  /*0150*/  ISETP.LT.U32.AND P5, PT, R112, UR8, PT ;  /* 0x0000000870007c0c */ /* 0x000fe4000bfa1070 */
[----:B------:R-:W-:-:S02]  /*0160*/  SHF.R.S32.HI R21, RZ, 0x1f, R112 ;  /* 0x0000001fff157819 */ /* 0x000fc40000011470 */
[----:B------:R-:W-:Y:S02]  /*0170*/  IADD3 R111, R2, 0x10, RZ ;  /* 0x00000010026f7810 */ /* 0x000fe40007ffe0ff */
[----:B------:R-:W-:Y:S02]  /*0180*/  ISETP.LT.AND.EX P6, PT, R21, UR9, !P4, P5 ;  /* 0x0000000915007c0c */ /* 0x000fe4000e7c1350 */
        /* <DEDUP_REMOVED lines=40> */
[----:B------:R-:W-:Y:S01]  /*0410*/  ISETP.LT.AND.EX P5, PT, R13, UR9, !P4, P2 ;  /* 0x000000090d007c0c */ /* 0x000fe2000e7a1320 */
[----:B------:R-:W-:Y:S01]  /*0420*/  IMAD R13, R11, -0x38, R0 ;  /* 0xffffffc80b0d7824 */ /* 0x000fe200078e0200 */
        /* <DEDUP_REMOVED lines=17> */
[----:B------:R-:W-:Y:S02]  /*0540*/  IADD3 R100, R2, 0x60, RZ ;  /* 0x0000006002647810 */ /* 0x000fe40007ffe0ff */
[----:B------:R-:W-:Y:S02]  /*0550*/  ISETP.LT.AND.EX P3, PT, R122, UR9, !P4, P2 ;  /* 0x000000097a007c0c */ /* 0x000fe4000e761320 */
[----:B------:R-:W-:Y:S02]  /*0560*/  LOP3.LUT R14, R14, 0xffff7fff, RZ, 0xc0, !PT ;  /* 0xffff7fff0e0e7812 */ /* 0x000fe400078ec0ff */
[----:B------:R-:W-:Y:S02]  /*0570*/  ISETP.LT.U32.AND P0, PT, R3, UR8, PT ;  /* 0x0000000803007c0c */ /* 0x000fe4000bf01070 */
[----:B------:R-:W-:Y:S02]  /*0580*/  SHF.R.S32.HI R3, RZ, 0x1f, R3 ;  /* 0x0000001fff037819 */ /* 0x000fe40000011403 */
[----:B------:R-:W-:-:S02]  /*0590*/  SHF.R.S32.HI R121, RZ, 0x1f, R100 ;  /* 0x0000001fff797819 */ /* 0x000fc40000011464 */
[----:B------:R-:W-:Y:S02]  /*05a0*/  ISETP.LT.U32.AND P2, PT, R100, UR8, PT ;  /* 0x0000000864007c0c */ /* 0x000fe4000bf41070 */
[----:B------:R-:W-:Y:S02]  /*05b0*/  @P5 LOP3.LUT R14, R14, 0x8000, RZ, 0xfc, !PT ;  /* 0x000080000e0e5812 */ /* 0x000fe400078efcff */
[C---:B------:R-:W-:Y:S02]  /*05c0*/  IADD3 R4, R2.reuse, 0xb0, RZ ;  /* 0x000000b002047810 */ /* 0x040fe40007ffe0ff */
[----:B------:R-:W-:Y:S02]  /*05d0*/  ISETP.LT.AND.EX P0, PT, R3, UR9, !P4, P0 ;  /* 0x0000000903007c0c */ /* 0x000fe4000e701300 */
[----:B------:R-:W-:Y:S02]  /*05e0*/  IADD3 R3, R2, 0x68, RZ ;  /* 0x0000006802037810 */ /* 0x000fe40007ffe0ff */
[----:B------:R-:W-:-:S02]  /*05f0*/  ISETP.LT.AND.EX P5, PT, R121, UR9, !P4, P2 ;  /* 0x0000000979007c0c */ /* 0x000fc4000e7a1320 */
[----:B------:R-:W-:Y:S02]  /*0600*/  LOP3.LUT R14, R14, 0xffffbfff, RZ, 0xc0, !PT ;  /* 0xffffbfff0e0e7812 */ /* 0x000fe400078ec0ff */
[----:B------:R-:W-:Y:S02]  /*0610*/  ISETP.LT.U32.AND P1, PT, R4, UR8, PT ;  /* 0x0000000804007c0c */ /* 0x000fe4000bf21070 */
[----:B------:R-:W-:Y:S02]  /*0620*/  SHF.R.S32.HI R4, RZ, 0x1f, R4 ;  /* 0x0000001fff047819 */ /* 0x000fe40000011404 */
[----:B------:R-:W-:Y:S02]  /*0630*/  SHF.R.S32.HI R120, RZ, 0x1f, R3 ;  /* 0x0000001fff787819 */ /* 0x000fe40000011403 */
[----:B------:R-:W-:Y:S02]  /*0640*/  ISETP.LT.U32.AND P2, PT, R3, UR8, PT ;  /* 0x0000000803007c0c */ /* 0x000fe4000bf41070 */
[----:B------:R-:W-:-:S02]  /*0650*/  @P3 LOP3.LUT R14, R14, 0x4000, RZ, 0xfc, !PT ;  /* 0x000040000e0e3812 */ /* 0x000fc400078efcff */
[----:B------:R-:W-:Y:S02]  /*0660*/  ISETP.LT.AND.EX P1, PT, R4, UR9, !P4, P1 ;  /* 0x0000000904007c0c */ /* 0x000fe4000e721310 */
[----:B------:R-:W-:Y:S02]  /*0670*/  IADD3 R4, R2, 0x70, RZ ;  /* 0x0000007002047810 */ /* 0x000fe40007ffe0ff */
[----:B------:R-:W-:Y:S02]  /*0680*/  ISETP.LT.AND.EX P3, PT, R120, UR9, !P4, P2 ;  /* 0x0000000978007c0c */ /* 0x000fe4000e761320 */
[----:B------:R-:W-:Y:S02]  /*0690*/  LOP3.LUT R14, R14, 0xffffdfff, RZ, 0xc0, !PT ;  /* 0xffffdfff0e0e7812 */ /* 0x000fe400078ec0ff */
[----:B------:R-:W-:Y:S02]  /*06a0*/  SHF.R.S32.HI R119, RZ, 0x1f, R4 ;  /* 0x0000001fff777819 */ /* 0x000fe40000011404 */
[----:B------:R-:W-:-:S02]  /*06b0*/  ISETP.LT.U32.AND P2, PT, R4, UR8, PT ;  /* 0x0000000804007c0c */ /* 0x000fc4000bf41070 */
[----:B------:R-:W-:Y:S02]  /*06c0*/  @P5 LOP3.LUT R14, R14, 0x2000, RZ, 0xfc, !PT ;  /* 0x000020000e0e5812 */ /* 0x000fe400078efcff */
        /* <DEDUP_REMOVED lines=18> */
[----:B------:R-:W-:Y:S02]  /*07f0*/  ISETP.LT.AND.EX P3, PT, R116, UR9, !P4, P2 ;  /* 0x0000000974007c0c */ /* 0x000fe4000e761320 */
[----:B------:R-:W-:Y:S02]  /*0800*/  LOP3.LUT R14, R14, 0xfffffdff, RZ, 0xc0, !PT ;  /* 0xfffffdff0e0e7812 */ /* 0x000fe400078ec0ff */
[----:B------:R-:W-:Y:S02]  /*0810*/  IADD3 R8, R2, 0x90, RZ ;  /* 0x0000009002087810 */ /* 0x000fe40007ffe0ff */
[----:B------:R-:W-:Y:S02]  /*0820*/  @P5 LOP3.LUT R14, R14, 0x200, RZ, 0xfc, !PT ;  /* 0x000002000e0e5812 */ /* 0x000fe400078efcff */
[----:B------:R-:W-:-:S02]  /*0830*/  IADD3 R9, R2, 0x98, RZ ;  /* 0x0000009802097810 */ /* 0x000fc40007ffe0ff */
[----:B------:R-:W-:Y:S02]  /*0840*/  LOP3.LUT R14, R14, 0xffffff7f, RZ, 0xc0, !PT ;  /* 0xffffff7f0e0e7812 */ /* 0x000fe400078ec0ff */
[----:B------:R-:W-:Y:S02]  /*0850*/  IADD3 R10, R2, 0xa0, RZ ;  /* 0x000000a0020a7810 */ /* 0x000fe40007ffe0ff */
[----:B------:R-:W-:Y:S02]  /*0860*/  @P3 LOP3.LUT R14, R14, 0x80, RZ, 0xfc, !PT ;  /* 0x000000800e0e3812 */ /* 0x000fe400078efcff */
[----:B------:R-:W-:Y:S02]  /*0870*/  SHF.R.S32.HI R115, RZ, 0x1f, R8 ;  /* 0x0000001fff737819 */ /* 0x000fe40000011408 */
[----:B------:R-:W-:Y:S02]  /*0880*/  SHF.R.S32.HI R114, RZ, 0x1f, R9 ;  /* 0x0000001fff727819 */ /* 0x000fe40000011409 */
[----:B------:R-:W-:-:S02]  /*0890*/  ISETP.LT.U32.AND P2, PT, R8, UR8, PT ;  /* 0x0000000808007c0c */ /* 0x000fc4000bf41070 */
[----:B------:R-:W-:Y:S02]  /*08a0*/  ISETP.LT.U32.AND P3, PT, R9, UR8, PT ;  /* 0x0000000809007c0c */ /* 0x000fe4000bf61070 */
[----:B------:R-:W-:Y:S01]  /*08b0*/  MOV R11, R12 ;  /* 0x0000000c000b7202 */ /* 0x000fe20000000f00 */
[----:B------:R-:W-:Y:S01]  /*08c0*/  HFMA2.MMA R12, -RZ, RZ, 0, 0 ;  /* 0x00000000ff0c7435 */ /* 0x000fe200000001ff */
[----:B------:R-:W-:Y:S02]  /*08d0*/  SHF.R.S32.HI R113, RZ, 0x1f, R10 ;  /* 0x0000001fff717819 */ /* 0x000fe4000001140a */
[----:B------:R-:W-:Y:S02]  /*08e0*/  ISETP.LT.U32.AND P5, PT, R10, UR8, PT ;  /* 0x000000080a007c0c */ /* 0x000fe4000bfa1070 */
[----:B------:R-:W-:Y:S02]  /*08f0*/  SHF.L.U32 R13, R13, 0x1, RZ ;  /* 0x000000010d0d7819 */ /* 0x000fe400000006ff */
[----:B------:R-:W-:-:S02]  /*0900*/  ISETP.LT.AND.EX P2, PT, R115, UR9, !P4, P2 ;  /* 0x0000000973007c0c */ /* 0x000fc4000e741320 */
[----:B------:R-:W-:Y:S02]  /*0910*/  ISETP.LT.AND.EX P3, PT, R114, UR9, !P4, P3 ;  /* 0x0000000972007c0c */ /* 0x000fe4000e761330 */
[----:B------:R-:W-:Y:S01]  /*0920*/  ISETP.LT.AND.EX P4, PT, R113, UR9, !P4, P5 ;  /* 0x0000000971007c0c */ /* 0x000fe2000e781350 */
[----:B------:R-:W-:-:S12]  /*0930*/  ULDC.64 UR8, c[0x0][0x208] ;  /* 0x0000820000087ab9 */ /* 0x000fd80000000a00 */
.L_x_5108:
[----:B------:R-:W0:Y:S01]  /*0940*/  LDC R20, c[0x0][0x288] ;  /* 0x0000a200ff147b82 */ /* 0x000e220000000800 */
[----:B------:R-:W-:Y:S01]  /*0950*/  IABS R21, R11 ;  /* 0x0000000b00157213 */ /* 0x000fe20000000000 */
[----:B------:R-:W-:Y:S01]  /*0960*/  ULDC.64 UR12, c[0x0][0x280] ;  /* 0x0000a000000c7ab9 */ /* 0x000fe20000000a00 */
[----:B------:R-:W-:Y:S02]  /*0970*/  P2R R25, PR, RZ, 0x1 ;  /* 0x00000001ff197803 */ /* 0x000fe40000000000 */
[C---:B------:R-:W-:Y:S02]  /*0980*/  LOP3.LUT P0, RZ, R14.reuse, 0x2000000, RZ, 0xc0, !PT ;  /* 0x020000000eff7812 */ /* 0x040fe4000780c0ff */
[----:B------:R-:W-:Y:S01]  /*0990*/  SHF.R.S32.HI R26, RZ, 0x1f, R2 ;  /* 0x0000001fff1a7819 */ /* 0x000fe20000011402 */
[----:B------:R-:W1:Y:S01]  /*09a0*/  @P2 LDC.64 R82, c[0x0][0x220] ;  /* 0x00008800ff522b82 */ /* 0x000e620000000a00 */
[----:B------:R-:W-:Y:S02]  /*09b0*/  P2R R24, PR, RZ, 0x2 ;  /* 0x00000002ff187803 */ /* 0x000fe40000000000 */
[----:B------:R-:W-:-:S02]  /*09c0*/  LOP3.LUT P1, RZ, R14, 0x1000000, RZ, 0xc0, !PT ;  /* 0x010000000eff7812 */ /* 0x000fc4000782c0ff */
[----:B------:R-:W-:Y:S02]  /*09d0*/  LOP3.LUT P6, RZ, R14, 0x800000, RZ, 0xc0, !PT ;  /* 0x008000000eff7812 */ /* 0x000fe400078cc0ff */
[C---:B------:R-:W-:Y:S01]  /*09e0*/  IADD3 R31, R2.reuse, 0xc0, RZ ;  /* 0x000000c0021f7810 */ /* 0x040fe20007ffe0ff */
[----:B------:R-:W2:Y:S01]  /*09f0*/  @P3 LDC.64 R84, c[0x0][0x220] ;  /* 0x00008800ff543b82 */ /* 0x000ea20000000a00 */
[C---:B------:R-:W-:Y:S02]  /*0a00*/  IADD3 R33, R2.reuse, 0xd0, RZ ;  /* 0x000000d002217810 */ /* 0x040fe40007ffe0ff */
[C---:B------:R-:W-:Y:S02]  /*0a10*/  IADD3 R35, R2.reuse, 0xd8, RZ ;  /* 0x000000d802237810 */ /* 0x040fe40007ffe0ff */
[----:B------:R-:W-:Y:S02]  /*0a20*/  IADD3 R37, R2, 0xe0, RZ ;  /* 0x000000e002257810 */ /* 0x000fe40007ffe0ff */
[----:B------:R-:W-:Y:S01]  /*0a30*/  SHF.R.S32.HI R90, RZ, 0x1f, R35 ;  /* 0x0000001fff5a7819 */ /* 0x000fe20000011423 */
[----:B------:R-:W3:Y:S01]  /*0a40*/  @P0 LDC.64 R22, c[0x0][0x270] ;  /* 0x00009c00ff160b82 */ /* 0x000ee20000000a00 */
[----:B0-----:R-:W-:-:S02]  /*0a50*/  IABS R18, R20 ;  /* 0x0000001400127213 */ /* 0x001fc40000000000 */
[----:B------:R-:W-:Y:S02]  /*0a60*/  SHF.R.S32.HI R91, RZ, 0x1f, R37 ;  /* 0x0000001fff5b7819 */ /* 0x000fe40000011425 */
[----:B------:R-:W0:Y:S01]  /*0a70*/  I2F.RP R15, R18 ;  /* 0x00000012000f7306 */ /* 0x000e220000209400 */
[----:B------:R-:W-:Y:S02]  /*0a80*/  LOP3.LUT R44, R44, 0xffffffdf, RZ, 0xc0, !PT ;  /* 0xffffffdf2c2c7812 */ /* 0x000fe400078ec0ff */
[----:B------:R-:W4:Y:S01]  /*0a90*/  @P0 LDC.64 R42, c[0x0][0x220] ;  /* 0x00008800ff2a0b82 */ /* 0x000f220000000a00 */
[C---:B------:R-:W-:Y:S02]  /*0aa0*/  IADD3 R39, R2.reuse, 0xe8, RZ ;  /* 0x000000e802277810 */ /* 0x040fe40007ffe0ff */
[----:B------:R-:W-:Y:S02]  /*0ab0*/  IADD3 R41, R2, 0xf0, RZ ;  /* 0x000000f002297810 */ /* 0x000fe40007ffe0ff */
[----:B------:R-:W-:-:S02]  /*0ac0*/  SHF.R.S32.HI R92, RZ, 0x1f, R39 ;  /* 0x0000001fff5c7819 */ /* 0x000fc40000011427 */
[----:B------:R-:W-:Y:S01]  /*0ad0*/  SHF.R.S32.HI R93, RZ, 0x1f, R41 ;  /* 0x0000001fff5d7819 */ /* 0x000fe20000011429 */
[----:B------:R-:W5:Y:S01]  /*0ae0*/  @P1 LDC.64 R48, c[0x0][0x220] ;  /* 0x00008800ff301b82 */ /* 0x000f620000000a00 */
[----:B------:R-:W-:Y:S01]  /*0af0*/  IADD3 R45, R2, 0xc8, RZ ;  /* 0x000000c8022d7810 */ /* 0x000fe20007ffe0ff */
[----:B0-----:R-:W0:Y:S03]  /*0b00*/  MUFU.RCP R15, R15 ;  /* 0x0000000f000f7308 */ /* 0x001e260000001000 */
[----:B------:R-:W-:-:S03]  /*0b10*/  SHF.R.S32.HI R94, RZ, 0x1f, R45 ;  /* 0x0000001fff5e7819 */ /* 0x000fc6000001142d */
[----:B------:R-:W1:Y:S08]  /*0b20*/  @P6 LDC.64 R50, c[0x0][0x220] ;  /* 0x00008800ff326b82 */ /* 0x000e700000000a00 */
[----:B------:R-:W2:Y:S01]  /*0b30*/  @P4 LDC.64 R86, c[0x0][0x220] ;  /* 0x00008800ff564b82 */ /* 0x000ea20000000a00 */
[----:B0-----:R-:W-:-:S04]  /*0b40*/  IADD3 R16, R15, 0xffffffe, RZ ;  /* 0x0ffffffe0f107810 */ /* 0x001fc80007ffe0ff */
[----:B------:R0:W3:Y:S02]  /*0b50*/  F2I.FTZ.U32.TRUNC.NTZ R17, R16 ;  /* 0x0000001000117305 */ /* 0x0000e4000021f000 */
[----:B0-----:R-:W-:Y:S02]  /*0b60*/  MOV R16, RZ ;  /* 0x000000ff00107202 */ /* 0x001fe40000000f00 */
[----:B---3--:R-:W-:-:S05]  /*0b70*/  IADD3 R19, RZ, -R17, RZ ;  /* 0x80000011ff137210 */ /* 0x008fca0007ffe0ff */
        /* <DEDUP_REMOVED lines=11> */
[----:B------:R-:W-:Y:S02]  /*0c30*/  @P5 IADD3 R17, R17, 0x1, RZ ;  /* 0x0000000111115810 */ /* 0x000fe40007ffe0ff */
[----:B------:R-:W-:-:S13]  /*0c40*/  ISETP.GE.AND P5, PT, R15, RZ, PT ;  /* 0x000000ff0f00720c */ /* 0x000fda0003fa6270 */
[----:B------:R-:W-:Y:S02]  /*0c50*/  @!P5 IADD3 R17, -R17, RZ, RZ ;  /* 0x000000ff1111d210 */ /* 0x000fe40007ffe1ff */
[----:B------:R-:W-:-:S13]  /*0c60*/  ISETP.NE.AND P5, PT, R20, RZ, PT ;  /* 0x000000ff1400720c */ /* 0x000fda0003fa5270 */
[----:B------:R-:W-:-:S04]  /*0c70*/  @!P5 LOP3.LUT R17, RZ, R20, RZ, 0x33, !PT ;  /* 0x00000014ff11d212 */ /* 0x000fc800078e33ff */
[----:B------:R-:W-:-:S05]  /*0c80*/  IADD3 R16, -R17, RZ, RZ ;  /* 0x000000ff11107210 */ /* 0x000fca0007ffe1ff */
[----:B------:R-:W-:Y:S01]  /*0c90*/  IMAD R15, R20, R16, R11 ;  /* 0x00000010140f7224 */ /* 0x000fe200078e020b */
[----:B------:R-:W-:-:S03]  /*0ca0*/  SHF.R.S32.HI R16, RZ, 0x1f, R13 ;  /* 0x0000001fff107819 */ /* 0x000fc6000001140d */
[----:B------:R-:W-:-:S05]  /*0cb0*/  IMAD R15, R15, 0x70, RZ ;  /* 0x000000700f0f7824 */ /* 0x000fca00078e02ff */
        /* <DEDUP_REMOVED lines=8> */
[-C--:B------:R-:W-:Y:S01]  /*0d40*/  @P0 IMAD R16, R26, R22.reuse, RZ ;  /* 0x000000161a100224 */ /* 0x080fe200078e02ff */
[----:B------:R-:W-:Y:S02]  /*0d50*/  SHF.R.S32.HI R26, RZ, 0x1f, R112 ;  /* 0x0000001fff1a7819 */ /* 0x000fe40000011470 */
[----:B------:R-:W-:Y:S01]  /*0d60*/  IADD3 R19, R21, R19, RZ ;  /* 0x0000001315137210 */ /* 0x000fe20007ffe0ff */
[C---:B------:R-:W-:Y:S02]  /*0d70*/  @P0 IMAD R23, R2.reuse, R23, R16 ;  /* 0x0000001702170224 */ /* 0x040fe400078e0210 */
[----:B------:R-:W-:-:S05]  /*0d80*/  @P0 IMAD.WIDE.U32 R16, R2, R22, R18 ;  /* 0x0000001602100225 */ /* 0x000fca00078e0012 */
[----:B------:R-:W-:Y:S02]  /*0d90*/  @P0 IADD3 R17, R17, R23, RZ ;  /* 0x0000001711110210 */ /* 0x000fe40007ffe0ff */
[----:B------:R-:W0:Y:S01]  /*0da0*/  @P1 LDC.64 R22, c[0x0][0x270] ;  /* 0x00009c00ff161b82 */ /* 0x000e220000000a00 */
[----:B----4-:R-:W-:-:S04]  /*0db0*/  @P0 LEA R42, P5, R16, R42, 0x2 ;  /* 0x0000002a102a0211 */ /* 0x010fc800078a10ff */
[----:B------:R-:W-:Y:S02]  /*0dc0*/  @P0 LEA.HI.X R43, R16, R43, R17, 0x2, P5 ;  /* 0x0000002b102b0211 */ /* 0x000fe400028f1411 */
[----:B------:R-:W-:Y:S02]  /*0dd0*/  @P1 MOV R17, R19 ;  /* 0x0000001300111202 */ /* 0x000fe40000000f00 */
[----:B------:R-:W-:-:S13]  /*0de0*/  LOP3.LUT P0, RZ, R14, 0x400000, RZ, 0xc0, !PT ;  /* 0x004000000eff7812 */ /* 0x000fda000780c0ff */
[----:B------:R-:W3:Y:S01]  /*0df0*/  @P0 LDC.64 R52, c[0x0][0x220] ;  /* 0x00008800ff340b82 */ /* 0x000ee20000000a00 */
[----:B0-----:R-:W-:Y:S01]  /*0e00*/  @P1 IMAD R16, R26, R22, RZ ;  /* 0x000000161a101224 */ /* 0x001fe200078e02ff */
[----:B------:R-:W-:-:S03]  /*0e10*/  SHF.R.S32.HI R26, RZ, 0x1f, R111 ;  /* 0x0000001fff1a7819 */ /* 0x000fc6000001146f */
[----:B------:R-:W-:Y:S01]  /*0e20*/  @P1 IMAD R23, R112, R23, R16 ;  /* 0x0000001770171224 */ /* 0x000fe200078e0210 */
[----:B------:R-:W-:-:S05]  /*0e30*/  @P1 MOV R16, R20 ;  /* 0x0000001400101202 */ /* 0x000fca0000000f00 */
[----:B------:R-:W-:-:S05]  /*0e40*/  @P1 IMAD.WIDE.U32 R16, R112, R22, R16 ;  /* 0x0000001670101225 */ /* 0x000fca00078e0010 */
[----:B------:R-:W-:Y:S02]  /*0e50*/  @P1 IADD3 R17, R17, R23, RZ ;  /* 0x0000001711111210 */ /* 0x000fe40007ffe0ff */
[----:B------:R-:W0:Y:S01]  /*0e60*/  @P6 LDC.64 R22, c[0x0][0x270] ;  /* 0x00009c00ff166b82 */ /* 0x000e220000000a00 */
[----:B-----5:R-:W-:-:S04]  /*0e70*/  @P1 LEA R48, P5, R16, R48, 0x2 ;  /* 0x0000003010301211 */ /* 0x020fc800078a10ff */
[----:B------:R-:W-:Y:S02]  /*0e80*/  @P1 LEA.HI.X R49, R16, R49, R17, 0x2, P5 ;  /* 0x0000003110311211 */ /* 0x000fe400028f1411 */
[----:B------:R-:W-:Y:S02]  /*0e90*/  @P6 MOV R17, R19 ;  /* 0x0000001300116202 */ /* 0x000fe40000000f00 */
[----:B------:R-:W-:-:S13]  /*0ea0*/  LOP3.LUT P1, RZ, R14, 0x200000, RZ, 0xc0, !PT ;  /* 0x002000000eff7812 */ /* 0x000fda000782c0ff */
[----:B------:R-:W4:Y:S01]  /*0eb0*/  @P1 LDC.64 R54, c[0x0][0x220] ;  /* 0x00008800ff361b82 */ /* 0x000f220000000a00 */
[----:B0-----:R-:W-:Y:S01]  /*0ec0*/  @P6 IMAD R16, R26, R22, RZ ;  /* 0x000000161a106224 */ /* 0x001fe200078e02ff */
[----:B------:R-:W-:-:S03]  /*0ed0*/  SHF.R.S32.HI R26, RZ, 0x1f, R110 ;  /* 0x0000001fff1a7819 */ /* 0x000fc6000001146e */
[----:B------:R-:W-:Y:S01]  /*0ee0*/  @P6 IMAD R23, R111, R23, R16 ;  /* 0x000000176f176224 */ /* 0x000fe200078e0210 */
[----:B------:R-:W-:-:S05]  /*0ef0*/  @P6 MOV R16, R20 ;  /* 0x0000001400106202 */ /* 0x000fca0000000f00 */
[----:B------:R-:W-:-:S05]  /*0f00*/  @P6 IMAD.WIDE.U32 R16, R111, R22, R16 ;  /* 0x000000166f106225 */ /* 0x000fca00078e0010 */
[----:B------:R-:W-:Y:S02]  /*0f10*/  @P6 IADD3 R17, R17, R23, RZ ;  /* 0x0000001711116210 */ /* 0x000fe40007ffe0ff */
[----:B------:R-:W0:Y:S01]  /*0f20*/  @P0 LDC.64 R22, c[0x0][0x270] ;  /* 0x00009c00ff160b82 */ /* 0x000e220000000a00 */
[----:B-1----:R-:W-:-:S04]  /*0f30*/  @P6 LEA R50, P5, R16, R50, 0x2 ;  /* 0x0000003210326211 */ /* 0x002fc800078a10ff */
[----:B------:R-:W-:Y:S02]  /*0f40*/  @P6 LEA.HI.X R51, R16, R51, R17, 0x2, P5 ;  /* 0x0000003310336211 */ /* 0x000fe400028f1411 */
[----:B------:R-:W-:Y:S02]  /*0f50*/  @P0 MOV R17, R19 ;  /* 0x0000001300110202 */ /* 0x000fe40000000f00 */
        /* <DEDUP_REMOVED lines=8> */
[----:B------:R-:W0:Y:S01]  /*0fe0*/  @P1 LDC.64 R22, c[0x0][0x270] ;  /* 0x00009c00ff161b82 */ /* 0x000e220000000a00 */
[----:B---3--:R-:W-:-:S04]  /*0ff0*/  @P0 LEA R52, P5, R16, R52, 0x2 ;  /* 0x0000003410340211 */ /* 0x008fc800078a10ff */
        /* <DEDUP_REMOVED lines=16> */
[----:B0-----:R-:W-:Y:S01]  /*1100*/  @P6 IMAD R22, R26, R16, RZ ;  /* 0x000000101a166224 */ /* 0x001fe200078e02ff */
[----:B------:R-:W-:-:S03]  /*1110*/  SHF.R.S32.HI R26, RZ, 0x1f, R107 ;  /* 0x0000001fff1a7819 */ /* 0x000fc6000001146b */
[----:B------:R-:W-:Y:S01]  /*1120*/  @P6 IMAD R27, R108, R17, R22 ;  /* 0x000000116c1b6224 */ /* 0x000fe200078e0216 */
[----:B------:R-:W-:-:S05]  /*1130*/  @P6 MOV R22, R20 ;  /* 0x0000001400166202 */ /* 0x000fca0000000f00 */
[----:B------:R-:W-:Y:S01]  /*1140*/  @P6 IMAD.WIDE.U32 R16, R108, R16, R22 ;  /* 0x000000106c106225 */ /* 0x000fe200078e0016 */
[----:B------:R-:W-:-:S04]  /*1150*/  @P0 MOV R23, R19 ;  /* 0x0000001300170202 */ /* 0x000fc80000000f00 */
[----:B------:R-:W-:Y:S02]  /*1160*/  @P6 IADD3 R17, R17, R27, RZ ;  /* 0x0000001b11116210 */ /* 0x000fe40007ffe0ff */
[----:B-1----:R-:W-:-:S04]  /*1170*/  @P6 LEA R56, P5, R16, R56, 0x2 ;  /* 0x0000003810386211 */ /* 0x002fc800078a10ff */
        /* <DEDUP_REMOVED lines=8> */
[----:B------:R-:W-:Y:S01]  /*1200*/  @P0 IMAD.WIDE.U32 R16, R107, R16, R22 ;  /* 0x000000106b100225 */ /* 0x000fe200078e0016 */
[----:B------:R-:W-:-:S04]  /*1210*/  @P1 MOV R23, R19 ;  /* 0x0000001300171202 */ /* 0x000fc80000000f00 */
[----:B------:R-:W-:Y:S02]  /*1220*/  @P0 IADD3 R17, R17, R27, RZ ;  /* 0x0000001b11110210 */ /* 0x000fe40007ffe0ff */
[----:B---3--:R-:W-:Y:S02]  /*1230*/  @P0 LEA R58, P5, R16, R58, 0x2 ;  /* 0x0000003a103a0211 */ /* 0x008fe400078a10ff */
[----:B------:R-:W-:Y:S02]  /*1240*/  IADD3 R27, R2, 0xb8, RZ ;  /* 0x000000b8021b7810 */ /* 0x000fe40007ffe0ff */
[----:B------:R-:W-:Y:S02]  /*1250*/  @P0 LEA.HI.X R59, R16, R59, R17, 0x2, P5 ;  /* 0x0000003b103b0211 */ /* 0x000fe400028f1411 */
[----:B------:R-:W0:Y:S01]  /*1260*/  @P1 LDC.64 R16, c[0x0][0x270] ;  /* 0x00009c00ff101b82 */ /* 0x000e220000000a00 */
        /* <DEDUP_REMOVED lines=30> */
[C---:B---3--:R-:W-:Y:S02]  /*1450*/  @P0 LEA R64, P5, R22.reuse, R64, 0x2 ;  /* 0x0000004016400211 */ /* 0x048fe400078a10ff */
[----:B------:R-:W-:Y:S02]  /*1460*/  @P1 MOV R23, R19 ;  /* 0x0000001300171202 */ /* 0x000fe40000000f00 */
[----:B------:R-:W-:Y:S02]  /*1470*/  @P0 LEA.HI.X R65, R22, R65, R16, 0x2, P5 ;  /* 0x0000004116410211 */ /* 0x000fe400028f1410 */
[----:B------:R-:W0:Y:S01]  /*1480*/  @P1 LDC.64 R16, c[0x0][0x270] ;  /* 0x00009c00ff101b82 */ /* 0x000e220000000a00 */
[----:B------:R-:W-:-:S13]  /*1490*/  LOP3.LUT P0, RZ, R14, 0x2000, RZ, 0xc0, !PT ;  /* 0x000020000eff7812 */ /* 0x000fda000780c0ff */
[----:B------:R-:W3:Y:S01]  /*14a0*/  @P0 LDC.64 R70, c[0x0][0x220] ;  /* 0x00008800ff460b82 */ /* 0x000ee20000000a00 */
        /* <DEDUP_REMOVED lines=53> */
[C---:B------:R-:W-:Y:S02]  /*1800*/  LOP3.LUT P6, RZ, R14.reuse, 0x80, RZ, 0xc0, !PT ;  /* 0x000000800eff7812 */ /* 0x040fe400078cc0ff */
[----:B------:R-:W-:-:S04]  /*1810*/  LOP3.LUT R14, R14, 0xfbffffff, RZ, 0xc0, !PT ;  /* 0xfbffffff0e0e7812 */ /* 0x000fc800078ec0ff */
[----:B------:R-:W-:-:S04]  /*1820*/  @P2 LOP3.LUT R14, R14, 0x4000000, RZ, 0xfc, !PT ;  /* 0x040000000e0e2812 */ /* 0x000fc800078efcff */
[----:B------:R-:W-:-:S03]  /*1830*/  LOP3.LUT R14, R14, 0xf7ffffff, RZ, 0xc0, !PT ;  /* 0xf7ffffff0e0e7812 */ /* 0x000fc600078ec0ff */
[----:B------:R-:W1:Y:S01]  /*1840*/  @P6 LDC.64 R80, c[0x0][0x220] ;  /* 0x00008800ff506b82 */ /* 0x000e620000000a00 */
[----:B------:R-:W-:-:S04]  /*1850*/  @P3 LOP3.LUT R14, R14, 0x8000000, RZ, 0xfc, !PT ;  /* 0x080000000e0e3812 */ /* 0x000fc800078efcff */
[----:B------:R-:W-:-:S04]  /*1860*/  LOP3.LUT R14, R14, 0xefffffff, RZ, 0xc0, !PT ;  /* 0xefffffff0e0e7812 */ /* 0x000fc800078ec0ff */
[----:B------:R-:W-:Y:S01]  /*1870*/  @P4 LOP3.LUT R14, R14, 0x10000000, RZ, 0xfc, !PT ;  /* 0x100000000e0e4812 */ /* 0x000fe200078efcff */
[----:B0-----:R-:W-:-:S03]  /*1880*/  @P0 IMAD R22, R118, R16, RZ ;  /* 0x0000001076160224 */ /* 0x001fc600078e02ff */
[----:B------:R-:W-:Y:S01]  /*1890*/  LOP3.LUT R14, R14, 0xdfffffff, RZ, 0xc0, !PT ;  /* 0xdfffffff0e0e7812 */ /* 0x000fe200078ec0ff */
        /* <DEDUP_REMOVED lines=8> */
[----:B------:R-:W-:Y:S02]  /*1920*/  ISETP.NE.AND P0, PT, R25, RZ, PT ;  /* 0x000000ff1900720c */ /* 0x000fe40003f05270 */
[----:B------:R-:W-:-:S11]  /*1930*/  IADD3 R25, R2, 0xa8, RZ ;  /* 0x000000a802197810 */ /* 0x000fd60007ffe0ff */
[----:B------:R-:W3:Y:S01]  /*1940*/  @P0 LDC.64 R88, c[0x0][0x220] ;  /* 0x00008800ff580b82 */ /* 0x000ee20000000a00 */
[----:B------:R-:W-:-:S04]  /*1950*/  @P0 LOP3.LUT R14, R14, 0x20000000, RZ, 0xfc, !PT ;  /* 0x200000000e0e0812 */ /* 0x000fc800078efcff */
[----:B------:R-:W-:Y:S01]  /*1960*/  LOP3.LUT R14, R14, 0xbfffffff, RZ, 0xc0, !PT ;  /* 0xbfffffff0e0e7812 */ /* 0x000fe200078ec0ff */
        /* <DEDUP_REMOVED lines=9> */
[----:B------:R-:W-:-:S13]  /*1a00*/  ISETP.NE.AND P1, PT, R24, RZ, PT ;  /* 0x000000ff1800720c */ /* 0x000fda0003f25270 */
[----:B------:R-:W4:Y:S01]  /*1a10*/  @P1 LDC.64 R46, c[0x0][0x220] ;  /* 0x00008800ff2e1b82 */ /* 0x000f220000000a00 */
[----:B------:R-:W-:-:S04]  /*1a20*/  @P1 LOP3.LUT R14, R14, 0x40000000, RZ, 0xfc, !PT ;  /* 0x400000000e0e1812 */ /* 0x000fc800078efcff */
[----:B------:R-:W-:Y:S01]  /*1a30*/  LOP3.LUT R14, R14, 0xfffffffb, RZ, 0xc0, !PT ;  /* 0xfffffffb0e0e7812 */ /* 0x000fe200078ec0ff */
        /* <DEDUP_REMOVED lines=8> */
[----:B------:R-:W0:Y:S02]  /*1ac0*/  @P2 LDC.64 R16, c[0x0][0x270] ;  /* 0x00009c00ff102b82 */ /* 0x000e240000000a00 */
[----:B0-----:R-:W-:-:S04]  /*1ad0*/  @P2 IMAD R22, R115, R16, RZ ;  /* 0x0000001073162224 */ /* 0x001fc800078e02ff */
[----:B------:R-:W-:Y:S01]  /*1ae0*/  @P2 IMAD R17, R8, R17, R22 ;  /* 0x0000001108112224 */ /* 0x000fe200078e0216 */
[----:B------:R-:W-:-:S05]  /*1af0*/  @P2 MOV R22, R20 ;  /* 0x0000001400162202 */ /* 0x000fca0000000f00 */
[----:B------:R-:W-:-:S05]  /*1b00*/  @P2 IMAD.WIDE.U32 R22, R8, R16, R22 ;  /* 0x0000001008162225 */ /* 0x000fca00078e0016 */
[----:B------:R-:W-:Y:S02]  /*1b10*/  @P2 IADD3 R16, R23, R17, RZ ;  /* 0x0000001117102210 */ /* 0x000fe40007ffe0ff */
[C---:B------:R-:W-:Y:S02]  /*1b20*/  @P2 LEA R82, P5, R22.reuse, R82, 0x2 ;  /* 0x0000005216522211 */ /* 0x040fe400078a10ff */
        /* <DEDUP_REMOVED lines=18> */
[----:B------:R-:W-:Y:S02]  /*1c50*/  SHF.R.S32.HI R23, RZ, 0x1f, R25 ;  /* 0x0000001fff177819 */ /* 0x000fe40000011419 */
[----:B------:R-:W-:Y:S02]  /*1c60*/  @P4 LEA.HI.X R87, R22, R87, R16, 0x2, P5 ;  /* 0x0000005716574211 */ /* 0x000fe400028f1410 */
        /* <DEDUP_REMOVED lines=8> */
[C---:B---3--:R-:W-:Y:S02]  /*1cf0*/  @P0 LEA R88, P5, R22.reuse, R88, 0x2 ;  /* 0x0000005816580211 */ /* 0x048fe400078a10ff */
[----:B------:R-:W-:Y:S02]  /*1d00*/  SHF.R.S32.HI R23, RZ, 0x1f, R25 ;  /* 0x0000001fff177819 */ /* 0x000fe40000011419 */
[----:B------:R-:W-:Y:S02]  /*1d10*/  @P0 LEA.HI.X R89, R22, R89, R16, 0x2, P5 ;  /* 0x0000005916590211 */ /* 0x000fe400028f1410 */
[----:B------:R-:W0:Y:S02]  /*1d20*/  @P1 LDC.64 R16, c[0x0][0x270] ;  /* 0x00009c00ff101b82 */ /* 0x000e240000000a00 */
[----:B0-----:R-:W-:Y:S01]  /*1d30*/  @P1 IMAD R22, R23, R16, RZ ;  /* 0x0000001017161224 */ /* 0x001fe200078e02ff */
[----:B------:R-:W-:-:S03]  /*1d40*/  @P1 MOV R23, R19 ;  /* 0x0000001300171202 */ /* 0x000fc60000000f00 */
[----:B------:R-:W-:Y:S01]  /*1d50*/  @P1 IMAD R17, R25, R17, R22 ;  /* 0x0000001119111224 */ /* 0x000fe200078e0216 */
[----:B------:R-:W-:-:S05]  /*1d60*/  @P1 MOV R22, R20 ;  /* 0x0000001400161202 */ /* 0x000fca0000000f00 */
[----:B------:R-:W-:-:S05]  /*1d70*/  @P1 IMAD.WIDE.U32 R22, R25, R16, R22 ;  /* 0x0000001019161225 */ /* 0x000fca00078e0016 */
[----:B------:R-:W-:Y:S02]  /*1d80*/  @P1 IADD3 R16, R23, R17, RZ ;  /* 0x0000001117101210 */ /* 0x000fe40007ffe0ff */
[C---:B----4-:R-:W-:Y:S02]  /*1d90*/  @P1 LEA R46, P5, R22.reuse, R46, 0x2 ;  /* 0x0000002e162e1211 */ /* 0x050fe400078a10ff */
[----:B------:R-:W-:Y:S02]  /*1da0*/  SHF.R.S32.HI R23, RZ, 0x1f, R27 ;  /* 0x0000001fff177819 */ /* 0x000fe4000001141b */
[----:B------:R-:W-:Y:S02]  /*1db0*/  @P1 LEA.HI.X R47, R22, R47, R16, 0x2, P5 ;  /* 0x0000002f162f1211 */ /* 0x000fe400028f1410 */
[----:B------:R-:W-:-:S04]  /*1dc0*/  ISETP.GE.U32.AND P5, PT, R27, UR12, PT ;  /* 0x0000000c1b007c0c */ /* 0x000fc8000bfa6070 */
[----:B------:R-:W-:-:S04]  /*1dd0*/  ISETP.GE.AND.EX P5, PT, R23, UR13, PT, P5 ;  /* 0x0000000d17007c0c */ /* 0x000fc8000bfa6350 */
[----:B------:R-:W-:-:S13]  /*1de0*/  ISETP.LT.U32.AND P2, PT, R0, 0x1c0, !P5 ;  /* 0x000001c00000780c */ /* 0x000fda0006f41070 */
[----:B------:R-:W0:Y:S01]  /*1df0*/  @P2 LDC.64 R16, c[0x0][0x270] ;  /* 0x00009c00ff102b82 */ /* 0x000e220000000a00 */
[----:B------:R-:W-:-:S04]  /*1e00*/  @P2 LOP3.LUT R44, R44, 0x20, RZ, 0xfc, !PT ;  /* 0x000000202c2c2812 */ /* 0x000fc800078efcff */
[----:B------:R-:W-:-:S03]  /*1e10*/  LOP3.LUT R44, R44, 0xfffffff7, RZ, 0xc0, !PT ;  /* 0xfffffff72c2c7812 */ /* 0x000fc600078ec0ff */
[----:B------:R-:W1:Y:S01]  /*1e20*/  @P2 LDC.64 R24, c[0x0][0x220] ;  /* 0x00008800ff182b82 */ /* 0x000e620000000a00 */
        /* <DEDUP_REMOVED lines=9> */
[----:B------:R-:W-:-:S04]  /*1ec0*/  ISETP.GE.U32.AND P5, PT, R31, UR12, PT ;  /* 0x0000000c1f007c0c */ /* 0x000fc8000bfa6070 */
[----:B------:R-:W-:-:S04]  /*1ed0*/  ISETP.GE.AND.EX P5, PT, R16, UR13, PT, P5 ;  /* 0x0000000d10007c0c */ /* 0x000fc8000bfa6350 */
[----:B------:R-:W-:-:S13]  /*1ee0*/  ISETP.GT.U32.OR P1, PT, R0, 0x1bf, P5 ;  /* 0x000001bf0000780c */ /* 0x000fda0002f24470 */
[----:B------:R-:W0:Y:S01]  /*1ef0*/  @!P1 LDC.64 R22, c[0x0][0x270] ;  /* 0x00009c00ff169b82 */ /* 0x000e220000000a00 */
[----:B------:R-:W-:-:S07]  /*1f00*/  @!P1 MOV R29, R19 ;  /* 0x00000013001d9202 */ /* 0x000fce0000000f00 */
[----:B------:R-:W1:Y:S01]  /*1f10*/  @!P1 LDC.64 R26, c[0x0][0x220] ;  /* 0x00008800ff1a9b82 */ /* 0x000e620000000a00 */
[----:B0-----:R-:W-:-:S04]  /*1f20*/  @!P1 IMAD R28, R16, R22, RZ ;  /* 0x00000016101c9224 */ /* 0x001fc800078e02ff */
[----:B------:R-:W-:Y:S01]  /*1f30*/  @!P1 IMAD R17, R31, R23, R28 ;  /* 0x000000171f119224 */ /* 0x000fe200078e021c */
[----:B------:R-:W-:-:S05]  /*1f40*/  @!P1 MOV R28, R20 ;  /* 0x00000014001c9202 */ /* 0x000fca0000000f00 */
[----:B------:R-:W-:-:S05]  /*1f50*/  @!P1 IMAD.WIDE.U32 R28, R31, R22, R28 ;  /* 0x000000161f1c9225 */ /* 0x000fca00078e001c */
[----:B------:R-:W-:Y:S02]  /*1f60*/  @!P1 IADD3 R17, R29, R17, RZ ;  /* 0x000000111d119210 */ /* 0x000fe40007ffe0ff */
[----:B-1----:R-:W-:-:S04]  /*1f70*/  @!P1 LEA R26, P5, R28, R26, 0x2 ;  /* 0x0000001a1c1a9211 */ /* 0x002fc800078a10ff */
[----:B------:R-:W-:Y:S02]  /*1f80*/  @!P1 LEA.HI.X R27, R28, R27, R17, 0x2, P5 ;  /* 0x0000001b1c1b9211 */ /* 0x000fe400028f1411 */
        /* <DEDUP_REMOVED lines=14> */
[----:B------:R-:W-:-:S04]  /*2070*/  ISETP.GE.U32.AND P5, PT, R35, UR12, PT ;  /* 0x0000000c23007c0c */ /* 0x000fc8000bfa6070 */
[----:B------:R-:W-:-:S04]  /*2080*/  ISETP.GE.AND.EX P5, PT, R90, UR13, PT, P5 ;  /* 0x0000000d5a007c0c */ /* 0x000fc8000bfa6350 */
[----:B------:R-:W-:-:S13]  /*2090*/  ISETP.GT.U32.OR P6, PT, R0, 0x1bf, P5 ;  /* 0x000001bf0000780c */ /* 0x000fda0002fc4470 */
[----:B------:R-:W0:Y:S01]  /*20a0*/  @!P6 LDC.64 R22, c[0x0][0x270] ;  /* 0x00009c00ff16eb82 */ /* 0x000e220000000a00 */
[----:B------:R-:W-:Y:S02]  /*20b0*/  @!P6 MOV R33, R19 ;  /* 0x000000130021e202 */ /* 0x000fe40000000f00 */
[----:B------:R-:W-:-:S04]  /*20c0*/  @P6 LOP3.LUT R14, R14, 0x4, RZ, 0xfc, !PT ;  /* 0x000000040e0e6812 */ /* 0x000fc800078efcff */
[----:B------:R-:W-:Y:S01]  /*20d0*/  LOP3.LUT R14, R14, 0xfffffffd, RZ, 0xc0, !PT ;  /* 0xfffffffd0e0e7812 */ /* 0x000fe200078ec0ff */
        /* <DEDUP_REMOVED lines=13> */
[----:B------:R-:W-:-:S05]  /*21b0*/  @P2 LOP3.LUT R14, R14, 0x2, RZ, 0xfc, !PT ;  /* 0x000000020e0e2812 */ /* 0x000fca00078efcff */
        /* <DEDUP_REMOVED lines=23> */
[----:B------:R-:W-:Y:S02]  /*2330*/  ISETP.GE.U32.AND P5, PT, R41, UR12, PT ;  /* 0x0000000c29007c0c */ /* 0x000fe4000bfa6070 */
[----:B------:R-:W-:Y:S02]  /*2340*/  LOP3.LUT P4, RZ, R14, 0x2, RZ, 0xc0, !PT ;  /* 0x000000020eff7812 */ /* 0x000fe4000788c0ff */
[----:B------:R-:W-:-:S04]  /*2350*/  ISETP.GE.AND.EX P5, PT, R93, UR13, PT, P5 ;  /* 0x0000000d5d007c0c */ /* 0x000fc8000bfa6350 */
[----:B------:R-:W-:-:S07]  /*2360*/  ISETP.GT.U32.OR P5, PT, R0, 0x1bf, P5 ;  /* 0x000001bf0000780c */ /* 0x000fce0002fa4470 */
[----:B------:R-:W-:Y:S02]  /*2370*/  @P4 LOP3.LUT R44, R44, 0x10, RZ, 0xfc, !PT ;  /* 0x000000102c2c4812 */ /* 0x000fe400078efcff */
[----:B------:R-:W-:-:S04]  /*2380*/  LOP3.LUT P4, RZ, R14, 0x4, RZ, 0xc0, !PT ;  /* 0x000000040eff7812 */ /* 0x000fc8000788c0ff */
        /* <DEDUP_REMOVED lines=19> */
[----:B------:R-:W-:Y:S01]  /*24c0*/  @!P3 IMAD.WIDE.U32 R40, R45, R22, R40 ;  /* 0x000000162d28b225 */ /* 0x000fe200078e0028 */
[----:B------:R-:W-:-:S04]  /*24d0*/  IADD3 R45, R2, 0xf8, RZ ;  /* 0x000000f8022d7810 */ /* 0x000fc80007ffe0ff */
[----:B------:R-:W-:Y:S02]  /*24e0*/  @!P3 IADD3 R23, R41, R23, RZ ;  /* 0x000000172917b210 */ /* 0x000fe40007ffe0ff */
[C---:B-1----:R-:W-:Y:S02]  /*24f0*/  @!P3 LEA R38, P6, R40.reuse, R38, 0x2 ;  /* 0x000000262826b211 */ /* 0x042fe400078c10ff */
[----:B------:R-:W-:Y:S02]  /*2500*/  SHF.R.S32.HI R95, RZ, 0x1f, R45 ;  /* 0x0000001fff5f7819 */ /* 0x000fe4000001142d */
        /* <DEDUP_REMOVED lines=14> */
[----:B------:R-:W-:Y:S02]  /*25f0*/  CS2R R22, SRZ ;  /* 0x0000000000167805 */ /* 0x000fe4000001ff00 */
[----:B------:R-:W-:-:S13]  /*2600*/  LOP3.LUT P2, RZ, R44, 0x20, RZ, 0xc0, !PT ;  /* 0x000000202cff7812 */ /* 0x000fda000784c0ff */
[----:B------:R0:W2:Y:S01]  /*2610*/  @P2 LDG.E.64 R22, desc[UR8][R24.64] ;  /* 0x0000000818162981 */ /* 0x0000a2000c1e1b00 */
[----:B------:R-:W-:Y:S02]  /*2620*/  LOP3.LUT P2, RZ, R14, 0x2000000, RZ, 0xc0, !PT ;  /* 0x020000000eff7812 */ /* 0x000fe4000784c0ff */
[----:B0-----:R-:W-:-:S06]  /*2630*/  CS2R R24, SRZ ;  /* 0x0000000000187805 */ /* 0x001fcc000001ff00 */
[----:B------:R0:W3:Y:S01]  /*2640*/  @!P1 LDG.E.64 R24, desc[UR8][R26.64] ;  /* 0x000000081a189981 */ /* 0x0000e2000c1e1b00 */
[----:B------:R-:W-:Y:S02]  /*2650*/  LOP3.LUT P1, RZ, R14, 0x1000000, RZ, 0xc0, !PT ;  /* 0x010000000eff7812 */ /* 0x000fe4000782c0ff */
[----:B0-----:R-:W-:-:S06]  /*2660*/  CS2R R26, SRZ ;  /* 0x00000000001a7805 */ /* 0x001fcc000001ff00 */
[----:B------:R0:W4:Y:S01]  /*2670*/  @!P0 LDG.E.64 R26, desc[UR8][R28.64] ;  /* 0x000000081c1a8981 */ /* 0x000122000c1e1b00 */
[----:B------:R-:W-:Y:S02]  /*2680*/  LOP3.LUT P0, RZ, R14, 0x800000, RZ, 0xc0, !PT ;  /* 0x008000000eff7812 */ /* 0x000fe4000780c0ff */
[----:B0-----:R-:W-:-:S06]  /*2690*/  CS2R R28, SRZ ;  /* 0x00000000001c7805 */ /* 0x001fcc000001ff00 */
[----:B------:R0:W5:Y:S01]  /*26a0*/  @!P4 LDG.E.64 R28, desc[UR8][R30.64] ;  /* 0x000000081e1cc981 */ /* 0x000162000c1e1b00 */
[----:B------:R-:W-:Y:S02]  /*26b0*/  LOP3.LUT P4, RZ, R44, 0x10, RZ, 0xc0, !PT ;  /* 0x000000102cff7812 */ /* 0x000fe4000788c0ff */
[----:B0-----:R-:W-:-:S11]  /*26c0*/  CS2R R30, SRZ ;  /* 0x00000000001e7805 */ /* 0x001fd6000001ff00 */
[----:B------:R0:W5:Y:S01]  /*26d0*/  @!P4 LDG.E.64 R30, desc[UR8][R32.64] ;  /* 0x00000008201ec981 */ /* 0x000162000c1e1b00 */
[----:B------:R-:W-:Y:S02]  /*26e0*/  LOP3.LUT P4, RZ, R44, 0x8, RZ, 0xc0, !PT ;  /* 0x000000082cff7812 */ /* 0x000fe4000788c0ff */
[----:B0-----:R-:W-:-:S11]  /*26f0*/  CS2R R32, SRZ ;  /* 0x0000000000207805 */ /* 0x001fd6000001ff00 */
[----:B------:R0:W5:Y:S02]  /*2700*/  @!P4 LDG.E.64 R32, desc[UR8][R34.64] ;  /* 0x000000082220c981 */ /* 0x000164000c1e1b00 */
[----:B0-----:R-:W-:-:S06]  /*2710*/  CS2R R34, SRZ ;  /* 0x0000000000227805 */ /* 0x001fcc000001ff00 */
[----:B------:R0:W5:Y:S02]  /*2720*/  @!P5 LDG.E.64 R34, desc[UR8][R36.64] ;  /* 0x000000082422d981 */ /* 0x000164000c1e1b00 */
[----:B0-----:R-:W-:-:S06]  /*2730*/  CS2R R36, SRZ ;  /* 0x0000000000247805 */ /* 0x001fcc000001ff00 */
[----:B------:R0:W4:Y:S01]  /*2740*/  @!P3 LDG.E.64 R36, desc[UR8][R38.64] ;  /* 0x000000082624b981 */ /* 0x000122000c1e1b00 */
[C---:B------:R-:W-:Y:S02]  /*2750*/  LOP3.LUT P4, RZ, R14.reuse, 0x400000, RZ, 0xc0, !PT ;  /* 0x004000000eff7812 */ /* 0x040fe4000788c0ff */
[----:B------:R-:W-:Y:S02]  /*2760*/  LOP3.LUT P3, RZ, R14, 0x200000, RZ, 0xc0, !PT ;  /* 0x002000000eff7812 */ /* 0x000fe4000786c0ff */
[----:B0-----:R-:W-:-:S06]  /*2770*/  CS2R R38, SRZ ;  /* 0x0000000000267805 */ /* 0x001fcc000001ff00 */
[----:B------:R0:W5:Y:S02]  /*2780*/  @!P6 LDG.E.64 R38, desc[UR8][R40.64] ;  /* 0x000000082826e981 */ /* 0x000164000c1e1b00 */
[----:B0-----:R-:W-:-:S06]  /*2790*/  CS2R R40, SRZ ;  /* 0x0000000000287805 */ /* 0x001fcc000001ff00 */
[----:B------:R0:W2:Y:S01]  /*27a0*/  @P2 LDG.E.64 R40, desc[UR8][R42.64] ;  /* 0x000000082a282981 */ /* 0x0000a2000c1e1b00 */
[----:B------:R-:W-:Y:S02]  /*27b0*/  LOP3.LUT P2, RZ, R14, 0x100000, RZ, 0xc0, !PT ;  /* 0x001000000eff7812 */ /* 0x000fe4000784c0ff */
[----:B0-----:R-:W-:-:S06]  /*27c0*/  CS2R R42, SRZ ;  /* 0x00000000002a7805 */ /* 0x001fcc000001ff00 */
[----:B------:R0:W3:Y:S01]  /*27d0*/  @P1 LDG.E.64 R42, desc[UR8][R48.64] ;  /* 0x00000008302a1981 */ /* 0x0000e2000c1e1b00 */
[C---:B------:R-:W-:Y:S02]  /*27e0*/  LOP3.LUT P1, RZ, R14.reuse, 0x4000, RZ, 0xc0, !PT ;  /* 0x000040000eff7812 */ /* 0x040fe4000782c0ff */
[C---:B------:R-:W-:Y:S02]  /*27f0*/  LOP3.LUT P5, RZ, R14.reuse, 0x80000, RZ, 0xc0, !PT ;  /* 0x000800000eff7812 */ /* 0x040fe400078ac0ff */
[----:B------:R-:W-:Y:S02]  /*2800*/  LOP3.LUT R14, R14, 0x7fffffff, RZ, 0xc0, !PT ;  /* 0x7fffffff0e0e7812 */ /* 0x000fe400078ec0ff */
[----:B------:R-:W-:Y:S02]  /*2810*/  LOP3.LUT R44, R44, 0xfffffffe, RZ, 0xc0, !PT ;  /* 0xfffffffe2c2c7812 */ /* 0x000fe400078ec0ff */
[----:B0-----:R-:W-:-:S05]  /*2820*/  CS2R R48, SRZ ;  /* 0x0000000000307805 */ /* 0x001fca000001ff00 */
[----:B------:R-:W-:Y:S01]  /*2830*/  @P1 LOP3.LUT R14, R14, 0x80000000, RZ, 0xfc, !PT ;  /* 0x800000000e0e1812 */ /* 0x000fe200078efcff */
[----:B------:R0:W4:Y:S03]  /*2840*/  @P0 LDG.E.64 R48, desc[UR8][R50.64] ;  /* 0x0000000832300981 */ /* 0x000126000c1e1b00 */
[----:B------:R-:W-:Y:S02]  /*2850*/  LOP3.LUT P1, RZ, R14, 0x8000, RZ, 0xc0, !PT ;  /* 0x000080000eff7812 */ /* 0x000fe4000782c0ff */
[----:B0-----:R-:W-:-:S11]  /*2860*/  CS2R R50, SRZ ;  /* 0x0000000000327805 */ /* 0x001fd6000001ff00 */
[----:B------:R-:W-:Y:S01]  /*2870*/  @P1 LOP3.LUT R44, R44, 0x1, RZ, 0xfc, !PT ;  /* 0x000000012c2c1812 */ /* 0x000fe200078efcff */
[----:B------:R0:W5:Y:S01]  /*2880*/  @P4 LDG.E.64 R50, desc[UR8][R52.64] ;  /* 0x0000000834324981 */ /* 0x000162000c1e1b00 */
[----:B------:R-:W-:Y:S02]  /*2890*/  LOP3.LUT P1, RZ, R14, 0x10000, RZ, 0xc0, !PT ;  /* 0x000100000eff7812 */ /* 0x000fe4000782c0ff */
[----:B------:R-:W-:Y:S02]  /*28a0*/  LOP3.LUT R44, R44, 0xfffffffd, RZ, 0xc0, !PT ;  /* 0xfffffffd2c2c7812 */ /* 0x000fe400078ec0ff */
[----:B0-----:R-:W-:-:S09]  /*28b0*/  CS2R R52, SRZ ;  /* 0x0000000000347805 */ /* 0x001fd2000001ff00 */
[----:B------:R-:W-:Y:S02]  /*28c0*/  @P1 LOP3.LUT R44, R44, 0x2, RZ, 0xfc, !PT ;  /* 0x000000022c2c1812 */ /* 0x000fe400078efcff */
[----:B------:R-:W-:Y:S01]  /*28d0*/  LOP3.LUT P1, RZ, R14, 0x20000, RZ, 0xc0, !PT ;  /* 0x000200000eff7812 */ /* 0x000fe2000782c0ff */
[----:B------:R0:W5:Y:S01]  /*28e0*/  @P3 LDG.E.64 R52, desc[UR8][R54.64] ;  /* 0x0000000836343981 */ /* 0x000162000c1e1b00 */
[----:B------:R-:W-:Y:S02]  /*28f0*/  LOP3.LUT R44, R44, 0xfffffffb, RZ, 0xc0, !PT ;  /* 0xfffffffb2c2c7812 */ /* 0x000fe400078ec0ff */
[----:B0-----:R-:W-:-:S09]  /*2900*/  CS2R R54, SRZ ;  /* 0x0000000000367805 */ /* 0x001fd2000001ff00 */
[----:B------:R-:W-:Y:S02]  /*2910*/  @P1 LOP3.LUT R44, R44, 0x4, RZ, 0xfc, !PT ;  /* 0x000000042c2c1812 */ /* 0x000fe400078efcff */
[----:B------:R-:W-:Y:S01]  /*2920*/  LOP3.LUT P1, RZ, R14, 0x40000, RZ, 0xc0, !PT ;  /* 0x000400000eff7812 */ /* 0x000fe2000782c0ff */
[----:B------:R0:W5:Y:S02]  /*2930*/  @P2 LDG.E.64 R54, desc[UR8][R56.64] ;  /* 0x0000000838362981 */ /* 0x000164000c1e1b00 */
[----:B0-----:R-:W-:-:S06]  /*2940*/  CS2R R56, SRZ ;  /* 0x0000000000387805 */ /* 0x001fcc000001ff00 */
[----:B------:R0:W5:Y:S02]  /*2950*/  @P5 LDG.E.64 R56, desc[UR8][R58.64] ;  /* 0x000000083a385981 */ /* 0x000164000c1e1b00 */
[----:B0-----:R-:W-:-:S06]  /*2960*/  CS2R R58, SRZ ;  /* 0x00000000003a7805 */ /* 0x001fcc000001ff00 */
[----:B------:R0:W5:Y:S01]  /*2970*/  @P1 LDG.E.64 R58, desc[UR8][R60.64] ;  /* 0x000000083c3a1981 */ /* 0x000162000c1e1b00 */
[----:B------:R-:W-:Y:S02]  /*2980*/  LOP3.LUT P1, RZ, R44, 0x4, RZ, 0xc0, !PT ;  /* 0x000000042cff7812 */ /* 0x000fe4000782c0ff */
[----:B0-----:R-:W-:-:S11]  /*2990*/  CS2R R60, SRZ ;  /* 0x00000000003c7805 */ /* 0x001fd6000001ff00 */
[----:B------:R0:W5:Y:S01]  /*29a0*/  @P1 LDG.E.64 R60, desc[UR8][R62.64] ;  /* 0x000000083e3c1981 */ /* 0x000162000c1e1b00 */
[----:B------:R-:W-:Y:S02]  /*29b0*/  LOP3.LUT P1, RZ, R44, 0x2, RZ, 0xc0, !PT ;  /* 0x000000022cff7812 */ /* 0x000fe4000782c0ff */
[----:B0-----:R-:W-:-:S11]  /*29c0*/  CS2R R62, SRZ ;  /* 0x00000000003e7805 */ /* 0x001fd6000001ff00 */
[----:B------:R0:W5:Y:S01]  /*29d0*/  @P1 LDG.E.64 R62, desc[UR8][R64.64] ;  /* 0x00000008403e1981 */ /* 0x000162000c1e1b00 */
[----:B------:R-:W-:Y:S02]  /*29e0*/  LOP3.LUT P1, RZ, R44, 0x1, RZ, 0xc0, !PT ;  /* 0x000000012cff7812 */ /* 0x000fe4000782c0ff */
[----:B0-----:R-:W-:-:S11]  /*29f0*/  CS2R R64, SRZ ;  /* 0x0000000000407805 */ /* 0x001fd6000001ff00 */
[----:B------:R0:W5:Y:S01]  /*2a00*/  @P1 LDG.E.64 R64, desc[UR8][R66.64] ;  /* 0x0000000842401981 */ /* 0x000162000c1e1b00 */
[C---:B------:R-:W-:Y:S02]  /*2a10*/  LOP3.LUT P1, RZ, R14.reuse, 0x80000000, RZ, 0xc0, !PT ;  /* 0x800000000eff7812 */ /* 0x040fe4000782c0ff */
[C---:B------:R-:W-:Y:S02]  /*2a20*/  LOP3.LUT P0, RZ, R14.reuse, 0x2000, RZ, 0xc0, !PT ;  /* 0x000020000eff7812 */ /* 0x040fe4000780c0ff */
[----:B0-----:R-:W-:Y:S02]  /*2a30*/  CS2R R66, SRZ ;  /* 0x0000000000427805 */ /* 0x001fe4000001ff00 */
[----:B------:R-:W-:-:S07]  /*2a40*/  LOP3.LUT P4, RZ, R14, 0x1000, RZ, 0xc0, !PT ;  /* 0x000010000eff7812 */ /* 0x000fce000788c0ff */
[----:B------:R0:W5:Y:S01]  /*2a50*/  @P1 LDG.E.64 R66, desc[UR8][R68.64] ;  /* 0x0000000844421981 */ /* 0x000162000c1e1b00 */
[----:B------:R-:W-:Y:S02]  /*2a60*/  LOP3.LUT P3, RZ, R14, 0x800, RZ, 0xc0, !PT ;  /* 0x000008000eff7812 */ /* 0x000fe4000786c0ff */
[----:B0-----:R-:W-:-:S06]  /*2a70*/  CS2R R68, SRZ ;  /* 0x0000000000447805 */ /* 0x001fcc000001ff00 */
        /* <DEDUP_REMOVED lines=24> */
[----:B------:R0:W5:Y:S02]  /*2c00*/  @P4 LDG.E.64 R84, desc[UR8][R86.64] ;  /* 0x0000000856544981 */ /* 0x000164000c1e1b00 */
[----:B0-----:R-:W-:-:S06]  /*2c10*/  CS2R R86, SRZ ;  /* 0x0000000000567805 */ /* 0x001fcc000001ff00 */
[----:B------:R0:W5:Y:S02]  /*2c20*/  @P0 LDG.E.64 R86, desc[UR8][R88.64] ;  /* 0x0000000858560981 */ /* 0x000164000c1e1b00 */
[----:B0-----:R-:W-:-:S06]  /*2c30*/  CS2R R88, SRZ ;  /* 0x0000000000587805 */ /* 0x001fcc000001ff00 */
[----:B------:R2:W5:Y:S01]  /*2c40*/  @P1 LDG.E.64 R88, desc[UR8][R46.64] ;  /* 0x000000082e581981 */ /* 0x000562000c1e1b00 */
[----:B---3--:R-:W-:Y:S01]  /*2c50*/  FMUL.FTZ R45, R43, R43 ;  /* 0x0000002b2b2d7220 */ /* 0x008fe20000410000 */
[----:B--2---:R-:W-:-:S04]  /*2c60*/  FMUL.FTZ R46, R41, R41 ;  /* 0x00000029292e7220 */ /* 0x004fc80000410000 */
[----:B------:R-:W-:Y:S01]  /*2c70*/  FFMA.FTZ R46, R40, R40, R46 ;  /* 0x00000028282e7223 */ /* 0x000fe2000001002e */
[----:B------:R-:W-:Y:S01]  /*2c80*/  FFMA.FTZ R45, R42, R42, R45 ;  /* 0x0000002a2a2d7223 */ /* 0x000fe2000001002d */
[----:B----4-:R-:W-:Y:S02]  /*2c90*/  FMUL.FTZ R44, R49, R49 ;  /* 0x00000031312c7220 */ /* 0x010fe40000410000 */
[----:B------:R-:W-:-:S04]  /*2ca0*/  FADD.FTZ R46, RZ, R46 ;  /* 0x0000002eff2e7221 */ /* 0x000fc80000010000 */
[----:B------:R-:W-:Y:S01]  /*2cb0*/  FADD.FTZ R45, R46, R45 ;  /* 0x0000002d2e2d7221 */ /* 0x000fe20000010000 */
[----:B------:R-:W-:Y:S01]  /*2cc0*/  FFMA.FTZ R46, R48, R48, R44 ;  /* 0x00000030302e7223 */ /* 0x000fe2000001002c */
[----:B-----5:R-:W-:-:S03]  /*2cd0*/  FMUL.FTZ R44, R51, R51 ;  /* 0x00000033332c7220 */ /* 0x020fc60000410000 */
[----:B------:R-:W-:Y:S01]  /*2ce0*/  FADD.FTZ R45, R45, R46 ;  /* 0x0000002e2d2d7221 */ /* 0x000fe20000010000 */
[----:B------:R-:W-:Y:S01]  /*2cf0*/  FFMA.FTZ R46, R50, R50, R44 ;  /* 0x00000032322e7223 */ /* 0x000fe2000001002c */
[----:B------:R-:W-:-:S03]  /*2d00*/  FMUL.FTZ R44, R53, R53 ;  /* 0x00000035352c7220 */ /* 0x000fc60000410000 */
[----:B------:R-:W-:Y:S01]  /*2d10*/  FADD.FTZ R45, R45, R46 ;  /* 0x0000002e2d2d7221 */ /* 0x000fe20000010000 */
[----:B------:R-:W-:Y:S01]  /*2d20*/  FFMA.FTZ R46, R52, R52, R44 ;  /* 0x00000034342e7223 */ /* 0x000fe2000001002c */
[----:B------:R-:W-:-:S03]  /*2d30*/  FMUL.FTZ R44, R55, R55 ;  /* 0x00000037372c7220 */ /* 0x000fc60000410000 */
[----:B------:R-:W-:Y:S01]  /*2d40*/  FADD.FTZ R45, R45, R46 ;  /* 0x0000002e2d2d7221 */ /* 0x000fe20000010000 */
[----:B------:R-:W-:Y:S01]  /*2d50*/  FFMA.FTZ R46, R54, R54, R44 ;  /* 0x00000036362e7223 */ /* 0x000fe2000001002c */
[----:B------:R-:W-:-:S03]  /*2d60*/  FMUL.FTZ R44, R57, R57 ;  /* 0x00000039392c7220 */ /* 0x000fc60000410000 */
[----:B------:R-:W-:Y:S01]  /*2d70*/  FADD.FTZ R45, R45, R46 ;  /* 0x0000002e2d2d7221 */ /* 0x000fe20000010000 */
[----:B------:R-:W-:-:S04]  /*2d80*/  FFMA.FTZ R46, R56, R56, R44 ;  /* 0x00000038382e7223 */ /* 0x000fc8000001002c */
[----:B------:R-:W-:Y:S01]  /*2d90*/  FADD.FTZ R45, R45, R46 ;  /* 0x0000002e2d2d7221 */ /* 0x000fe20000010000 */
[----:B------:R-:W-:-:S04]  /*2da0*/  FMUL.FTZ R44, R59, R59 ;  /* 0x0000003b3b2c7220 */ /* 0x000fc80000410000 */
        /* <DEDUP_REMOVED lines=70> */
[----:B------:R-:W-:-:S03]  /*3210*/  FADD.FTZ R44, R40, R41 ;  /* 0x00000029282c7221 */ /* 0x000fc60000010000 */
[----:B------:R-:W-:Y:S01]  /*3220*/  FADD.FTZ R45, R45, R46 ;  /* 0x0000002e2d2d7221 */ /* 0x000fe20000010000 */
[----:B------:R-:W-:Y:S01]  /*3230*/  FADD.FTZ R44, RZ, R44 ;  /* 0x0000002cff2c7221 */ /* 0x000fe20000010000 */
[----:B------:R-:W-:-:S04]  /*3240*/  FADD.FTZ R46, R42, R43 ;  /* 0x0000002b2a2e7221 */ /* 0x000fc80000010000 */
[----:B------:R-:W-:Y:S01]  /*3250*/  FADD.FTZ R44, R44, R46 ;  /* 0x0000002e2c2c7221 */ /* 0x000fe20000010000 */
        /* <DEDUP_REMOVED lines=52> */
[----:B------:R-:W-:Y:S01]  /*35a0*/  FADD.FTZ R46, R30, R31 ;  /* 0x0000001f1e2e7221 */ /* 0x000fe20000010000 */
[----:B------:R-:W-:-:S03]  /*35b0*/  FADD.FTZ R96, R32, R33 ;  /* 0x0000002120607221 */ /* 0x000fc60000010000 */
[----:B------:R-:W-:-:S04]  /*35c0*/  FADD.FTZ R44, R44, R46 ;  /* 0x0000002e2c2c7221 */ /* 0x000fc80000010000 */
[----:B------:R-:W-:Y:S02]  /*35d0*/  FADD.FTZ R96, R44, R96 ;  /* 0x000000602c607221 */ /* 0x000fe40000010000 */
[----:B------:R-:W0:Y:S01]  /*35e0*/  S2R R44, SR_LANEID ;  /* 0x00000000002c7919 */ /* 0x000e220000000000 */
[----:B------:R-:W-:Y:S01]  /*35f0*/  FADD.FTZ R46, R34, R35 ;  /* 0x00000023222e7221 */ /* 0x000fe20000010000 */
[----:B------:R-:W-:-:S03]  /*3600*/  FMUL.FTZ R97, R39, R39 ;  /* 0x0000002727617220 */ /* 0x000fc60000410000 */
[----:B------:R-:W-:Y:S01]  /*3610*/  FADD.FTZ R96, R96, R46 ;  /* 0x0000002e60607221 */ /* 0x000fe20000010000 */
[C---:B------:R-:W-:Y:S01]  /*3620*/  FADD.FTZ R46, R38.reuse, R39 ;  /* 0x00000027262e7221 */ /* 0x040fe20000010000 */
[----:B------:R-:W-:-:S03]  /*3630*/  FFMA.FTZ R97, R38, R38, R97 ;  /* 0x0000002626617223 */ /* 0x000fc60000010061 */
[----:B------:R-:W-:Y:S01]  /*3640*/  FADD.FTZ R96, R96, R46 ;  /* 0x0000002e60607221 */ /* 0x000fe20000010000 */
[----:B------:R-:W-:-:S04]  /*3650*/  FADD.FTZ R97, R45, R97 ;  /* 0x000000612d617221 */ /* 0x000fc80000010000 */
        /* <DEDUP_REMOVED lines=74> */
.L_x_5004:
[----:B------:R-:W-:Y:S05]  /*3b00*/  BSYNC B0 ;  /* 0x0000000000007941 */ /* 0x000fea0003800000 */
.L_x_5003:
[----:B------:R-:W0:Y:S02]  /*3b10*/  LDC R44, c[0x0][0xc] ;  /* 0x00000300ff2c7b82 */ /* 0x000e240000000800 */
[----:B0-----:R-:W-:-:S13]  /*3b20*/  ISETP.GE.U32.AND P6, PT, R44, 0x2, PT ;  /* 0x000000022c00780c */ /* 0x001fda0003fc6070 */
[----:B------:R-:W-:Y:S05]  /*3b30*/  @!P6 BRA `(.L_x_5005) ;  /* 0x000000080070e947 */ /* 0x000fea0003800000 */
[----:B------:R-:W-:Y:S05]  /*3b40*/  @P5 BRA `(.L_x_5006) ;  /* 0x0000000000745947 */ /* 0x000fea0003800000 */
[----:B------:R-:W0:Y:S01]  /*3b50*/  S2R R45, SR_CTAID.Y ;  /* 0x00000000002d7919 */ /* 0x000e220000002600 */
[----:B------:R-:W1:Y:S01]  /*3b60*/  LDC R98, c[0x0][0x10] ;  /* 0x00000400ff627b82 */ /* 0x000e620000000800 */
[C---:B------:R-:W-:Y:S02]  /*3b70*/  LOP3.LUT R99, R12.reuse, 0x1, RZ, 0xc0, !PT ;  /* 0x000000010c637812 */ /* 0x040fe400078ec0ff */
[----:B------:R-:W-:-:S05]  /*3b80*/  LOP3.LUT P6, RZ, R12, 0x2, RZ, 0xc0, !PT ;  /* 0x000000020cff7812 */ /* 0x000fca00078cc0ff */
[----:B------:R-:W2:Y:S01]  /*3b90*/  LDC.64 R46, c[0x0][0x248] ;  /* 0x00009200ff2e7b82 */ /* 0x000ea20000000a00 */
[----:B-1----:R-:W-:Y:S02]  /*3ba0*/  IMAD R99, R99, R98, RZ ;  /* 0x0000006263637224 */ /* 0x002fe400078e02ff */
[----:B0-----:R-:W-:-:S03]  /*3bb0*/  IMAD R98, R98, UR7, R45 ;  /* 0x0000000762627c24 */ /* 0x001fc6000f8e022d */
[C---:B------:R-:W-:Y:S01]  /*3bc0*/  IADD3 R45, R99.reuse, R45, RZ ;  /* 0x0000002d632d7210 */ /* 0x040fe20007ffe0ff */
[----:B------:R-:W-:-:S05]  /*3bd0*/  IMAD R99, R99, R44, RZ ;  /* 0x0000002c63637224 */ /* 0x000fca00078e02ff */
[----:B------:R-:W-:-:S05]  /*3be0*/  SHF.L.U32 R99, R99, 0x1, RZ ;  /* 0x0000000163637819 */ /* 0x000fca00000006ff */
[----:B--2---:R-:W-:-:S04]  /*3bf0*/  IMAD.WIDE R46, R99, 0x4, R46 ;  /* 0x00000004632e7825 */ /* 0x004fc800078e022e */
[----:B------:R-:W-:Y:S01]  /*3c00*/  IMAD.WIDE.U32 R46, R98, 0x8, R46 ;  /* 0x00000008622e7825 */ /* 0x000fe200078e002e */
[----:B------:R-:W-:-:S04]  /*3c10*/  MOV R98, 0xffffffff ;  /* 0xffffffff00627802 */ /* 0x000fc80000000f00 */
[----:B------:R0:W-:Y:S01]  /*3c20*/  STG.E.64 desc[UR8][R46.64], R96 ;  /* 0x000000602e007986 */ /* 0x0001e2000c101b08 */
[----:B------:R-:W-:Y:S01]  /*3c30*/  SEL R98, R98, 0x1, P6 ;  /* 0x0000000162627807 */ /* 0x000fe20003000000 */
[----:B0-----:R-:W0:Y:S02]  /*3c40*/  LDC.64 R46, c[0x0][0x240] ;  /* 0x00009000ff2e7b82 */ /* 0x001e240000000a00 */
[----:B0-----:R-:W-:Y:S01]  /*3c50*/  IMAD.WIDE.U32 R46, R45, 0x4, R46 ;  /* 0x000000042d2e7825 */ /* 0x001fe200078e002e */
[----:B------:R-:W-:-:S04]  /*3c60*/  SEL R45, R44, RZ, !P6 ;  /* 0x000000ff2c2d7207 */ /* 0x000fc80007000000 */
[----:B------:R-:W-:Y:S01]  /*3c70*/  ISETP.NE.AND P6, PT, R45, -0x1, PT ;  /* 0xffffffff2d00780c */ /* 0x000fe20003fc5270 */
[----:B------:R-:W-:Y:S06]  /*3c80*/  MEMBAR.ALL.GPU ;  /* 0x0000000000007992 */ /* 0x000fec000000a000 */
[----:B------:R-:W-:-:S00]  /*3c90*/  ERRBAR ;  /* 0x00000000000079ab */ /* 0x000fc00000000000 */
[----:B------:R-:W-:Y:S06]  /*3ca0*/  CGAERRBAR ;  /* 0x00000000000075ab */ /* 0x000fec0000000000 */
[----:B------:R0:W-:Y:S01]  /*3cb0*/  REDG.E.ADD.S32.STRONG.GPU desc[UR8][R46.64], R98 ;  /* 0x000000622e00798e */ /* 0x0001e2000c10e388 */
[----:B------:R-:W-:Y:S05]  /*3cc0*/  @!P6 BRA `(.L_x_5006) ;  /* 0x000000000014e947 */ /* 0x000fea0003800000 */
.L_x_5007:
[----:B0-----:R-:W2:Y:S04]  /*3cd0*/  LDG.E.STRONG.GPU R98, desc[UR8][R46.64] ;  /* 0x000000082e627981 */ /* 0x001ea8000c1ef900 */
[----:B--2---:R-:W-:Y:S01]  /*3ce0*/  CCTL.IVALL ;  /* 0x00000000ff00798f */ /* 0x004fe20002000000 */
[----:B------:R-:W-:Y:S05]  /*3cf0*/  YIELD ;  /* 0x0000000000007946 */ /* 0x000fea0003800000 */
[----:B------:R-:W-:-:S13]  /*3d00*/  ISETP.NE.AND P6, PT, R98, R45, PT ;  /* 0x0000002d6200720c */ /* 0x000fda0003fc5270 */
[----:B------:R-:W-:Y:S05]  /*3d10*/  @P6 BRA `(.L_x_5007) ;  /* 0xfffffffc00ec6947 */ /* 0x000fea000383ffff */
.L_x_5006:
[----:B------:R-:W-:Y:S01]  /*3d20*/  ISETP.NE.AND P6, PT, R44, RZ, PT ;  /* 0x000000ff2c00720c */ /* 0x000fe20003fc5270 */
[----:B------:R-:W-:Y:S05]  /*3d30*/  WARPSYNC.ALL ;  /* 0x0000000000007948 */ /* 0x000fea0003800000 */
[----:B------:R-:W-:Y:S07]  /*3d40*/  BAR.SYNC.DEFER_BLOCKING 0x0 ;  /* 0x0000000000007b1d */ /* 0x000fee0000010000 */
[----:B------:R-:W-:Y:S05]  /*3d50*/  @!P6 BRA `(.L_x_5005) ;  /* 0x0000000400e8e947 */ /* 0x000fea0003800000 */
[----:B------:R-:W-:-:S04]  /*3d60*/  IADD3 R45, R44, -0x1, RZ ;  /* 0xffffffff2c2d7810 */ /* 0x000fc80007ffe0ff */
[----:B------:R-:W-:Y:S01]  /*3d70*/  ISETP.GE.U32.AND P6, PT, R45, 0x3, PT ;  /* 0x000000032d00780c */ /* 0x000fe20003fc6070 */
[----:B------:R-:W-:-:S12]  /*3d80*/  HFMA2.MMA R45, -RZ, RZ, 0, 0 ;  /* 0x00000000ff2d7435 */ /* 0x000fd800000001ff */
[----:B------:R-:W-:Y:S05]  /*3d90*/  @!P6 BRA `(.L_x_5008) ;  /* 0x000000040008e947 */ /* 0x000fea0003800000 */
[----:B0-----:R-:W-:Y:S02]  /*3da0*/  LOP3.LUT R46, R44, 0x3, RZ, 0xc0, !PT ;  /* 0x000000032c2e7812 */ /* 0x001fe400078ec0ff */
[----:B------:R-:W-:Y:S02]  /*3db0*/  MOV R45, RZ ;  /* 0x000000ff002d7202 */ /* 0x000fe40000000f00 */
[----:B------:R-:W-:-:S07]  /*3dc0*/  IADD3 R46, -R46, R44, RZ ;  /* 0x0000002c2e2e7210 */ /* 0x000fce0007ffe1ff */
.L_x_5009:
        /* <DEDUP_REMOVED lines=63> */
.L_x_5008:
[----:B0-----:R-:W-:-:S13]  /*41c0*/  LOP3.LUT P6, R98, R44, 0x3, RZ, 0xc0, !PT ;  /* 0x000000032c627812 */ /* 0x001fda00078cc0ff */
[----:B------:R-:W-:Y:S05]  /*41d0*/  @!P6 BRA `(.L_x_5005) ;  /* 0x0000000000c8e947 */ /* 0x000fea0003800000 */
[----:B------:R-:W-:Y:S01]  /*41e0*/  ISETP.EQ.OR P6, PT, R45, UR7, P5 ;  /* 0x000000072d007c0c */ /* 0x000fe2000afc2670 */
[----:B------:R-:W-:-:S12]  /*41f0*/  BSSY B0, `(.L_x_5010) ;  /* 0x000000f000007945 */ /* 0x000fd80003800000 */
[----:B------:R-:W-:Y:S05]  /*4200*/  @P6 BRA `(.L_x_5011) ;  /* 0x0000000000346947 */ /* 0x000fea0003800000 */
[----:B------:R-:W0:Y:S01]  /*4210*/  LDC.64 R46, c[0x0][0x248] ;  /* 0x00009200ff2e7b82 */ /* 0x000e220000000a00 */
[----:B------:R-:W-:Y:S01]  /*4220*/  LOP3.LUT R99, R12, 0x1, RZ, 0xc0, !PT ;  /* 0x000000010c637812 */ /* 0x000fe200078ec0ff */
[----:B------:R-:W-:-:S04]  /*4230*/  ULDC UR5, c[0x0][0x10] ;  /* 0x0000040000057ab9 */ /* 0x000fc80000000800 */
[----:B------:R-:W-:-:S04]  /*4240*/  IMAD R99, R99, UR5, RZ ;  /* 0x0000000563637c24 */ /* 0x000fc8000f8e02ff */
[----:B------:R-:W-:-:S05]  /*4250*/  IMAD R99, R99, R44, RZ ;  /* 0x0000002c63637224 */ /* 0x000fca00078e02ff */
[----:B------:R-:W-:-:S05]  /*4260*/  SHF.L.U32 R99, R99, 0x1, RZ ;  /* 0x0000000163637819 */ /* 0x000fca00000006ff */
[----:B0-----:R-:W-:Y:S02]  /*4270*/  IMAD.WIDE R46, R99, 0x4, R46 ;  /* 0x00000004632e7825 */ /* 0x001fe400078e022e */
[----:B------:R-:W0:Y:S02]  /*4280*/  S2R R99, SR_CTAID.Y ;  /* 0x0000000000637919 */ /* 0x000e240000002600 */
[----:B0-----:R-:W-:-:S04]  /*4290*/  IMAD R99, R45, UR5, R99 ;  /* 0x000000052d637c24 */ /* 0x001fc8000f8e0263 */
[----:B------:R-:W-:-:S06]  /*42a0*/  IMAD.WIDE.U32 R46, R99, 0x8, R46 ;  /* 0x00000008632e7825 */ /* 0x000fcc00078e002e */
[----:B------:R-:W2:Y:S02]  /*42b0*/  LDG.E.64 R46, desc[UR8][R46.64] ;  /* 0x000000082e2e7981 */ /* 0x000ea4000c1e1b00 */
[----:B--2---:R-:W-:Y:S01]  /*42c0*/  FADD.FTZ R96, R96, R46 ;  /* 0x0000002e60607221 */ /* 0x004fe20000010000 */
[----:B------:R-:W-:-:S07]  /*42d0*/  FADD.FTZ R97, R97, R47 ;  /* 0x0000002f61617221 */ /* 0x000fce0000010000 */
.L_x_5011:
[----:B------:R-:W-:Y:S05]  /*42e0*/  BSYNC B0 ;  /* 0x0000000000007941 */ /* 0x000fea0003800000 */
.L_x_5010:
        /* <DEDUP_REMOVED lines=21> */
[----:B------:R-:W-:-:S05]  /*4440*/  @!P6 LOP3.LUT R47, R12, 0x1, RZ, 0xc0, !PT ;  /* 0x000000010c2fe812 */ /* 0x000fca00078ec0ff */
[----:B0-----:R-:W-:-:S04]  /*4450*/  @!P6 IMAD R47, R47, R46, RZ ;  /* 0x0000002e2f2fe224 */ /* 0x001fc800078e02ff */
[----:B------:R-:W-:Y:S02]  /*4460*/  @!P6 IMAD R47, R47, R44, RZ ;  /* 0x0000002c2f2fe224 */ /* 0x000fe400078e02ff */
[----:B------:R-:W0:Y:S03]  /*4470*/  @!P6 S2R R44, SR_CTAID.Y ;  /* 0x00000000002ce919 */ /* 0x000e260000002600 */
[----:B------:R-:W-:Y:S01]  /*4480*/  @!P6 SHF.L.U32 R47, R47, 0x1, RZ ;  /* 0x000000012f2fe819 */ /* 0x000fe200000006ff */
[----:B0-----:R-:W-:Y:S02]  /*4490*/  @!P6 IMAD R46, R45, R46, R44 ;  /* 0x0000002e2d2ee224 */ /* 0x001fe400078e022c */
[----:B------:R-:W0:Y:S02]  /*44a0*/  @!P6 LDC.64 R44, c[0x0][0x248] ;  /* 0x00009200ff2ceb82 */ /* 0x000e240000000a00 */
[----:B0-----:R-:W-:-:S04]  /*44b0*/  @!P6 IMAD.WIDE R44, R47, 0x4, R44 ;  /* 0x000000042f2ce825 */ /* 0x001fc800078e022c */
[----:B------:R-:W-:-:S06]  /*44c0*/  @!P6 IMAD.WIDE.U32 R44, R46, 0x8, R44 ;  /* 0x000000082e2ce825 */ /* 0x000fcc00078e002c */
[----:B------:R-:W2:Y:S02]  /*44d0*/  @!P6 LDG.E.64 R44, desc[UR8][R44.64] ;  /* 0x000000082c2ce981 */ /* 0x000ea4000c1e1b00 */
[----:B--2---:R-:W-:Y:S01]  /*44e0*/  @!P6 FADD.FTZ R96, R96, R44 ;  /* 0x0000002c6060e221 */ /* 0x004fe20000010000 */
[----:B------:R-:W-:-:S07]  /*44f0*/  @!P6 FADD.FTZ R97, R97, R45 ;  /* 0x0000002d6161e221 */ /* 0x000fce0000010000 */
.L_x_5005:
[----:B------:R-:W-:Y:S01]  /*4500*/  LOP3.LUT R14, R14, 0xfbffffff, RZ, 0xc0, !PT ;  /* 0xfbffffff0e0e7812 */ /* 0x000fe200078ec0ff */
[----:B------:R-:W-:Y:S01]  /*4510*/  ULDC.64 UR12, c[0x0][0x218] ;  /* 0x00008600000c7ab9 */ /* 0x000fe20000000a00 */
[----:B------:R-:W1:Y:S01]  /*4520*/  S2UR UR6, SR_CgaCtaId ;  /* 0x00000000000679c3 */ /* 0x000e620000008800 */
[----:B------:R-:W-:Y:S01]  /*4530*/  ISETP.EQ.U32.AND P6, PT, RZ, UR12, PT ;  /* 0x0000000cff007c0c */ /* 0x000fe2000bfc2070 */
[----:B------:R-:W-:Y:S01]  /*4540*/  UMOV UR5, 0x400 ;  /* 0x0000040000057882 */ /* 0x000fe20000000000 */
[----:B------:R-:W-:Y:S02]  /*4550*/  @P0 LOP3.LUT R14, R14, 0x4000000, RZ, 0xfc, !PT ;  /* 0x040000000e0e0812 */ /* 0x000fe400078efcff */
[----:B------:R-:W-:Y:S02]  /*4560*/  LOP3.LUT P0, RZ, R0, UR7, RZ, 0xfc, !PT ;  /* 0x0000000700ff7c12 */ /* 0x000fe4000f80fcff */
[----:B------:R-:W-:Y:S01]  /*4570*/  IADD3 R15, R13, R15, RZ ;  /* 0x0000000f0d0f7210 */ /* 0x000fe20007ffe0ff */
[----:B0-----:R-:W0:Y:S01]  /*4580*/  LDC.64 R46, c[0x0][0x230] ;  /* 0x00008c00ff2e7b82 */ /* 0x001e220000000a00 */
[----:B------:R-:W-:-:S02]  /*4590*/  ISETP.EQ.OR.EX P6, PT, RZ, UR13, P0, P6 ;  /* 0x0000000dff007c0c */ /* 0x000fc400087c2760 */
[----:B------:R-:W-:Y:S02]  /*45a0*/  MOV R103, 0x3f800000 ;  /* 0x3f80000000677802 */ /* 0x000fe40000000f00 */
[----:B------:R-:W-:-:S09]  /*45b0*/  LOP3.LUT P0, RZ, R14, 0x4000000, RZ, 0xc0, !PT ;  /* 0x040000000eff7812 */ /* 0x000fd2000780c0ff */
[----:B------:R-:W2:Y:S01]  /*45c0*/  @!P6 LDC.64 R44, c[0x0][0x218] ;  /* 0x00008600ff2ceb82 */ /* 0x000ea20000000a00 */
[----:B-1----:R-:W-:-:S03]  /*45d0*/  ULEA UR5, UR6, UR5, 0x18 ;  /* 0x0000000506057291 */ /* 0x002fc6000f8ec03f */
[----:B------:R-:W-:Y:S01]  /*45e0*/  ULDC UR6, c[0x0][0x2a4] ;  /* 0x0000a90000067ab9 */ /* 0x000fe20000000800 */
[----:B0-----:R-:W-:-:S05]  /*45f0*/  IMAD.WIDE R46, R15, 0x4, R46 ;  /* 0x000000040f2e7825 */ /* 0x001fca00078e022e */
[----:B------:R0:W-:Y:S02]  /*4600*/  @!P5 STS.64 [UR5+0x88], R96 ;  /* 0x00008860ff00d988 */ /* 0x0001e40008000a05 */
[----:B0-----:R-:W-:Y:S01]  /*4610*/  @!P6 FMUL.FTZ R97, R97, UR6 ;  /* 0x000000066161ec20 */ /* 0x001fe20008410000 */
[----:B------:R-:W-:Y:S01]  /*4620*/  @!P6 FMUL.FTZ R96, R96, UR6 ;  /* 0x000000066060ec20 */ /* 0x000fe20008410000 */
[----:B--2---:R-:W-:-:S05]  /*4630*/  @!P6 IMAD.WIDE R44, R11, 0x8, R44 ;  /* 0x000000080b2ce825 */ /* 0x004fca00078e022c */
[----:B------:R0:W-:Y:S01]  /*4640*/  @!P6 STG.E.64 desc[UR8][R44.64], R96 ;  /* 0x000000602c00e986 */ /* 0x0001e2000c101b08 */
[----:B------:R-:W-:Y:S08]  /*4650*/  BAR.SYNC.DEFER_BLOCKING 0x0 ;  /* 0x0000000000007b1d */ /* 0x000ff00000010000 */
[----:B0-----:R-:W0:Y:S01]  /*4660*/  LDC.64 R44, c[0x0][0x228] ;  /* 0x00008a00ff2c7b82 */ /* 0x001e220000000a00 */
[----:B------:R-:W2:Y:S04]  /*4670*/  LDG.E.64 R46, desc[UR8][R46.64] ;  /* 0x000000082e2e7981 */ /* 0x000ea8000c1e1b00 */
[----:B------:R-:W1:Y:S01]  /*4680*/  LDS.64 R96, [UR5+0x88] ;  /* 0x00008805ff607984 */ /* 0x000e620008000a00 */
[----:B0-----:R-:W-:-:S06]  /*4690*/  IMAD.WIDE R44, R15, 0x4, R44 ;  /* 0x000000040f2c7825 */ /* 0x001fcc00078e022c */
[----:B------:R-:W2:Y:S01]  /*46a0*/  LDG.E.64 R44, desc[UR8][R44.64] ;  /* 0x000000082c2c7981 */ /* 0x000ea2000c1e1b00 */
[----:B-1----:R-:W-:-:S04]  /*46b0*/  FMUL.FTZ R15, R96, UR6 ;  /* 0x00000006600f7c20 */ /* 0x002fc80008410000 */
[----:B------:R-:W-:-:S04]  /*46c0*/  FMUL.FTZ R96, R15, R15 ;  /* 0x0000000f0f607220 */ /* 0x000fc80000410000 */
[----:B------:R-:W-:-:S05]  /*46d0*/  FFMA.FTZ R96, R97, UR6, -R96 ;  /* 0x0000000661607c23 */ /* 0x000fca0008010860 */
[----:B------:R-:W-:-:S13]  /*46e0*/  FSETP.GTU.FTZ.AND P5, PT, R96, RZ, PT ;  /* 0x000000ff6000720b */ /* 0x000fda0003fbc000 */
[----:B------:R-:W0:Y:S01]  /*46f0*/  @P5 LDC R97, c[0x0][0x238] ;  /* 0x00008e00ff615b82 */ /* 0x000e220000000800 */
[----:B------:R-:W-:Y:S01]  /*4700*/  ISETP.NE.AND P6, PT, RZ, UR10, PT ;  /* 0x0000000aff007c0c */ /* 0x000fe2000bfc5270 */
[C---:B------:R-:W-:Y:S01]  /*4710*/  FADD.FTZ R40, -R15.reuse, R40 ;  /* 0x000000280f287221 */ /* 0x040fe20000010100 */
[----:B------:R-:W-:Y:S01]  /*4720*/  FADD.FTZ R41, -R15, R41 ;  /* 0x000000290f297221 */ /* 0x000fe20000010100 */
[----:B0-----:R-:W-:-:S04]  /*4730*/  @P5 FADD.FTZ R97, R96, R97 ;  /* 0x0000006160615221 */ /* 0x001fc80000010000 */
[----:B------:R-:W0:Y:S02]  /*4740*/  @P5 MUFU.RSQ R103, R97 ;  /* 0x0000006100675308 */ /* 0x000e240000001400 */
[-C--:B0-----:R-:W-:Y:S01]  /*4750*/  FMUL.FTZ R40, R40, R103.reuse ;  /* 0x0000006728287220 */ /* 0x081fe20000410000 */
[----:B------:R-:W-:-:S03]  /*4760*/  FMUL.FTZ R41, R41, R103 ;  /* 0x0000006729297220 */ /* 0x000fc60000410000 */
[----:B--2---:R-:W-:Y:S01]  /*4770*/  FFMA.FTZ R40, R44, R40, R46 ;  /* 0x000000282c287223 */ /* 0x004fe2000001002e */
[----:B------:R-:W-:Y:S01]  /*4780*/  FFMA.FTZ R41, R45, R41, R47 ;  /* 0x000000292d297223 */ /* 0x000fe2000001002f */
[----:B------:R-:W-:Y:S06]  /*4790*/  @!P6 BRA `(.L_x_5012) ;  /* 0x000000000028e947 */ /* 0x000fec0003800000 */
[----:B------:R-:W-:-:S06]  /*47a0*/  FMUL.FTZ R96, R40, -1.4426950216293334961 ;  /* 0xbfb8aa3b28607820 */ /* 0x000fcc0000410000 */
[----:B------:R-:W0:Y:S02]  /*47b0*/  MUFU.EX2 R96, R96 ;  /* 0x0000006000607308 */ /* 0x000e240000000800 */
[----:B0-----:R-:W-:-:S06]  /*47c0*/  FADD.FTZ R96, R96, 1 ;  /* 0x3f80000060607421 */ /* 0x001fcc0000010000 */
[----:B------:R-:W0:Y:S02]  /*47d0*/  MUFU.RCP R96, R96 ;  /* 0x0000006000607308 */ /* 0x000e240000001000 */
[----:B0-----:R-:W-:Y:S01]  /*47e0*/  FMUL.FTZ R40, R40, R96 ;  /* 0x0000006028287220 */ /* 0x001fe20000410000 */
[----:B------:R-:W-:-:S06]  /*47f0*/  FMUL.FTZ R96, R41, -1.4426950216293334961 ;  /* 0xbfb8aa3b29607820 */ /* 0x000fcc0000410000 */
[----:B------:R-:W0:Y:S02]  /*4800*/  MUFU.EX2 R96, R96 ;  /* 0x0000006000607308 */ /* 0x000e240000000800 */
[----:B0-----:R-:W-:-:S06]  /*4810*/  FADD.FTZ R96, R96, 1 ;  /* 0x3f80000060607421 */ /* 0x001fcc0000010000 */
[----:B------:R-:W0:Y:S02]  /*4820*/  MUFU.RCP R96, R96 ;  /* 0x0000006000607308 */ /* 0x000e240000001000 */
[----:B0-----:R-:W-:-:S07]  /*4830*/  FMUL.FTZ R41, R41, R96 ;  /* 0x0000006029297220 */ /* 0x001fce0000410000 */
.L_x_5012:
        /* <DEDUP_REMOVED lines=15> */
.L_x_5014:
[----:B------:R-:W-:Y:S05]  /*4930*/  BSYNC B0 ;  /* 0x0000000000007941 */ /* 0x000fea0003800000 */
.L_x_5013:
[C---:B------:R-:W-:Y:S01]  /*4940*/  FADD.FTZ R42, -R15.reuse, R42 ;  /* 0x0000002a0f2a7221 */ /* 0x040fe20000010100 */
[----:B------:R-:W-:-:S03]  /*4950*/  FADD.FTZ R43, -R15, R43 ;  /* 0x0000002b0f2b7221 */ /* 0x000fc60000010100 */
[-C--:B------:R-:W-:Y:S01]  /*4960*/  FMUL.FTZ R42, R42, R103.reuse ;  /* 0x000000672a2a7220 */ /* 0x080fe20000410000 */
[----:B------:R-:W-:-:S03]  /*4970*/  FMUL.FTZ R43, R43, R103 ;  /* 0x000000672b2b7220 */ /* 0x000fc60000410000 */
[----:B0-----:R-:W-:Y:S01]  /*4980*/  FFMA.FTZ R40, R44, R42, R46 ;  /* 0x0000002a2c287223 */ /* 0x001fe2000001002e */
        /* <DEDUP_REMOVED lines=12> */
.L_x_5015:
        /* <DEDUP_REMOVED lines=15> */
.L_x_5017:
[----:B------:R-:W-:Y:S05]  /*4b40*/  BSYNC B0 ;  /* 0x0000000000007941 */ /* 0x000fea0003800000 */
.L_x_5016:
        /* <DEDUP_REMOVED lines=17> */
.L_x_5018:
        /* <DEDUP_REMOVED lines=15> */
.L_x_5020:
[----:B------:R-:W-:Y:S05]  /*4d50*/  BSYNC B0 ;  /* 0x0000000000007941 */ /* 0x000fea0003800000 */
.L_x_5019:
[C---:B------:R-:W-:Y:S01]  /*4d60*/  FADD.FTZ R50, -R15.reuse, R50 ;  /* 0x000000320f327221 */ /* 0x040fe20000010100 */
[----:B0-----:R-:W-:-:S03]  /*4d70*/  FADD.FTZ R40, -R15, R51 ;  /* 0x000000330f287221 */ /* 0x001fc60000010100 */
        /* <DEDUP_REMOVED lines=15> */
.L_x_5021:
        /* <DEDUP_REMOVED lines=15> */
.L_x_5023:
[----:B------:R-:W-:Y:S05]  /*4f60*/  BSYNC B0 ;  /* 0x0000000000007941 */ /* 0x000fea0003800000 */
.L_x_5022:
        /* <DEDUP_REMOVED lines=17> */
.L_x_5024:
        /* <DEDUP_REMOVED lines=15> */
.L_x_5026:
[----:B------:R-:W-:Y:S05]  /*5170*/  BSYNC B0 ;  /* 0x0000000000007941 */ /* 0x000fea0003800000 */
.L_x_5025:
[C---:B------:R-:W-:Y:S01]  /*5180*/  FADD.FTZ R54, -R15.reuse, R54 ;  /* 0x000000360f367221 */ /* 0x040fe20000010100 */
[C---:B0-----:R-:W-:Y:S01]  /*5190*/  FADD.FTZ R40, -R15.reuse, R55 ;  /* 0x000000370f287221 */ /* 0x041fe20000010100 */
[C---:B------:R-:W-:Y:S01]  /*51a0*/  FADD.FTZ R56, -R15.reuse, R56 ;  /* 0x000000380f387221 */ /* 0x040fe20000010100 */
        /* <DEDUP_REMOVED lines=18> */
.L_x_5027:
        /* <DEDUP_REMOVED lines=15> */
.L_x_5029:
[----:B------:R-:W-:Y:S05]  /*53c0*/  BSYNC B0 ;  /* 0x0000000000007941 */ /* 0x000fea0003800000 */
.L_x_5028:
[C---:B------:R-:W-:Y:S01]  /*53d0*/  FADD.FTZ R58, -R15.reuse, R58 ;  /* 0x0000003a0f3a7221 */ /* 0x040fe20000010100 */
        /* <DEDUP_REMOVED lines=14> */
.L_x_5030:
        /* <DEDUP_REMOVED lines=15> */
.L_x_5032:
[----:B------:R-:W-:Y:S05]  /*55b0*/  BSYNC B0 ;  /* 0x0000000000007941 */ /* 0x000fea0003800000 */
.L_x_5031:
[-C--:B0-----:R-:W-:Y:S01]  /*55c0*/  FMUL.FTZ R41, R58, R103.reuse ;  /* 0x000000673a297220 */ /* 0x081fe20000410000 */
[C---:B------:R-:W-:Y:S01]  /*55d0*/  FADD.FTZ R60, -R15.reuse, R60 ;  /* 0x0000003c0f3c7221 */ /* 0x040fe20000010100 */
[----:B------:R-:W-:Y:S01]  /*55e0*/  FADD.FTZ R50, -R15, R61 ;  /* 0x0000003d0f327221 */ /* 0x000fe20000010100 */
[----:B------:R-:W-:Y:S01]  /*55f0*/  FMUL.FTZ R52, R52, R103 ;  /* 0x0000006734347220 */ /* 0x000fe20000410000 */
[----:B------:R-:W-:Y:S01]  /*5600*/  FFMA.FTZ R40, R44, R41, R46 ;  /* 0x000000292c287223 */ /* 0x000fe2000001002e */
[-C--:B------:R-:W-:Y:S01]  /*5610*/  FMUL.FTZ R51, R60, R103.reuse ;  /* 0x000000673c337220 */ /* 0x080fe20000410000 */
        /* <DEDUP_REMOVED lines=13> */
.L_x_5033:
        /* <DEDUP_REMOVED lines=15> */
.L_x_5035:
[----:B------:R-:W-:Y:S05]  /*57e0*/  BSYNC B0 ;  /* 0x0000000000007941 */ /* 0x000fea0003800000 */
.L_x_5034:
        /* <DEDUP_REMOVED lines=15> */
.L_x_5036:
        /* <DEDUP_REMOVED lines=15> */
.L_x_5038:
[----:B------:R-:W-:Y:S05]  /*59d0*/  BSYNC B0 ;  /* 0x0000000000007941 */ /* 0x000fea0003800000 */
.L_x_5037:
        /* <DEDUP_REMOVED lines=19> */
.L_x_5039:
        /* <DEDUP_REMOVED lines=14> */
.L_x_5041:
[----:B------:R-:W-:Y:S05]  /*5bf0*/  BSYNC B0 ;  /* 0x0000000000007941 */ /* 0x000fea0003800000 */
.L_x_5040:
        /* <DEDUP_REMOVED lines=15> */
.L_x_5042:
        /* <DEDUP_REMOVED lines=14> */
.L_x_5044:
[----:B------:R-:W-:Y:S05]  /*5dd0*/  BSYNC B0 ;  /* 0x0000000000007941 */ /* 0x000fea0003800000 */
.L_x_5043:
        /* <DEDUP_REMOVED lines=19> */
.L_x_5045:
        /* <DEDUP_REMOVED lines=14> */
.L_x_5047:
[----:B------:R-:W-:Y:S05]  /*5ff0*/  BSYNC B0 ;  /* 0x0000000000007941 */ /* 0x000fea0003800000 */
.L_x_5046:
        /* <DEDUP_REMOVED lines=15> */
.L_x_5048:
        /* <DEDUP_REMOVED lines=14> */
.L_x_5050:
[----:B------:R-:W-:Y:S05]  /*61d0*/  BSYNC B0 ;  /* 0x0000000000007941 */ /* 0x000fea0003800000 */
.L_x_5049:
[C---:B0-----:R-:W-:Y:S01]  /*61e0*/  FADD.FTZ R40, -R15.reuse, R73 ;  /* 0x000000490f287221 */ /* 0x041fe20000010100 */
[-C--:B------:R-:W-:Y:S01]  /*61f0*/  FMUL.FTZ R41, R70, R103.reuse ;  /* 0x0000006746297220 */ /* 0x080fe20000410000 */
[----:B------:R-:W-:Y:S01]  /*6200*/  FADD.FTZ R72, -R15, R72 ;  /* 0x000000480f487221 */ /* 0x000fe20000010100 */
        /* <DEDUP_REMOVED lines=16> */
.L_x_5051:
        /* <DEDUP_REMOVED lines=14> */
.L_x_5053:
[----:B------:R-:W-:Y:S05]  /*63f0*/  BSYNC B0 ;  /* 0x0000000000007941 */ /* 0x000fea0003800000 */
.L_x_5052:
        /* <DEDUP_REMOVED lines=15> */
.L_x_5054:
        /* <DEDUP_REMOVED lines=14> */
.L_x_5056:
[----:B------:R-:W-:Y:S05]  /*65d0*/  BSYNC B0 ;  /* 0x0000000000007941 */ /* 0x000fea0003800000 */
.L_x_5055:
        /* <DEDUP_REMOVED lines=19> */
.L_x_5057:
        /* <DEDUP_REMOVED lines=14> */
.L_x_5059:
[----:B------:R-:W-:Y:S05]  /*67f0*/  BSYNC B0 ;  /* 0x0000000000007941 */ /* 0x000fea0003800000 */
.L_x_5058:
        /* <DEDUP_REMOVED lines=15> */
.L_x_5060:
        /* <DEDUP_REMOVED lines=14> */
.L_x_5062:
[----:B------:R-:W-:Y:S05]  /*69d0*/  BSYNC B0 ;  /* 0x0000000000007941 */ /* 0x000fea0003800000 */
.L_x_5061:
        /* <DEDUP_REMOVED lines=19> */
.L_x_5063:
        /* <DEDUP_REMOVED lines=14> */
.L_x_5065:
[----:B------:R-:W-:Y:S05]  /*6bf0*/  BSYNC B0 ;  /* 0x0000000000007941 */ /* 0x000fea0003800000 */
.L_x_5064:
        /* <DEDUP_REMOVED lines=15> */
.L_x_5066:
        /* <DEDUP_REMOVED lines=13> */
.L_x_5068:
[----:B------:R-:W-:Y:S05]  /*6dc0*/  BSYNC B0 ;  /* 0x0000000000007941 */ /* 0x000fea0003800000 */
.L_x_5067:
        /* <DEDUP_REMOVED lines=19> */
.L_x_5069:
        /* <DEDUP_REMOVED lines=13> */
.L_x_5071:
[----:B------:R-:W-:Y:S05]  /*6fd0*/  BSYNC B0 ;  /* 0x0000000000007941 */ /* 0x000fea0003800000 */
.L_x_5070:
        /* <DEDUP_REMOVED lines=15> */
.L_x_5072:
        /* <DEDUP_REMOVED lines=13> */
.L_x_5074:
[----:B------:R-:W-:Y:S05]  /*71a0*/  BSYNC B0 ;  /* 0x0000000000007941 */ /* 0x000fea0003800000 */
.L_x_5073:
        /* <DEDUP_REMOVED lines=19> */
.L_x_5075:
        /* <DEDUP_REMOVED lines=15> */
.L_x_5077:
[----:B------:R-:W-:Y:S05]  /*73d0*/  BSYNC B0 ;  /* 0x0000000000007941 */ /* 0x000fea0003800000 */
.L_x_5076:
[C---:B------:R-:W-:Y:S01]  /*73e0*/  FADD.FTZ R50, -R15.reuse, R22 ;  /* 0x000000160f327221 */ /* 0x040fe20000010100 */
[----:B------:R-:W-:Y:S01]  /*73f0*/  FADD.FTZ R52, -R15, R23 ;  /* 0x000000170f347221 */ /* 0x000fe20000010100 */
        /* <DEDUP_REMOVED lines=13> */
.L_x_5078:
[----:B------:R-:W-:Y:S04]  /*74d0*/  BSSY B0, `(.L_x_5079) ;  /* 0x000000f000007945 */ /* 0x000fe80003800000 */
[----:B------:R-:W-:Y:S05]  /*74e0*/  @!P1 BRA `(.L_x_5080) ;  /* 0x0000000000349947 */ /* 0x000fea0003800000 */
[----:B------:R-:W-:Y:S01]  /*74f0*/  IADD3 R43, R2, 0xb0, RZ ;  /* 0x000000b0022b7810 */ /* 0x000fe20007ffe0ff */
[----:B------:R-:W-:Y:S01]  /*7500*/  ULDC.64 UR12, c[0x0][0x270] ;  /* 0x00009c00000c7ab9 */ /* 0x000fe20000000a00 */
[----:B0-----:R-:W-:Y:S02]  /*7510*/  MOV R40, R20 ;  /* 0x0000001400287202 */ /* 0x001fe40000000f00 */
        /* <DEDUP_REMOVED lines=10> */
.L_x_5080:
[----:B------:R-:W-:Y:S05]  /*75c0*/  BSYNC B0 ;  /* 0x0000000000007941 */ /* 0x000fea0003800000 */
.L_x_5079:
[-C--:B-1----:R-:W-:Y:S01]  /*75d0*/  FMUL.FTZ R23, R50, R103.reuse ;  /* 0x0000006732177220 */ /* 0x082fe20000410000 */
[----:B0-----:R-:W-:Y:S01]  /*75e0*/  IADD3 R49, R2, 0xb8, RZ ;  /* 0x000000b802317810 */ /* 0x001fe20007ffe0ff */
[----:B------:R-:W-:Y:S01]  /*75f0*/  FMUL.FTZ R52, R52, R103 ;  /* 0x0000006734347220 */ /* 0x000fe20000410000 */
[----:B------:R-:W-:Y:S01]  /*7600*/  ULDC.64 UR12, c[0x0][0x278] ;  /* 0x00009e00000c7ab9 */ /* 0x000fe20000000a00 */
[----:B------:R-:W-:Y:S01]  /*7610*/  FFMA.FTZ R22, R44, R23, R46 ;  /* 0x000000172c167223 */ /* 0x000fe2000001002e */
[----:B------:R-:W-:Y:S01]  /*7620*/  SHF.R.S32.HI R50, RZ, 0x1f, R49 ;  /* 0x0000001fff327819 */ /* 0x000fe20000011431 */
        /* <DEDUP_REMOVED lines=12> */
.L_x_5081:
[----:B------:R-:W-:Y:S01]  /*76f0*/  ISETP.GE.U32.AND P5, PT, R49, UR12, PT ;  /* 0x0000000c31007c0c */ /* 0x000fe2000bfa6070 */
[C---:B------:R-:W-:Y:S01]  /*7700*/  FADD.FTZ R24, -R15.reuse, R24 ;  /* 0x000000180f187221 */ /* 0x040fe20000010100 */
[----:B------:R-:W-:Y:S01]  /*7710*/  FADD.FTZ R40, -R15, R25 ;  /* 0x000000190f287221 */ /* 0x000fe20000010100 */
[----:B------:R-:W-:Y:S01]  /*7720*/  BSSY B0, `(.L_x_5082) ;  /* 0x0000011000007945 */ /* 0x000fe20003800000 */
[----:B------:R-:W-:Y:S01]  /*7730*/  ISETP.GE.AND.EX P5, PT, R50, UR13, PT, P5 ;  /* 0x0000000d32007c0c */ /* 0x000fe2000bfa6350 */
[-C--:B------:R-:W-:Y:S01]  /*7740*/  FMUL.FTZ R43, R24, R103.reuse ;  /* 0x00000067182b7220 */ /* 0x080fe20000410000 */
[----:B------:R-:W-:Y:S02]  /*7750*/  FMUL.FTZ R42, R40, R103 ;  /* 0x00000067282a7220 */ /* 0x000fe40000410000 */
        /* <DEDUP_REMOVED lines=13> */
.L_x_5083:
[----:B------:R-:W-:Y:S05]  /*7830*/  BSYNC B0 ;  /* 0x0000000000007941 */ /* 0x000fea0003800000 */
.L_x_5082:
[----:B------:R-:W-:Y:S01]  /*7840*/  IADD3 R49, R2, 0xc0, RZ ;  /* 0x000000c002317810 */ /* 0x000fe20007ffe0ff */
        /* <DEDUP_REMOVED lines=13> */
.L_x_5084:
[----:B------:R-:W-:Y:S01]  /*7920*/  ISETP.GE.U32.AND P5, PT, R49, UR12, PT ;  /* 0x0000000c31007c0c */ /* 0x000fe2000bfa6070 */
[C---:B------:R-:W-:Y:S01]  /*7930*/  FADD.FTZ R36, -R15.reuse, R36 ;  /* 0x000000240f247221 */ /* 0x040fe20000010100 */
[----:B------:R-:W-:Y:S01]  /*7940*/  FADD.FTZ R24, -R15, R37 ;  /* 0x000000250f187221 */ /* 0x000fe20000010100 */
[----:B------:R-:W-:Y:S01]  /*7950*/  BSSY B0, `(.L_x_5085) ;  /* 0x0000011000007945 */ /* 0x000fe20003800000 */
[----:B------:R-:W-:Y:S01]  /*7960*/  ISETP.GE.AND.EX P5, PT, R16, UR13, PT, P5 ;  /* 0x0000000d10007c0c */ /* 0x000fe2000bfa6350 */
[-C--:B------:R-:W-:Y:S01]  /*7970*/  FMUL.FTZ R41, R36, R103.reuse ;  /* 0x0000006724297220 */ /* 0x080fe20000410000 */
[----:B------:R-:W-:Y:S02]  /*7980*/  FMUL.FTZ R40, R24, R103 ;  /* 0x0000006718287220 */ /* 0x000fe40000410000 */
[----:B------:R-:W-:-:S13]  /*7990*/  ISETP.GT.U32.OR P5, PT, R0, 0x1bf, P5 ;  /* 0x000001bf0000780c */ /* 0x000fda0002fa4470 */
[----:B------:R-:W-:Y:S05]  /*79a0*/  @P5 BRA `(.L_x_5086) ;  /* 0x00000000002c5947 */ /* 0x000fea0003800000 */
        /* <DEDUP_REMOVED lines=11> */
.L_x_5086:
[----:B------:R-:W-:Y:S05]  /*7a60*/  BSYNC B0 ;  /* 0x0000000000007941 */ /* 0x000fea0003800000 */
.L_x_5085:
        /* <DEDUP_REMOVED lines=14> */
.L_x_5087:
        /* <DEDUP_REMOVED lines=20> */
.L_x_5089:
[----:B------:R-:W-:Y:S05]  /*7c90*/  BSYNC B0 ;  /* 0x0000000000007941 */ /* 0x000fea0003800000 */
.L_x_5088:
        /* <DEDUP_REMOVED lines=14> */
.L_x_5090:
        /* <DEDUP_REMOVED lines=20> */
.L_x_5092:
[----:B------:R-:W-:Y:S05]  /*7ec0*/  BSYNC B0 ;  /* 0x0000000000007941 */ /* 0x000fea0003800000 */
.L_x_5091:
        /* <DEDUP_REMOVED lines=14> */
.L_x_5093:
[----:B------:R-:W-:Y:S01]  /*7fb0*/  ISETP.GE.U32.AND P5, PT, R29, UR12, PT ;  /* 0x0000000c1d007c0c */ /* 0x000fe2000bfa6070 */
[C---:B------:R-:W-:Y:S01]  /*7fc0*/  FADD.FTZ R30, -R15.reuse, R30 ;  /* 0x0000001e0f1e7221 */ /* 0x040fe20000010100 */
[----:B0-----:R-:W-:Y:S01]  /*7fd0*/  FADD.FTZ R22, -R15, R31 ;  /* 0x0000001f0f167221 */ /* 0x001fe20000010100 */
        /* <DEDUP_REMOVED lines=17> */
.L_x_5095:
[----:B------:R-:W-:Y:S05]  /*80f0*/  BSYNC B0 ;  /* 0x0000000000007941 */ /* 0x000fea0003800000 */
.L_x_5094:
        /* <DEDUP_REMOVED lines=14> */
.L_x_5096:
        /* <DEDUP_REMOVED lines=20> */
.L_x_5098:
[----:B------:R-:W-:Y:S05]  /*8320*/  BSYNC B0 ;  /* 0x0000000000007941 */ /* 0x000fea0003800000 */
.L_x_5097:
        /* <DEDUP_REMOVED lines=14> */
.L_x_5099:
        /* <DEDUP_REMOVED lines=20> */
.L_x_5101:
[----:B------:R-:W-:Y:S05]  /*8550*/  BSYNC B0 ;  /* 0x0000000000007941 */ /* 0x000fea0003800000 */
.L_x_5100:
        /* <DEDUP_REMOVED lines=14> */
.L_x_5102:
[----:B------:R-:W-:Y:S01]  /*8640*/  ISETP.GE.U32.AND P5, PT, R28, UR12, PT ;  /* 0x0000000c1c007c0c */ /* 0x000fe2000bfa6070 */
[C---:B------:R-:W-:Y:S01]  /*8650*/  FADD.FTZ R38, -R15.reuse, R38 ;  /* 0x000000260f267221 */ /* 0x040fe20000010100 */
[----:B------:R-:W-:Y:S01]  /*8660*/  FADD.FTZ R22, -R15, R39 ;  /* 0x000000270f167221 */ /* 0x000fe20000010100 */
[----:B------:R-:W-:Y:S01]  /*8670*/  BSSY B0, `(.L_x_5103) ;  /* 0x0000014000007945 */ /* 0x000fe20003800000 */
[----:B------:R-:W-:Y:S01]  /*8680*/  ISETP.GE.AND.EX P5, PT, R93, UR13, PT, P5 ;  /* 0x0000000d5d007c0c */ /* 0x000fe2000bfa6350 */
[-C--:B------:R-:W-:Y:S01]  /*8690*/  FMUL.FTZ R15, R38, R103.reuse ;  /* 0x00000067260f7220 */ /* 0x080fe20000410000 */
[----:B------:R-:W-:Y:S01]  /*86a0*/  FMUL.FTZ R22, R22, R103 ;  /* 0x0000006716167220 */ /* 0x000fe20000410000 */
[----:B------:R-:W-:Y:S02]  /*86b0*/  IADD3 R26, R2, 0xf8, RZ ;  /* 0x000000f8021a7810 */ /* 0x000fe40007ffe0ff */
[----:B------:R-:W-:Y:S01]  /*86c0*/  ISETP.GT.U32.OR P5, PT, R0, 0x1bf, P5 ;  /* 0x000001bf0000780c */ /* 0x000fe20002fa4470 */
[----:B------:R-:W-:Y:S01]  /*86d0*/  FFMA.FTZ R44, R44, R15, R46 ;  /* 0x0000000f2c2c7223 */ /* 0x000fe2000001002e */
[----:B------:R-:W-:-:S11]  /*86e0*/  FFMA.FTZ R45, R45, R22, R47 ;  /* 0x000000162d2d7223 */ /* 0x000fd6000001002f */
        /* <DEDUP_REMOVED lines=12> */
.L_x_5104:
[----:B------:R-:W-:Y:S05]  /*87b0*/  BSYNC B0 ;  /* 0x0000000000007941 */ /* 0x000fea0003800000 */
.L_x_5103:
        /* <DEDUP_REMOVED lines=11> */
.L_x_5105:
[----:B------:R-:W-:Y:S01]  /*8870*/  ISETP.GE.U32.AND P5, PT, R26, UR12, PT ;  /* 0x0000000c1a007c0c */ /* 0x000fe2000bfa6070 */
[----:B------:R-:W-:Y:S03]  /*8880*/  BSSY B0, `(.L_x_5106) ;  /* 0x000000e000007945 */ /* 0x000fe60003800000 */
[----:B------:R-:W-:-:S04]  /*8890*/  ISETP.GE.AND.EX P5, PT, R95, UR13, PT, P5 ;  /* 0x0000000d5f007c0c */ /* 0x000fc8000bfa6350 */
[----:B------:R-:W-:-:S13]  /*88a0*/  ISETP.GT.U32.OR P5, PT, R0, 0x1bf, P5 ;  /* 0x000001bf0000780c */ /* 0x000fda0002fa4470 */
[----:B------:R-:W-:Y:S05]  /*88b0*/  @P5 BRA `(.L_x_5107) ;  /* 0x0000000000285947 */ /* 0x000fea0003800000 */
[----:B------:R-:W-:Y:S01]  /*88c0*/  ULDC.64 UR12, c[0x0][0x270] ;  /* 0x00009c00000c7ab9 */ /* 0x000fe20000000a00 */
[----:B------:R-:W-:Y:S01]  /*88d0*/  MOV R18, R20 ;  /* 0x0000001400127202 */ /* 0x000fe20000000f00 */
[----:B------:R-:W-:-:S04]  /*88e0*/  IMAD R95, R95, UR12, RZ ;  /* 0x0000000c5f5f7c24 */ /* 0x000fc8000f8e02ff */
[----:B------:R-:W-:-:S04]  /*88f0*/  IMAD.WIDE.U32 R18, R26, UR12, R18 ;  /* 0x0000000c1a127c25 */ /* 0x000fc8000f8e0012 */
[----:B------:R-:W-:Y:S01]  /*8900*/  IMAD R95, R26, UR13, R95 ;  /* 0x0000000d1a5f7c24 */ /* 0x000fe2000f8e025f */
[----:B------:R-:W-:Y:S02]  /*8910*/  ULDC.64 UR12, c[0x0][0x210] ;  /* 0x00008400000c7ab9 */ /* 0x000fe40000000a00 */
[----:B0-----:R-:W-:Y:S02]  /*8920*/  LEA R16, P5, R18, UR12, 0x2 ;  /* 0x0000000c12107c11 */ /* 0x001fe4000f8a10ff */
[----:B------:R-:W-:-:S04]  /*8930*/  IADD3 R95, R19, R95, RZ ;  /* 0x0000005f135f7210 */ /* 0x000fc80007ffe0ff */
[----:B------:R-:W-:-:S05]  /*8940*/  LEA.HI.X R17, R18, UR13, R95, 0x2, P5 ;  /* 0x0000000d12117c11 */ /* 0x000fca000a8f145f */
[----:B------:R1:W-:Y:S02]  /*8950*/  STG.E.64 desc[UR8][R16.64], R44 ;  /* 0x0000002c10007986 */ /* 0x0003e4000c101b08 */
.L_x_5107:
[----:B------:R-:W-:Y:S05]  /*8960*/  BSYNC B0 ;  /* 0x0000000000007941 */ /* 0x000fea0003800000 */
.L_x_5106:
[----:B01----:R-:W0:Y:S01]  /*8970*/  LDC R16, c[0x0][0x10] ;  /* 0x00000400ff107b82 */ /* 0x003e220000000800 */
[----:B------:R-:W-:Y:S02]  /*8980*/  IADD3 R12, R12, 0x1, RZ ;  /* 0x000000010c0c7810 */ /* 0x000fe40007ffe0ff */
[----:B0-----:R-:W-:-:S04]  /*8990*/  IADD3 R11, R16, R11, RZ ;  /* 0x0000000b100b7210 */ /* 0x001fc80007ffe0ff */
[----:B------:R-:W-:-:S13]  /*89a0*/  ISETP.GE.AND P5, PT, R11, UR4, PT ;  /* 0x000000040b007c0c */ /* 0x000fda000bfa6270 */
[----:B------:R-:W-:Y:S05]  /*89b0*/  @!P5 BRA `(.L_x_5108) ;  /* 0xffffff7c00e0d947 */ /* 0x000fea000383ffff */
[----:B------:R-:W-:Y:S05]  /*89c0*/  EXIT ;  /* 0x000000000000794d */ /* 0x000fea0003800000 */
.L_x_5109:
        /* <DEDUP_REMOVED lines=11> */
.L_x_5656:


//--------------------- .text._Z35group_norm_nhwc_fwd_one_pass_kernelI11Fp32IOFp32WLi512ELi112ELi448EEv26Group_norm_nhwc_fwd_params --------------------------
	.section	.text._Z35group_norm_nhwc_fwd_one_pass_kernelI11Fp32IOFp32WLi512ELi112ELi448EEv26Group_norm_nhwc_fwd_params,"ax",@progbits
	.align	128
        .global         _Z35group_norm_nhwc_fwd_one_pass_kernelI11Fp32IOFp32WLi512ELi112ELi448EEv26Group_norm_nhwc_fwd_params
        .type           _Z35group_norm_nhwc_fwd_one_pass_kernelI11Fp32IOFp32WLi512ELi112ELi448EEv26Group_norm_nhwc_fwd_params,@function
        .size           _Z35group_norm_nhwc_fwd_one_pass_kernelI11Fp32IOFp32WLi512ELi112ELi448EEv26Group_norm_nhwc_fwd_params,(.L_x_5657 - _Z35group_norm_nhwc_fwd_one_pass_kernelI11Fp32IOFp32WLi512ELi112ELi448EEv26Group_norm_nhwc_fwd_params)
        .other          _Z35group_norm_nhwc_fwd_one_pass_kernelI11Fp32IOFp32WLi512ELi112ELi448EEv26Group_norm_nhwc_fwd_params,@"STO_CUDA_ENTRY STV_DEFAULT"
_Z35group_norm_nhwc_fwd_one_pass_kernelI11Fp32IOFp32WLi512ELi112ELi448EEv26Group_norm_nhwc_fwd_params:
.text._Z35group_norm_nhwc_fwd_one_pass_kernelI11Fp32IOFp32WLi512ELi112ELi448EEv26Group_norm_nhwc_fwd_params:
[----:B------:R-:W0:Y:S08]  /*0000*/  LDC R1, c[0x0][0x28] ;  /* 0x00000a00ff017b82 */ /* 0x000e300000000800 */
[----:B------:R-:W1:Y:S01]  /*0010*/  S2UR UR8, SR_CTAID.Y ;  /* 0x00000000000879c3 */ /* 0x000e620000002600 */
[----:B------:R-:W-:Y:S01]  /*0020*/  ULDC UR9, c[0x0][0x288] ;  /* 0x0000a20000097ab9 */ /* 0x000fe20000000800 */
[----:B------:R-:W-:Y:S01]  /*0030*/  ULDC UR4, c[0x0][0x258] ;  /* 0x0000960000047ab9 */ /* 0x000fe20000000800 */
[----:B0-----:R-:W-:Y:S01]  /*0040*/  VIADD R1, R1, 0xfffffaa0 ;  /* 0xfffffaa001017836 */ /* 0x001fe20000000000 */
[----:B------:R-:W-:-:S04]  /*0050*/  UIMAD UR9, UR9, UR4, URZ ;  /* 0x00000004090972a4 */ /* 0x000fc8000f8e023f */
[----:B-1----:R-:W-:-:S06]  /*0060*/  UISETP.GE.AND UP0, UPT, UR8, UR9, UPT ;  /* 0x000000090800728c */ /* 0x002fcc000bf06270 */
[----:B------:R-:W-:-:S13]  /*0070*/  PLOP3.LUT P0, PT, PT, PT, UP0, 0x80, 0x0 ;  /* 0x000000000000781c */ /* 0x000fda0003f0f008 */
[----:B------:R-:W-:Y:S05]  /*0080*/  @P0 EXIT ;  /* 0x000000000000094d */ /* 0x000fea0003800000 */
[----:B------:R-:W0:Y:S01]  /*0090*/  S2R R4, SR_TID.X ;  /* 0x0000000000047919 */ /* 0x000e220000002100 */
[----:B------:R-:W1:Y:S01]  /*00a0*/  S2UR UR16, SR_CTAID.X ;  /* 0x00000000001079c3 */ /* 0x000e620000002500 */
[----:B------:R-:W-:Y:S01]  /*00b0*/  ULDC.64 UR6, c[0x0][0x278] ;  /* 0x00009e0000067ab9 */ /* 0x000fe20000000a00 */
[----:B------:R-:W-:Y:S01]  /*00c0*/  LOP3.LUT R59, R59, 0xefffffff, RZ, 0xc0, !PT ;  /* 0xefffffff3b3b7812 */ /* 0x000fe200078ec0ff */
[----:B------:R-:W-:Y:S01]  /*00d0*/  ULDC.64 UR4, c[0x0][0x218] ;  /* 0x0000860000047ab9 */ /* 0x000fe20000000a00 */
[----:B------:R-:W-:Y:S01]  /*00e0*/  LOP3.LUT R66, R66, 0x7fffffff, RZ, 0xc0, !PT ;  /* 0x7fffffff42427812 */ /* 0x000fe200078ec0ff */
[----:B------:R-:W-:Y:S01]  /*00f0*/  ULDC UR17, c[0x0][0x10] ;  /* 0x0000040000117ab9 */ /* 0x000fe20000000800 */
[----:B------:R-:W-:Y:S01]  /*0100*/  ISETP.NE.U32.AND P1, PT, RZ, UR4, PT ;  /* 0x00000004ff007c0c */ /* 0x000fe2000bf25070 */
[----:B------:R-:W-:Y:S01]  /*0110*/  UMOV UR4, 0x400 ;  /* 0x0000040000047882 */ /* 0x000fe20000000000 */
[----:B------:R-:W2:Y:S01]  /*0120*/  LDC R5, c[0x0][0x294] ;  /* 0x0000a500ff057b82 */ /* 0x000ea20000000800 */
[----:B------:R-:W-:Y:S01]  /*0130*/  ULDC.U8 UR18, c[0x0][0x28c] ;  /* 0x0000a30000127ab9 */ /* 0x000fe20000000000 */
[----:B------:R-:W-:Y:S01]  /*0140*/  UMOV UR10, UR8 ;  /* 0x00000008000a7c82 */ /* 0x000fe20008000000 */
[----:B------:R-:W-:Y:S01]  /*0150*/  ULDC.64 UR14, c[0x0][0x208] ;  /* 0x00008200000e7ab9 */ /* 0x000fe20000000a00 */
[----:B------:R-:W-:Y:S01]  /*0160*/  ULDC UR19, c[0x0][0xc] ;  /* 0x0000030000137ab9 */ /* 0x000fe20000000800 */
[----:B0-----:R-:W-:-:S02]  /*0170*/  SHF.R.U32.HI R2, RZ, 0x3, R4 ;  /* 0x00000003ff027819 */ /* 0x001fc40000011604 */
[C---:B------:R-:W-:Y:S02]  /*0180*/  ISETP.GE.U32.AND P2, PT, R4.reuse, 0x1c0, PT ;  /* 0x000001c00400780c */ /* 0x040fe40003f46070 */
[----:B-1----:R-:W-:Y:S01]  /*0190*/  LOP3.LUT P0, RZ, R4, UR16, RZ, 0xfc, !PT ;  /* 0x0000001004ff7c12 */ /* 0x002fe2000f80fcff */
[----:B------:R-:W-:-:S03]  /*01a0*/  IMAD.WIDE.U32 R2, R2, 0x24924925, RZ ;  /* 0x2492492502027825 */ /* 0x000fc600078e00ff */
[----:B------:R-:W-:Y:S01]  /*01b0*/  ISETP.NE.AND.EX P0, PT, RZ, UR5, !P0, P1 ;  /* 0x00000005ff007c0c */ /* 0x000fe2000c705310 */
[----:B--2---:R-:W-:Y:S01]  /*01c0*/  IMAD R58, R5, UR16, R3 ;  /* 0x00000010053a7c24 */ /* 0x004fe2000f8e0203 */
[----:B------:R-:W0:Y:S03]  /*01d0*/  S2UR UR5, SR_CgaCtaId ;  /* 0x00000000000579c3 */ /* 0x000e260000008800 */
[C---:B------:R-:W-:Y:S01]  /*01e0*/  VIADD R0, R58.reuse, 0x8 ;  /* 0x000000083a007836 */ /* 0x040fe20000000000 */
[C---:B------:R-:W-:Y:S01]  /*01f0*/  ISETP.LT.U32.AND P3, PT, R58.reuse, UR6, PT ;  /* 0x000000063a007c0c */ /* 0x040fe2000bf61070 */
[C---:B------:R-:W-:Y:S01]  /*0200*/  VIADD R3, R58.reuse, 0x20 ;  /* 0x000000203a037836 */ /* 0x040fe20000000000 */
[----:B------:R-:W-:Y:S01]  /*0210*/  SHF.R.S32.HI R2, RZ, 0x1f, R58 ;  /* 0x0000001fff027819 */ /* 0x000fe2000001143a */
[----:B------:R-:W-:Y:S01]  /*0220*/  VIADD R31, R58, 0x198 ;  /* 0x000001983a1f7836 */ /* 0x000fe20000000000 */
[----:B------:R-:W-:Y:S01]  /*0230*/  ISETP.LT.U32.AND P4, PT, R0, UR6, PT ;  /* 0x0000000600007c0c */ /* 0x000fe2000bf81070 */
[----:B------:R-:W-:Y:S01]  /*0240*/  VIADD R29, R58, 0x1a0 ;  /* 0x000001a03a1d7836 */ /* 0x000fe20000000000 */
[----:B------:R-:W-:Y:S01]  /*0250*/  ISETP.LT.AND.EX P5, PT, R2, UR7, !P2, P3 ;  /* 0x0000000702007c0c */ /* 0x000fe2000d7a1330 */
[C---:B------:R-:W-:Y:S01]  /*0260*/  VIADD R2, R58.reuse, 0x18 ;  /* 0x000000183a027836 */ /* 0x040fe20000000000 */
[----:B------:R-:W-:Y:S01]  /*0270*/  SHF.R.S32.HI R0, RZ, 0x1f, R0 ;  /* 0x0000001fff007819 */ /* 0x000fe20000011400 */
[C---:B------:R-:W-:Y:S01]  /*0280*/  VIADD R25, R58.reuse, 0x1b0 ;  /* 0x000001b03a197836 */ /* 0x040fe20000000000 */
[----:B------:R-:W-:Y:S01]  /*0290*/  SHF.R.S32.HI R30, RZ, 0x1f, R31 ;  /* 0x0000001fff1e7819 */ /* 0x000fe2000001141f */
[----:B------:R-:W-:Y:S01]  /*02a0*/  VIADD R23, R58, 0x1b8 ;  /* 0x000001b83a177836 */ /* 0x000fe20000000000 */
[----:B------:R-:W-:Y:S01]  /*02b0*/  ISETP.LT.AND.EX P3, PT, R0, UR7, !P2, P4 ;  /* 0x0000000700007c0c */ /* 0x000fe2000d761340 */
[C---:B------:R-:W-:Y:S01]  /*02c0*/  VIADD R19, R58.reuse, 0x1c8 ;  /* 0x000001c83a137836 */ /* 0x040fe20000000000 */
[C---:B------:R-:W-:Y:S01]  /*02d0*/  IADD3 R0, R58.reuse, 0x10, RZ ;  /* 0x000000103a007810 */ /* 0x040fe20007ffe0ff */
[----:B------:R-:W-:Y:S01]  /*02e0*/  VIADD R17, R58, 0x1d0 ;  /* 0x000001d03a117836 */ /* 0x000fe20000000000 */
[----:B------:R-:W-:Y:S01]  /*02f0*/  ISETP.LT.U32.AND P1, PT, R2, UR6, PT ;  /* 0x0000000602007c0c */ /* 0x000fe2000bf21070 */
[C---:B------:R-:W-:Y:S01]  /*0300*/  VIADD R13, R58.reuse, 0x1e0 ;  /* 0x000001e03a0d7836 */ /* 0x040fe20000000000 */
[----:B------:R-:W-:Y:S01]  /*0310*/  SHF.R.S32.HI R2, RZ, 0x1f, R2 ;  /* 0x0000001fff027819 */ /* 0x000fe20000011402 */
[----:B------:R-:W-:Y:S01]  /*0320*/  VIADD R11, R58, 0x1e8 ;  /* 0x000001e83a0b7836 */ /* 0x000fe20000000000 */
[----:B------:R-:W-:Y:S01]  /*0330*/  @P5 LOP3.LUT R59, R59, 0x10000000, RZ, 0xfc, !PT ;  /* 0x100000003b3b5812 */ /* 0x000fe200078efcff */
[----:B0-----:R-:W-:Y:S01]  /*0340*/  ULEA UR5, UR5, UR4, 0x18 ;  /* 0x0000000405057291 */ /* 0x001fe2000f8ec03f */
[----:B------:R-:W-:Y:S01]  /*0350*/  ISETP.LT.AND.EX P1, PT, R2, UR7, !P2, P1 ;  /* 0x0000000702007c0c */ /* 0x000fe2000d721310 */
[C---:B------:R-:W-:Y:S01]  /*0360*/  VIADD R2, R58.reuse, 0x30 ;  /* 0x000000303a027836 */ /* 0x040fe20000000000 */
[----:B------:R-:W-:Y:S01]  /*0370*/  LOP3.LUT R59, R59, 0xf7ffffff, RZ, 0xc0, !PT ;  /* 0xf7ffffff3b3b7812 */ /* 0x000fe200078ec0ff */
[----:B------:R-:W-:Y:S01]  /*0380*/  VIADD R7, R58, 0x1f8 ;  /* 0x000001f83a077836 */ /* 0x000fe20000000000 */
[----:B------:R-:W-:Y:S01]  /*0390*/  SHF.R.S32.HI R28, RZ, 0x1f, R29 ;  /* 0x0000001fff1c7819 */ /* 0x000fe2000001141d */
[----:B------:R0:W-:Y:S01]  /*03a0*/  STL [R1+0x348], R11 ;  /* 0x0003480b01007387 */ /* 0x0001e20000100800 */
[----:B------:R-:W-:Y:S01]  /*03b0*/  @P3 LOP3.LUT R59, R59, 0x8000000, RZ, 0xfc, !PT ;  /* 0x080000003b3b3812 */ /* 0x000fe200078efcff */
[----:B------:R-:W-:Y:S01]  /*03c0*/  UMOV UR4, URZ ;  /* 0x0000003f00047c82 */ /* 0x000fe20008000000 */
[----:B------:R-:W-:Y:S01]  /*03d0*/  ISETP.LT.U32.AND P3, PT, R0, UR6, PT ;  /* 0x0000000600007c0c */ /* 0x000fe2000bf61070 */
[----:B------:R0:W-:Y:S01]  /*03e0*/  STL [R1+0x37c], R30 ;  /* 0x00037c1e01007387 */ /* 0x0001e20000100800 */
[----:B------:R-:W-:-:S02]  /*03f0*/  SHF.R.S32.HI R0, RZ, 0x1f, R0 ;  /* 0x0000001fff007819 */ /* 0x000fc40000011400 */
[----:B------:R-:W-:Y:S01]  /*0400*/  LOP3.LUT R59, R59, 0xdfffffff, RZ, 0xc0, !PT ;  /* 0xdfffffff3b3b7812 */ /* 0x000fe200078ec0ff */
[----:B------:R0:W-:Y:S01]  /*0410*/  STL [R1+0x340], R7 ;  /* 0x0003400701007387 */ /* 0x0001e20000100800 */
[----:B------:R-:W-:Y:S02]  /*0420*/  ISETP.LT.AND.EX P3, PT, R0, UR7, !P2, P3 ;  /* 0x0000000700007c0c */ /* 0x000fe4000d761330 */
[----:B------:R-:W-:Y:S01]  /*0430*/  @P0 LOP3.LUT R59, R59, 0x20000000, RZ, 0xfc, !PT ;  /* 0x200000003b3b0812 */ /* 0x000fe200078efcff */
[----:B------:R0:W-:Y:S01]  /*0440*/  STL [R1+0x378], R28 ;  /* 0x0003781c01007387 */ /* 0x0001e20000100800 */
[----:B------:R-:W-:Y:S02]  /*0450*/  ISETP.LT.U32.AND P0, PT, R3, UR6, PT ;  /* 0x0000000603007c0c */ /* 0x000fe4000bf01070 */
[----:B------:R-:W-:Y:S02]  /*0460*/  LOP3.LUT R59, R59, 0xfbffffff, RZ, 0xc0, !PT ;  /* 0xfbffffff3b3b7812 */ /* 0x000fe400078ec0ff */
[----:B------:R-:W-:-:S02]  /*0470*/  SHF.R.S32.HI R3, RZ, 0x1f, R3 ;  /* 0x0000001fff037819 */ /* 0x000fc40000011403 */
[C---:B------:R-:W-:Y:S02]  /*0480*/  IADD3 R0, R58.reuse, 0x28, RZ ;  /* 0x000000283a007810 */ /* 0x040fe40007ffe0ff */
[----:B------:R-:W-:Y:S02]  /*0490*/  ISETP.LT.AND.EX P0, PT, R3, UR7, !P2, P0 ;  /* 0x0000000703007c0c */ /* 0x000fe4000d701300 */
[----:B------:R-:W-:Y:S02]  /*04a0*/  @P3 LOP3.LUT R59, R59, 0x4000000, RZ, 0xfc, !PT ;  /* 0x040000003b3b3812 */ /* 0x000fe400078efcff */
[----:B------:R-:W-:Y:S02]  /*04b0*/  SHF.R.S32.HI R3, RZ, 0x1f, R0 ;  /* 0x0000001fff037819 */ /* 0x000fe40000011400 */
[----:B------:R-:W-:Y:S02]  /*04c0*/  LOP3.LUT R59, R59, 0xfdffffff, RZ, 0xc0, !PT ;  /* 0xfdffffff3b3b7812 */ /* 0x000fe400078ec0ff */
[----:B------:R-:W-:-:S02]  /*04d0*/  IADD3 R27, R58, 0x1a8, RZ ;  /* 0x000001a83a1b7810 */ /* 0x000fc40007ffe0ff */
[----:B------:R-:W-:Y:S02]  /*04e0*/  @P1 LOP3.LUT R59, R59, 0x2000000, RZ, 0xfc, !PT ;  /* 0x020000003b3b1812 */ /* 0x000fe400078efcff */
[----:B------:R-:W-:Y:S02]  /*04f0*/  SHF.R.S32.HI R26, RZ, 0x1f, R27 ;  /* 0x0000001fff1a7819 */ /* 0x000fe4000001141b */
[----:B------:R-:W-:Y:S02]  /*0500*/  LOP3.LUT R59, R59, 0xfeffffff, RZ, 0xc0, !PT ;  /* 0xfeffffff3b3b7812 */ /* 0x000fe400078ec0ff */
[----:B------:R-:W-:Y:S01]  /*0510*/  SHF.R.S32.HI R24, RZ, 0x1f, R25 ;  /* 0x0000001fff187819 */ /* 0x000fe20000011419 */
[----:B------:R0:W-:Y:S01]  /*0520*/  STL [R1+0x374], R26 ;  /* 0x0003741a01007387 */ /* 0x0001e20000100800 */
[----:B------:R-:W-:Y:S02]  /*0530*/  @P0 LOP3.LUT R59, R59, 0x1000000, RZ, 0xfc, !PT ;  /* 0x010000003b3b0812 */ /* 0x000fe400078efcff */
[----:B------:R-:W-:Y:S01]  /*0540*/  ISETP.LT.U32.AND P0, PT, R0, UR6, PT ;  /* 0x0000000600007c0c */ /* 0x000fe2000bf01070 */
[----:B------:R-:W-:Y:S01]  /*0550*/  VIADD R0, R58, 0x38 ;  /* 0x000000383a007836 */ /* 0x000fe20000000000 */
[----:B------:R-:W-:Y:S01]  /*0560*/  LOP3.LUT R59, R59, 0xff7fffff, RZ, 0xc0, !PT ;  /* 0xff7fffff3b3b7812 */ /* 0x000fe200078ec0ff */
[----:B------:R0:W-:Y:S01]  /*0570*/  STL [R1+0x370], R24 ;  /* 0x0003701801007387 */ /* 0x0001e20000100800 */
[----:B------:R-:W-:-:S02]  /*0580*/  ISETP.LT.AND.EX P0, PT, R3, UR7, !P2, P0 ;  /* 0x0000000703007c0c */ /* 0x000fc4000d701300 */
[----:B------:R-:W-:Y:S02]  /*0590*/  SHF.R.S32.HI R3, RZ, 0x1f, R2 ;  /* 0x0000001fff037819 */ /* 0x000fe40000011402 */
[----:B------:R-:W-:Y:S02]  /*05a0*/  SHF.R.S32.HI R22, RZ, 0x1f, R23 ;  /* 0x0000001fff167819 */ /* 0x000fe40000011417 */
[----:B------:R-:W-:Y:S02]  /*05b0*/  IADD3 R21, R58, 0x1c0, RZ ;  /* 0x000001c03a157810 */ /* 0x000fe40007ffe0ff */
[----:B------:R-:W-:Y:S01]  /*05c0*/  SHF.R.S32.HI R18, RZ, 0x1f, R19 ;  /* 0x0000001fff127819 */ /* 0x000fe20000011413 */
[----:B------:R0:W-:Y:S01]  /*05d0*/  STL [R1+0x36c], R22 ;  /* 0x00036c1601007387 */ /* 0x0001e20000100800 */
[----:B------:R-:W-:Y:S02]  /*05e0*/  SHF.R.S32.HI R20, RZ, 0x1f, R21 ;  /* 0x0000001fff147819 */ /* 0x000fe40000011415 */
[----:B------:R-:W-:Y:S01]  /*05f0*/  SHF.R.S32.HI R16, RZ, 0x1f, R17 ;  /* 0x0000001fff107819 */ /* 0x000fe20000011411 */
[----:B------:R0:W-:Y:S01]  /*0600*/  STL [R1+0x364], R18 ;  /* 0x0003641201007387 */ /* 0x0001e20000100800 */
[----:B------:R-:W-:-:S02]  /*0610*/  @P0 LOP3.LUT R59, R59, 0x800000, RZ, 0xfc, !PT ;  /* 0x008000003b3b0812 */ /* 0x000fc400078efcff */
[----:B------:R-:W-:Y:S01]  /*0620*/  ISETP.LT.U32.AND P0, PT, R2, UR6, PT ;  /* 0x0000000602007c0c */ /* 0x000fe2000bf01070 */
[----:B------:R0:W-:Y:S01]  /*0630*/  STL [R1+0x368], R20 ;  /* 0x0003681401007387 */ /* 0x0001e20000100800 */
[----:B------:R-:W-:Y:S02]  /*0640*/  LOP3.LUT R59, R59, 0xffbfffff, RZ, 0xc0, !PT ;  /* 0xffbfffff3b3b7812 */ /* 0x000fe400078ec0ff */
[----:B------:R-:W-:Y:S01]  /*0650*/  ISETP.LT.AND.EX P0, PT, R3, UR7, !P2, P0 ;  /* 0x0000000703007c0c */ /* 0x000fe2000d701300 */
[----:B------:R0:W-:Y:S01]  /*0660*/  STL [R1+0x360], R16 ;  /* 0x0003601001007387 */ /* 0x0001e20000100800 */
[----:B------:R-:W-:Y:S02]  /*0670*/  SHF.R.S32.HI R3, RZ, 0x1f, R0 ;  /* 0x0000001fff037819 */ /* 0x000fe40000011400 */
[C---:B------:R-:W-:Y:S02]  /*0680*/  IADD3 R2, R58.reuse, 0x40, RZ ;  /* 0x000000403a027810 */ /* 0x040fe40007ffe0ff */
[----:B------:R-:W-:-:S02]  /*0690*/  IADD3 R15, R58, 0x1d8, RZ ;  /* 0x000001d83a0f7810 */ /* 0x000fc40007ffe0ff */
[----:B------:R-:W-:Y:S02]  /*06a0*/  IADD3 R9, R58, 0x1f0, RZ ;  /* 0x000001f03a097810 */ /* 0x000fe40007ffe0ff */
[----:B------:R-:W-:Y:S02]  /*06b0*/  SHF.R.S32.HI R14, RZ, 0x1f, R15 ;  /* 0x0000001fff0e7819 */ /* 0x000fe4000001140f */
        /* <DEDUP_REMOVED lines=8> */
[----:B------:R-:W-:Y:S01]  /*0740*/  SHF.R.S32.HI R3, RZ, 0x1f, R2 ;  /* 0x0000001fff037819 */ /* 0x000fe20000011402 */
[----:B------:R0:W-:Y:S01]  /*0750*/  STL [R1+0x358], R12 ;  /* 0x0003580c01007387 */ /* 0x0001e20000100800 */
[----:B------:R-:W-:Y:S02]  /*0760*/  SHF.R.S32.HI R10, RZ, 0x1f, R11 ;  /* 0x0000001fff0a7819 */ /* 0x000fe4000001140b */
[----:B------:R-:W-:Y:S02]  /*0770*/  SHF.R.S32.HI R8, RZ, 0x1f, R9 ;  /* 0x0000001fff087819 */ /* 0x000fe40000011409 */
[----:B------:R-:W-:Y:S01]  /*0780*/  SHF.R.S32.HI R6, RZ, 0x1f, R7 ;  /* 0x0000001fff067819 */ /* 0x000fe20000011407 */
[----:B------:R0:W-:Y:S04]  /*0790*/  STL [R1+0x354], R10 ;  /* 0x0003540a01007387 */ /* 0x0001e80000100800 */
[----:B------:R-:W-:Y:S01]  /*07a0*/  @P0 LOP3.LUT R59, R59, 0x200000, RZ, 0xfc, !PT ;  /* 0x002000003b3b0812 */ /* 0x000fe200078efcff */
[----:B------:R0:W-:Y:S01]  /*07b0*/  STL [R1+0x350], R8 ;  /* 0x0003500801007387 */ /* 0x0001e20000100800 */
[----:B------:R-:W-:Y:S01]  /*07c0*/  ISETP.LT.U32.AND P0, PT, R2, UR6, PT ;  /* 0x0000000602007c0c */ /* 0x000fe2000bf01070 */
[----:B------:R-:W-:Y:S01]  /*07d0*/  VIADD R2, R58, 0x50 ;  /* 0x000000503a027836 */ /* 0x000fe20000000000 */
[----:B------:R-:W-:Y:S01]  /*07e0*/  LOP3.LUT R59, R59, 0xffefffff, RZ, 0xc0, !PT ;  /* 0xffefffff3b3b7812 */ /* 0x000fe200078ec0ff */
[----:B------:R0:W-:Y:S01]  /*07f0*/  STL [R1+0x34c], R6 ;  /* 0x00034c0601007387 */ /* 0x0001e20000100800 */
[----:B------:R-:W-:-:S02]  /*0800*/  ISETP.LT.AND.EX P0, PT, R3, UR7, !P2, P0 ;  /* 0x0000000703007c0c */ /* 0x000fc4000d701300 */
[----:B------:R-:W-:-:S11]  /*0810*/  SHF.R.S32.HI R3, RZ, 0x1f, R0 ;  /* 0x0000001fff037819 */ /* 0x000fd60000011400 */
[----:B------:R-:W-:Y:S02]  /*0820*/  @P0 LOP3.LUT R59, R59, 0x100000, RZ, 0xfc, !PT ;  /* 0x001000003b3b0812 */ /* 0x000fe400078efcff */
[----:B------:R-:W-:Y:S02]  /*0830*/  ISETP.LT.U32.AND P0, PT, R0, UR6, PT ;  /* 0x0000000600007c0c */ /* 0x000fe4000bf01070 */
[----:B------:R-:W-:Y:S02]  /*0840*/  LOP3.LUT R59, R59, 0xfff7ffff, RZ, 0xc0, !PT ;  /* 0xfff7ffff3b3b7812 */ /* 0x000fe400078ec0ff */
[----:B------:R-:W-:Y:S02]  /*0850*/  ISETP.LT.AND.EX P0, PT, R3, UR7, !P2, P0 ;  /* 0x0000000703007c0c */ /* 0x000fe4000d701300 */
[----:B------:R-:W-:Y:S02]  /*0860*/  SHF.R.S32.HI R3, RZ, 0x1f, R2 ;  /* 0x0000001fff037819 */ /* 0x000fe40000011402 */
[----:B------:R-:W-:-:S09]  /*0870*/  IADD3 R0, R58, 0x58, RZ ;  /* 0x000000583a007810 */ /* 0x000fd20007ffe0ff */
[----:B------:R-:W-:Y:S02]  /*0880*/  @P0 LOP3.LUT R59, R59, 0x80000, RZ, 0xfc, !PT ;  /* 0x000800003b3b0812 */ /* 0x000fe400078efcff */
[----:B------:R-:W-:Y:S01]  /*0890*/  ISETP.LT.U32.AND P0, PT, R2, UR6, PT ;  /* 0x0000000602007c0c */ /* 0x000fe2000bf01070 */
[----:B------:R-:W-:Y:S01]  /*08a0*/  VIADD R2, R58, 0x60 ;  /* 0x000000603a027836 */ /* 0x000fe20000000000 */
[----:B------:R-:W-:Y:S02]  /*08b0*/  LOP3.LUT R59, R59, 0xfffbffff, RZ, 0xc0, !PT ;  /* 0xfffbffff3b3b7812 */ /* 0x000fe400078ec0ff */
[----:B------:R-:W-:Y:S02]  /*08c0*/  ISETP.LT.AND.EX P0, PT, R3, UR7, !P2, P0 ;  /* 0x0000000703007c0c */ /* 0x000fe4000d701300 */
[----:B------:R-:W-:-:S11]  /*08d0*/  SHF.R.S32.HI R3, RZ, 0x1f, R0 ;  /* 0x0000001fff037819 */ /* 0x000fd60000011400 */
[----:B------:R-:W-:Y:S02]  /*08e0*/  @P0 LOP3.LUT R59, R59, 0x40000, RZ, 0xfc, !PT ;  /* 0x000400003b3b0812 */ /* 0x000fe400078efcff */
[----:B------:R-:W-:Y:S01]  /*08f0*/  ISETP.LT.U32.AND P0, PT, R0, UR6, PT ;  /* 0x0000000600007c0c */ /* 0x000fe2000bf01070 */
[----:B------:R-:W-:Y:S01]  /*0900*/  VIADD R0, R58, 0x68 ;  /* 0x000000683a007836 */ /* 0x000fe20000000000 */
[----:B------:R-:W-:Y:S02]  /*0910*/  LOP3.LUT R59, R59, 0xfffdffff, RZ, 0xc0, !PT ;  /* 0xfffdffff3b3b7812 */ /* 0x000fe400078ec0ff */
[----:B------:R-:W-:Y:S02]  /*0920*/  ISETP.LT.AND.EX P0, PT, R3, UR7, !P2, P0 ;  /* 0x0000000703007c0c */ /* 0x000fe4000d701300 */
        /* <DEDUP_REMOVED lines=105> */
[----:B------:R-:W-:-:S03]  /*0fc0*/  VIADD R0, R58, 0xf8 ;  /* 0x000000f83a007836 */ /* 0x000fc60000000000 */
        /* <DEDUP_REMOVED lines=117> */
[----:B------:R-:W-:Y:S02]  /*1720*/  ISETP.LT.U32.AND P0, PT, R0, UR6, PT ;  /* 0x0000000600007c0c */ /* 0x000fe4000bf01070 */
[----:B------:R-:W-:Y:S02]  /*1730*/  SHF.R.S32.HI R0, RZ, 0x1f, R2 ;  /* 0x0000001fff007819 */ /* 0x000fe40000011402 */
[----:B------:R-:W-:Y:S02]  /*1740*/  ISETP.LT.AND.EX P1, PT, R3, UR7, !P2, P0 ;  /* 0x0000000703007c0c */ /* 0x000fe4000d721300 */
[----:B------:R-:W-:Y:S02]  /*1750*/  ISETP.LT.U32.AND P0, PT, R2, UR6, PT ;  /* 0x0000000602007c0c */ /* 0x000fe4000bf01070 */
[----:B------:R-:W-:-:S02]  /*1760*/  LOP3.LUT R66, R66, 0xfffff7ff, RZ, 0xc0, !PT ;  /* 0xfffff7ff42427812 */ /* 0x000fc400078ec0ff */
[----:B------:R-:W-:Y:S02]  /*1770*/  ISETP.LT.AND.EX P0, PT, R0, UR7, !P2, P0 ;  /* 0x0000000700007c0c */ /* 0x000fe4000d701300 */
[----:B------:R-:W-:-:S04]  /*1780*/  SHF.R.S32.HI R0, RZ, 0x1f, R4 ;  /* 0x0000001fff007819 */ /* 0x000fc80000011404 */
[----:B------:R-:W-:Y:S02]  /*1790*/  LEA.HI R0, R0, R4, RZ, 0x5 ;  /* 0x0000000400007211 */ /* 0x000fe400078f28ff */
[----:B------:R-:W-:Y:S02]  /*17a0*/  @P1 LOP3.LUT R66, R66, 0x800, RZ, 0xfc, !PT ;  /* 0x0000080042421812 */ /* 0x000fe400078efcff */
[----:B------:R-:W-:Y:S02]  /*17b0*/  SHF.R.S32.HI R0, RZ, 0x5, R0 ;  /* 0x00000005ff007819 */ /* 0x000fe40000011400 */
[----:B------:R-:W-:Y:S02]  /*17c0*/  LOP3.LUT R66, R66, 0xfffffbff, RZ, 0xc0, !PT ;  /* 0xfffffbff42427812 */ /* 0x000fe400078ec0ff */
[----:B------:R-:W-:Y:S02]  /*17d0*/  LEA R0, R0, UR5, 0x3 ;  /* 0x0000000500007c11 */ /* 0x000fe4000f8e18ff */
[----:B------:R-:W-:-:S02]  /*17e0*/  @P0 LOP3.LUT R66, R66, 0x400, RZ, 0xfc, !PT ;  /* 0x0000040042420812 */ /* 0x000fc400078efcff */
[----:B------:R-:W-:Y:S01]  /*17f0*/  ISETP.LT.U32.AND P0, PT, R31, UR6, PT ;  /* 0x000000061f007c0c */ /* 0x000fe2000bf01070 */
[----:B------:R0:W-:Y:S01]  /*1800*/  STL [R1+0x33c], R0 ;  /* 0x00033c0001007387 */ /* 0x0001e20000100800 */
[----:B------:R-:W-:Y:S02]  /*1810*/  LOP3.LUT R66, R66, 0xfffffdff, RZ, 0xc0, !PT ;  /* 0xfffffdff42427812 */ /* 0x000fe400078ec0ff */
[----:B------:R-:W-:Y:S02]  /*1820*/  ISETP.LT.AND.EX P3, PT, R30, UR7, !P2, P0 ;  /* 0x000000071e007c0c */ /* 0x000fe4000d761300 */
[----:B------:R-:W-:-:S04]  /*1830*/  ISETP.LT.U32.AND P0, PT, R29, UR6, PT ;  /* 0x000000061d007c0c */ /* 0x000fc8000bf01070 */
[----:B------:R-:W-:Y:S02]  /*1840*/  ISETP.LT.AND.EX P1, PT, R28, UR7, !P2, P0 ;  /* 0x000000071c007c0c */ /* 0x000fe4000d721300 */
[----:B------:R-:W-:-:S05]  /*1850*/  ISETP.LT.U32.AND P0, PT, R27, UR6, PT ;  /* 0x000000061b007c0c */ /* 0x000fca000bf01070 */
[----:B------:R-:W-:Y:S02]  /*1860*/  @P3 LOP3.LUT R66, R66, 0x200, RZ, 0xfc, !PT ;  /* 0x0000020042423812 */ /* 0x000fe400078efcff */
[----:B------:R-:W-:Y:S02]  /*1870*/  ISETP.LT.AND.EX P3, PT, R26, UR7, !P2, P0 ;  /* 0x000000071a007c0c */ /* 0x000fe4000d761300 */
[----:B------:R-:W-:Y:S02]  /*1880*/  LOP3.LUT R66, R66, 0xfffffeff, RZ, 0xc0, !PT ;  /* 0xfffffeff42427812 */ /* 0x000fe400078ec0ff */
[----:B------:R-:W-:Y:S02]  /*1890*/  ISETP.LT.U32.AND P0, PT, R25, UR6, PT ;  /* 0x0000000619007c0c */ /* 0x000fe4000bf01070 */
[----:B------:R-:W-:Y:S02]  /*18a0*/  @P1 LOP3.LUT R66, R66, 0x100, RZ, 0xfc, !PT ;  /* 0x0000010042421812 */ /* 0x000fe400078efcff */
[----:B------:R-:W-:-:S02]  /*18b0*/  ISETP.LT.AND.EX P1, PT, R24, UR7, !P2, P0 ;  /* 0x0000000718007c0c */ /* 0x000fc4000d721300 */
[----:B------:R-:W-:Y:S02]  /*18c0*/  LOP3.LUT R66, R66, 0xffffff7f, RZ, 0xc0, !PT ;  /* 0xffffff7f42427812 */ /* 0x000fe400078ec0ff */
[----:B------:R-:W-:Y:S02]  /*18d0*/  ISETP.LT.U32.AND P0, PT, R23, UR6, PT ;  /* 0x0000000617007c0c */ /* 0x000fe4000bf01070 */
[----:B------:R-:W-:Y:S02]  /*18e0*/  @P3 LOP3.LUT R66, R66, 0x80, RZ, 0xfc, !PT ;  /* 0x0000008042423812 */ /* 0x000fe400078efcff */
[----:B------:R-:W-:Y:S02]  /*18f0*/  ISETP.LT.AND.EX P3, PT, R22, UR7, !P2, P0 ;  /* 0x0000000716007c0c */ /* 0x000fe4000d761300 */
[----:B------:R-:W-:Y:S02]  /*1900*/  LOP3.LUT R66, R66, 0xffffffbf, RZ, 0xc0, !PT ;  /* 0xffffffbf42427812 */ /* 0x000fe400078ec0ff */
[----:B------:R-:W-:-:S02]  /*1910*/  ISETP.LT.U32.AND P0, PT, R21, UR6, PT ;  /* 0x0000000615007c0c */ /* 0x000fc4000bf01070 */
        /* <DEDUP_REMOVED lines=21> */
[----:B------:R-:W-:Y:S02]  /*1a70*/  ISETP.LT.U32.AND P3, PT, R7, UR6, PT ;  /* 0x0000000607007c0c */ /* 0x000fe4000bf61070 */
[----:B------:R-:W-:Y:S02]  /*1a80*/  LOP3.LUT R66, R66, 0xfffffffe, RZ, 0xc0, !PT ;  /* 0xfffffffe42427812 */ /* 0x000fe400078ec0ff */
[----:B------:R-:W-:-:S02]  /*1a90*/  ISETP.LT.AND.EX P0, PT, R10, UR7, !P2, P0 ;  /* 0x000000070a007c0c */ /* 0x000fc4000d701300 */
[----:B------:R-:W-:Y:S02]  /*1aa0*/  @P1 LOP3.LUT R66, R66, 0x1, RZ, 0xfc, !PT ;  /* 0x0000000142421812 */ /* 0x000fe400078efcff */
[----:B------:R-:W-:-:S04]  /*1ab0*/  ISETP.LT.U32.AND P1, PT, R9, UR6, PT ;  /* 0x0000000609007c0c */ /* 0x000fc8000bf21070 */
[----:B------:R-:W-:Y:S02]  /*1ac0*/  ISETP.LT.AND.EX P1, PT, R8, UR7, !P2, P1 ;  /* 0x0000000708007c0c */ /* 0x000fe4000d721310 */
[----:B0-----:R-:W-:-:S13]  /*1ad0*/  ISETP.LT.AND.EX P2, PT, R6, UR7, !P2, P3 ;  /* 0x0000000706007c0c */ /* 0x001fda000d741330 */
.L_x_5133:
[----:B------:R-:W-:Y:S01]  /*1ae0*/  ULDC UR12, c[0x0][0x288] ;  /* 0x0000a200000c7ab9 */ /* 0x000fe20000000800 */
[----:B0-----:R-:W-:Y:S01]  /*1af0*/  IABS R4, UR10 ;  /* 0x0000000a00047c13 */ /* 0x001fe20008000000 */
[----:B------:R-:W-:Y:S01]  /*1b00*/  IMAD.U32 R2, RZ, RZ, UR12 ;  /* 0x0000000cff027e24 */ /* 0x000fe2000f8e00ff */
[----:B------:R-:W-:Y:S01]  /*1b10*/  UMOV UR6, URZ ;  /* 0x0000003f00067c82 */ /* 0x000fe20008000000 */
[----:B------:R-:W0:Y:S01]  /*1b20*/  S2R R68, SR_TID.X ;  /* 0x0000000000447919 */ /* 0x000e220000002100 */
[----:B------:R-:W-:Y:S01]  /*1b30*/  R2UR UR11, R4 ;  /* 0x00000000040b72ca */ /* 0x000fe200000e0000 */
[C---:B------:R-:W-:Y:S01]  /*1b40*/  VIADD R11, R58.reuse, 0x8 ;  /* 0x000000083a0b7836 */ /* 0x040fe20000000000 */
[----:B------:R-:W-:Y:S01]  /*1b50*/  IABS R2, R2 ;  /* 0x0000000200027213 */ /* 0x000fe20000000000 */
[----:B------:R-:W-:Y:S01]  /*1b60*/  VIADD R13, R58, 0x10 ;  /* 0x000000103a0d7836 */ /* 0x000fe20000000000 */
[----:B------:R-:W-:Y:S01]  /*1b70*/  LOP3.LUT R0, R0, 0xffdfffff, RZ, 0xc0, !PT ;  /* 0xffdfffff00007812 */ /* 0x000fe200078ec0ff */
[----:B------:R-:W-:Y:S01]  /*1b80*/  VIADD R14, R58, 0x68 ;  /* 0x000000683a0e7836 */ /* 0x000fe20000000000 */
[----:B------:R-:W-:Y:S01]  /*1b90*/  R2UR UR13, R2 ;  /* 0x00000000020d72ca */ /* 0x000fe200000e0000 */
[----:B------:R-:W-:Y:S01]  /*1ba0*/  VIADD R20, R58, 0x80 ;  /* 0x000000803a147836 */ /* 0x000fe20000000000 */
[----:B------:R-:W-:Y:S01]  /*1bb0*/  @P0 LOP3.LUT R0, R0, 0x200000, RZ, 0xfc, !PT ;  /* 0x0020000000000812 */ /* 0x000fe200078efcff */
[C---:B------:R-:W-:Y:S01]  /*1bc0*/  VIADD R26, R58.reuse, 0x88 ;  /* 0x000000883a1a7836 */ /* 0x040fe20000000000 */
[----:B------:R-:W-:Y:S01]  /*1bd0*/  SHF.R.S32.HI R7, RZ, 0x1f, R58 ;  /* 0x0000001fff077819 */ /* 0x000fe2000001143a */
[----:B------:R-:W-:Y:S01]  /*1be0*/  VIADD R52, R58, 0xb0 ;  /* 0x000000b03a347836 */ /* 0x000fe20000000000 */
[----:B------:R-:W-:Y:S01]  /*1bf0*/  LOP3.LUT R0, R0, 0xffefffff, RZ, 0xc0, !PT ;  /* 0xffefffff00007812 */ /* 0x000fe200078ec0ff */
[C---:B------:R-:W-:Y:S01]  /*1c00*/  VIADD R54, R58.reuse, 0xb8 ;  /* 0x000000b83a367836 */ /* 0x040fe20000000000 */
[----:B------:R-:W-:Y:S01]  /*1c10*/  LOP3.LUT P0, RZ, R59, 0x8000000, RZ, 0xc0, !PT ;  /* 0x080000003bff7812 */ /* 0x000fe2000780c0ff */
[----:B------:R-:W-:Y:S01]  /*1c20*/  VIADD R64, R58, 0xc8 ;  /* 0x000000c83a407836 */ /* 0x000fe20000000000 */
[----:B------:R-:W-:-:S02]  /*1c30*/  @P1 LOP3.LUT R0, R0, 0x100000, RZ, 0xfc, !PT ;  /* 0x0010000000001812 */ /* 0x000fc400078efcff */
[----:B------:R-:W-:Y:S01]  /*1c40*/  IADD3 R15, R58, 0x18, RZ ;  /* 0x000000183a0f7810 */ /* 0x000fe20007ffe0ff */
[----:B------:R-:W1:Y:S01]  /*1c50*/  I2F.RP R2, UR13 ;  /* 0x0000000d00027d06 */ /* 0x000e620008209400 */
[----:B------:R-:W-:Y:S02]  /*1c60*/  LOP3.LUT R0, R0, 0xfff7ffff, RZ, 0xc0, !PT ;  /* 0xfff7ffff00007812 */ /* 0x000fe400078ec0ff */
[C---:B------:R-:W-:Y:S02]  /*1c70*/  IADD3 R32, R58.reuse, 0x90, RZ ;  /* 0x000000903a207810 */ /* 0x040fe40007ffe0ff */
[----:B------:R-:W-:Y:S01]  /*1c80*/  IADD3 R56, R58, 0xc0, RZ ;  /* 0x000000c03a387810 */ /* 0x000fe20007ffe0ff */
[----:B------:R-:W2:Y:S01]  /*1c90*/  S2R R65, SR_TID.X ;  /* 0x0000000000417919 */ /* 0x000ea20000002100 */
[----:B------:R-:W-:Y:S02]  /*1ca0*/  @P2 LOP3.LUT R0, R0, 0x80000, RZ, 0xfc, !PT ;  /* 0x0008000000002812 */ /* 0x000fe400078efcff */
[C---:B------:R-:W-:Y:S01]  /*1cb0*/  LOP3.LUT P2, RZ, R59.reuse, 0x10000000, RZ, 0xc0, !PT ;  /* 0x100000003bff7812 */ /* 0x040fe2000784c0ff */
[----:B------:R-:W-:Y:S01]  /*1cc0*/  STL [R1+0x470], R58 ;  /* 0x0004703a01007387 */ /* 0x000fe20000100800 */
[----:B------:R-:W-:-:S02]  /*1cd0*/  LOP3.LUT P1, RZ, R59, 0x4000000, RZ, 0xc0, !PT ;  /* 0x040000003bff7812 */ /* 0x000fc4000782c0ff */
[C---:B------:R-:W-:Y:S01]  /*1ce0*/  LOP3.LUT P6, RZ, R66.reuse, 0x4, RZ, 0xc0, !PT ;  /* 0x0000000442ff7812 */ /* 0x040fe200078cc0ff */
[----:B0-----:R-:W-:Y:S01]  /*1cf0*/  STL [R1+0x548], R68 ;  /* 0x0005484401007387 */ /* 0x001fe20000100800 */
[----:B-1----:R-:W0:Y:S01]  /*1d00*/  MUFU.RCP R2, R2 ;  /* 0x0000000200027308 */ /* 0x002e220000001000 */
[C---:B------:R-:W-:Y:S02]  /*1d10*/  LOP3.LUT P5, RZ, R66.reuse, 0x2, RZ, 0xc0, !PT ;  /* 0x0000000242ff7812 */ /* 0x040fe400078ac0ff */
[----:B------:R-:W3:Y:S01]  /*1d20*/  LDL R67, [R1+0x360] ;  /* 0x0003600001437983 */ /* 0x000ee20000100800 */
[----:B------:R-:W-:-:S03]  /*1d30*/  LOP3.LUT P4, RZ, R66, 0x1, RZ, 0xc0, !PT ;  /* 0x0000000142ff7812 */ /* 0x000fc6000788c0ff */
[----:B------:R-:W1:Y:S01]  /*1d40*/  @P2 LDC.64 R4, c[0x0][0x220] ;  /* 0x00008800ff042b82 */ /* 0x000e620000000a00 */
[----:B0-----:R-:W-:Y:S02]  /*1d50*/  IADD3 R3, R2, 0xffffffe, RZ ;  /* 0x0ffffffe02037810 */ /* 0x001fe40007ffe0ff */
[----:B------:R-:W-:-:S04]  /*1d60*/  SHF.R.U32.HI R2, RZ, 0x3, R68 ;  /* 0x00000003ff027819 */ /* 0x000fc80000011644 */
[----:B------:R-:W0:Y:S02]  /*1d70*/  F2I.FTZ.U32.TRUNC.NTZ R3, R3 ;  /* 0x0000000300037305 */ /* 0x000e24000021f000 */
[----:B0-----:R-:W-:Y:S01]  /*1d80*/  R2UR UR7, R3 ;  /* 0x00000000030772ca */ /* 0x001fe200000e0000 */
[----:B------:R-:W-:-:S04]  /*1d90*/  IMAD.WIDE.U32 R2, R2, 0x24924925, RZ ;  /* 0x2492492502027825 */ /* 0x000fc800078e00ff */
[----:B------:R-:W-:-:S04]  /*1da0*/  IMAD R2, R3, -0x38, R68 ;  /* 0xffffffc803027824 */ /* 0x000fc800078e0244 */
[----:B------:R-:W-:-:S04]  /*1db0*/  IMAD.SHL.U32 R60, R2, 0x2, RZ ;  /* 0x00000002023c7824 */ /* 0x000fc800078e00ff */
[----:B------:R-:W-:Y:S01]  /*1dc0*/  UIADD3 UR5, URZ, -UR7, URZ ;  /* 0x800000073f057290 */ /* 0x000fe2000fffe03f */
[----:B------:R-:W-:-:S03]  /*1dd0*/  SHF.R.S32.HI R2, RZ, 0x1f, R60 ;  /* 0x0000001fff027819 */ /* 0x000fc6000001143c */
[----:B------:R-:W-:-:S04]  /*1de0*/  UIMAD UR5, UR5, UR13, URZ ;  /* 0x0000000d050572a4 */ /* 0x000fc8000f8e023f */
[----:B------:R-:W-:-:S04]  /*1df0*/  UIMAD.WIDE.U32 UR6, UR7, UR5, UR6 ;  /* 0x00000005070672a5 */ /* 0x000fc8000f8e0006 */
[----:B------:R-:W-:-:S04]  /*1e00*/  UIMAD.WIDE.U32 UR6, UR7, UR11, URZ ;  /* 0x0000000b070672a5 */ /* 0x000fc8000f8e003f */
[----:B------:R-:W-:-:S04]  /*1e10*/  UIADD3 UR5, -UR7, URZ, URZ ;  /* 0x0000003f07057290 */ /* 0x000fc8000fffe13f */
[----:B------:R-:W-:-:S04]  /*1e20*/  UIMAD UR5, UR13, UR5, UR11 ;  /* 0x000000050d0572a4 */ /* 0x000fc8000f8e020b */
[----:B------:R-:W-:-:S11]  /*1e30*/  UISETP.GT.U32.AND UP0, UPT, UR13, UR5, UPT ;  /* 0x000000050d00728c */ /* 0x000fd6000bf04070 */
[----:B------:R-:W-:Y:S02]  /*1e40*/  @!UP0 UIADD3 UR5, UR5, -UR13, URZ ;  /* 0x8000000d05058290 */ /* 0x000fe4000fffe03f */
[----:B------:R-:W-:Y:S02]  /*1e50*/  @!UP0 UIADD3 UR7, UR7, 0x1, URZ ;  /* 0x0000000107078890 */ /* 0x000fe4000fffe03f */
[----:B------:R-:W-:Y:S02]  /*1e60*/  UISETP.GE.U32.AND UP1, UPT, UR5, UR13, UPT ;  /* 0x0000000d0500728c */ /* 0x000fe4000bf26070 */
[----:B------:R-:W-:-:S04]  /*1e70*/  ULOP3.LUT UR5, UR10, UR12, URZ, 0x3c, !UPT ;  /* 0x0000000c0a057292 */ /* 0x000fc8000f8e3c3f */
[----:B------:R-:W-:-:S05]  /*1e80*/  UISETP.GE.AND UP0, UPT, UR5, URZ, UPT ;  /* 0x0000003f0500728c */ /* 0x000fca000bf06270 */
[----:B------:R-:W-:Y:S02]  /*1e90*/  @UP1 UIADD3 UR7, UR7, 0x1, URZ ;  /* 0x0000000107071890 */ /* 0x000fe4000fffe03f */
[----:B------:R-:W-:-:S05]  /*1ea0*/  UISETP.NE.AND UP1, UPT, UR12, URZ, UPT ;  /* 0x0000003f0c00728c */ /* 0x000fca000bf25270 */
[----:B------:R-:W-:Y:S01]  /*1eb0*/  UMOV UR11, UR7 ;  /* 0x00000007000b7c82 */ /* 0x000fe20008000000 */
[----:B------:R-:W-:Y:S01]  /*1ec0*/  ULDC.64 UR6, c[0x0][0x280] ;  /* 0x0000a00000067ab9 */ /* 0x000fe20000000a00 */
[----:B------:R-:W-:Y:S01]  /*1ed0*/  @!UP0 UIADD3 UR11, -UR11, URZ, URZ ;  /* 0x0000003f0b0b8290 */ /* 0x000fe2000fffe13f */
[----:B------:R-:W-:-:S03]  /*1ee0*/  MOV R9, UR6 ;  /* 0x0000000600097c02 */ /* 0x000fc60008000f00 */
[----:B------:R-:W-:-:S04]  /*1ef0*/  @!UP1 ULOP3.LUT UR11, URZ, UR12, URZ, 0x33, !UPT ;  /* 0x0000000c3f0b9292 */ /* 0x000fc8000f8e333f */
[----:B------:R-:W-:-:S04]  /*1f00*/  UIADD3 UR5, -UR11, URZ, URZ ;  /* 0x0000003f0b057290 */ /* 0x000fc8000fffe13f */
[----:B------:R-:W-:-:S04]  /*1f10*/  UIMAD UR5, UR12, UR5, UR10 ;  /* 0x000000050c0572a4 */ /* 0x000fc8000f8e020a */
[----:B------:R-:W-:-:S06]  /*1f20*/  UIMAD UR5, UR5, 0x70, URZ ;  /* 0x00000070050578a4 */ /* 0x000fcc000f8e023f */
[----:B------:R-:W-:Y:S01]  /*1f30*/  IMAD.U32 R3, RZ, RZ, UR5 ;  /* 0x00000005ff037e24 */ /* 0x000fe2000f8e00ff */
[----:B------:R-:W-:Y:S01]  /*1f40*/  IADD3 R60, P3, R60, UR5, RZ ;  /* 0x000000053c3c7c10 */ /* 0x000fe2000ff7e0ff */
[----:B------:R-:W-:-:S03]  /*1f50*/  USHF.R.S32.HI UR5, URZ, 0x1f, UR11 ;  /* 0x0000001f3f057899 */ /* 0x000fc6000801140b */
[----:B------:R-:W-:Y:S01]  /*1f60*/  LEA.HI.X.SX32 R61, R3, R2, 0x1, P3 ;  /* 0x00000002033d7211 */ /* 0x000fe200018f0eff */
[----:B------:R-:W-:Y:S01]  /*1f70*/  UIMAD UR5, UR5, UR6, URZ ;  /* 0x00000006050572a4 */ /* 0x000fe2000f8e023f */
[----:B------:R-:W0:Y:S03]  /*1f80*/  @P2 LDC.64 R2, c[0x0][0x270] ;  /* 0x00009c00ff022b82 */ /* 0x000e260000000a00 */
[----:B------:R-:W-:Y:S02]  /*1f90*/  UIMAD UR5, UR11, UR7, UR5 ;  /* 0x000000070b0572a4 */ /* 0x000fe4000f8e0205 */
[----:B------:R-:W-:-:S04]  /*1fa0*/  IMAD.WIDE.U32 R60, R9, UR11, R60 ;  /* 0x0000000b093c7c25 */ /* 0x000fc8000f8e003c */
[----:B------:R-:W-:Y:S01]  /*1fb0*/  @P2 IMAD.MOV.U32 R62, RZ, RZ, R60 ;  /* 0x000000ffff3e2224 */ /* 0x000fe200078e003c */
[----:B------:R-:W4:Y:S01]  /*1fc0*/  @P0 LDC.64 R8, c[0x0][0x220] ;  /* 0x00008800ff080b82 */ /* 0x000f220000000a00 */
[----:B------:R-:W-:Y:S02]  /*1fd0*/  VIADD R63, R61, UR5 ;  /* 0x000000053d3f7c36 */ /* 0x000fe40008000000 */
[----:B0-----:R-:W-:-:S04]  /*1fe0*/  @P2 IMAD R6, R7, R2, RZ ;  /* 0x0000000207062224 */ /* 0x001fc800078e02ff */
[C---:B------:R-:W-:Y:S02]  /*1ff0*/  @P2 IMAD R7, R58.reuse, R3, R6 ;  /* 0x000000033a072224 */ /* 0x040fe400078e0206 */
[----:B------:R-:W-:-:S05]  /*2000*/  @P2 IMAD.WIDE.U32 R2, R58, R2, R62 ;  /* 0x000000023a022225 */ /* 0x000fca00078e003e */
[----:B------:R-:W-:Y:S02]  /*2010*/  @P2 IADD3 R3, R3, R7, RZ ;  /* 0x0000000703032210 */ /* 0x000fe40007ffe0ff */
[C---:B-1----:R-:W-:Y:S02]  /*2020*/  @P2 LEA R4, P3, R2.reuse, R4, 0x2 ;  /* 0x0000000402042211 */ /* 0x042fe400078610ff */
[----:B------:R-:W-:Y:S02]  /*2030*/  SHF.R.S32.HI R7, RZ, 0x1f, R11 ;  /* 0x0000001fff077819 */ /* 0x000fe4000001140b */
[----:B------:R-:W-:Y:S02]  /*2040*/  @P2 LEA.HI.X R5, R2, R5, R3, 0x2, P3 ;  /* 0x0000000502052211 */ /* 0x000fe400018f1403 */
[----:B------:R-:W0:Y:S01]  /*2050*/  @P0 LDC.64 R2, c[0x0][0x270] ;  /* 0x00009c00ff020b82 */ /* 0x000e220000000a00 */
[----:B------:R-:W-:Y:S02]  /*2060*/  LOP3.LUT P2, RZ, R59, 0x2000000, RZ, 0xc0, !PT ;  /* 0x020000003bff7812 */ /* 0x000fe4000784c0ff */
[----:B------:R1:W-:Y:S04]  /*2070*/  STL.64 [R1+0x528], R4 ;  /* 0x0005280401007387 */ /* 0x0003e80000100a00 */
[----:B-1----:R-:W3:Y:S01]  /*2080*/  LDL R5, [R1+0x378] ;  /* 0x0003780001057983 */ /* 0x002ee20000100800 */
[----:B------:R-:W1:Y:S01]  /*2090*/  LDC R4, c[0x0][0x294] ;  /* 0x0000a500ff047b82 */ /* 0x000e620000000800 */
[----:B0-----:R-:W-:Y:S01]  /*20a0*/  @P0 IMAD R6, R7, R2, RZ ;  /* 0x0000000207060224 */ /* 0x001fe200078e02ff */
[----:B------:R-:W-:-:S03]  /*20b0*/  @P0 MOV R7, R63 ;  /* 0x0000003f00070202 */ /* 0x000fc60000000f00 */
[----:B------:R-:W-:Y:S02]  /*20c0*/  @P0 IMAD R3, R11, R3, R6 ;  /* 0x000000030b030224 */ /* 0x000fe400078e0206 */
[----:B------:R-:W-:-:S04]  /*20d0*/  @P0 IMAD.MOV.U32 R6, RZ, RZ, R60 ;  /* 0x000000ffff060224 */ /* 0x000fc800078e003c */
[----:B------:R-:W-:Y:S01]  /*20e0*/  @P0 IMAD.WIDE.U32 R6, R11, R2, R6 ;  /* 0x000000020b060225 */ /* 0x000fe200078e0006 */
[----:B------:R-:W-:-:S03]  /*20f0*/  SHF.R.S32.HI R11, RZ, 0x1f, R13 ;  /* 0x0000001fff0b7819 */ /* 0x000fc6000001140d */
[----:B------:R-:W-:Y:S01]  /*2100*/  @P0 IMAD.IADD R2, R7, 0x1, R3 ;  /* 0x0000000107020824 */ /* 0x000fe200078e0203 */
[----:B----4-:R-:W-:-:S04]  /*2110*/  @P0 LEA R8, P3, R6, R8, 0x2 ;  /* 0x0000000806080211 */ /* 0x010fc800078610ff */
[----:B------:R-:W-:Y:S02]  /*2120*/  @P0 LEA.HI.X R9, R6, R9, R2, 0x2, P3 ;  /* 0x0000000906090211 */ /* 0x000fe400018f1402 */
[----:B------:R-:W0:Y:S01]  /*2130*/  @P1 LDC.64 R2, c[0x0][0x270] ;  /* 0x00009c00ff021b82 */ /* 0x000e220000000a00 */
[----:B------:R-:W-:Y:S02]  /*2140*/  LOP3.LUT P0, RZ, R59, 0x1000000, RZ, 0xc0, !PT ;  /* 0x010000003bff7812 */ /* 0x000fe4000780c0ff */
[----:B------:R2:W-:Y:S05]  /*2150*/  STL.64 [R1+0x530], R8 ;  /* 0x0005300801007387 */ /* 0x0005ea0000100a00 */
[----:B------:R-:W4:Y:S08]  /*2160*/  @P1 LDC.64 R6, c[0x0][0x220] ;  /* 0x00008800ff061b82 */ /* 0x000f300000000a00 */
[----:B------:R-:W1:Y:S01]  /*2170*/  @P0 LDC.64 R16, c[0x0][0x220] ;  /* 0x00008800ff100b82 */ /* 0x000e620000000a00 */
[----:B0-----:R-:W-:-:S02]  /*2180*/  @P1 IMAD R10, R11, R2, RZ ;  /* 0x000000020b0a1224 */ /* 0x001fc400078e02ff */
[----:B------:R-:W-:Y:S02]  /*2190*/  @P1 IMAD.MOV.U32 R11, RZ, RZ, R63 ;  /* 0x000000ffff0b1224 */ /* 0x000fe400078e003f */
[----:B------:R-:W-:Y:S01]  /*21a0*/  @P1 IMAD R3, R13, R3, R10 ;  /* 0x000000030d031224 */ /* 0x000fe200078e020a */
[----:B------:R-:W-:-:S05]  /*21b0*/  @P1 MOV R10, R60 ;  /* 0x0000003c000a1202 */ /* 0x000fca0000000f00 */
[----:B------:R-:W-:Y:S01]  /*21c0*/  @P1 IMAD.WIDE.U32 R10, R13, R2, R10 ;  /* 0x000000020d0a1225 */ /* 0x000fe200078e000a */
[----:B------:R-:W-:-:S03]  /*21d0*/  SHF.R.S32.HI R13, RZ, 0x1f, R15 ;  /* 0x0000001fff0d7819 */ /* 0x000fc6000001140f */
[----:B------:R-:W-:Y:S01]  /*21e0*/  @P1 IMAD.IADD R2, R11, 0x1, R3 ;  /* 0x000000010b021824 */ /* 0x000fe200078e0203 */
[----:B----4-:R-:W-:-:S04]  /*21f0*/  @P1 LEA R6, P3, R10, R6, 0x2 ;  /* 0x000000060a061211 */ /* 0x010fc800078610ff */
[----:B------:R-:W-:Y:S02]  /*2200*/  @P1 LEA.HI.X R7, R10, R7, R2, 0x2, P3 ;  /* 0x000000070a071211 */ /* 0x000fe400018f1402 */
[----:B------:R-:W0:Y:S01]  /*2210*/  @P2 LDC.64 R10, c[0x0][0x270] ;  /* 0x00009c00ff0a2b82 */ /* 0x000e220000000a00 */
[----:B------:R-:W-:Y:S02]  /*2220*/  LOP3.LUT P1, RZ, R59, 0x800000, RZ, 0xc0, !PT ;  /* 0x008000003bff7812 */ /* 0x000fe4000782c0ff */
[----:B------:R-:W-:Y:S05]  /*2230*/  STL.64 [R1+0x520], R6 ;  /* 0x0005200601007387 */ /* 0x000fea0000100a00 */
[----:B------:R-:W4:Y:S08]  /*2240*/  @P2 LDC.64 R2, c[0x0][0x220] ;  /* 0x00008800ff022b82 */ /* 0x000f300000000a00 */
[----:B------:R-:W2:Y:S01]  /*2250*/  @P1 LDC.64 R18, c[0x0][0x220] ;  /* 0x00008800ff121b82 */ /* 0x000ea20000000a00 */
[----:B0-----:R-:W-:-:S02]  /*2260*/  @P2 IMAD R12, R13, R10, RZ ;  /* 0x0000000a0d0c2224 */ /* 0x001fc400078e02ff */
[----:B------:R-:W-:Y:S02]  /*2270*/  @P2 IMAD.MOV.U32 R13, RZ, RZ, R63 ;  /* 0x000000ffff0d2224 */ /* 0x000fe400078e003f */
[----:B------:R-:W-:Y:S02]  /*2280*/  @P2 IMAD R11, R15, R11, R12 ;  /* 0x0000000b0f0b2224 */ /* 0x000fe400078e020c */
[----:B------:R-:W-:-:S04]  /*2290*/  @P2 IMAD.MOV.U32 R12, RZ, RZ, R60 ;  /* 0x000000ffff0c2224 */ /* 0x000fc800078e003c */
[----:B------:R-:W-:-:S04]  /*22a0*/  @P2 IMAD.WIDE.U32 R12, R15, R10, R12 ;  /* 0x0000000a0f0c2225 */ /* 0x000fc800078e000c */
[----:B------:R-:W-:Y:S01]  /*22b0*/  VIADD R15, R58, 0x20 ;  /* 0x000000203a0f7836 */ /* 0x000fe20000000000 */
[----:B------:R-:W-:Y:S02]  /*22c0*/  @P2 IADD3 R10, R13, R11, RZ ;  /* 0x0000000b0d0a2210 */ /* 0x000fe40007ffe0ff */
[C---:B----4-:R-:W-:Y:S02]  /*22d0*/  @P2 LEA R2, P3, R12.reuse, R2, 0x2 ;  /* 0x000000020c022211 */ /* 0x050fe400078610ff */
[----:B------:R-:W-:Y:S02]  /*22e0*/  SHF.R.S32.HI R13, RZ, 0x1f, R15 ;  /* 0x0000001fff0d7819 */ /* 0x000fe4000001140f */
[----:B------:R-:W-:Y:S02]  /*22f0*/  @P2 LEA.HI.X R3, R12, R3, R10, 0x2, P3 ;  /* 0x000000030c032211 */ /* 0x000fe400018f140a */
[----:B------:R-:W0:Y:S01]  /*2300*/  @P0 LDC.64 R10, c[0x0][0x270] ;  /* 0x00009c00ff0a0b82 */ /* 0x000e220000000a00 */
[----:B------:R-:W-:-:S02]  /*2310*/  LOP3.LUT P2, RZ, R59, 0x400000, RZ, 0xc0, !PT ;  /* 0x004000003bff7812 */ /* 0x000fc4000784c0ff */
[----:B------:R-:W-:Y:S11]  /*2320*/  STL.64 [R1+0x518], R2 ;  /* 0x0005180201007387 */ /* 0x000ff60000100a00 */
[----:B------:R-:W4:Y:S01]  /*2330*/  @P2 LDC.64 R22, c[0x0][0x220] ;  /* 0x00008800ff162b82 */ /* 0x000f220000000a00 */
[----:B0-----:R-:W-:Y:S01]  /*2340*/  @P0 IMAD R12, R13, R10, RZ ;  /* 0x0000000a0d0c0224 */ /* 0x001fe200078e02ff */
[----:B------:R-:W-:-:S03]  /*2350*/  @P0 MOV R13, R63 ;  /* 0x0000003f000d0202 */ /* 0x000fc60000000f00 */
[----:B------:R-:W-:Y:S02]  /*2360*/  @P0 IMAD R11, R15, R11, R12 ;  /* 0x0000000b0f0b0224 */ /* 0x000fe400078e020c */
[----:B------:R-:W-:-:S04]  /*2370*/  @P0 IMAD.MOV.U32 R12, RZ, RZ, R60 ;  /* 0x000000ffff0c0224 */ /* 0x000fc800078e003c */
[----:B------:R-:W-:-:S04]  /*2380*/  @P0 IMAD.WIDE.U32 R12, R15, R10, R12 ;  /* 0x0000000a0f0c0225 */ /* 0x000fc800078e000c */
[----:B------:R-:W-:Y:S01]  /*2390*/  @P0 IMAD.IADD R10, R13, 0x1, R11 ;  /* 0x000000010d0a0824 */ /* 0x000fe200078e020b */
[----:B-1----:R-:W-:Y:S01]  /*23a0*/  @P0 LEA R16, P3, R12, R16, 0x2 ;  /* 0x000000100c100211 */ /* 0x002fe200078610ff */
[----:B------:R-:W-:-:S03]  /*23b0*/  VIADD R15, R58, 0x28 ;  /* 0x000000283a0f7836 */ /* 0x000fc60000000000 */
[----:B------:R-:W-:Y:S02]  /*23c0*/  @P0 LEA.HI.X R17, R12, R17, R10, 0x2, P3 ;  /* 0x000000110c110211 */ /* 0x000fe400018f140a */
[----:B------:R-:W0:Y:S01]  /*23d0*/  @P1 LDC.64 R10, c[0x0][0x270] ;  /* 0x00009c00ff0a1b82 */ /* 0x000e220000000a00 */
[----:B------:R-:W-:Y:S02]  /*23e0*/  SHF.R.S32.HI R13, RZ, 0x1f, R15 ;  /* 0x0000001fff0d7819 */ /* 0x000fe4000001140f */
[----:B------:R-:W-:Y:S01]  /*23f0*/  LOP3.LUT P0, RZ, R59, 0x200000, RZ, 0xc0, !PT ;  /* 0x002000003bff7812 */ /* 0x000fe2000780c0ff */
[----:B------:R-:W-:-:S12]  /*2400*/  STL.64 [R1+0x510], R16 ;  /* 0x0005101001007387 */ /* 0x000fd80000100a00 */
[----:B------:R-:W1:Y:S01]  /*2410*/  @P0 LDC.64 R24, c[0x0][0x220] ;  /* 0x00008800ff180b82 */ /* 0x000e620000000a00 */
[----:B0-----:R-:W-:Y:S02]  /*2420*/  @P1 IMAD R12, R13, R10, RZ ;  /* 0x0000000a0d0c1224 */ /* 0x001fe400078e02ff */
[----:B------:R-:W-:Y:S02]  /*2430*/  @P1 IMAD.MOV.U32 R13, RZ, RZ, R63 ;  /* 0x000000ffff0d1224 */ /* 0x000fe400078e003f */
        /* <DEDUP_REMOVED lines=9> */
[----:B------:R-:W-:Y:S02]  /*24d0*/  LOP3.LUT P1, RZ, R59, 0x100000, RZ, 0xc0, !PT ;  /* 0x001000003bff7812 */ /* 0x000fe4000782c0ff */
[----:B------:R-:W-:Y:S11]  /*24e0*/  STL.64 [R1+0x508], R18 ;  /* 0x0005081201007387 */ /* 0x000ff60000100a00 */
        /* <DEDUP_REMOVED lines=55> */
[----:B------:R-:W-:Y:S01]  /*2860*/  SHF.R.U32.HI R8, RZ, 0x3, R65 ;  /* 0x00000003ff087819 */ /* 0x000fe20000011641 */
[----:B------:R4:W-:Y:S10]  /*2870*/  STL.64 [R1+0x4e8], R30 ;  /* 0x0004e81e01007387 */ /* 0x0009f40000100a00 */
[----:B------:R-:W3:Y:S01]  /*2880*/  @P2 LDC.64 R40, c[0x0][0x220] ;  /* 0x00008800ff282b82 */ /* 0x000ee20000000a00 */
        /* <DEDUP_REMOVED lines=12> */
[----:B------:R-:W-:Y:S01]  /*2950*/  IMAD.WIDE.U32 R8, R8, 0x24924925, RZ ;  /* 0x2492492508087825 */ /* 0x000fe200078e00ff */
[----:B----4-:R-:W-:Y:S01]  /*2960*/  SHF.R.U32.HI R30, RZ, 0x3, R65 ;  /* 0x00000003ff1e7819 */ /* 0x010fe20000011641 */
[----:B------:R-:W-:Y:S10]  /*2970*/  STL.64 [R1+0x4e0], R34 ;  /* 0x0004e02201007387 */ /* 0x000ff40000100a00 */
[----:B------:R-:W1:Y:S01]  /*2980*/  @P0 LDC.64 R42, c[0x0][0x220] ;  /* 0x00008800ff2a0b82 */ /* 0x000e620000000a00 */
[----:B0-----:R-:W-:-:S07]  /*2990*/  @P1 IMAD R12, R13, R10, RZ ;  /* 0x0000000a0d0c1224 */ /* 0x001fce00078e02ff */
[----:B------:R-:W0:Y:S01]  /*29a0*/  LDC R8, c[0x0][0x294] ;  /* 0x0000a500ff087b82 */ /* 0x000e220000000800 */
        /* <DEDUP_REMOVED lines=9> */
[----:B------:R-:W2:Y:S01]  /*2a40*/  @P2 LDC.64 R10, c[0x0][0x270] ;  /* 0x00009c00ff0a2b82 */ /* 0x000ea20000000a00 */
[----:B------:R-:W-:Y:S02]  /*2a50*/  LOP3.LUT P1, RZ, R59, 0x4000, RZ, 0xc0, !PT ;  /* 0x000040003bff7812 */ /* 0x000fe4000782c0ff */
[----:B------:R-:W-:Y:S11]  /*2a60*/  STL.64 [R1+0x4d8], R36 ;  /* 0x0004d82401007387 */ /* 0x000ff60000100a00 */
[----:B------:R-:W4:Y:S01]  /*2a70*/  @P1 LDC.64 R46, c[0x0][0x220] ;  /* 0x00008800ff2e1b82 */ /* 0x000f220000000a00 */
[----:B--2---:R-:W-:-:S02]  /*2a80*/  @P2 IMAD R12, R13, R10, RZ ;  /* 0x0000000a0d0c2224 */ /* 0x004fc400078e02ff */
[----:B------:R-:W-:Y:S02]  /*2a90*/  @P2 IMAD.MOV.U32 R13, RZ, RZ, R63 ;  /* 0x000000ffff0d2224 */ /* 0x000fe400078e003f */
[----:B------:R-:W-:Y:S02]  /*2aa0*/  @P2 IMAD R11, R15, R11, R12 ;  /* 0x0000000b0f0b2224 */ /* 0x000fe400078e020c */
[----:B------:R-:W-:-:S04]  /*2ab0*/  @P2 IMAD.MOV.U32 R12, RZ, RZ, R60 ;  /* 0x000000ffff0c2224 */ /* 0x000fc800078e003c */
[----:B------:R-:W-:-:S05]  /*2ac0*/  @P2 IMAD.WIDE.U32 R12, R15, R10, R12 ;  /* 0x0000000a0f0c2225 */ /* 0x000fca00078e000c */
[----:B------:R-:W-:Y:S02]  /*2ad0*/  @P2 IADD3 R10, R13, R11, RZ ;  /* 0x0000000b0d0a2210 */ /* 0x000fe40007ffe0ff */
[C---:B---3--:R-:W-:Y:S02]  /*2ae0*/  @P2 LEA R40, P3, R12.reuse, R40, 0x2 ;  /* 0x000000280c282211 */ /* 0x048fe400078610ff */
[----:B------:R-:W-:Y:S02]  /*2af0*/  SHF.R.S32.HI R13, RZ, 0x1f, R14 ;  /* 0x0000001fff0d7819 */ /* 0x000fe4000001140e */
[----:B------:R-:W-:Y:S02]  /*2b00*/  @P2 LEA.HI.X R41, R12, R41, R10, 0x2, P3 ;  /* 0x000000290c292211 */ /* 0x000fe400018f140a */
[----:B------:R-:W2:Y:S01]  /*2b10*/  @P0 LDC.64 R10, c[0x0][0x270] ;  /* 0x00009c00ff0a0b82 */ /* 0x000ea20000000a00 */
[----:B------:R-:W-:Y:S02]  /*2b20*/  LOP3.LUT P2, RZ, R59, 0x2000, RZ, 0xc0, !PT ;  /* 0x000020003bff7812 */ /* 0x000fe4000784c0ff */
[----:B------:R-:W-:Y:S11]  /*2b30*/  STL.64 [R1+0x4d0], R40 ;  /* 0x0004d02801007387 */ /* 0x000ff60000100a00 */
[----:B------:R-:W3:Y:S01]  /*2b40*/  @P2 LDC.64 R48, c[0x0][0x220] ;  /* 0x00008800ff302b82 */ /* 0x000ee20000000a00 */
[----:B--2---:R-:W-:Y:S01]  /*2b50*/  @P0 IMAD R12, R13, R10, RZ ;  /* 0x0000000a0d0c0224 */ /* 0x004fe200078e02ff */
[----:B------:R-:W-:-:S03]  /*2b60*/  @P0 MOV R13, R63 ;  /* 0x0000003f000d0202 */ /* 0x000fc60000000f00 */
[----:B------:R-:W-:Y:S02]  /*2b70*/  @P0 IMAD R11, R14, R11, R12 ;  /* 0x0000000b0e0b0224 */ /* 0x000fe400078e020c */
[----:B------:R-:W-:-:S04]  /*2b80*/  @P0 IMAD.MOV.U32 R12, RZ, RZ, R60 ;  /* 0x000000ffff0c0224 */ /* 0x000fc800078e003c */
[----:B------:R-:W-:-:S04]  /*2b90*/  @P0 IMAD.WIDE.U32 R12, R14, R10, R12 ;  /* 0x0000000a0e0c0225 */ /* 0x000fc800078e000c */
[----:B------:R-:W-:Y:S01]  /*2ba0*/  @P0 IMAD.IADD R11, R13, 0x1, R11 ;  /* 0x000000010d0b0824 */ /* 0x000fe200078e020b */
[----:B-1----:R-:W-:Y:S01]  /*2bb0*/  @P0 LEA R42, P3, R12, R42, 0x2 ;  /* 0x0000002a0c2a0211 */ /* 0x002fe200078610ff */
[----:B------:R-:W-:Y:S02]  /*2bc0*/  VIADD R14, R58, 0x70 ;  /* 0x000000703a0e7836 */ /* 0x000fe40000000000 */
[----:B------:R-:W-:Y:S01]  /*2bd0*/  @P1 IMAD.MOV.U32 R13, RZ, RZ, R63 ;  /* 0x000000ffff0d1224 */ /* 0x000fe200078e003f */
[----:B------:R-:W-:Y:S02]  /*2be0*/  @P0 LEA.HI.X R43, R12, R43, R11, 0x2, P3 ;  /* 0x0000002b0c2b0211 */ /* 0x000fe400018f140b */
[----:B------:R-:W1:Y:S01]  /*2bf0*/  @P1 LDC.64 R10, c[0x0][0x270] ;  /* 0x00009c00ff0a1b82 */ /* 0x000e620000000a00 */
[----:B------:R-:W-:Y:S02]  /*2c00*/  SHF.R.S32.HI R12, RZ, 0x1f, R14 ;  /* 0x0000001fff0c7819 */ /* 0x000fe4000001140e */
[----:B------:R-:W-:Y:S01]  /*2c10*/  LOP3.LUT P0, RZ, R59, 0x1000, RZ, 0xc0, !PT ;  /* 0x000010003bff7812 */ /* 0x000fe2000780c0ff */
[----:B------:R-:W-:-:S12]  /*2c20*/  STL.64 [R1+0x4c8], R42 ;  /* 0x0004c82a01007387 */ /* 0x000fd80000100a00 */
[----:B------:R-:W-:Y:S01]  /*2c30*/  @P0 MOV R15, R63 ;  /* 0x0000003f000f0202 */ /* 0x000fe20000000f00 */
[----:B-1----:R-:W-:-:S04]  /*2c40*/  @P1 IMAD R12, R12, R10, RZ ;  /* 0x0000000a0c0c1224 */ /* 0x002fc800078e02ff */
[----:B------:R-:W-:Y:S01]  /*2c50*/  @P1 IMAD R11, R14, R11, R12 ;  /* 0x0000000b0e0b1224 */ /* 0x000fe200078e020c */
[----:B------:R-:W-:-:S05]  /*2c60*/  @P1 MOV R12, R60 ;  /* 0x0000003c000c1202 */ /* 0x000fca0000000f00 */
[----:B------:R-:W-:Y:S01]  /*2c70*/  @P1 IMAD.WIDE.U32 R12, R14, R10, R12 ;  /* 0x0000000a0e0c1225 */ /* 0x000fe200078e000c */
[----:B------:R-:W-:-:S03]  /*2c80*/  IADD3 R14, R58, 0x78, RZ ;  /* 0x000000783a0e7810 */ /* 0x000fc60007ffe0ff */
[----:B------:R-:W-:Y:S01]  /*2c90*/  @P1 IMAD.IADD R11, R13, 0x1, R11 ;  /* 0x000000010d0b1824 */ /* 0x000fe200078e020b */
[----:B----4-:R-:W-:Y:S01]  /*2ca0*/  @P1 LEA R46, P3, R12, R46, 0x2 ;  /* 0x0000002e0c2e1211 */ /* 0x010fe200078610ff */
[----:B------:R-:W-:-:S03]  /*2cb0*/  @P2 IMAD.MOV.U32 R13, RZ, RZ, R63 ;  /* 0x000000ffff0d2224 */ /* 0x000fc600078e003f */
[----:B------:R-:W-:Y:S02]  /*2cc0*/  @P1 LEA.HI.X R47, R12, R47, R11, 0x2, P3 ;  /* 0x0000002f0c2f1211 */ /* 0x000fe400018f140b */
[----:B------:R-:W1:Y:S01]  /*2cd0*/  @P2 LDC.64 R10, c[0x0][0x270] ;  /* 0x00009c00ff0a2b82 */ /* 0x000e620000000a00 */
[----:B------:R-:W-:Y:S02]  /*2ce0*/  SHF.R.S32.HI R12, RZ, 0x1f, R14 ;  /* 0x0000001fff0c7819 */ /* 0x000fe4000001140e */
[----:B------:R-:W-:Y:S01]  /*2cf0*/  LOP3.LUT P1, RZ, R59, 0x800, RZ, 0xc0, !PT ;  /* 0x000008003bff7812 */ /* 0x000fe2000782c0ff */
[----:B------:R-:W-:-:S12]  /*2d00*/  STL.64 [R1+0x4c0], R46 ;  /* 0x0004c02e01007387 */ /* 0x000fd80000100a00 */
[----:B------:R-:W-:Y:S02]  /*2d10*/  @P1 IMAD.MOV.U32 R21, RZ, RZ, R63 ;  /* 0x000000ffff151224 */ /* 0x000fe400078e003f */
[----:B-1----:R-:W-:-:S04]  /*2d20*/  @P2 IMAD R12, R12, R10, RZ ;  /* 0x0000000a0c0c2224 */ /* 0x002fc800078e02ff */
[----:B------:R-:W-:Y:S02]  /*2d30*/  @P2 IMAD R11, R14, R11, R12 ;  /* 0x0000000b0e0b2224 */ /* 0x000fe400078e020c */
[----:B------:R-:W-:-:S04]  /*2d40*/  @P2 IMAD.MOV.U32 R12, RZ, RZ, R60 ;  /* 0x000000ffff0c2224 */ /* 0x000fc800078e003c */
[----:B------:R-:W-:Y:S01]  /*2d50*/  @P2 IMAD.WIDE.U32 R12, R14, R10, R12 ;  /* 0x0000000a0e0c2225 */ /* 0x000fe200078e000c */
[----:B------:R-:W-:-:S04]  /*2d60*/  SHF.R.S32.HI R14, RZ, 0x1f, R20 ;  /* 0x0000001fff0e7819 */ /* 0x000fc80000011414 */
[----:B------:R-:W-:Y:S02]  /*2d70*/  @P2 IADD3 R11, R13, R11, RZ ;  /* 0x0000000b0d0b2210 */ /* 0x000fe40007ffe0ff */
[----:B---3--:R-:W-:-:S04]  /*2d80*/  @P2 LEA R48, P3, R12, R48, 0x2 ;  /* 0x000000300c302211 */ /* 0x008fc800078610ff */
[----:B------:R-:W-:Y:S02]  /*2d90*/  @P2 LEA.HI.X R49, R12, R49, R11, 0x2, P3 ;  /* 0x000000310c312211 */ /* 0x000fe400018f140b */
[----:B------:R-:W1:Y:S01]  /*2da0*/  @P0 LDC.64 R10, c[0x0][0x270] ;  /* 0x00009c00ff0a0b82 */ /* 0x000e620000000a00 */
[----:B------:R-:W-:Y:S02]  /*2db0*/  LOP3.LUT P2, RZ, R59, 0x400, RZ, 0xc0, !PT ;  /* 0x000004003bff7812 */ /* 0x000fe4000784c0ff */
[----:B------:R-:W-:Y:S05]  /*2dc0*/  STL.64 [R1+0x4b8], R48 ;  /* 0x0004b83001007387 */ /* 0x000fea0000100a00 */
[----:B------:R-:W2:Y:S01]  /*2dd0*/  @P0 LDC.64 R12, c[0x0][0x220] ;  /* 0x00008800ff0c0b82 */ /* 0x000ea20000000a00 */
[----:B-1----:R-:W-:-:S04]  /*2de0*/  @P0 IMAD R14, R14, R10, RZ ;  /* 0x0000000a0e0e0224 */ /* 0x002fc800078e02ff */
[----:B------:R-:W-:Y:S02]  /*2df0*/  @P0 IMAD R11, R20, R11, R14 ;  /* 0x0000000b140b0224 */ /* 0x000fe400078e020e */
[----:B------:R-:W-:-:S04]  /*2e00*/  @P0 IMAD.MOV.U32 R14, RZ, RZ, R60 ;  /* 0x000000ffff0e0224 */ /* 0x000fc800078e003c */
[----:B------:R-:W-:Y:S01]  /*2e10*/  @P0 IMAD.WIDE.U32 R14, R20, R10, R14 ;  /* 0x0000000a140e0225 */ /* 0x000fe200078e000e */
[----:B------:R-:W-:-:S03]  /*2e20*/  SHF.R.S32.HI R20, RZ, 0x1f, R26 ;  /* 0x0000001fff147819 */ /* 0x000fc6000001141a */
[----:B------:R-:W-:Y:S01]  /*2e30*/  @P0 IMAD.IADD R11, R15, 0x1, R11 ;  /* 0x000000010f0b0824 */ /* 0x000fe200078e020b */
[----:B--2---:R-:W-:-:S04]  /*2e40*/  @P0 LEA R12, P3, R14, R12, 0x2 ;  /* 0x0000000c0e0c0211 */ /* 0x004fc800078610ff */
[----:B------:R-:W-:Y:S02]  /*2e50*/  @P0 LEA.HI.X R13, R14, R13, R11, 0x2, P3 ;  /* 0x0000000d0e0d0211 */ /* 0x000fe400018f140b */
[----:B------:R-:W1:Y:S01]  /*2e60*/  @P1 LDC.64 R10, c[0x0][0x270] ;  /* 0x00009c00ff0a1b82 */ /* 0x000e620000000a00 */
[----:B------:R-:W-:Y:S02]  /*2e70*/  LOP3.LUT P0, RZ, R59, 0x200, RZ, 0xc0, !PT ;  /* 0x000002003bff7812 */ /* 0x000fe4000780c0ff */
[----:B------:R-:W-:Y:S05]  /*2e80*/  STL.64 [R1+0x4b0], R12 ;  /* 0x0004b00c01007387 */ /* 0x000fea0000100a00 */
[----:B------:R-:W2:Y:S08]  /*2e90*/  @P1 LDC.64 R14, c[0x0][0x220] ;  /* 0x00008800ff0e1b82 */ /* 0x000eb00000000a00 */
[----:B------:R-:W3:Y:S01]  /*2ea0*/  @P0 LDC.64 R38, c[0x0][0x220] ;  /* 0x00008800ff260b82 */ /* 0x000ee20000000a00 */
[----:B-1----:R-:W-:-:S04]  /*2eb0*/  @P1 IMAD R20, R20, R10, RZ ;  /* 0x0000000a14141224 */ /* 0x002fc800078e02ff */
[----:B------:R-:W-:Y:S01]  /*2ec0*/  @P1 IMAD R11, R26, R11, R20 ;  /* 0x0000000b1a0b1224 */ /* 0x000fe200078e0214 */
[----:B------:R-:W-:-:S05]  /*2ed0*/  @P1 MOV R20, R60 ;  /* 0x0000003c00141202 */ /* 0x000fca0000000f00 */
[----:B------:R-:W-:Y:S02]  /*2ee0*/  @P1 IMAD.WIDE.U32 R20, R26, R10, R20 ;  /* 0x0000000a1a141225 */ /* 0x000fe400078e0014 */
[----:B------:R-:W1:Y:S02]  /*2ef0*/  @P2 LDC.64 R26, c[0x0][0x220] ;  /* 0x00008800ff1a2b82 */ /* 0x000e640000000a00 */
[----:B------:R-:W-:Y:S01]  /*2f00*/  @P1 IMAD.IADD R11, R21, 0x1, R11 ;  /* 0x00000001150b1824 */ /* 0x000fe200078e020b */
[----:B--2---:R-:W-:Y:S01]  /*2f10*/  @P1 LEA R14, P3, R20, R14, 0x2 ;  /* 0x0000000e140e1211 */ /* 0x004fe200078610ff */
[----:B------:R-:W-:-:S03]  /*2f20*/  @P2 IMAD.MOV.U32 R21, RZ, RZ, R63 ;  /* 0x000000ffff152224 */ /* 0x000fc600078e003f */
[----:B------:R-:W-:Y:S02]  /*2f30*/  @P1 LEA.HI.X R15, R20, R15, R11, 0x2, P3 ;  /* 0x0000000f140f1211 */ /* 0x000fe400018f140b */
[----:B------:R-:W2:Y:S01]  /*2f40*/  @P2 LDC.64 R10, c[0x0][0x270] ;  /* 0x00009c00ff0a2b82 */ /* 0x000ea20000000a00 */
[----:B------:R-:W-:Y:S02]  /*2f50*/  SHF.R.S32.HI R20, RZ, 0x1f, R32 ;  /* 0x0000001fff147819 */ /* 0x000fe40000011420 */
[----:B------:R-:W-:Y:S01]  /*2f60*/  LOP3.LUT P1, RZ, R59, 0x100, RZ, 0xc0, !PT ;  /* 0x000001003bff7812 */ /* 0x000fe2000782c0ff */
[----:B------:R-:W-:-:S12]  /*2f70*/  STL.64 [R1+0x4a8], R14 ;  /* 0x0004a80e01007387 */ /* 0x000fd80000100a00 */
[----:B------:R-:W4:Y:S01]  /*2f80*/  @P1 LDC.64 R50, c[0x0][0x220] ;  /* 0x00008800ff321b82 */ /* 0x000f220000000a00 */
[----:B--2---:R-:W-:-:S04]  /*2f90*/  @P2 IMAD R20, R20, R10, RZ ;  /* 0x0000000a14142224 */ /* 0x004fc800078e02ff */
[----:B------:R-:W-:Y:S02]  /*2fa0*/  @P2 IMAD R11, R32, R11, R20 ;  /* 0x0000000b200b2224 */ /* 0x000fe400078e0214 */
[----:B------:R-:W-:-:S04]  /*2fb0*/  @P2 IMAD.MOV.U32 R20, RZ, RZ, R60 ;  /* 0x000000ffff142224 */ /* 0x000fc800078e003c */
[----:B------:R-:W-:-:S04]  /*2fc0*/  @P2 IMAD.WIDE.U32 R20, R32, R10, R20 ;  /* 0x0000000a20142225 */ /* 0x000fc800078e0014 */
[----:B------:R-:W-:Y:S01]  /*2fd0*/  VIADD R32, R58, 0x98 ;  /* 0x000000983a207836 */ /* 0x000fe20000000000 */
[----:B------:R-:W-:Y:S02]  /*2fe0*/  @P2 IADD3 R11, R21, R11, RZ ;  /* 0x0000000b150b2210 */ /* 0x000fe40007ffe0ff */
[C---:B-1----:R-:W-:Y:S02]  /*2ff0*/  @P2 LEA R26, P3, R20.reuse, R26, 0x2 ;  /* 0x0000001a141a2211 */ /* 0x042fe400078610ff */
[----:B------:R-:W-:Y:S02]  /*3000*/  @P0 MOV R21, R63 ;  /* 0x0000003f00150202 */ /* 0x000fe40000000f00 */
[----:B------:R-:W-:Y:S02]  /*3010*/  @P2 LEA.HI.X R27, R20, R27, R11, 0x2, P3 ;  /* 0x0000001b141b2211 */ /* 0x000fe400018f140b */
[----:B------:R-:W1:Y:S01]  /*3020*/  @P0 LDC.64 R10, c[0x0][0x270] ;  /* 0x00009c00ff0a0b82 */ /* 0x000e620000000a00 */
[----:B------:R-:W-:-:S02]  /*3030*/  SHF.R.S32.HI R20, RZ, 0x1f, R32 ;  /* 0x0000001fff147819 */ /* 0x000fc40000011420 */
[----:B------:R-:W-:Y:S01]  /*3040*/  LOP3.LUT P2, RZ, R59, 0x80, RZ, 0xc0, !PT ;  /* 0x000000803bff7812 */ /* 0x000fe2000784c0ff */
[----:B------:R-:W-:-:S12]  /*3050*/  STL.64 [R1+0x4a0], R26 ;  /* 0x0004a01a01007387 */ /* 0x000fd80000100a00 */
[----:B------:R-:W2:Y:S01]  /*3060*/  @P2 LDC.64 R44, c[0x0][0x220] ;  /* 0x00008800ff2c2b82 */ /* 0x000ea20000000a00 */
[----:B-1----:R-:W-:-:S04]  /*3070*/  @P0 IMAD R20, R20, R10, RZ ;  /* 0x0000000a14140224 */ /* 0x002fc800078e02ff */
[----:B------:R-:W-:Y:S02]  /*3080*/  @P0 IMAD R11, R32, R11, R20 ;  /* 0x0000000b200b0224 */ /* 0x000fe400078e0214 */
[----:B------:R-:W-:-:S04]  /*3090*/  @P0 IMAD.MOV.U32 R20, RZ, RZ, R60 ;  /* 0x000000ffff140224 */ /* 0x000fc800078e003c */
[----:B------:R-:W-:-:S04]  /*30a0*/  @P0 IMAD.WIDE.U32 R20, R32, R10, R20 ;  /* 0x0000000a20140225 */ /* 0x000fc800078e0014 */
[----:B------:R-:W-:Y:S01]  /*30b0*/  @P0 IMAD.IADD R11, R21, 0x1, R11 ;  /* 0x00000001150b0824 */ /* 0x000fe200078e020b */
[----:B---3--:R-:W-:Y:S01]  /*30c0*/  @P0 LEA R38, P3, R20, R38, 0x2 ;  /* 0x0000002614260211 */ /* 0x008fe200078610ff */
        /* <DEDUP_REMOVED lines=28> */
[----:B--2---:R-:W-:-:S04]  /*3290*/  @P2 LEA R44, P3, R20, R44, 0x2 ;  /* 0x0000002c142c2211 */ /* 0x004fc800078610ff */
[----:B------:R-:W-:Y:S02]  /*32a0*/  @P2 LEA.HI.X R45, R20, R45, R11, 0x2, P3 ;  /* 0x0000002d142d2211 */ /* 0x000fe400018f140b */
[----:B------:R-:W1:Y:S01]  /*32b0*/  @P0 LDC.64 R10, c[0x0][0x270] ;  /* 0x00009c00ff0a0b82 */ /* 0x000e620000000a00 */
[----:B------:R-:W-:Y:S02]  /*32c0*/  LOP3.LUT P2, RZ, R59, 0x10, RZ, 0xc0, !PT ;  /* 0x000000103bff7812 */ /* 0x000fe4000784c0ff */
[----:B------:R-:W-:Y:S05]  /*32d0*/  STL.64 [R1+0x538], R44 ;  /* 0x0005382c01007387 */ /* 0x000fea0000100a00 */
[----:B------:R-:W2:Y:S06]  /*32e0*/  @P0 LDC.64 R20, c[0x0][0x220] ;  /* 0x00008800ff140b82 */ /* 0x000eac0000000a00 */
[----:B------:R-:W-:-:S02]  /*32f0*/  @P2 IMAD.MOV.U32 R55, RZ, RZ, R63 ;  /* 0x000000ffff372224 */ /* 0x000fc400078e003f */
        /* <DEDUP_REMOVED lines=11> */
[----:B------:R-:W2:Y:S06]  /*33b0*/  @P1 LDC.64 R32, c[0x0][0x220] ;  /* 0x00008800ff201b82 */ /* 0x000eac0000000a00 */
[----:B------:R-:W-:Y:S01]  /*33c0*/  @P0 MOV R57, R63 ;  /* 0x0000003f00390202 */ /* 0x000fe20000000f00 */
[----:B-1----:R-:W-:-:S04]  /*33d0*/  @P1 IMAD R52, R52, R10, RZ ;  /* 0x0000000a34341224 */ /* 0x002fc800078e02ff */
[----:B------:R-:W-:Y:S01]  /*33e0*/  @P1 IMAD R11, R54, R11, R52 ;  /* 0x0000000b360b1224 */ /* 0x000fe200078e0234 */
[----:B------:R-:W-:-:S05]  /*33f0*/  @P1 MOV R52, R60 ;  /* 0x0000003c00341202 */ /* 0x000fca0000000f00 */
[----:B------:R-:W-:Y:S01]  /*3400*/  @P1 IMAD.WIDE.U32 R52, R54, R10, R52 ;  /* 0x0000000a36341225 */ /* 0x000fe200078e0034 */
[----:B------:R-:W-:-:S03]  /*3410*/  SHF.R.S32.HI R54, RZ, 0x1f, R56 ;  /* 0x0000001fff367819 */ /* 0x000fc60000011438 */
[----:B------:R-:W-:Y:S01]  /*3420*/  @P1 IMAD.IADD R11, R53, 0x1, R11 ;  /* 0x00000001350b1824 */ /* 0x000fe200078e020b */
[----:B--2---:R-:W-:-:S04]  /*3430*/  @P1 LEA R32, P3, R52, R32, 0x2 ;  /* 0x0000002034201211 */ /* 0x004fc800078610ff */
[----:B------:R-:W-:Y:S02]  /*3440*/  @P1 LEA.HI.X R33, R52, R33, R11, 0x2, P3 ;  /* 0x0000002134211211 */ /* 0x000fe400018f140b */
[----:B------:R-:W1:Y:S01]  /*3450*/  @P2 LDC.64 R52, c[0x0][0x270] ;  /* 0x00009c00ff342b82 */ /* 0x000e620000000a00 */
[----:B------:R-:W-:Y:S02]  /*3460*/  LOP3.LUT P1, RZ, R59, 0x4, RZ, 0xc0, !PT ;  /* 0x000000043bff7812 */ /* 0x000fe4000782c0ff */
[----:B------:R2:W-:Y:S05]  /*3470*/  STL.64 [R1+0x550], R32 ;  /* 0x0005502001007387 */ /* 0x0005ea0000100a00 */
[----:B------:R-:W3:Y:S01]  /*3480*/  @P2 LDC.64 R10, c[0x0][0x220] ;  /* 0x00008800ff0a2b82 */ /* 0x000ee20000000a00 */
[----:B--2---:R-:W2:Y:S01]  /*3490*/  LDL R32, [R1+0x374] ;  /* 0x0003740001207983 */ /* 0x004ea20000100800 */
        /* <DEDUP_REMOVED lines=9> */
[----:B------:R-:W-:-:S07]  /*3530*/  LOP3.LUT P2, RZ, R59, 0x2, RZ, 0xc0, !PT ;  /* 0x000000023bff7812 */ /* 0x000fce000784c0ff */
[----:B------:R-:W3:Y:S01]  /*3540*/  @P0 LDC.64 R52, c[0x0][0x220] ;  /* 0x00008800ff340b82 */ /* 0x000ee20000000a00 */
        /* <DEDUP_REMOVED lines=11> */
[----:B------:R3:W-:Y:S01]  /*3600*/  @P0 STL.64 [R1+0x268], R68 ;  /* 0x0002684401000387 */ /* 0x0007e20000100a00 */
[----:B------:R-:W-:-:S04]  /*3610*/  LOP3.LUT P0, RZ, R59, 0x1, RZ, 0xc0, !PT ;  /* 0x000000013bff7812 */ /* 0x000fc8000780c0ff */
[----:B------:R-:W4:Y:S01]  /*3620*/  @P1 LDC.64 R52, c[0x0][0x220] ;  /* 0x00008800ff341b82 */ /* 0x000f220000000a00 */
[----:B------:R-:W-:-:S04]  /*3630*/  IMAD.WIDE.U32 R30, R30, 0x24924925, RZ ;  /* 0x249249251e1e7825 */ /* 0x000fc800078e00ff */
[----:B-1----:R-:W-:Y:S01]  /*3640*/  @P1 IMAD R56, R56, R54, RZ ;  /* 0x0000003638381224 */ /* 0x002fe200078e02ff */
[----:B---3--:R-:W3:Y:S03]  /*3650*/  LDL R68, [R1+0x364] ;  /* 0x0003640001447983 */ /* 0x008ee60000100800 */
        /* <DEDUP_REMOVED lines=10> */
[----:B------:R4:W-:Y:S01]  /*3700*/  @P1 STL.64 [R1+0x260], R2 ;  /* 0x0002600201001387 */ /* 0x0009e20000100a00 */
[----:B------:R-:W-:-:S04]  /*3710*/  LOP3.LUT P1, RZ, R66, 0x80000000, RZ, 0xc0, !PT ;  /* 0x8000000042ff7812 */ /* 0x000fc8000782c0ff */
[----:B------:R-:W4:Y:S01]  /*3720*/  @P2 LDC.64 R52, c[0x0][0x220] ;  /* 0x00008800ff342b82 */ /* 0x000f220000000a00 */
[----:B-1----:R-:W-:-:S04]  /*3730*/  @P2 IMAD R56, R56, R54, RZ ;  /* 0x0000003638382224 */ /* 0x002fc800078e02ff */
[----:B------:R-:W-:Y:S02]  /*3740*/  @P2 IMAD R55, R64, R55, R56 ;  /* 0x0000003740372224 */ /* 0x000fe400078e0238 */
[----:B------:R-:W-:-:S04]  /*3750*/  @P2 IMAD.MOV.U32 R56, RZ, RZ, R60 ;  /* 0x000000ffff382224 */ /* 0x000fc800078e003c */
[----:B------:R-:W-:-:S04]  /*3760*/  @P2 IMAD.WIDE.U32 R56, R64, R54, R56 ;  /* 0x0000003640382225 */ /* 0x000fc800078e0038 */
[----:B------:R-:W-:Y:S01]  /*3770*/  VIADD R64, R58, 0xe0 ;  /* 0x000000e03a407836 */ /* 0x000fe20000000000 */
[----:B------:R-:W-:Y:S02]  /*3780*/  @P2 IADD3 R55, R57, R55, RZ ;  /* 0x0000003739372210 */ /* 0x000fe40007ffe0ff */
[C---:B----4-:R-:W-:Y:S02]  /*3790*/  @P2 LEA R2, P3, R56.reuse, R52, 0x2 ;  /* 0x0000003438022211 */ /* 0x050fe400078610ff */
[----:B------:R-:W-:Y:S02]  /*37a0*/  @P0 MOV R57, R63 ;  /* 0x0000003f00390202 */ /* 0x000fe40000000f00 */
[----:B------:R-:W-:Y:S02]  /*37b0*/  @P2 LEA.HI.X R3, R56, R53, R55, 0x2, P3 ;  /* 0x0000003538032211 */ /* 0x000fe400018f1437 */
[----:B------:R-:W1:Y:S01]  /*37c0*/  @P0 LDC.64 R54, c[0x0][0x270] ;  /* 0x00009c00ff360b82 */ /* 0x000e620000000a00 */
[----:B------:R-:W-:-:S02]  /*37d0*/  SHF.R.S32.HI R56, RZ, 0x1f, R64 ;  /* 0x0000001fff387819 */ /* 0x000fc40000011440 */
[----:B------:R4:W-:Y:S01]  /*37e0*/  @P2 STL.64 [R1+0x258], R2 ;  /* 0x0002580201002387 */ /* 0x0009e20000100a00 */
[----:B------:R-:W-:-:S04]  /*37f0*/  LOP3.LUT P2, RZ, R66, 0x40000000, RZ, 0xc0, !PT ;  /* 0x4000000042ff7812 */ /* 0x000fc8000784c0ff */
[----:B------:R-:W4:Y:S01]  /*3800*/  @P0 LDC.64 R52, c[0x0][0x220] ;  /* 0x00008800ff340b82 */ /* 0x000f220000000a00 */
[----:B-1----:R-:W-:-:S04]  /*3810*/  @P0 IMAD R56, R56, R54, RZ ;  /* 0x0000003638380224 */ /* 0x002fc800078e02ff */
[----:B------:R-:W-:Y:S02]  /*3820*/  @P0 IMAD R55, R64, R55, R56 ;  /* 0x0000003740370224 */ /* 0x000fe400078e0238 */
[----:B------:R-:W-:-:S04]  /*3830*/  @P0 IMAD.MOV.U32 R56, RZ, RZ, R60 ;  /* 0x000000ffff380224 */ /* 0x000fc800078e003c */
[----:B------:R-:W-:-:S04]  /*3840*/  @P0 IMAD.WIDE.U32 R56, R64, R54, R56 ;  /* 0x0000003640380225 */ /* 0x000fc800078e0038 */
[----:B------:R-:W-:Y:S01]  /*3850*/  @P0 IMAD.IADD R55, R57, 0x1, R55 ;  /* 0x0000000139370824 */ /* 0x000fe200078e0237 */
[----:B----4-:R-:W-:Y:S01]  /*3860*/  @P0 LEA R2, P3, R56, R52, 0x2 ;  /* 0x0000003438020211 */ /* 0x010fe200078610ff */
        /* <DEDUP_REMOVED lines=53> */
[----:B------:R-:W-:-:S04]  /*3bc0*/  @P1 IMAD.WIDE.U32 R56, R64, R54, R56 ;  /* 0x0000003640381225 */ /* 0x000fc800078e0038 */
[----:B------:R-:W-:Y:S01]  /*3bd0*/  @P1 IMAD.IADD R55, R57, 0x1, R55 ;  /* 0x0000000139371824 */ /* 0x000fe200078e0237 */
[----:B----4-:R-:W-:-:S04]  /*3be0*/  @P1 LEA R2, P3, R56, R52, 0x2 ;  /* 0x0000003438021211 */ /* 0x010fc800078610ff */
[----:B------:R-:W-:Y:S02]  /*3bf0*/  @P1 LEA.HI.X R3, R56, R53, R55, 0x2, P3 ;  /* 0x0000003538031211 */ /* 0x000fe400018f1437 */
[----:B------:R-:W1:Y:S01]  /*3c00*/  @P2 LDC.64 R54, c[0x0][0x270] ;  /* 0x00009c00ff362b82 */ /* 0x000e620000000a00 */
[----:B------:R-:W-:Y:S01]  /*3c10*/  IADD3 R64, R58, 0x108, RZ ;  /* 0x000001083a407810 */ /* 0x000fe20007ffe0ff */
[----:B------:R-:W-:Y:S01]  /*3c20*/  @P2 IMAD.MOV.U32 R57, RZ, RZ, R63 ;  /* 0x000000ffff392224 */ /* 0x000fe200078e003f */
[----:B------:R4:W-:Y:S05]  /*3c30*/  @P1 STL.64 [R1+0x230], R2 ;  /* 0x0002300201001387 */ /* 0x0009ea0000100a00 */
[----:B------:R-:W0:Y:S01]  /*3c40*/  @P2 LDC.64 R52, c[0x0][0x220] ;  /* 0x00008800ff342b82 */ /* 0x000e220000000a00 */
[----:B------:R-:W-:Y:S01]  /*3c50*/  SHF.R.S32.HI R56, RZ, 0x1f, R64 ;  /* 0x0000001fff387819 */ /* 0x000fe20000011440 */
[----:B----4-:R-:W4:Y:S06]  /*3c60*/  LDL R3, [R1+0x37c] ;  /* 0x00037c0001037983 */ /* 0x010f2c0000100800 */
[----:B------:R-:W2:Y:S01]  /*3c70*/  LDC R2, c[0x0][0x294] ;  /* 0x0000a500ff027b82 */ /* 0x000ea20000000800 */
[----:B-1----:R-:W-:-:S04]  /*3c80*/  @P2 IMAD R56, R56, R54, RZ ;  /* 0x0000003638382224 */ /* 0x002fc800078e02ff */
[----:B------:R-:W-:Y:S02]  /*3c90*/  @P2 IMAD R55, R64, R55, R56 ;  /* 0x0000003740372224 */ /* 0x000fe400078e0238 */
[----:B------:R-:W-:-:S04]  /*3ca0*/  @P2 IMAD.MOV.U32 R56, RZ, RZ, R60 ;  /* 0x000000ffff382224 */ /* 0x000fc800078e003c */
[----:B------:R-:W-:-:S05]  /*3cb0*/  @P2 IMAD.WIDE.U32 R56, R64, R54, R56 ;  /* 0x0000003640382225 */ /* 0x000fca00078e0038 */
[----:B------:R-:W-:Y:S02]  /*3cc0*/  @P2 IADD3 R55, R57, R55, RZ ;  /* 0x0000003739372210 */ /* 0x000fe40007ffe0ff */
[----:B0-----:R-:W-:-:S04]  /*3cd0*/  @P2 LEA R38, P3, R56, R52, 0x2 ;  /* 0x0000003438262211 */ /* 0x001fc800078610ff */
[----:B------:R-:W-:Y:S02]  /*3ce0*/  @P2 LEA.HI.X R39, R56, R53, R55, 0x2, P3 ;  /* 0x0000003538272211 */ /* 0x000fe400018f1437 */
[----:B------:R-:W0:Y:S01]  /*3cf0*/  @P0 LDC.64 R54, c[0x0][0x270] ;  /* 0x00009c00ff360b82 */ /* 0x000e220000000a00 */
[----:B------:R-:W-:-:S07]  /*3d00*/  VIADD R64, R58, 0x110 ;  /* 0x000001103a407836 */ /* 0x000fce0000000000 */
[----:B------:R-:W1:Y:S01]  /*3d10*/  @P0 LDC.64 R52, c[0x0][0x220] ;  /* 0x00008800ff340b82 */ /* 0x000e620000000a00 */
[----:B------:R-:W-:Y:S02]  /*3d20*/  SHF.R.S32.HI R56, RZ, 0x1f, R64 ;  /* 0x0000001fff387819 */ /* 0x000fe40000011440 */
[----:B------:R-:W-:Y:S02]  /*3d30*/  @P0 MOV R57, R63 ;  /* 0x0000003f00390202 */ /* 0x000fe40000000f00 */
[----:B------:R-:W-:Y:S01]  /*3d40*/  LOP3.LUT P1, RZ, R66, 0x2000000, RZ, 0xc0, !PT ;  /* 0x0200000042ff7812 */ /* 0x000fe2000782c0ff */
[----:B0-----:R-:W-:-:S04]  /*3d50*/  @P0 IMAD R56, R56, R54, RZ ;  /* 0x0000003638380224 */ /* 0x001fc800078e02ff */
[----:B------:R-:W-:Y:S02]  /*3d60*/  @P0 IMAD R55, R64, R55, R56 ;  /* 0x0000003740370224 */ /* 0x000fe400078e0238 */
[----:B------:R-:W-:-:S04]  /*3d70*/  @P0 IMAD.MOV.U32 R56, RZ, RZ, R60 ;  /* 0x000000ffff380224 */ /* 0x000fc800078e003c */
[----:B------:R-:W-:-:S04]  /*3d80*/  @P0 IMAD.WIDE.U32 R56, R64, R54, R56 ;  /* 0x0000003640380225 */ /* 0x000fc800078e0038 */
[----:B------:R-:W-:Y:S01]  /*3d90*/  @P0 IMAD.IADD R55, R57, 0x1, R55 ;  /* 0x0000000139370824 */ /* 0x000fe200078e0237 */
[----:B-1----:R-:W-:-:S04]  /*3da0*/  @P0 LEA R22, P3, R56, R52, 0x2 ;  /* 0x0000003438160211 */ /* 0x002fc800078610ff */
[----:B------:R-:W-:Y:S02]  /*3db0*/  @P0 LEA.HI.X R23, R56, R53, R55, 0x2, P3 ;  /* 0x0000003538170211 */ /* 0x000fe400018f1437 */
[----:B------:R-:W0:Y:S01]  /*3dc0*/  @P1 LDC.64 R54, c[0x0][0x270] ;  /* 0x00009c00ff361b82 */ /* 0x000e220000000a00 */
[----:B------:R-:W-:-:S07]  /*3dd0*/  VIADD R64, R58, 0x118 ;  /* 0x000001183a407836 */ /* 0x000fce0000000000 */
[----:B------:R-:W1:Y:S01]  /*3de0*/  @P1 LDC.64 R52, c[0x0][0x220] ;  /* 0x00008800ff341b82 */ /* 0x000e620000000a00 */
[----:B------:R-:W-:Y:S01]  /*3df0*/  SHF.R.S32.HI R56, RZ, 0x1f, R64 ;  /* 0x0000001fff387819 */ /* 0x000fe20000011440 */
[----:B------:R-:W-:Y:S01]  /*3e00*/  @P1 IMAD.MOV.U32 R57, RZ, RZ, R63 ;  /* 0x000000ffff391224 */ /* 0x000fe200078e003f */
[----:B------:R-:W-:-:S03]  /*3e10*/  LOP3.LUT P2, RZ, R66, 0x1000000, RZ, 0xc0, !PT ;  /* 0x0100000042ff7812 */ /* 0x000fc6000784c0ff */
        /* <DEDUP_REMOVED lines=8> */
[----:B------:R-:W-:-:S07]  /*3ea0*/  IADD3 R64, R58, 0x120, RZ ;  /* 0x000001203a407810 */ /* 0x000fce0007ffe0ff */
[----:B------:R-:W1:Y:S01]  /*3eb0*/  @P2 LDC.64 R52, c[0x0][0x220] ;  /* 0x00008800ff342b82 */ /* 0x000e620000000a00 */
[----:B------:R-:W-:Y:S01]  /*3ec0*/  SHF.R.S32.HI R56, RZ, 0x1f, R64 ;  /* 0x0000001fff387819 */ /* 0x000fe20000011440 */
[----:B------:R-:W-:Y:S01]  /*3ed0*/  @P2 IMAD.MOV.U32 R57, RZ, RZ, R63 ;  /* 0x000000ffff392224 */ /* 0x000fe200078e003f */
[----:B------:R-:W-:-:S03]  /*3ee0*/  LOP3.LUT P0, RZ, R66, 0x800000, RZ, 0xc0, !PT ;  /* 0x0080000042ff7812 */ /* 0x000fc6000780c0ff */
[----:B0-----:R-:W-:-:S04]  /*3ef0*/  @P2 IMAD R56, R56, R54, RZ ;  /* 0x0000003638382224 */ /* 0x001fc800078e02ff */
[----:B------:R-:W-:Y:S02]  /*3f00*/  @P2 IMAD R55, R64, R55, R56 ;  /* 0x0000003740372224 */ /* 0x000fe400078e0238 */
[----:B------:R-:W-:-:S04]  /*3f10*/  @P2 IMAD.MOV.U32 R56, RZ, RZ, R60 ;  /* 0x000000ffff382224 */ /* 0x000fc800078e003c */
[----:B------:R-:W-:-:S05]  /*3f20*/  @P2 IMAD.WIDE.U32 R56, R64, R54, R56 ;  /* 0x0000003640382225 */ /* 0x000fca00078e0038 */
[----:B------:R-:W-:Y:S02]  /*3f30*/  @P2 IADD3 R55, R57, R55, RZ ;  /* 0x0000003739372210 */ /* 0x000fe40007ffe0ff */
[----:B-1----:R-:W-:-:S04]  /*3f40*/  @P2 LEA R26, P3, R56, R52, 0x2 ;  /* 0x00000034381a2211 */ /* 0x002fc800078610ff */
        /* <DEDUP_REMOVED lines=175> */
[----:B------:R-:W-:Y:S01]  /*4a40*/  LOP3.LUT P2, RZ, R66, 0x200, RZ, 0xc0, !PT ;  /* 0x0000020042ff7812 */ /* 0x000fe2000784c0ff */
[----:B--2---:R-:W-:Y:S01]  /*4a50*/  IMAD R2, R2, UR16, R9 ;  /* 0x0000001002027c24 */ /* 0x004fe2000f8e0209 */
[----:B------:R-:W-:Y:S01]  /*4a60*/  LOP3.LUT P0, RZ, R66, 0x100, RZ, 0xc0, !PT ;  /* 0x0000010042ff7812 */ /* 0x000fe2000780c0ff */
[----:B------:R-:W2:Y:S01]  /*4a70*/  LDL R9, [R1+0x370] ;  /* 0x0003700001097983 */ /* 0x000ea20000100800 */
[----:B------:R-:W-:Y:S01]  /*4a80*/  IMAD R4, R4, UR16, R31 ;  /* 0x0000001004047c24 */ /* 0x000fe2000f8e021f */
[----:B------:R-:W-:Y:S02]  /*4a90*/  SHF.R.U32.HI R30, RZ, 0x3, R65 ;  /* 0x00000003ff1e7819 */ /* 0x000fe40000011641 */
[----:B------:R-:W3:Y:S01]  /*4aa0*/  LDL R58, [R1+0x36c] ;  /* 0x00036c00013a7983 */ /* 0x000ee20000100800 */
[----:B0-----:R-:W-:-:S04]  /*4ab0*/  @P1 IMAD R56, R56, R54, RZ ;  /* 0x0000003638381224 */ /* 0x001fc800078e02ff */
[----:B------:R-:W-:Y:S01]  /*4ac0*/  @P1 IMAD R55, R64, R55, R56 ;  /* 0x0000003740371224 */ /* 0x000fe200078e0238 */
[----:B------:R-:W-:-:S05]  /*4ad0*/  @P1 MOV R56, R60 ;  /* 0x0000003c00381202 */ /* 0x000fca0000000f00 */
[----:B------:R-:W-:-:S04]  /*4ae0*/  @P1 IMAD.WIDE.U32 R56, R64, R54, R56 ;  /* 0x0000003640381225 */ /* 0x000fc800078e0038 */
[----:B------:R-:W-:Y:S01]  /*4af0*/  @P1 IMAD.IADD R55, R57, 0x1, R55 ;  /* 0x0000000139371824 */ /* 0x000fe200078e0237 */
[----:B-1----:R-:W-:-:S04]  /*4b00*/  @P1 LEA R18, P3, R56, R52, 0x2 ;  /* 0x0000003438121211 */ /* 0x002fc800078610ff */
[----:B------:R-:W-:Y:S02]  /*4b10*/  @P1 LEA.HI.X R19, R56, R53, R55, 0x2, P3 ;  /* 0x0000003538131211 */ /* 0x000fe400018f1437 */
[----:B------:R-:W4:Y:S08]  /*4b20*/  @P2 LDC.64 R54, c[0x0][0x270] ;  /* 0x00009c00ff362b82 */ /* 0x000f300000000a00 */
[----:B------:R-:W0:Y:S01]  /*4b30*/  @P2 LDC.64 R52, c[0x0][0x220] ;  /* 0x00008800ff342b82 */ /* 0x000e220000000a00 */
[----:B------:R-:W-:Y:S01]  /*4b40*/  IADD3 R2, R2, 0x198, RZ ;  /* 0x0000019802027810 */ /* 0x000fe20007ffe0ff */
[----:B------:R-:W-:-:S02]  /*4b50*/  @P2 IMAD.MOV.U32 R57, RZ, RZ, R63 ;  /* 0x000000ffff392224 */ /* 0x000fc400078e003f */
[----:B----4-:R-:W-:-:S04]  /*4b60*/  @P2 IMAD R56, R3, R54, RZ ;  /* 0x0000003603382224 */ /* 0x010fc800078e02ff */
[----:B------:R-:W-:Y:S02]  /*4b70*/  @P2 IMAD R55, R2, R55, R56 ;  /* 0x0000003702372224 */ /* 0x000fe400078e0238 */
[----:B------:R-:W-:-:S04]  /*4b80*/  @P2 IMAD.MOV.U32 R56, RZ, RZ, R60 ;  /* 0x000000ffff382224 */ /* 0x000fc800078e003c */
[----:B------:R-:W-:-:S05]  /*4b90*/  @P2 IMAD.WIDE.U32 R56, R2, R54, R56 ;  /* 0x0000003602382225 */ /* 0x000fca00078e0038 */
[----:B------:R-:W-:Y:S02]  /*4ba0*/  @P2 IADD3 R55, R57, R55, RZ ;  /* 0x0000003739372210 */ /* 0x000fe40007ffe0ff */
[----:B0-----:R-:W-:-:S04]  /*4bb0*/  @P2 LEA R2, P3, R56, R52, 0x2 ;  /* 0x0000003438022211 */ /* 0x001fc800078610ff */
[----:B------:R-:W-:Y:S02]  /*4bc0*/  @P2 LEA.HI.X R3, R56, R53, R55, 0x2, P3 ;  /* 0x0000003538032211 */ /* 0x000fe400018f1437 */
[----:B------:R-:W0:Y:S08]  /*4bd0*/  @P0 LDC.64 R54, c[0x0][0x270] ;  /* 0x00009c00ff360b82 */ /* 0x000e300000000a00 */
[----:B------:R-:W1:Y:S01]  /*4be0*/  @P0 LDC.64 R52, c[0x0][0x220] ;  /* 0x00008800ff340b82 */ /* 0x000e620000000a00 */
[----:B------:R-:W-:Y:S01]  /*4bf0*/  VIADD R4, R4, 0x1a0 ;  /* 0x000001a004047836 */ /* 0x000fe20000000000 */
[----:B------:R-:W-:-:S02]  /*4c00*/  @P0 MOV R57, R63 ;  /* 0x0000003f00390202 */ /* 0x000fc40000000f00 */
        /* <DEDUP_REMOVED lines=9> */
[----:B------:R-:W-:-:S04]  /*4ca0*/  IMAD.WIDE.U32 R30, R30, 0x24924925, RZ ;  /* 0x249249251e1e7825 */ /* 0x000fc800078e00ff */
[----:B------:R-:W-:Y:S02]  /*4cb0*/  IMAD R8, R8, UR16, R31 ;  /* 0x0000001008087c24 */ /* 0x000fe4000f8e021f */
[----:B------:R-:W-:Y:S01]  /*4cc0*/  @P1 IMAD.MOV.U32 R57, RZ, RZ, R63 ;  /* 0x000000ffff391224 */ /* 0x000fe200078e003f */
[----:B------:R-:W1:Y:S01]  /*4cd0*/  @P1 LDC.64 R52, c[0x0][0x220] ;  /* 0x00008800ff341b82 */ /* 0x000e620000000a00 */
[----:B------:R-:W-:Y:S02]  /*4ce0*/  VIADD R8, R8, 0x1a8 ;  /* 0x000001a808087836 */ /* 0x000fe40000000000 */
[----:B0-----:R-:W-:-:S04]  /*4cf0*/  @P1 IMAD R56, R32, R54, RZ ;  /* 0x0000003620381224 */ /* 0x001fc800078e02ff */
[----:B------:R-:W-:Y:S01]  /*4d00*/  @P1 IMAD R55, R8, R55, R56 ;  /* 0x0000003708371224 */ /* 0x000fe200078e0238 */
[----:B------:R-:W-:-:S05]  /*4d10*/  @P1 MOV R56, R60 ;  /* 0x0000003c00381202 */ /* 0x000fca0000000f00 */
[----:B------:R-:W-:Y:S02]  /*4d20*/  @P1 IMAD.WIDE.U32 R56, R8, R54, R56 ;  /* 0x0000003608381225 */ /* 0x000fe400078e0038 */
[----:B------:R-:W0:Y:S01]  /*4d30*/  LDC R8, c[0x0][0x294] ;  /* 0x0000a500ff087b82 */ /* 0x000e220000000800 */
[----:B------:R-:W-:-:S05]  /*4d40*/  SHF.R.U32.HI R32, RZ, 0x3, R65 ;  /* 0x00000003ff207819 */ /* 0x000fca0000011641 */
[----:B------:R-:W-:Y:S01]  /*4d50*/  IMAD.WIDE.U32 R32, R32, 0x24924925, RZ ;  /* 0x2492492520207825 */ /* 0x000fe200078e00ff */
[----:B------:R-:W-:Y:S02]  /*4d60*/  LOP3.LUT P2, RZ, R66, 0x40, RZ, 0xc0, !PT ;  /* 0x0000004042ff7812 */ /* 0x000fe4000784c0ff */
[----:B-1----:R-:W-:Y:S01]  /*4d70*/  @P1 LEA R30, P3, R56, R52, 0x2 ;  /* 0x00000034381e1211 */ /* 0x002fe200078610ff */
[----:B------:R-:W-:Y:S01]  /*4d80*/  @P1 IMAD.IADD R55, R57, 0x1, R55 ;  /* 0x0000000139371824 */ /* 0x000fe200078e0237 */
[----:B------:R-:W-:Y:S01]  /*4d90*/  LOP3.LUT P0, RZ, R66, 0x20, RZ, 0xc0, !PT ;  /* 0x0000002042ff7812 */ /* 0x000fe2000780c0ff */
[----:B------:R-:W1:Y:S01]  /*4da0*/  LDC R32, c[0x0][0x294] ;  /* 0x0000a500ff207b82 */ /* 0x000e620000000800 */
[----:B0-----:R-:W-:Y:S02]  /*4db0*/  IMAD R8, R8, UR16, R33 ;  /* 0x0000001008087c24 */ /* 0x001fe4000f8e0221 */
[----:B------:R-:W4:Y:S01]  /*4dc0*/  LDL R33, [R1+0x368] ;  /* 0x0003680001217983 */ /* 0x000f220000100800 */
[----:B------:R-:W-:-:S04]  /*4dd0*/  @P1 LEA.HI.X R31, R56, R53, R55, 0x2, P3 ;  /* 0x00000035381f1211 */ /* 0x000fc800018f1437 */
[----:B------:R-:W2:Y:S08]  /*4de0*/  @P2 LDC.64 R54, c[0x0][0x270] ;  /* 0x00009c00ff362b82 */ /* 0x000eb00000000a00 */
[----:B------:R-:W0:Y:S01]  /*4df0*/  @P2 LDC.64 R52, c[0x0][0x220] ;  /* 0x00008800ff342b82 */ /* 0x000e220000000a00 */
[----:B------:R-:W-:Y:S01]  /*4e00*/  IADD3 R8, R8, 0x1b0, RZ ;  /* 0x000001b008087810 */ /* 0x000fe20007ffe0ff */
[----:B------:R-:W-:Y:S01]  /*4e10*/  @P2 IMAD.MOV.U32 R57, RZ, RZ, R63 ;  /* 0x000000ffff392224 */ /* 0x000fe200078e003f */
[----:B------:R-:W-:-:S05]  /*4e20*/  SHF.R.U32.HI R34, RZ, 0x3, R65 ;  /* 0x00000003ff227819 */ /* 0x000fca0000011641 */
[----:B------:R-:W-:-:S04]  /*4e30*/  IMAD.WIDE.U32 R34, R34, 0x24924925, RZ ;  /* 0x2492492522227825 */ /* 0x000fc800078e00ff */
[----:B-1----:R-:W-:-:S04]  /*4e40*/  IMAD R32, R32, UR16, R35 ;  /* 0x0000001020207c24 */ /* 0x002fc8000f8e0223 */
[----:B------:R-:W-:Y:S01]  /*4e50*/  VIADD R32, R32, 0x1b8 ;  /* 0x000001b820207836 */ /* 0x000fe20000000000 */
[----:B------:R-:W-:Y:S02]  /*4e60*/  LOP3.LUT P1, RZ, R66, 0x10, RZ, 0xc0, !PT ;  /* 0x0000001042ff7812 */ /* 0x000fe4000782c0ff */
[----:B------:R-:W-:-:S05]  /*4e70*/  SHF.R.U32.HI R64, RZ, 0x3, R65 ;  /* 0x00000003ff407819 */ /* 0x000fca0000011641 */
[----:B------:R-:W-:-:S04]  /*4e80*/  IMAD.WIDE.U32 R64, R64, 0x24924925, RZ ;  /* 0x2492492540407825 */ /* 0x000fc800078e00ff */
[----:B--2---:R-:W-:-:S04]  /*4e90*/  @P2 IMAD R56, R9, R54, RZ ;  /* 0x0000003609382224 */ /* 0x004fc800078e02ff */
[----:B------:R-:W-:Y:S02]  /*4ea0*/  @P2 IMAD R55, R8, R55, R56 ;  /* 0x0000003708372224 */ /* 0x000fe400078e0238 */
[----:B------:R-:W-:-:S04]  /*4eb0*/  @P2 IMAD.MOV.U32 R56, RZ, RZ, R60 ;  /* 0x000000ffff382224 */ /* 0x000fc800078e003c */
[----:B------:R-:W-:-:S05]  /*4ec0*/  @P2 IMAD.WIDE.U32 R56, R8, R54, R56 ;  /* 0x0000003608382225 */ /* 0x000fca00078e0038 */
[----:B------:R-:W-:Y:S02]  /*4ed0*/  @P2 IADD3 R55, R57, R55, RZ ;  /* 0x0000003739372210 */ /* 0x000fe40007ffe0ff */
[----:B0-----:R-:W-:-:S04]  /*4ee0*/  @P2 LEA R8, P3, R56, R52, 0x2 ;  /* 0x0000003438082211 */ /* 0x001fc800078610ff */
[----:B------:R-:W-:Y:S02]  /*4ef0*/  @P2 LEA.HI.X R9, R56, R53, R55, 0x2, P3 ;  /* 0x0000003538092211 */ /* 0x000fe400018f1437 */
[----:B------:R-:W3:Y:S08]  /*4f00*/  @P0 LDC.64 R54, c[0x0][0x270] ;  /* 0x00009c00ff360b82 */ /* 0x000ef00000000a00 */
[----:B------:R-:W0:Y:S01]  /*4f10*/  @P0 LDC.64 R52, c[0x0][0x220] ;  /* 0x00008800ff340b82 */ /* 0x000e220000000a00 */
[----:B------:R-:W-:Y:S01]  /*4f20*/  @P0 MOV R57, R63 ;  /* 0x0000003f00390202 */ /* 0x000fe20000000f00 */
[----:B---3--:R-:W-:Y:S01]  /*4f30*/  @P0 IMAD R56, R58, R54, RZ ;  /* 0x000000363a380224 */ /* 0x008fe200078e02ff */
[----:B------:R-:W-:-:S05]  /*4f40*/  LOP3.LUT P2, RZ, R66, 0x8, RZ, 0xc0, !PT ;  /* 0x0000000842ff7812 */ /* 0x000fca000784c0ff */
[----:B------:R-:W1:Y:S01]  /*4f50*/  LDC R58, c[0x0][0x294] ;  /* 0x0000a500ff3a7b82 */ /* 0x000e620000000800 */
[----:B------:R-:W-:Y:S02]  /*4f60*/  @P0 IMAD R55, R32, R55, R56 ;  /* 0x0000003720370224 */ /* 0x000fe400078e0238 */
[----:B------:R-:W-:-:S04]  /*4f70*/  @P0 IMAD.MOV.U32 R56, RZ, RZ, R60 ;  /* 0x000000ffff380224 */ /* 0x000fc800078e003c */
[----:B------:R-:W-:Y:S02]  /*4f80*/  @P0 IMAD.WIDE.U32 R56, R32, R54, R56 ;  /* 0x0000003620380225 */ /* 0x000fe400078e0038 */
[----:B------:R-:W2:Y:S02]  /*4f90*/  LDC R32, c[0x0][0x294] ;  /* 0x0000a500ff207b82 */ /* 0x000ea40000000800 */
[----:B------:R-:W-:Y:S01]  /*4fa0*/  @P0 IMAD.IADD R55, R57, 0x1, R55 ;  /* 0x0000000139370824 */ /* 0x000fe200078e0237 */
[----:B0-----:R-:W-:-:S04]  /*4fb0*/  @P0 LEA R34, P3, R56, R52, 0x2 ;  /* 0x0000003438220211 */ /* 0x001fc800078610ff */
[----:B------:R-:W-:Y:S02]  /*4fc0*/  @P0 LEA.HI.X R35, R56, R53, R55, 0x2, P3 ;  /* 0x0000003538230211 */ /* 0x000fe400018f1437 */
[----:B------:R-:W4:Y:S08]  /*4fd0*/  @P1 LDC.64 R54, c[0x0][0x270] ;  /* 0x00009c00ff361b82 */ /* 0x000f300000000a00 */
[----:B------:R-:W0:Y:S01]  /*4fe0*/  @P1 LDC.64 R52, c[0x0][0x220] ;  /* 0x00008800ff341b82 */ /* 0x000e220000000a00 */
[----:B--2---:R-:W-:-:S02]  /*4ff0*/  IMAD R32, R32, UR16, R65 ;  /* 0x0000001020207c24 */ /* 0x004fc4000f8e0241 */
[----:B------:R-:W2:Y:S02]  /*5000*/  S2R R65, SR_TID.X ;  /* 0x0000000000417919 */ /* 0x000ea40000002100 */
[----:B------:R-:W-:Y:S02]  /*5010*/  VIADD R32, R32, 0x1c0 ;  /* 0x000001c020207836 */ /* 0x000fe40000000000 */
[----:B------:R-:W-:Y:S01]  /*5020*/  @P1 IMAD.MOV.U32 R57, RZ, RZ, R63 ;  /* 0x000000ffff391224 */ /* 0x000fe200078e003f */
[----:B--2---:R-:W-:-:S05]  /*5030*/  SHF.R.U32.HI R64, RZ, 0x3, R65 ;  /* 0x00000003ff407819 */ /* 0x004fca0000011641 */
[----:B------:R-:W-:-:S04]  /*5040*/  IMAD.WIDE.U32 R64, R64, 0x24924925, RZ ;  /* 0x2492492540407825 */ /* 0x000fc800078e00ff */
[----:B-1----:R-:W-:Y:S02]  /*5050*/  IMAD R58, R58, UR16, R65 ;  /* 0x000000103a3a7c24 */ /* 0x002fe4000f8e0241 */
[----:B------:R-:W1:Y:S03]  /*5060*/  S2R R65, SR_TID.X ;  /* 0x0000000000417919 */ /* 0x000e660000002100 */
[----:B------:R-:W-:Y:S01]  /*5070*/  IADD3 R58, R58, 0x1c8, RZ ;  /* 0x000001c83a3a7810 */ /* 0x000fe20007ffe0ff */
[----:B----4-:R-:W-:-:S04]  /*5080*/  @P1 IMAD R56, R33, R54, RZ ;  /* 0x0000003621381224 */ /* 0x010fc800078e02ff */
[----:B------:R-:W-:Y:S01]  /*5090*/  @P1 IMAD R55, R32, R55, R56 ;  /* 0x0000003720371224 */ /* 0x000fe200078e0238 */
[----:B------:R-:W-:-:S05]  /*50a0*/  @P1 MOV R56, R60 ;  /* 0x0000003c00381202 */ /* 0x000fca0000000f00 */
[----:B------:R-:W-:-:S04]  /*50b0*/  @P1 IMAD.WIDE.U32 R56, R32, R54, R56 ;  /* 0x0000003620381225 */ /* 0x000fc800078e0038 */
[----:B------:R-:W-:Y:S01]  /*50c0*/  @P1 IMAD.IADD R54, R57, 0x1, R55 ;  /* 0x0000000139361824 */ /* 0x000fe200078e0237 */
[----:B0-----:R-:W-:-:S04]  /*50d0*/  @P1 LEA R32, P3, R56, R52, 0x2 ;  /* 0x0000003438201211 */ /* 0x001fc800078610ff */
[----:B------:R-:W-:Y:S02]  /*50e0*/  @P1 LEA.HI.X R33, R56, R53, R54, 0x2, P3 ;  /* 0x0000003538211211 */ /* 0x000fe400018f1436 */
[----:B------:R-:W0:Y:S08]  /*50f0*/  @P2 LDC.64 R54, c[0x0][0x270] ;  /* 0x00009c00ff362b82 */ /* 0x000e300000000a00 */
[----:B------:R-:W2:Y:S01]  /*5100*/  @P2 LDC.64 R52, c[0x0][0x220] ;  /* 0x00008800ff342b82 */ /* 0x000ea20000000a00 */
[----:B------:R-:W-:-:S02]  /*5110*/  @P2 IMAD.MOV.U32 R57, RZ, RZ, R63 ;  /* 0x000000ffff392224 */ /* 0x000fc400078e003f */
[----:B0-----:R-:W-:-:S04]  /*5120*/  @P2 IMAD R56, R68, R54, RZ ;  /* 0x0000003644382224 */ /* 0x001fc800078e02ff */
[----:B------:R-:W-:Y:S02]  /*5130*/  @P2 IMAD R55, R58, R55, R56 ;  /* 0x000000373a372224 */ /* 0x000fe400078e0238 */
[----:B------:R-:W-:-:S04]  /*5140*/  @P2 IMAD.MOV.U32 R56, RZ, RZ, R60 ;  /* 0x000000ffff382224 */ /* 0x000fc800078e003c */
[----:B------:R-:W-:Y:S02]  /*5150*/  @P2 IMAD.WIDE.U32 R56, R58, R54, R56 ;  /* 0x000000363a382225 */ /* 0x000fe400078e0038 */
[----:B------:R-:W0:Y:S03]  /*5160*/  LDC R58, c[0x0][0x294] ;  /* 0x0000a500ff3a7b82 */ /* 0x000e260000000800 */
[----:B------:R-:W-:Y:S02]  /*5170*/  @P2 IADD3 R54, R57, R55, RZ ;  /* 0x0000003739362210 */ /* 0x000fe40007ffe0ff */
[----:B--2---:R-:W-:-:S04]  /*5180*/  @P2 LEA R68, P3, R56, R52, 0x2 ;  /* 0x0000003438442211 */ /* 0x004fc800078610ff */
[----:B------:R-:W-:Y:S02]  /*5190*/  @P2 LEA.HI.X R69, R56, R53, R54, 0x2, P3 ;  /* 0x0000003538452211 */ /* 0x000fe400018f1436 */
[----:B------:R-:W2:Y:S01]  /*51a0*/  @P6 LDC.64 R54, c[0x0][0x270] ;  /* 0x00009c00ff366b82 */ /* 0x000ea20000000a00 */
[----:B-1----:R-:W-:-:S05]  /*51b0*/  SHF.R.U32.HI R64, RZ, 0x3, R65 ;  /* 0x00000003ff407819 */ /* 0x002fca0000011641 */
[----:B------:R-:W-:Y:S02]  /*51c0*/  IMAD.WIDE.U32 R64, R64, 0x24924925, RZ ;  /* 0x2492492540407825 */ /* 0x000fe400078e00ff */
[----:B------:R-:W1:Y:S02]  /*51d0*/  @P6 LDC.64 R52, c[0x0][0x220] ;  /* 0x00008800ff346b82 */ /* 0x000e640000000a00 */
[----:B0-----:R-:W-:-:S04]  /*51e0*/  IMAD R58, R58, UR16, R65 ;  /* 0x000000103a3a7c24 */ /* 0x001fc8000f8e0241 */
[----:B------:R-:W-:Y:S01]  /*51f0*/  VIADD R58, R58, 0x1d0 ;  /* 0x000001d03a3a7836 */ /* 0x000fe20000000000 */
[----:B------:R-:W-:Y:S01]  /*5200*/  @P6 MOV R57, R63 ;  /* 0x0000003f00396202 */ /* 0x000fe20000000f00 */
[----:B--2---:R-:W-:Y:S01]  /*5210*/  @P6 IMAD R56, R67, R54, RZ ;  /* 0x0000003643386224 */ /* 0x004fe200078e02ff */
[----:B------:R-:W-:Y:S03]  /*5220*/  @P2 STL.64 [R1+0x218], R68 ;  /* 0x0002184401002387 */ /* 0x000fe60000100a00 */
[----:B------:R-:W-:Y:S01]  /*5230*/  @P6 IMAD R55, R58, R55, R56 ;  /* 0x000000373a376224 */ /* 0x000fe200078e0238 */
[----:B------:R-:W2:Y:S01]  /*5240*/  LDL R67, [R1+0x354] ;  /* 0x0003540001437983 */ /* 0x000ea20000100800 */
[----:B------:R-:W-:-:S04]  /*5250*/  @P6 IMAD.MOV.U32 R56, RZ, RZ, R60 ;  /* 0x000000ffff386224 */ /* 0x000fc800078e003c */
[----:B------:R-:W-:Y:S02]  /*5260*/  @P6 IMAD.WIDE.U32 R56, R58, R54, R56 ;  /* 0x000000363a386225 */ /* 0x000fe400078e0038 */
[----:B------:R-:W0:Y:S02]  /*5270*/  LDC R58, c[0x0][0x294] ;  /* 0x0000a500ff3a7b82 */ /* 0x000e240000000800 */
[----:B------:R-:W-:Y:S01]  /*5280*/  @P6 IMAD.IADD R54, R57, 0x1, R55 ;  /* 0x0000000139366824 */ /* 0x000fe200078e0237 */
[----:B-1----:R-:W-:-:S04]  /*5290*/  @P6 LEA R64, P3, R56, R52, 0x2 ;  /* 0x0000003438406211 */ /* 0x002fc800078610ff */
[----:B------:R-:W-:Y:S02]  /*52a0*/  @P6 LEA.HI.X R65, R56, R53, R54, 0x2, P3 ;  /* 0x0000003538416211 */ /* 0x000fe400018f1436 */
[----:B------:R-:W1:Y:S03]  /*52b0*/  @P5 LDC.64 R54, c[0x0][0x270] ;  /* 0x00009c00ff365b82 */ /* 0x000e660000000a00 */
[----:B------:R3:W-:Y:S05]  /*52c0*/  @P6 STL.64 [R1+0x210], R64 ;  /* 0x0002104001006387 */ /* 0x0007ea0000100a00 */
[----:B------:R-:W4:Y:S01]  /*52d0*/  @P5 LDC.64 R52, c[0x0][0x220] ;  /* 0x00008800ff345b82 */ /* 0x000f220000000a00 */
[----:B---3--:R-:W1:Y:S01]  /*52e0*/  LDL R64, [R1+0x35c] ;  /* 0x00035c0001407983 */ /* 0x008e620000100800 */
[----:B------:R-:W3:Y:S01]  /*52f0*/  S2R R65, SR_TID.X ;  /* 0x0000000000417919 */ /* 0x000ee20000002100 */
[----:B------:R-:W-:Y:S01]  /*5300*/  @P5 IMAD.MOV.U32 R57, RZ, RZ, R63 ;  /* 0x000000ffff395224 */ /* 0x000fe200078e003f */
[----:B---3--:R-:W-:-:S02]  /*5310*/  SHF.R.U32.HI R68, RZ, 0x3, R65 ;  /* 0x00000003ff447819 */ /* 0x008fc40000011641 */
[----:B------:R-:W3:Y:S03]  /*5320*/  LDL R65, [R1+0x358] ;  /* 0x0003580001417983 */ /* 0x000ee60000100800 */
[----:B------:R-:W-:-:S04]  /*5330*/  IMAD.WIDE.U32 R68, R68, 0x24924925, RZ ;  /* 0x2492492544447825 */ /* 0x000fc800078e00ff */
[----:B0-----:R-:W-:-:S04]  /*5340*/  IMAD R58, R58, UR16, R69 ;  /* 0x000000103a3a7c24 */ /* 0x001fc8000f8e0245 */
[----:B------:R-:W-:Y:S02]  /*5350*/  VIADD R58, R58, 0x1d8 ;  /* 0x000001d83a3a7836 */ /* 0x000fe40000000000 */
[----:B-1----:R-:W-:Y:S02]  /*5360*/  @P5 IMAD R56, R64, R54, RZ ;  /* 0x0000003640385224 */ /* 0x002fe400078e02ff */
[----:B------:R-:W0:Y:S02]  /*5370*/  LDC R64, c[0x0][0x294] ;  /* 0x0000a500ff407b82 */ /* 0x000e240000000800 */
[----:B------:R-:W-:Y:S01]  /*5380*/  @P5 IMAD R55, R58, R55, R56 ;  /* 0x000000373a375224 */ /* 0x000fe200078e0238 */
[----:B------:R-:W-:-:S05]  /*5390*/  @P5 MOV R56, R60 ;  /* 0x0000003c00385202 */ /* 0x000fca0000000f00 */
[----:B------:R-:W-:Y:S02]  /*53a0*/  @P5 IMAD.WIDE.U32 R56, R58, R54, R56 ;  /* 0x000000363a385225 */ /* 0x000fe400078e0038 */
[----:B------:R-:W2:Y:S02]  /*53b0*/  LDL R58, [R1+0x348] ;  /* 0x00034800013a7983 */ /* 0x000ea40000100800 */
[----:B------:R-:W-:Y:S01]  /*53c0*/  @P5 IMAD.IADD R54, R57, 0x1, R55 ;  /* 0x0000000139365824 */ /* 0x000fe200078e0237 */
[----:B----4-:R-:W-:-:S04]  /*53d0*/  @P5 LEA R68, P3, R56, R52, 0x2 ;  /* 0x0000003438445211 */ /* 0x010fc800078610ff */
[----:B------:R-:W-:Y:S02]  /*53e0*/  @P5 LEA.HI.X R69, R56, R53, R54, 0x2, P3 ;  /* 0x0000003538455211 */ /* 0x000fe400018f1436 */
[----:B------:R-:W3:Y:S03]  /*53f0*/  @P4 LDC.64 R54, c[0x0][0x270] ;  /* 0x00009c00ff364b82 */ /* 0x000ee60000000a00 */
[----:B------:R1:W-:Y:S05]  /*5400*/  @P5 STL.64 [R1+0x208], R68 ;  /* 0x0002084401005387 */ /* 0x0003ea0000100a00 */
[----:B------:R-:W4:Y:S01]  /*5410*/  @P4 LDC.64 R52, c[0x0][0x220] ;  /* 0x00008800ff344b82 */ /* 0x000f220000000a00 */
[----:B-1----:R-:W4:Y:S01]  /*5420*/  LDL.LU R68, [R1+0x548] ;  /* 0x0005480001447983 */ /* 0x002f220000300800 */
[----:B------:R-:W-:-:S02]  /*5430*/  @P4 IMAD.MOV.U32 R57, RZ, RZ, R63 ;  /* 0x000000ffff394224 */ /* 0x000fc400078e003f */
[----:B---3--:R-:W-:Y:S01]  /*5440*/  @P4 IMAD R56, R65, R54, RZ ;  /* 0x0000003641384224 */ /* 0x008fe200078e02ff */
[----:B------:R-:W-:Y:S02]  /*5450*/  LOP3.LUT P0, RZ, R0, 0x200000, RZ, 0xc0, !PT ;  /* 0x0020000000ff7812 */ /* 0x000fe4000780c0ff */
[----:B----4-:R-:W-:-:S05]  /*5460*/  SHF.R.U32.HI R68, RZ, 0x3, R68 ;  /* 0x00000003ff447819 */ /* 0x010fca0000011644 */
[----:B------:R-:W-:-:S04]  /*5470*/  IMAD.WIDE.U32 R68, R68, 0x24924925, RZ ;  /* 0x2492492544447825 */ /* 0x000fc800078e00ff */
[----:B0-----:R-:W-:Y:S02]  /*5480*/  IMAD R64, R64, UR16, R69 ;  /* 0x0000001040407c24 */ /* 0x001fe4000f8e0245 */
[----:B------:R-:W0:Y:S03]  /*5490*/  @P0 LDC.64 R68, c[0x0][0x220] ;  /* 0x00008800ff440b82 */ /* 0x000e260000000a00 */
[----:B------:R-:W-:-:S05]  /*54a0*/  IADD3 R64, R64, 0x1e0, RZ ;  /* 0x000001e040407810 */ /* 0x000fca0007ffe0ff */
[----:B------:R-:W-:Y:S02]  /*54b0*/  @P4 IMAD R55, R64, R55, R56 ;  /* 0x0000003740374224 */ /* 0x000fe400078e0238 */
[----:B------:R-:W-:-:S04]  /*54c0*/  @P4 IMAD.MOV.U32 R56, RZ, RZ, R60 ;  /* 0x000000ffff384224 */ /* 0x000fc800078e003c */
[----:B------:R-:W-:-:S05]  /*54d0*/  @P4 IMAD.WIDE.U32 R56, R64, R54, R56 ;  /* 0x0000003640384225 */ /* 0x000fca00078e0038 */
[----:B------:R-:W-:Y:S02]  /*54e0*/  @P4 IADD3 R54, R57, R55, RZ ;  /* 0x0000003739364210 */ /* 0x000fe40007ffe0ff */
[----:B------:R-:W-:-:S04]  /*54f0*/  @P4 LEA R64, P3, R56, R52, 0x2 ;  /* 0x0000003438404211 */ /* 0x000fc800078610ff */
[----:B------:R-:W-:Y:S02]  /*5500*/  @P4 LEA.HI.X R65, R56, R53, R54, 0x2, P3 ;  /* 0x0000003538414211 */ /* 0x000fe400018f1436 */
[----:B------:R-:W2:Y:S03]  /*5510*/  @P0 LDC.64 R52, c[0x0][0x270] ;  /* 0x00009c00ff340b82 */ /* 0x000ea60000000a00 */
[----:B------:R1:W-:Y:S04]  /*5520*/  @P4 STL.64 [R1+0x200], R64 ;  /* 0x0002004001004387 */ /* 0x0003e80000100a00 */
[----:B-1----:R-:W3:Y:S04]  /*5530*/  LDL R65, [R1+0x350] ;  /* 0x0003500001417983 */ /* 0x002ee80000100800 */
[----:B------:R-:W4:Y:S01]  /*5540*/  LDL R64, [R1+0x344] ;  /* 0x0003440001407983 */ /* 0x000f220000100800 */
[----:B--2---:R-:W-:-:S02]  /*5550*/  @P0 IMAD R54, R67, R52, RZ ;  /* 0x0000003443360224 */ /* 0x004fc400078e02ff */
[----:B------:R-:W-:Y:S01]  /*5560*/  @P0 IMAD.MOV.U32 R55, RZ, RZ, R63 ;  /* 0x000000ffff370224 */ /* 0x000fe200078e003f */
[----:B------:R-:W2:Y:S01]  /*5570*/  LDL R67, [R1+0x34c] ;  /* 0x00034c0001437983 */ /* 0x000ea20000100800 */
[----:B------:R-:W-:Y:S02]  /*5580*/  @P0 IMAD R53, R58, R53, R54 ;  /* 0x000000353a350224 */ /* 0x000fe400078e0236 */
[----:B------:R-:W-:-:S04]  /*5590*/  @P0 IMAD.MOV.U32 R54, RZ, RZ, R60 ;  /* 0x000000ffff360224 */ /* 0x000fc800078e003c */
[----:B------:R-:W-:Y:S02]  /*55a0*/  @P0 IMAD.WIDE.U32 R54, R58, R52, R54 ;  /* 0x000000343a360225 */ /* 0x000fe400078e0036 */
[----:B------:R-:W2:Y:S04]  /*55b0*/  LDL R58, [R1+0x340] ;  /* 0x00034000013a7983 */ /* 0x000ea80000100800 */
[----:B------:R1:W-:Y:S01]  /*55c0*/  @P1 STL.64 [R1+0x220], R32 ;  /* 0x0002202001001387 */ /* 0x0003e20000100a00 */
[----:B------:R-:W-:Y:S02]  /*55d0*/  LOP3.LUT P1, RZ, R0, 0x100000, RZ, 0xc0, !PT ;  /* 0x0010000000ff7812 */ /* 0x000fe4000782c0ff */
[----:B------:R-:W-:Y:S02]  /*55e0*/  @P0 IADD3 R52, R55, R53, RZ ;  /* 0x0000003537340210 */ /* 0x000fe40007ffe0ff */
[----:B0-----:R-:W-:-:S04]  /*55f0*/  @P0 LEA R68, P3, R54, R68, 0x2 ;  /* 0x0000004436440211 */ /* 0x001fc800078610ff */
[----:B------:R-:W-:Y:S02]  /*5600*/  @P0 LEA.HI.X R69, R54, R69, R52, 0x2, P3 ;  /* 0x0000004536450211 */ /* 0x000fe400018f1434 */
[----:B------:R-:W-:Y:S01]  /*5610*/  LOP3.LUT P2, RZ, R0, 0x80000, RZ, 0xc0, !PT ;  /* 0x0008000000ff7812 */ /* 0x000fe2000784c0ff */
[----:B------:R-:W-:Y:S02]  /*5620*/  STL.64 [R1+0x388], R60 ;  /* 0x0003883c01007387 */ /* 0x000fe40000100a00 */
[----:B------:R-:W3:Y:S02]  /*5630*/  @P1 LDC.64 R52, c[0x0][0x270] ;  /* 0x00009c00ff341b82 */ /* 0x000ee40000000a00 */
[----:B------:R-:W-:Y:S04]  /*5640*/  STL.64 [R1+0x380], R62 ;  /* 0x0003803e01007387 */ /* 0x000fe80000100a00 */
[----:B-1----:R-:W2:Y:S02]  /*5650*/  LDL.LU.64 R32, [R1+0x550] ;  /* 0x0005500001207983 */ /* 0x002ea40000300a00 */
[----:B------:R-:W0:Y:S01]  /*5660*/  @P1 LDC.64 R56, c[0x0][0x220] ;  /* 0x00008800ff381b82 */ /* 0x000e220000000a00 */
[----:B------:R-:W-:-:S02]  /*5670*/  @P1 IMAD.MOV.U32 R55, RZ, RZ, R63 ;  /* 0x000000ffff371224 */ /* 0x000fc400078e003f */
[----:B---3--:R-:W-:-:S04]  /*5680*/  @P1 IMAD R54, R65, R52, RZ ;  /* 0x0000003441361224 */ /* 0x008fc800078e02ff */
[----:B----4-:R-:W-:Y:S02]  /*5690*/  @P1 IMAD R53, R64, R53, R54 ;  /* 0x0000003540351224 */ /* 0x010fe400078e0236 */
[----:B------:R-:W-:-:S04]  /*56a0*/  @P1 IMAD.MOV.U32 R54, RZ, RZ, R60 ;  /* 0x000000ffff361224 */ /* 0x000fc800078e003c */
[----:B------:R-:W-:Y:S02]  /*56b0*/  @P1 IMAD.WIDE.U32 R54, R64, R52, R54 ;  /* 0x0000003440361225 */ /* 0x000fe400078e0036 */
[----:B------:R-:W1:Y:S03]  /*56c0*/  @P2 LDC.64 R64, c[0x0][0x220] ;  /* 0x00008800ff402b82 */ /* 0x000e660000000a00 */
[----:B------:R-:W-:Y:S02]  /*56d0*/  @P1 IADD3 R52, R55, R53, RZ ;  /* 0x0000003537341210 */ /* 0x000fe40007ffe0ff */
[----:B0-----:R-:W-:-:S04]  /*56e0*/  @P1 LEA R56, P3, R54, R56, 0x2 ;  /* 0x0000003836381211 */ /* 0x001fc800078610ff */
[----:B------:R-:W-:Y:S02]  /*56f0*/  @P1 LEA.HI.X R57, R54, R57, R52, 0x2, P3 ;  /* 0x0000003936391211 */ /* 0x000fe400018f1434 */
[----:B------:R-:W2:Y:S01]  /*5700*/  @P2 LDC.64 R52, c[0x0][0x270] ;  /* 0x00009c00ff342b82 */ /* 0x000ea20000000a00 */
[----:B------:R-:W-:Y:S02]  /*5710*/  @P2 IMAD.MOV.U32 R55, RZ, RZ, R63 ;  /* 0x000000ffff372224 */ /* 0x000fe400078e003f */
[----:B--2---:R-:W-:-:S04]  /*5720*/  @P2 IMAD R54, R67, R52, RZ ;  /* 0x0000003443362224 */ /* 0x004fc800078e02ff */
[----:B------:R-:W-:Y:S02]  /*5730*/  @P2 IMAD R53, R58, R53, R54 ;  /* 0x000000353a352224 */ /* 0x000fe400078e0236 */
[----:B------:R-:W-:-:S04]  /*5740*/  @P2 IMAD.MOV.U32 R54, RZ, RZ, R60 ;  /* 0x000000ffff362224 */ /* 0x000fc800078e003c */
[----:B------:R-:W-:-:S04]  /*5750*/  @P2 IMAD.WIDE.U32 R54, R58, R52, R54 ;  /* 0x000000343a362225 */ /* 0x000fc800078e0036 */
[----:B------:R-:W-:Y:S01]  /*5760*/  @P2 IMAD.IADD R52, R55, 0x1, R53 ;  /* 0x0000000137342824 */ /* 0x000fe200078e0235 */
[----:B-1----:R-:W-:Y:S01]  /*5770*/  @P2 LEA R64, P3, R54, R64, 0x2 ;  /* 0x0000004036402211 */ /* 0x002fe200078610ff */
[----:B------:R-:W-:-:S03]  /*5780*/  IMAD.MOV.U32 R55, RZ, RZ, R5 ;  /* 0x000000ffff377224 */ /* 0x000fc600078e0005 */
[----:B------:R-:W-:Y:S01]  /*5790*/  @P2 LEA.HI.X R65, R54, R65, R52, 0x2, P3 ;  /* 0x0000004136412211 */ /* 0x000fe200018f1434 */
[----:B------:R-:W-:Y:S02]  /*57a0*/  IMAD.MOV.U32 R54, RZ, RZ, R4 ;  /* 0x000000ffff367224 */ /* 0x000fe400078e0004 */
[----:B------:R-:W2:Y:S01]  /*57b0*/  LDL.LU.64 R4, [R1+0x528] ;  /* 0x0005280001047983 */ /* 0x000ea20000300a00 */
[----:B------:R-:W-:Y:S01]  /*57c0*/  IMAD.MOV.U32 R52, RZ, RZ, R8 ;  /* 0x000000ffff347224 */ /* 0x000fe200078e0008 */
[----:B------:R-:W-:Y:S02]  /*57d0*/  MOV R53, R9 ;  /* 0x0000000900357202 */ /* 0x000fe40000000f00 */
[----:B------:R-:W3:Y:S01]  /*57e0*/  LDL.LU.64 R8, [R1+0x530] ;  /* 0x0005300001087983 */ /* 0x000ee20000300a00 */
[----:B------:R-:W-:-:S04]  /*57f0*/  LOP3.LUT R0, R0, 0xfffffffb, RZ, 0xc0, !PT ;  /* 0xfffffffb00007812 */ /* 0x000fc800078ec0ff */
[----:B------:R-:W-:Y:S02]  /*5800*/  @P6 LOP3.LUT R0, R0, 0x4, RZ, 0xfc, !PT ;  /* 0x0000000400006812 */ /* 0x000fe400078efcff */
[----:B------:R-:W-:Y:S02]  /*5810*/  LOP3.LUT P6, RZ, R59, 0x100000, RZ, 0xc0, !PT ;  /* 0x001000003bff7812 */ /* 0x000fe400078cc0ff */
[----:B------:R-:W-:-:S11]  /*5820*/  LOP3.LUT R0, R0, 0xfffdffff, RZ, 0xc0, !PT ;  /* 0xfffdffff00007812 */ /* 0x000fd600078ec0ff */
[----:B------:R-:W-:Y:S02]  /*5830*/  @P6 LOP3.LUT R0, R0, 0x20000, RZ, 0xfc, !PT ;  /* 0x0002000000006812 */ /* 0x000fe400078efcff */
[----:B------:R-:W-:Y:S02]  /*5840*/  LOP3.LUT P6, RZ, R59, 0x1000000, RZ, 0xc0, !PT ;  /* 0x010000003bff7812 */ /* 0x000fe400078cc0ff */
[----:B------:R-:W-:-:S11]  /*5850*/  LOP3.LUT R0, R0, 0xfffbffff, RZ, 0xc0, !PT ;  /* 0xfffbffff00007812 */ /* 0x000fd600078ec0ff */
[----:B------:R-:W-:-:S04]  /*5860*/  @P6 LOP3.LUT R0, R0, 0x40000, RZ, 0xfc, !PT ;  /* 0x0004000000006812 */ /* 0x000fc800078efcff */
[----:B------:R-:W-:-:S04]  /*5870*/  LOP3.LUT R0, R0, 0xfffffff7, RZ, 0xc0, !PT ;  /* 0xfffffff700007812 */ /* 0x000fc800078ec0ff */
[----:B------:R-:W-:-:S04]  /*5880*/  @P5 LOP3.LUT R0, R0, 0x8, RZ, 0xfc, !PT ;  /* 0x0000000800005812 */ /* 0x000fc800078efcff */
[----:B------:R-:W-:-:S04]  /*5890*/  LOP3.LUT R0, R0, 0xffffffef, RZ, 0xc0, !PT ;  /* 0xffffffef00007812 */ /* 0x000fc800078ec0ff */
[----:B------:R-:W-:-:S04]  /*58a0*/  @P4 LOP3.LUT R0, R0, 0x10, RZ, 0xfc, !PT ;  /* 0x0000001000004812 */ /* 0x000fc800078efcff */
[----:B------:R-:W-:-:S04]  /*58b0*/  LOP3.LUT R0, R0, 0xffffffdf, RZ, 0xc0, !PT ;  /* 0xffffffdf00007812 */ /* 0x000fc800078ec0ff */
[----:B------:R-:W-:-:S04]  /*58c0*/  @P0 LOP3.LUT R0, R0, 0x20, RZ, 0xfc, !PT ;  /* 0x0000002000000812 */ /* 0x000fc800078efcff */
[----:B------:R-:W-:-:S04]  /*58d0*/  LOP3.LUT R0, R0, 0xffffffbf, RZ, 0xc0, !PT ;  /* 0xffffffbf00007812 */ /* 0x000fc800078ec0ff */
[----:B------:R-:W-:Y:S02]  /*58e0*/  @P1 LOP3.LUT R0, R0, 0x40, RZ, 0xfc, !PT ;  /* 0x0000004000001812 */ /* 0x000fe400078efcff */
[----:B------:R-:W-:Y:S02]  /*58f0*/  LOP3.LUT P3, RZ, R66, 0x8, RZ, 0xc0, !PT ;  /* 0x0000000842ff7812 */ /* 0x000fe4000786c0ff */
[----:B------:R-:W-:Y:S02]  /*5900*/  LOP3.LUT R0, R0, 0xffffff7f, RZ, 0xc0, !PT ;  /* 0xffffff7f00007812 */ /* 0x000fe400078ec0ff */
[----:B------:R-:W-:Y:S02]  /*5910*/  LOP3.LUT P1, RZ, R59, 0x10000000, RZ, 0xc0, !PT ;  /* 0x100000003bff7812 */ /* 0x000fe4000782c0ff */
[----:B------:R-:W-:Y:S01]  /*5920*/  @P2 LOP3.LUT R0, R0, 0x80, RZ, 0xfc, !PT ;  /* 0x0000008000002812 */ /* 0x000fe200078efcff */
[----:B------:R-:W-:Y:S03]  /*5930*/  STL [R1+0x48c], R64 ;  /* 0x00048c4001007387 */ /* 0x000fe60000100800 */
[----:B------:R-:W-:Y:S01]  /*5940*/  LOP3.LUT R0, R0, 0xfffffeff, RZ, 0xc0, !PT ;  /* 0xfffffeff00007812 */ /* 0x000fe200078ec0ff */
[----:B------:R0:W-:Y:S03]  /*5950*/  STL [R1+0x488], R65 ;  /* 0x0004884101007387 */ /* 0x0001e60000100800 */
[----:B------:R-:W-:-:S02]  /*5960*/  @P3 LOP3.LUT R0, R0, 0x100, RZ, 0xfc, !PT ;  /* 0x0000010000003812 */ /* 0x000fc400078efcff */
[----:B------:R-:W-:Y:S02]  /*5970*/  LOP3.LUT P3, RZ, R59, 0x8000000, RZ, 0xc0, !PT ;  /* 0x080000003bff7812 */ /* 0x000fe4000786c0ff */
[----:B0-----:R-:W-:-:S06]  /*5980*/  CS2R R64, SRZ ;  /* 0x0000000000407805 */ /* 0x001fcc000001ff00 */
[----:B--2---:R0:W2:Y:S02]  /*5990*/  @P1 LDG.E.64 R64, desc[UR14][R4.64] ;  /* 0x0000000e04401981 */ /* 0x0040a4000c1e1b00 */
[----:B0-----:R-:W-:Y:S01]  /*59a0*/  IMAD.MOV.U32 R4, RZ, RZ, R6 ;  /* 0x000000ffff047224 */ /* 0x001fe200078e0006 */
[----:B------:R-:W-:Y:S02]  /*59b0*/  MOV R5, R7 ;  /* 0x0000000700057202 */ /* 0x000fe40000000f00 */
[----:B------:R-:W-:-:S06]  /*59c0*/  CS2R R6, SRZ ;  /* 0x0000000000067805 */ /* 0x000fcc000001ff00 */
[----:B---3--:R-:W3:Y:S01]  /*59d0*/  @P3 LDG.E.64 R6, desc[UR14][R8.64] ;  /* 0x0000000e08063981 */ /* 0x008ee2000c1e1b00 */
[----:B--2---:R-:W-:-:S03]  /*59e0*/  MOV R67, R64 ;  /* 0x0000004000437202 */ /* 0x004fc60000000f00 */
[----:B------:R3:W-:Y:S01]  /*59f0*/  STL [R1+0x338], R64 ;  /* 0x0003384001007387 */ /* 0x0007e20000100800 */
[----:B------:R-:W-:Y:S02]  /*5a00*/  IMAD.MOV.U32 R58, RZ, RZ, R65 ;  /* 0x000000ffff3a7224 */ /* 0x000fe400078e0041 */
[----:B---3--:R-:W-:Y:S01]  /*5a10*/  IMAD.MOV.U32 R64, RZ, RZ, R7 ;  /* 0x000000ffff407224 */ /* 0x008fe200078e0007 */
[----:B------:R0:W-:Y:S01]  /*5a20*/  STL.64 [R1+0x330], R6 ;  /* 0x0003300601007387 */ /* 0x0001e20000100a00 */
[----:B------:R-:W-:-:S03]  /*5a30*/  IMAD.MOV.U32 R65, RZ, RZ, R6 ;  /* 0x000000ffff417224 */ /* 0x000fc600078e0006 */
[----:B0-----:R-:W2:Y:S01]  /*5a40*/  LDL.LU.64 R6, [R1+0x520] ;  /* 0x0005200001067983 */ /* 0x001ea20000300a00 */
[----:B------:R-:W-:Y:S01]  /*5a50*/  LOP3.LUT P2, RZ, R59, 0x4000000, RZ, 0xc0, !PT ;  /* 0x040000003bff7812 */ /* 0x000fe2000784c0ff */
[----:B------:R-:W-:Y:S01]  /*5a60*/  IMAD.MOV.U32 R9, RZ, RZ, R3 ;  /* 0x000000ffff097224 */ /* 0x000fe200078e0003 */
[----:B------:R-:W-:Y:S02]  /*5a70*/  MOV R8, R2 ;  /* 0x0000000200087202 */ /* 0x000fe40000000f00 */
[----:B------:R-:W-:-:S09]  /*5a80*/  CS2R R2, SRZ ;  /* 0x0000000000027805 */ /* 0x000fd2000001ff00 */
[----:B--2---:R-:W2:Y:S01]  /*5a90*/  @P2 LDG.E.64 R2, desc[UR14][R6.64] ;  /* 0x0000000e06022981 */ /* 0x004ea2000c1e1b00 */
[----:B------:R-:W-:-:S03]  /*5aa0*/  LOP3.LUT P6, RZ, R59, 0x2000000, RZ, 0xc0, !PT ;  /* 0x020000003bff7812 */ /* 0x000fc600078cc0ff */
[----:B--2---:R0:W-:Y:S04]  /*5ab0*/  STL.64 [R1+0x328], R2 ;  /* 0x0003280201007387 */ /* 0x0041e80000100a00 */
[----:B0-----:R-:W2:Y:S01]  /*5ac0*/  LDL.LU.64 R2, [R1+0x518] ;  /* 0x0005180001027983 */ /* 0x001ea20000300a00 */
[----:B------:R-:W-:Y:S01]  /*5ad0*/  IMAD.MOV.U32 R6, RZ, RZ, R16 ;  /* 0x000000ffff067224 */ /* 0x000fe200078e0010 */
[----:B------:R-:W-:Y:S02]  /*5ae0*/  MOV R7, R17 ;  /* 0x0000001100077202 */ /* 0x000fe40000000f00 */
[----:B------:R-:W-:-:S06]  /*5af0*/  CS2R R16, SRZ ;  /* 0x0000000000107805 */ /* 0x000fcc000001ff00 */
[----:B--2---:R-:W2:Y:S01]  /*5b00*/  @P6 LDG.E.64 R16, desc[UR14][R2.64] ;  /* 0x0000000e02106981 */ /* 0x004ea2000c1e1b00 */
[----:B------:R-:W-:-:S03]  /*5b10*/  LOP3.LUT P6, RZ, R0, 0x40000, RZ, 0xc0, !PT ;  /* 0x0004000000ff7812 */ /* 0x000fc600078cc0ff */
[----:B--2---:R0:W-:Y:S04]  /*5b20*/  STL.64 [R1+0x320], R16 ;  /* 0x0003201001007387 */ /* 0x0041e80000100a00 */
[----:B0-----:R-:W2:Y:S01]  /*5b30*/  LDL.LU.64 R16, [R1+0x510] ;  /* 0x0005100001107983 */ /* 0x001ea20000300a00 */
[----:B------:R-:W-:Y:S02]  /*5b40*/  IMAD.MOV.U32 R2, RZ, RZ, R18 ;  /* 0x000000ffff027224 */ /* 0x000fe400078e0012 */
[----:B------:R-:W-:Y:S01]  /*5b50*/  IMAD.MOV.U32 R3, RZ, RZ, R19 ;  /* 0x000000ffff037224 */ /* 0x000fe200078e0013 */
[----:B------:R-:W-:-:S06]  /*5b60*/  CS2R R18, SRZ ;  /* 0x0000000000127805 */ /* 0x000fcc000001ff00 */
[----:B--2---:R-:W2:Y:S01]  /*5b70*/  @P6 LDG.E.64 R18, desc[UR14][R16.64] ;  /* 0x0000000e10126981 */ /* 0x004ea2000c1e1b00 */
[----:B------:R-:W-:-:S03]  /*5b80*/  LOP3.LUT P0, RZ, R59, 0x800000, RZ, 0xc0, !PT ;  /* 0x008000003bff7812 */ /* 0x000fc6000780c0ff */
[----:B--2---:R0:W-:Y:S04]  /*5b90*/  STL.64 [R1+0x318], R18 ;  /* 0x0003181201007387 */ /* 0x0041e80000100a00 */
[----:B0-----:R-:W2:Y:S01]  /*5ba0*/  LDL.LU.64 R18, [R1+0x508] ;  /* 0x0005080001127983 */ /* 0x001ea20000300a00 */
[----:B------:R-:W-:Y:S01]  /*5bb0*/  MOV R16, R2 ;  /* 0x0000000200107202 */ /* 0x000fe20000000f00 */
[----:B------:R-:W-:Y:S01]  /*5bc0*/  IMAD.MOV.U32 R17, RZ, RZ, R3 ;  /* 0x000000ffff117224 */ /* 0x000fe200078e0003 */
[----:B------:R-:W-:Y:S01]  /*5bd0*/  MOV R3, R23 ;  /* 0x0000001700037202 */ /* 0x000fe20000000f00 */
[----:B------:R-:W-:Y:S01]  /*5be0*/  IMAD.MOV.U32 R2, RZ, RZ, R22 ;  /* 0x000000ffff027224 */ /* 0x000fe200078e0016 */
        /* <DEDUP_REMOVED lines=14> */
[----:B------:R-:W-:-:S06]  /*5cd0*/  CS2R R28, SRZ ;  /* 0x00000000001c7805 */ /* 0x000fcc000001ff00 */
        /* <DEDUP_REMOVED lines=21> */
[----:B------:R-:W-:Y:S02]  /*5e30*/  IMAD.MOV.U32 R22, RZ, RZ, R18 ;  /* 0x000000ffff167224 */ /* 0x000fe400078e0012 */
[----:B------:R-:W-:Y:S01]  /*5e40*/  IMAD.MOV.U32 R18, RZ, RZ, R16 ;  /* 0x000000ffff127224 */ /* 0x000fe200078e0010 */
[----:B------:R-:W-:Y:S01]  /*5e50*/  MOV R16, R36 ;  /* 0x0000002400107202 */ /* 0x000fe20000000f00 */
[----:B------:R-:W-:-:S02]  /*5e60*/  IMAD.MOV.U32 R19, RZ, RZ, R17 ;  /* 0x000000ffff137224 */ /* 0x000fc400078e0011 */
        /* <DEDUP_REMOVED lines=16> */
[----:B--2---:R0:W2:Y:S01]  /*5f70*/  @P0 LDG.E.64 R42, desc[UR14][R40.64] ;  /* 0x0000000e282a0981 */ /* 0x0040a2000c1e1b00 */
[C---:B------:R-:W-:Y:S01]  /*5f80*/  LOP3.LUT P4, RZ, R59.reuse, 0x8000, RZ, 0xc0, !PT ;  /* 0x000080003bff7812 */ /* 0x040fe2000788c0ff */
[----:B------:R-:W-:Y:S01]  /*5f90*/  IMAD.MOV.U32 R61, RZ, RZ, R21 ;  /* 0x000000ffff3d7224 */ /* 0x000fe200078e0015 */
[----:B------:R-:W-:Y:S02]  /*5fa0*/  MOV R60, R20 ;  /* 0x00000014003c7202 */ /* 0x000fe40000000f00 */
[----:B0-----:R-:W-:Y:S01]  /*5fb0*/  MOV R40, R36 ;  /* 0x0000002400287202 */ /* 0x001fe20000000f00 */
[----:B------:R-:W-:Y:S01]  /*5fc0*/  IMAD.MOV.U32 R41, RZ, RZ, R37 ;  /* 0x000000ffff297224 */ /* 0x000fe200078e0025 */
[----:B------:R-:W-:Y:S01]  /*5fd0*/  MOV R37, R31 ;  /* 0x0000001f00257202 */ /* 0x000fe20000000f00 */
[----:B--2---:R0:W-:Y:S01]  /*5fe0*/  STL.64 [R1+0x2d8], R42 ;  /* 0x0002d82a01007387 */ /* 0x0041e20000100a00 */
[C---:B------:R-:W-:Y:S02]  /*5ff0*/  LOP3.LUT P5, RZ, R59.reuse, 0x4000, RZ, 0xc0, !PT ;  /* 0x000040003bff7812 */ /* 0x040fe400078ac0ff */
[C---:B------:R-:W-:Y:S01]  /*6000*/  LOP3.LUT P6, RZ, R59.reuse, 0x2000, RZ, 0xc0, !PT ;  /* 0x000020003bff7812 */ /* 0x040fe200078cc0ff */
[----:B------:R-:W-:Y:S01]  /*6010*/  IMAD.MOV.U32 R62, RZ, RZ, R44 ;  /* 0x000000ffff3e7224 */ /* 0x000fe200078e002c */
[----:B------:R-:W-:Y:S01]  /*6020*/  LOP3.LUT P1, RZ, R59, 0x1000, RZ, 0xc0, !PT ;  /* 0x000010003bff7812 */ /* 0x000fe2000782c0ff */
[----:B------:R-:W2:Y:S04]  /*6030*/  LDL.LU.64 R20, [R1+0x540] ;  /* 0x0005400001147983 */ /* 0x000ea80000300a00 */
[----:B0-----:R-:W3:Y:S01]  /*6040*/  LDL.LU.64 R42, [R1+0x4c8] ;  /* 0x0004c800012a7983 */ /* 0x001ee20000300a00 */
[----:B------:R-:W-:-:S02]  /*6050*/  IMAD.MOV.U32 R36, RZ, RZ, R30 ;  /* 0x000000ffff247224 */ /* 0x000fc400078e001e */
[----:B------:R-:W-:Y:S01]  /*6060*/  IMAD.MOV.U32 R30, RZ, RZ, R22 ;  /* 0x000000ffff1e7224 */ /* 0x000fe200078e0016 */
[----:B------:R-:W-:Y:S01]  /*6070*/  MOV R22, R18 ;  /* 0x0000001200167202 */ /* 0x000fe20000000f00 */
[----:B------:R-:W-:Y:S02]  /*6080*/  IMAD.MOV.U32 R31, RZ, RZ, R23 ;  /* 0x000000ffff1f7224 */ /* 0x000fe400078e0017 */
[----:B------:R-:W-:Y:S01]  /*6090*/  IMAD.MOV.U32 R23, RZ, RZ, R19 ;  /* 0x000000ffff177224 */ /* 0x000fe200078e0013 */
[----:B------:R-:W-:Y:S01]  /*60a0*/  MOV R19, R7 ;  /* 0x0000000700137202 */ /* 0x000fe20000000f00 */
[----:B------:R-:W-:Y:S02]  /*60b0*/  IMAD.MOV.U32 R18, RZ, RZ, R6 ;  /* 0x000000ffff127224 */ /* 0x000fe400078e0006 */
[----:B------:R-:W-:Y:S01]  /*60c0*/  IMAD.MOV.U32 R6, RZ, RZ, R8 ;  /* 0x000000ffff067224 */ /* 0x000fe200078e0008 */
[----:B------:R-:W-:Y:S01]  /*60d0*/  MOV R8, R60 ;  /* 0x0000003c00087202 */ /* 0x000fe20000000f00 */
[----:B------:R-:W-:-:S02]  /*60e0*/  IMAD.MOV.U32 R7, RZ, RZ, R9 ;  /* 0x000000ffff077224 */ /* 0x000fc400078e0009 */
[----:B------:R-:W-:Y:S01]  /*60f0*/  IMAD.MOV.U32 R9, RZ, RZ, R61 ;  /* 0x000000ffff097224 */ /* 0x000fe200078e003d */
[----:B------:R-:W-:Y:S01]  /*6100*/  MOV R61, R47 ;  /* 0x0000002f003d7202 */ /* 0x000fe20000000f00 */
[----:B------:R-:W-:Y:S01]  /*6110*/  IMAD.MOV.U32 R60, RZ, RZ, R46 ;  /* 0x000000ffff3c7224 */ /* 0x000fe200078e002e */
[----:B------:R-:W-:-:S06]  /*6120*/  CS2R R46, SRZ ;  /* 0x00000000002e7805 */ /* 0x000fcc000001ff00 */
[----:B---3--:R-:W3:Y:S04]  /*6130*/  @P4 LDG.E.64 R46, desc[UR14][R42.64] ;  /* 0x0000000e2a2e4981 */ /* 0x008ee8000c1e1b00 */
[----:B---3--:R0:W-:Y:S04]  /*6140*/  STL.64 [R1+0x2d0], R46 ;  /* 0x0002d02e01007387 */ /* 0x0081e80000100a00 */
[----:B0-----:R-:W3:Y:S01]  /*6150*/  LDL.LU.64 R46, [R1+0x4c0] ;  /* 0x0004c000012e7983 */ /* 0x001ee20000300a00 */
[----:B------:R-:W-:Y:S02]  /*6160*/  IMAD.MOV.U32 R42, RZ, RZ, R48 ;  /* 0x000000ffff2a7224 */ /* 0x000fe400078e0030 */
[----:B------:R-:W-:Y:S01]  /*6170*/  IMAD.MOV.U32 R43, RZ, RZ, R49 ;  /* 0x000000ffff2b7224 */ /* 0x000fe200078e0031 */
[----:B------:R-:W-:-:S06]  /*6180*/  CS2R R48, SRZ ;  /* 0x0000000000307805 */ /* 0x000fcc000001ff00 */
[----:B---3--:R-:W3:Y:S04]  /*6190*/  @P5 LDG.E.64 R48, desc[UR14][R46.64] ;  /* 0x0000000e2e305981 */ /* 0x008ee8000c1e1b00 */
[----:B---3--:R0:W-:Y:S04]  /*61a0*/  STL.64 [R1+0x2c8], R48 ;  /* 0x0002c83001007387 */ /* 0x0081e80000100a00 */
[----:B0-----:R-:W3:Y:S01]  /*61b0*/  LDL.LU.64 R48, [R1+0x4b8] ;  /* 0x0004b80001307983 */ /* 0x001ee20000300a00 */
[----:B------:R-:W-:Y:S01]  /*61c0*/  MOV R46, R12 ;  /* 0x0000000c002e7202 */ /* 0x000fe20000000f00 */
[----:B------:R-:W-:Y:S01]  /*61d0*/  IMAD.MOV.U32 R47, RZ, RZ, R13 ;  /* 0x000000ffff2f7224 */ /* 0x000fe200078e000d */
[----:B------:R-:W-:-:S06]  /*61e0*/  CS2R R12, SRZ ;  /* 0x00000000000c7805 */ /* 0x000fcc000001ff00 */
[----:B---3--:R0:W3:Y:S02]  /*61f0*/  @P6 LDG.E.64 R12, desc[UR14][R48.64] ;  /* 0x0000000e300c6981 */ /* 0x0080e4000c1e1b00 */
[----:B0-----:R-:W-:Y:S02]  /*6200*/  IMAD.MOV.U32 R48, RZ, RZ, R36 ;  /* 0x000000ffff307224 */ /* 0x001fe400078e0024 */
[----:B---3--:R0:W-:Y:S04]  /*6210*/  STL.64 [R1+0x2c0], R12 ;  /* 0x0002c00c01007387 */ /* 0x0081e80000100a00 */
[----:B0-----:R-:W3:Y:S01]  /*6220*/  LDL.LU.64 R12, [R1+0x4b0] ;  /* 0x0004b000010c7983 */ /* 0x001ee20000300a00 */
[----:B------:R-:W-:Y:S01]  /*6230*/  MOV R49, R37 ;  /* 0x0000002500317202 */ /* 0x000fe20000000f00 */
[----:B------:R-:W-:Y:S01]  /*6240*/  IMAD.MOV.U32 R36, RZ, RZ, R30 ;  /* 0x000000ffff247224 */ /* 0x000fe200078e001e */
[----:B------:R-:W-:Y:S01]  /*6250*/  MOV R30, R8 ;  /* 0x00000008001e7202 */ /* 0x000fe20000000f00 */
[----:B------:R-:W-:-:S02]  /*6260*/  IMAD.MOV.U32 R37, RZ, RZ, R31 ;  /* 0x000000ffff257224 */ /* 0x000fc400078e001f */
[----:B------:R-:W-:Y:S01]  /*6270*/  IMAD.MOV.U32 R31, RZ, RZ, R9 ;  /* 0x000000ffff1f7224 */ /* 0x000fe200078e0009 */
[----:B------:R-:W-:Y:S01]  /*6280*/  MOV R9, R61 ;  /* 0x0000003d00097202 */ /* 0x000fe20000000f00 */
[----:B------:R-:W-:Y:S02]  /*6290*/  IMAD.MOV.U32 R8, RZ, RZ, R60 ;  /* 0x000000ffff087224 */ /* 0x000fe400078e003c */
[----:B------:R-:W-:Y:S02]  /*62a0*/  IMAD.MOV.U32 R60, RZ, RZ, R14 ;  /* 0x000000ffff3c7224 */ /* 0x000fe400078e000e */
[----:B------:R-:W-:Y:S01]  /*62b0*/  IMAD.MOV.U32 R61, RZ, RZ, R15 ;  /* 0x000000ffff3d7224 */ /* 0x000fe200078e000f */
[----:B------:R-:W-:-:S06]  /*62c0*/  CS2R R14, SRZ ;  /* 0x00000000000e7805 */ /* 0x000fcc000001ff00 */
[----:B---3--:R-:W3:Y:S01]  /*62d0*/  @P1 LDG.E.64 R14, desc[UR14][R12.64] ;  /* 0x0000000e0c0e1981 */ /* 0x008ee2000c1e1b00 */
[----:B------:R-:W-:-:S03]  /*62e0*/  LOP3.LUT P3, RZ, R59, 0x800, RZ, 0xc0, !PT ;  /* 0x000008003bff7812 */ /* 0x000fc6000786c0ff */
[----:B---3--:R0:W-:Y:S04]  /*62f0*/  STL.64 [R1+0x2b8], R14 ;  /* 0x0002b80e01007387 */ /* 0x0081e80000100a00 */
[----:B0-----:R-:W3:Y:S01]  /*6300*/  LDL.LU.64 R14, [R1+0x4a8] ;  /* 0x0004a800010e7983 */ /* 0x001ee20000300a00 */
[----:B------:R-:W-:Y:S01]  /*6310*/  MOV R12, R26 ;  /* 0x0000001a000c7202 */ /* 0x000fe20000000f00 */
[----:B------:R-:W-:Y:S01]  /*6320*/  IMAD.MOV.U32 R13, RZ, RZ, R27 ;  /* 0x000000ffff0d7224 */ /* 0x000fe200078e001b */
[----:B------:R-:W-:-:S06]  /*6330*/  CS2R R26, SRZ ;  /* 0x00000000001a7805 */ /* 0x000fcc000001ff00 */
[----:B---3--:R-:W3:Y:S01]  /*6340*/  @P3 LDG.E.64 R26, desc[UR14][R14.64] ;  /* 0x0000000e0e1a3981 */ /* 0x008ee2000c1e1b00 */
[----:B------:R-:W-:Y:S02]  /*6350*/  LOP3.LUT P2, RZ, R59, 0x100, RZ, 0xc0, !PT ;  /* 0x000001003bff7812 */ /* 0x000fe4000784c0ff */
[----:B------:R-:W-:-:S11]  /*6360*/  LOP3.LUT R0, R0, 0xffff7fff, RZ, 0xc0, !PT ;  /* 0xffff7fff00007812 */ /* 0x000fd600078ec0ff */
[----:B------:R-:W-:Y:S02]  /*6370*/  @P2 LOP3.LUT R0, R0, 0x8000, RZ, 0xfc, !PT ;  /* 0x0000800000002812 */ /* 0x000fe400078efcff */
[----:B------:R-:W-:Y:S01]  /*6380*/  LOP3.LUT P2, RZ, R59, 0x200, RZ, 0xc0, !PT ;  /* 0x000002003bff7812 */ /* 0x000fe2000784c0ff */
[----:B---3--:R0:W-:Y:S04]  /*6390*/  STL.64 [R1+0x2b0], R26 ;  /* 0x0002b01a01007387 */ /* 0x0081e80000100a00 */
[----:B0-----:R-:W3:Y:S01]  /*63a0*/  LDL.LU.64 R26, [R1+0x4a0] ;  /* 0x0004a000011a7983 */ /* 0x001ee20000300a00 */
[----:B------:R-:W-:-:S07]  /*63b0*/  LOP3.LUT R0, R0, 0xfffeffff, RZ, 0xc0, !PT ;  /* 0xfffeffff00007812 */ /* 0x000fce00078ec0ff */
[----:B------:R-:W-:Y:S02]  /*63c0*/  @P2 LOP3.LUT R0, R0, 0x10000, RZ, 0xfc, !PT ;  /* 0x0001000000002812 */ /* 0x000fe400078efcff */
[----:B------:R-:W-:Y:S01]  /*63d0*/  LOP3.LUT P2, RZ, R59, 0x400, RZ, 0xc0, !PT ;  /* 0x000004003bff7812 */ /* 0x000fe2000784c0ff */
[----:B------:R-:W-:Y:S01]  /*63e0*/  IMAD.MOV.U32 R14, RZ, RZ, R38 ;  /* 0x000000ffff0e7224 */ /* 0x000fe200078e0026 */
[----:B------:R-:W-:Y:S02]  /*63f0*/  MOV R15, R39 ;  /* 0x00000027000f7202 */ /* 0x000fe40000000f00 */
[----:B------:R-:W-:-:S09]  /*6400*/  CS2R R38, SRZ ;  /* 0x0000000000267805 */ /* 0x000fd2000001ff00 */
[----:B---3--:R-:W3:Y:S01]  /*6410*/  @P2 LDG.E.64 R38, desc[UR14][R26.64] ;  /* 0x0000000e1a262981 */ /* 0x008ee2000c1e1b00 */
[----:B------:R-:W-:-:S03]  /*6420*/  LOP3.LUT P2, RZ, R0, 0x10000, RZ, 0xc0, !PT ;  /* 0x0001000000ff7812 */ /* 0x000fc6000784c0ff */
[----:B---3--:R0:W-:Y:S04]  /*6430*/  STL.64 [R1+0x2a8], R38 ;  /* 0x0002a82601007387 */ /* 0x0081e80000100a00 */
[----:B0-----:R-:W3:Y:S01]  /*6440*/  LDL.LU.64 R38, [R1+0x498] ;  /* 0x0004980001267983 */ /* 0x001ee20000300a00 */
[----:B------:R-:W-:Y:S01]  /*6450*/  IMAD.MOV.U32 R26, RZ, RZ, R14 ;  /* 0x000000ffff1a7224 */ /* 0x000fe200078e000e */
[----:B------:R-:W-:Y:S01]  /*6460*/  MOV R14, R12 ;  /* 0x0000000c000e7202 */ /* 0x000fe20000000f00 */
[----:B------:R-:W-:Y:S02]  /*6470*/  IMAD.MOV.U32 R27, RZ, RZ, R15 ;  /* 0x000000ffff1b7224 */ /* 0x000fe400078e000f */
[----:B------:R-:W-:Y:S01]  /*6480*/  IMAD.MOV.U32 R15, RZ, RZ, R13 ;  /* 0x000000ffff0f7224 */ /* 0x000fe200078e000d */
[----:B------:R-:W-:Y:S01]  /*6490*/  MOV R13, R51 ;  /* 0x00000033000d7202 */ /* 0x000fe20000000f00 */
[----:B------:R-:W-:Y:S01]  /*64a0*/  IMAD.MOV.U32 R12, RZ, RZ, R50 ;  /* 0x000000ffff0c7224 */ /* 0x000fe200078e0032 */
[----:B------:R-:W-:-:S06]  /*64b0*/  CS2R R50, SRZ ;  /* 0x0000000000327805 */ /* 0x000fcc000001ff00 */
[----:B---3--:R-:W3:Y:S01]  /*64c0*/  @P2 LDG.E.64 R50, desc[UR14][R38.64] ;  /* 0x0000000e26322981 */ /* 0x008ee2000c1e1b00 */
[----:B------:R-:W-:-:S03]  /*64d0*/  LOP3.LUT P2, RZ, R0, 0x8000, RZ, 0xc0, !PT ;  /* 0x0000800000ff7812 */ /* 0x000fc6000784c0ff */
[----:B---3--:R0:W-:Y:S04]  /*64e0*/  STL.64 [R1+0x2a0], R50 ;  /* 0x0002a03201007387 */ /* 0x0081e80000100a00 */
[----:B0-----:R-:W3:Y:S01]  /*64f0*/  LDL.LU.64 R50, [R1+0x490] ;  /* 0x0004900001327983 */ /* 0x001ee20000300a00 */
[----:B------:R-:W-:Y:S02]  /*6500*/  CS2R R38, SRZ ;  /* 0x0000000000267805 */ /* 0x000fe4000001ff00 */
[----:B------:R-:W-:Y:S02]  /*6510*/  MOV R63, R45 ;  /* 0x0000002d003f7202 */ /* 0x000fe40000000f00 */
[----:B------:R-:W4:Y:S01]  /*6520*/  LDL.LU.64 R44, [R1+0x538] ;  /* 0x00053800012c7983 */ /* 0x000f220000300a00 */
[----:B------:R-:W-:-:S03]  /*6530*/  LOP3.LUT P0, RZ, R59, 0x80, RZ, 0xc0, !PT ;  /* 0x000000803bff7812 */ /* 0x000fc6000780c0ff */
[----:B---3--:R-:W3:Y:S01]  /*6540*/  @P2 LDG.E.64 R38, desc[UR14][R50.64] ;  /* 0x0000000e32262981 */ /* 0x008ee2000c1e1b00 */
[C---:B------:R-:W-:Y:S02]  /*6550*/  LOP3.LUT P4, RZ, R59.reuse, 0x40, RZ, 0xc0, !PT ;  /* 0x000000403bff7812 */ /* 0x040fe4000788c0ff */
[----:B------:R-:W-:Y:S01]  /*6560*/  LOP3.LUT P5, RZ, R59, 0x20, RZ, 0xc0, !PT ;  /* 0x000000203bff7812 */ /* 0x000fe200078ac0ff */
[----:B------:R-:W2:Y:S04]  /*6570*/  LDL.LU.64 R50, [R1+0x268] ;  /* 0x0002680001327983 */ /* 0x000ea80000300a00 */
[----:B---3--:R0:W-:Y:S02]  /*6580*/  STL.64 [R1+0x298], R38 ;  /* 0x0002982601007387 */ /* 0x0081e40000100a00 */
[----:B0-----:R-:W-:-:S06]  /*6590*/  CS2R R38, SRZ ;  /* 0x0000000000267805 */ /* 0x001fcc000001ff00 */
[----:B----4-:R-:W3:Y:S04]  /*65a0*/  @P0 LDG.E.64 R38, desc[UR14][R44.64] ;  /* 0x0000000e2c260981 */ /* 0x010ee8000c1e1b00 */
[----:B---3--:R0:W-:Y:S02]  /*65b0*/  STL.64 [R1+0x290], R38 ;  /* 0x0002902601007387 */ /* 0x0081e40000100a00 */
[----:B0-----:R-:W-:-:S06]  /*65c0*/  CS2R R38, SRZ ;  /* 0x0000000000267805 */ /* 0x001fcc000001ff00 */
[----:B--2---:R0:W2:Y:S02]  /*65d0*/  @P4 LDG.E.64 R38, desc[UR14][R20.64] ;  /* 0x0000000e14264981 */ /* 0x0040a4000c1e1b00 */
[----:B0-----:R-:W-:-:S06]  /*65e0*/  CS2R R20, SRZ ;  /* 0x0000000000147805 */ /* 0x001fcc000001ff00 */
[----:B------:R-:W3:Y:S01]  /*65f0*/  @P5 LDG.E.64 R20, desc[UR14][R32.64] ;  /* 0x0000000e20145981 */ /* 0x000ee2000c1e1b00 */
[C---:B------:R-:W-:Y:S02]  /*6600*/  LOP3.LUT P6, RZ, R59.reuse, 0x10, RZ, 0xc0, !PT ;  /* 0x000000103bff7812 */ /* 0x040fe400078cc0ff */
[----:B------:R-:W-:Y:S01]  /*6610*/  LOP3.LUT P1, RZ, R59, 0x8, RZ, 0xc0, !PT ;  /* 0x000000083bff7812 */ /* 0x000fe2000782c0ff */
[----:B---3--:R0:W-:Y:S02]  /*6620*/  STL.64 [R1+0x280], R20 ;  /* 0x0002801401007387 */ /* 0x0081e40000100a00 */
[----:B0-----:R-:W-:-:S08]  /*6630*/  CS2R R20, SRZ ;  /* 0x0000000000147805 */ /* 0x001fd0000001ff00 */
[----:B------:R0:W3:Y:S02]  /*6640*/  @P6 LDG.E.64 R20, desc[UR14][R10.64] ;  /* 0x0000000e0a146981 */ /* 0x0000e4000c1e1b00 */
[----:B0-----:R-:W-:-:S06]  /*6650*/  CS2R R10, SRZ ;  /* 0x00000000000a7805 */ /* 0x001fcc000001ff00 */
[----:B------:R-:W4:Y:S04]  /*6660*/  @P1 LDG.E.64 R10, desc[UR14][R50.64] ;  /* 0x0000000e320a1981 */ /* 0x000f28000c1e1b00 */
[----:B--2---:R0:W-:Y:S01]  /*6670*/  STL.64 [R1+0x288], R38 ;  /* 0x0002882601007387 */ /* 0x0041e20000100a00 */
[----:B------:R-:W-:-:S03]  /*6680*/  LOP3.LUT P3, RZ, R59, 0x4, RZ, 0xc0, !PT ;  /* 0x000000043bff7812 */ /* 0x000fc6000786c0ff */
[----:B------:R-:W2:Y:S04]  /*6690*/  LDL.LU.64 R50, [R1+0x258] ;  /* 0x0002580001327983 */ /* 0x000ea80000300a00 */
[----:B0-----:R-:W3:Y:S04]  /*66a0*/  LDL.LU.64 R38, [R1+0x260] ;  /* 0x0002600001267983 */ /* 0x001ee80000300a00 */
[----:B----4-:R0:W-:Y:S02]  /*66b0*/  STL.64 [R1+0x270], R10 ;  /* 0x0002700a01007387 */ /* 0x0101e40000100a00 */
[----:B0-----:R-:W-:-:S06]  /*66c0*/  CS2R R10, SRZ ;  /* 0x00000000000a7805 */ /* 0x001fcc000001ff00 */
[----:B---3--:R-:W3:Y:S01]  /*66d0*/  @P3 LDG.E.64 R10, desc[UR14][R38.64] ;  /* 0x0000000e260a3981 */ /* 0x008ee2000c1e1b00 */
[----:B------:R-:W-:-:S03]  /*66e0*/  LOP3.LUT P2, RZ, R59, 0x2, RZ, 0xc0, !PT ;  /* 0x000000023bff7812 */ /* 0x000fc6000784c0ff */
[----:B------:R-:W4:Y:S04]  /*66f0*/  LDL.LU.64 R38, [R1+0x250] ;  /* 0x0002500001267983 */ /* 0x000f280000300a00 */
[----:B---3--:R0:W-:Y:S02]  /*6700*/  STL.64 [R1+0x268], R10 ;  /* 0x0002680a01007387 */ /* 0x0081e40000100a00 */
[----:B0-----:R-:W-:-:S06]  /*6710*/  CS2R R10, SRZ ;  /* 0x00000000000a7805 */ /* 0x001fcc000001ff00 */
[----:B--2---:R-:W2:Y:S01]  /*6720*/  @P2 LDG.E.64 R10, desc[UR14][R50.64] ;  /* 0x0000000e320a2981 */ /* 0x004ea2000c1e1b00 */
[----:B------:R-:W-:-:S03]  /*6730*/  LOP3.LUT P0, RZ, R59, 0x1, RZ, 0xc0, !PT ;  /* 0x000000013bff7812 */ /* 0x000fc6000780c0ff */
[----:B------:R-:W3:Y:S04]  /*6740*/  LDL.LU.64 R50, [R1+0x248] ;  /* 0x0002480001327983 */ /* 0x000ee80000300a00 */
[----:B--2---:R0:W-:Y:S02]  /*6750*/  STL.64 [R1+0x260], R10 ;  /* 0x0002600a01007387 */ /* 0x0041e40000100a00 */
[----:B0-----:R-:W-:-:S06]  /*6760*/  CS2R R10, SRZ ;  /* 0x00000000000a7805 */ /* 0x001fcc000001ff00 */
[----:B----4-:R-:W2:Y:S01]  /*6770*/  @P0 LDG.E.64 R10, desc[UR14][R38.64] ;  /* 0x0000000e260a0981 */ /* 0x010ea2000c1e1b00 */
[----:B------:R-:W-:-:S03]  /*6780*/  LOP3.LUT P4, RZ, R66, 0x80000000, RZ, 0xc0, !PT ;  /* 0x8000000042ff7812 */ /* 0x000fc6000788c0ff */
[----:B------:R-:W4:Y:S04]  /*6790*/  LDL.LU.64 R38, [R1+0x240] ;  /* 0x0002400001267983 */ /* 0x000f280000300a00 */
[----:B--2---:R0:W-:Y:S02]  /*67a0*/  STL.64 [R1+0x258], R10 ;  /* 0x0002580a01007387 */ /* 0x0041e40000100a00 */
[----:B0-----:R-:W-:-:S06]  /*67b0*/  CS2R R10, SRZ ;  /* 0x00000000000a7805 */ /* 0x001fcc000001ff00 */
[----:B---3--:R-:W2:Y:S01]  /*67c0*/  @P4 LDG.E.64 R10, desc[UR14][R50.64] ;  /* 0x0000000e320a4981 */ /* 0x008ea2000c1e1b00 */
[----:B------:R-:W-:-:S03]  /*67d0*/  LOP3.LUT P5, RZ, R66, 0x40000000, RZ, 0xc0, !PT ;  /* 0x4000000042ff7812 */ /* 0x000fc600078ac0ff */
[----:B------:R-:W3:Y:S04]  /*67e0*/  LDL.LU.64 R50, [R1+0x238] ;  /* 0x0002380001327983 */ /* 0x000ee80000300a00 */
[----:B--2---:R0:W-:Y:S02]  /*67f0*/  STL.64 [R1+0x250], R10 ;  /* 0x0002500a01007387 */ /* 0x0041e40000100a00 */
[----:B0-----:R-:W-:-:S06]  /*6800*/  CS2R R10, SRZ ;  /* 0x00000000000a7805 */ /* 0x001fcc000001ff00 */
[----:B----4-:R-:W2:Y:S01]  /*6810*/  @P5 LDG.E.64 R10, desc[UR14][R38.64] ;  /* 0x0000000e260a5981 */ /* 0x010ea2000c1e1b00 */
[----:B------:R-:W-:-:S03]  /*6820*/  LOP3.LUT P6, RZ, R66, 0x20000000, RZ, 0xc0, !PT ;  /* 0x2000000042ff7812 */ /* 0x000fc600078cc0ff */
[----:B------:R-:W4:Y:S01]  /*6830*/  LDL.LU.64 R38, [R1+0x230] ;  /* 0x0002300001267983 */ /* 0x000f220000300a00 */
[----:B------:R-:W-:-:S03]  /*6840*/  LOP3.LUT P3, RZ, R66, 0x2000000, RZ, 0xc0, !PT ;  /* 0x0200000042ff7812 */ /* 0x000fc6000786c0ff */
[----:B--2---:R0:W-:Y:S02]  /*6850*/  STL.64 [R1+0x248], R10 ;  /* 0x0002480a01007387 */ /* 0x0041e40000100a00 */
[----:B0-----:R-:W-:-:S06]  /*6860*/  CS2R R10, SRZ ;  /* 0x00000000000a7805 */ /* 0x001fcc000001ff00 */
[----:B---3--:R-:W2:Y:S01]  /*6870*/  @P6 LDG.E.64 R10, desc[UR14][R50.64] ;  /* 0x0000000e320a6981 */ /* 0x008ea2000c1e1b00 */
[----:B------:R-:W-:-:S04]  /*6880*/  LOP3.LUT R0, R0, 0xffffdfff, RZ, 0xc0, !PT ;  /* 0xffffdfff00007812 */ /* 0x000fc800078ec0ff */
[----:B------:R-:W-:Y:S02]  /*6890*/  @P3 LOP3.LUT R0, R0, 0x2000, RZ, 0xfc, !PT ;  /* 0x0000200000003812 */ /* 0x000fe400078efcff */
[C---:B------:R-:W-:Y:S02]  /*68a0*/  LOP3.LUT P3, RZ, R66.reuse, 0x4000000, RZ, 0xc0, !PT ;  /* 0x0400000042ff7812 */ /* 0x040fe4000786c0ff */
[----:B------:R-:W-:Y:S01]  /*68b0*/  LOP3.LUT P1, RZ, R66, 0x10000000, RZ, 0xc0, !PT ;  /* 0x1000000042ff7812 */ /* 0x000fe2000782c0ff */
[----:B------:R-:W-:Y:S01]  /*68c0*/  STL.64 [R1+0x278], R20 ;  /* 0x0002781401007387 */ /* 0x000fe20000100a00 */
[----:B------:R-:W-:Y:S02]  /*68d0*/  LOP3.LUT R0, R0, 0xffffbfff, RZ, 0xc0, !PT ;  /* 0xffffbfff00007812 */ /* 0x000fe400078ec0ff */
[----:B------:R-:W-:Y:S01]  /*68e0*/  LOP3.LUT P2, RZ, R66, 0x1000000, RZ, 0xc0, !PT ;  /* 0x0100000042ff7812 */ /* 0x000fe2000784c0ff */
[----:B------:R-:W3:Y:S06]  /*68f0*/  LDL.LU.64 R50, [R1+0x220] ;  /* 0x0002200001327983 */ /* 0x000eec0000300a00 */
[----:B------:R-:W-:-:S02]  /*6900*/  @P3 LOP3.LUT R0, R0, 0x4000, RZ, 0xfc, !PT ;  /* 0x0000400000003812 */ /* 0x000fc400078efcff */
[----:B------:R-:W-:Y:S01]  /*6910*/  LOP3.LUT P3, RZ, R66, 0x8000000, RZ, 0xc0, !PT ;  /* 0x0800000042ff7812 */ /* 0x000fe2000786c0ff */
[----:B--2---:R0:W-:Y:S02]  /*6920*/  STL.64 [R1+0x240], R10 ;  /* 0x0002400a01007387 */ /* 0x0041e40000100a00 */
[----:B0-----:R-:W-:-:S06]  /*6930*/  CS2R R10, SRZ ;  /* 0x00000000000a7805 */ /* 0x001fcc000001ff00 */
[----:B----4-:R0:W2:Y:S02]  /*6940*/  @P1 LDG.E.64 R10, desc[UR14][R38.64] ;  /* 0x0000000e260a1981 */ /* 0x0100a4000c1e1b00 */
[----:B0-----:R-:W-:Y:S02]  /*6950*/  IMAD.MOV.U32 R38, RZ, RZ, R60 ;  /* 0x000000ffff267224 */ /* 0x001fe400078e003c */
[----:B------:R-:W-:Y:S01]  /*6960*/  IMAD.MOV.U32 R39, RZ, RZ, R61 ;  /* 0x000000ffff277224 */ /* 0x000fe200078e003d */
[----:B------:R-:W-:-:S06]  /*6970*/  CS2R R60, SRZ ;  /* 0x00000000003c7805 */ /* 0x000fcc000001ff00 */
[----:B------:R0:W4:Y:S01]  /*6980*/  @P3 LDG.E.64 R60, desc[UR14][R26.64] ;  /* 0x0000000e1a3c3981 */ /* 0x000122000c1e1b00 */
[----:B------:R-:W-:Y:S02]  /*6990*/  LOP3.LUT P3, RZ, R0, 0x4000, RZ, 0xc0, !PT ;  /* 0x0000400000ff7812 */ /* 0x000fe4000786c0ff */
[----:B0-----:R-:W-:Y:S01]  /*69a0*/  MOV R26, R14 ;  /* 0x0000000e001a7202 */ /* 0x001fe20000000f00 */
        /* <DEDUP_REMOVED lines=10> */
[----:B------:R0:W4:Y:S01]  /*6a50*/  @P3 LDG.E.64 R62, desc[UR14][R2.64] ;  /* 0x0000000e023e3981 */ /* 0x000122000c1e1b00 */
[----:B------:R-:W-:Y:S02]  /*6a60*/  LOP3.LUT P3, RZ, R0, 0x2000, RZ, 0xc0, !PT ;  /* 0x0000200000ff7812 */ /* 0x000fe4000786c0ff */
[----:B0-----:R-:W-:-:S11]  /*6a70*/  CS2R R2, SRZ ;  /* 0x0000000000027805 */ /* 0x001fd6000001ff00 */
[----:B------:R0:W3:Y:S01]  /*6a80*/  @P3 LDG.E.64 R2, desc[UR14][R38.64] ;  /* 0x0000000e26023981 */ /* 0x0000e2000c1e1b00 */
[----:B------:R-:W-:Y:S02]  /*6a90*/  LOP3.LUT P3, RZ, R66, 0x400, RZ, 0xc0, !PT ;  /* 0x0000040042ff7812 */ /* 0x000fe4000786c0ff */
[----:B------:R-:W-:-:S11]  /*6aa0*/  LOP3.LUT R0, R0, 0xfffffdff, RZ, 0xc0, !PT ;  /* 0xfffffdff00007812 */ /* 0x000fd600078ec0ff */
[----:B------:R-:W-:Y:S02]  /*6ab0*/  @P3 LOP3.LUT R0, R0, 0x200, RZ, 0xfc, !PT ;  /* 0x0000020000003812 */ /* 0x000fe400078efcff */
[----:B------:R-:W-:Y:S02]  /*6ac0*/  LOP3.LUT P3, RZ, R66, 0x800, RZ, 0xc0, !PT ;  /* 0x0000080042ff7812 */ /* 0x000fe4000786c0ff */
[----:B------:R-:W-:Y:S02]  /*6ad0*/  LOP3.LUT R0, R0, 0xfffffbff, RZ, 0xc0, !PT ;  /* 0xfffffbff00007812 */ /* 0x000fe400078ec0ff */
[----:B------:R-:W-:-:S09]  /*6ae0*/  LOP3.LUT P6, RZ, R66, 0x100000, RZ, 0xc0, !PT ;  /* 0x0010000042ff7812 */ /* 0x000fd200078cc0ff */
[----:B------:R-:W-:Y:S02]  /*6af0*/  @P3 LOP3.LUT R0, R0, 0x400, RZ, 0xfc, !PT ;  /* 0x0000040000003812 */ /* 0x000fe400078efcff */
[----:B------:R-:W-:Y:S02]  /*6b00*/  LOP3.LUT P3, RZ, R66, 0x1000, RZ, 0xc0, !PT ;  /* 0x0000100042ff7812 */ /* 0x000fe4000786c0ff */
[----:B------:R-:W-:Y:S02]  /*6b10*/  LOP3.LUT R0, R0, 0xfffff7ff, RZ, 0xc0, !PT ;  /* 0xfffff7ff00007812 */ /* 0x000fe400078ec0ff */
[----:B------:R-:W-:-:S09]  /*6b20*/  LOP3.LUT P0, RZ, R66, 0x800000, RZ, 0xc0, !PT ;  /* 0x0080000042ff7812 */ /* 0x000fd2000780c0ff */
[----:B------:R-:W-:Y:S02]  /*6b30*/  @P3 LOP3.LUT R0, R0, 0x800, RZ, 0xfc, !PT ;  /* 0x0000080000003812 */ /* 0x000fe400078efcff */
[----:B------:R-:W-:Y:S02]  /*6b40*/  LOP3.LUT P3, RZ, R66, 0x2000, RZ, 0xc0, !PT ;  /* 0x0000200042ff7812 */ /* 0x000fe4000786c0ff */
[----:B------:R-:W-:Y:S02]  /*6b50*/  LOP3.LUT R0, R0, 0xffffefff, RZ, 0xc0, !PT ;  /* 0xffffefff00007812 */ /* 0x000fe400078ec0ff */
[----:B------:R-:W-:Y:S02]  /*6b60*/  CS2R R20, SRZ ;  /* 0x0000000000147805 */ /* 0x000fe4000001ff00 */
[C---:B------:R-:W-:Y:S02]  /*6b70*/  LOP3.LUT P1, RZ, R66.reuse, 0x80000, RZ, 0xc0, !PT ;  /* 0x0008000042ff7812 */ /* 0x040fe4000782c0ff */
[----:B------:R-:W-:-:S05]  /*6b80*/  LOP3.LUT P4, RZ, R66, 0x400000, RZ, 0xc0, !PT ;  /* 0x0040000042ff7812 */ /* 0x000fca000788c0ff */
[----:B------:R-:W-:Y:S02]  /*6b90*/  @P3 LOP3.LUT R0, R0, 0x1000, RZ, 0xfc, !PT ;  /* 0x0000100000003812 */ /* 0x000fe400078efcff */
[C---:B------:R-:W-:Y:S02]  /*6ba0*/  LOP3.LUT P3, RZ, R66.reuse, 0x4000, RZ, 0xc0, !PT ;  /* 0x0000400042ff7812 */ /* 0x040fe4000786c0ff */
[----:B------:R-:W-:Y:S02]  /*6bb0*/  LOP3.LUT P5, RZ, R66, 0x200000, RZ, 0xc0, !PT ;  /* 0x0020000042ff7812 */ /* 0x000fe400078ac0ff */
[----:B------:R-:W-:Y:S02]  /*6bc0*/  CS2R R32, SRZ ;  /* 0x0000000000207805 */ /* 0x000fe4000001ff00 */
[----:B0-----:R-:W-:Y:S01]  /*6bd0*/  CS2R R38, SRZ ;  /* 0x0000000000267805 */ /* 0x001fe2000001ff00 */
[----:B--2---:R0:W-:Y:S02]  /*6be0*/  STL.64 [R1+0x238], R10 ;  /* 0x0002380a01007387 */ /* 0x0041e40000100a00 */
[----:B0-----:R-:W-:-:S02]  /*6bf0*/  CS2R R10, SRZ ;  /* 0x00000000000a7805 */ /* 0x001fc4000001ff00 */
[----:B---3--:R0:W-:Y:S02]  /*6c00*/  STL.64 [R1+0x228], R2 ;  /* 0x0002280201007387 */ /* 0x0081e40000100a00 */
[----:B0-----:R-:W-:-:S06]  /*6c10*/  CS2R R2, SRZ ;  /* 0x0000000000027805 */ /* 0x001fcc000001ff00 */
[----:B------:R0:W2:Y:S02]  /*6c20*/  @P2 LDG.E.64 R2, desc[UR14][R26.64] ;  /* 0x0000000e1a022981 */ /* 0x0000a4000c1e1b00 */
[----:B0-----:R-:W-:Y:S01]  /*6c30*/  IMAD.MOV.U32 R26, RZ, RZ, R12 ;  /* 0x000000ffff1a7224 */ /* 0x001fe200078e000c */
[----:B------:R-:W-:Y:S01]  /*6c40*/  MOV R12, R4 ;  /* 0x00000004000c7202 */ /* 0x000fe20000000f00 */
[----:B------:R-:W-:Y:S02]  /*6c50*/  IMAD.MOV.U32 R27, RZ, RZ, R13 ;  /* 0x000000ffff1b7224 */ /* 0x000fe400078e000d */
[----:B------:R-:W-:Y:S01]  /*6c60*/  IMAD.MOV.U32 R13, RZ, RZ, R5 ;  /* 0x000000ffff0d7224 */ /* 0x000fe200078e0005 */
[----:B------:R-:W-:-:S04]  /*6c70*/  CS2R R4, SRZ ;  /* 0x0000000000047805 */ /* 0x000fc8000001ff00 */
[----:B------:R-:W3:Y:S01]  /*6c80*/  @P6 LDG.E.64 R10, desc[UR14][R12.64] ;  /* 0x0000000e0c0a6981 */ /* 0x000ee2000c1e1b00 */
[----:B------:R-:W-:-:S03]  /*6c90*/  LOP3.LUT P6, RZ, R66, 0x8000, RZ, 0xc0, !PT ;  /* 0x0000800042ff7812 */ /* 0x000fc600078cc0ff */
[----:B------:R0:W4:Y:S01]  /*6ca0*/  @P0 LDG.E.64 R4, desc[UR14][R14.64] ;  /* 0x0000000e0e040981 */ /* 0x000122000c1e1b00 */
[----:B------:R-:W-:Y:S01]  /*6cb0*/  LOP3.LUT P0, RZ, R66, 0x40000, RZ, 0xc0, !PT ;  /* 0x0004000042ff7812 */ /* 0x000fe2000780c0ff */
[----:B0-----:R-:W-:Y:S01]  /*6cc0*/  IMAD.MOV.U32 R14, RZ, RZ, R48 ;  /* 0x000000ffff0e7224 */ /* 0x001fe200078e0030 */
[----:B------:R-:W-:Y:S01]  /*6cd0*/  MOV R15, R49 ;  /* 0x00000031000f7202 */ /* 0x000fe20000000f00 */
[----:B------:R-:W-:Y:S01]  /*6ce0*/  IMAD.MOV.U32 R48, RZ, RZ, R36 ;  /* 0x000000ffff307224 */ /* 0x000fe200078e0024 */
[----:B------:R-:W-:Y:S01]  /*6cf0*/  MOV R36, R22 ;  /* 0x0000001600247202 */ /* 0x000fe20000000f00 */
[----:B------:R-:W-:Y:S01]  /*6d00*/  IMAD.MOV.U32 R49, RZ, RZ, R37 ;  /* 0x000000ffff317224 */ /* 0x000fe200078e0025 */
[----:B------:R-:W-:Y:S01]  /*6d10*/  CS2R R12, SRZ ;  /* 0x00000000000c7805 */ /* 0x000fe2000001ff00 */
[----:B------:R-:W-:Y:S01]  /*6d20*/  IMAD.MOV.U32 R37, RZ, RZ, R23 ;  /* 0x000000ffff257224 */ /* 0x000fe200078e0017 */
[----:B------:R-:W-:Y:S01]  /*6d30*/  MOV R23, R7 ;  /* 0x0000000700177202 */ /* 0x000fe20000000f00 */
[----:B------:R-:W-:Y:S01]  /*6d40*/  IMAD.MOV.U32 R22, RZ, RZ, R6 ;  /* 0x000000ffff167224 */ /* 0x000fe200078e0006 */
[----:B------:R0:W3:Y:S01]  /*6d50*/  @P6 LDG.E.64 R20, desc[UR14][R34.64] ;  /* 0x0000000e22146981 */ /* 0x0000e2000c1e1b00 */
[----:B------:R-:W-:-:S03]  /*6d60*/  CS2R R6, SRZ ;  /* 0x0000000000067805 */ /* 0x000fc6000001ff00 */
[----:B------:R1:W3:Y:S04]  /*6d70*/  @P1 LDG.E.64 R12, desc[UR14][R14.64] ;  /* 0x0000000e0e0c1981 */ /* 0x0002e8000c1e1b00 */
[----:B------:R1:W3:Y:S01]  /*6d80*/  @P4 LDG.E.64 R6, desc[UR14][R8.64] ;  /* 0x0000000e08064981 */ /* 0x0002e2000c1e1b00 */
[----:B0-----:R-:W-:Y:S01]  /*6d90*/  IMAD.MOV.U32 R34, RZ, RZ, R22 ;  /* 0x000000ffff227224 */ /* 0x001fe200078e0016 */
[----:B------:R-:W-:Y:S02]  /*6da0*/  MOV R35, R23 ;  /* 0x0000001700237202 */ /* 0x000fe40000000f00 */
[----:B------:R-:W-:Y:S02]  /*6db0*/  CS2R R22, SRZ ;  /* 0x0000000000167805 */ /* 0x000fe4000001ff00 */
[----:B------:R-:W-:-:S02]  /*6dc0*/  LOP3.LUT P4, RZ, R66, 0x20000, RZ, 0xc0, !PT ;  /* 0x0002000042ff7812 */ /* 0x000fc4000788c0ff */
[----:B-1----:R-:W-:Y:S02]  /*6dd0*/  CS2R R14, SRZ ;  /* 0x00000000000e7805 */ /* 0x002fe4000001ff00 */
[----:B------:R0:W3:Y:S01]  /*6de0*/  @P3 LDG.E.64 R22, desc[UR14][R40.64] ;  /* 0x0000000e28163981 */ /* 0x0000e2000c1e1b00 */
[----:B------:R-:W-:Y:S02]  /*6df0*/  CS2R R8, SRZ ;  /* 0x0000000000087805 */ /* 0x000fe4000001ff00 */
[----:B------:R-:W-:Y:S01]  /*6e00*/  LOP3.LUT P3, RZ, R0, 0x1000, RZ, 0xc0, !PT ;  /* 0x0000100000ff7812 */ /* 0x000fe2000786c0ff */
[----:B------:R1:W3:Y:S01]  /*6e10*/  @P0 LDG.E.64 R14, desc[UR14][R42.64] ;  /* 0x0000000e2a0e0981 */ /* 0x0002e2000c1e1b00 */
[----:B------:R-:W-:-:S03]  /*6e20*/  LOP3.LUT P2, RZ, R66, 0x200, RZ, 0xc0, !PT ;  /* 0x0000020042ff7812 */ /* 0x000fc6000784c0ff */
[----:B------:R-:W3:Y:S01]  /*6e30*/  @P5 LDG.E.64 R8, desc[UR14][R26.64] ;  /* 0x0000000e1a085981 */ /* 0x000ee2000c1e1b00 */
[----:B------:R-:W-:Y:S01]  /*6e40*/  LOP3.LUT P5, RZ, R66, 0x10000, RZ, 0xc0, !PT ;  /* 0x0001000042ff7812 */ /* 0x000fe200078ac0ff */
[----:B0-----:R-:W-:Y:S02]  /*6e50*/  IMAD.MOV.U32 R40, RZ, RZ, R24 ;  /* 0x000000ffff287224 */ /* 0x001fe400078e0018 */
[----:B------:R-:W-:Y:S02]  /*6e60*/  IMAD.MOV.U32 R41, RZ, RZ, R25 ;  /* 0x000000ffff297224 */ /* 0x000fe400078e0019 */
[----:B-1----:R-:W-:Y:S02]  /*6e70*/  IMAD.MOV.U32 R42, RZ, RZ, R16 ;  /* 0x000000ffff2a7224 */ /* 0x002fe400078e0010 */
[----:B------:R-:W-:Y:S01]  /*6e80*/  IMAD.MOV.U32 R43, RZ, RZ, R17 ;  /* 0x000000ffff2b7224 */ /* 0x000fe200078e0011 */
[----:B------:R-:W-:Y:S02]  /*6e90*/  CS2R R16, SRZ ;  /* 0x0000000000107805 */ /* 0x000fe4000001ff00 */
[----:B------:R-:W-:-:S02]  /*6ea0*/  CS2R R24, SRZ ;  /* 0x0000000000187805 */ /* 0x000fc4000001ff00 */
[----:B------:R-:W-:Y:S01]  /*6eb0*/  LOP3.LUT P1, RZ, R66, 0x100, RZ, 0xc0, !PT ;  /* 0x0000010042ff7812 */ /* 0x000fe2000782c0ff */
[----:B------:R-:W3:Y:S04]  /*6ec0*/  @P2 LDG.E.64 R32, desc[UR14][R34.64] ;  /* 0x0000000e22202981 */ /* 0x000ee8000c1e1b00 */
[----:B------:R0:W3:Y:S04]  /*6ed0*/  @P4 LDG.E.64 R16, desc[UR14][R30.64] ;  /* 0x0000000e1e104981 */ /* 0x0000e8000c1e1b00 */
[----:B------:R-:W3:Y:S01]  /*6ee0*/  @P3 LDG.E.64 R24, desc[UR14][R46.64] ;  /* 0x0000000e2e183981 */ /* 0x000ee2000c1e1b00 */
[----:B0-----:R-:W-:Y:S01]  /*6ef0*/  MOV R30, R18 ;  /* 0x00000012001e7202 */ /* 0x001fe20000000f00 */
[----:B------:R-:W-:Y:S01]  /*6f00*/  IMAD.MOV.U32 R31, RZ, RZ, R19 ;  /* 0x000000ffff1f7224 */ /* 0x000fe200078e0013 */
[----:B------:R-:W-:Y:S01]  /*6f10*/  CS2R R18, SRZ ;  /* 0x0000000000127805 */ /* 0x000fe2000001ff00 */
[----:B------:R-:W3:Y:S01]  /*6f20*/  LDL.LU.64 R46, [R1+0x218] ;  /* 0x00021800012e7983 */ /* 0x000ee20000300a00 */
[----:B------:R-:W-:-:S04]  /*6f30*/  CS2R R34, SRZ ;  /* 0x0000000000227805 */ /* 0x000fc8000001ff00 */
[----:B------:R-:W3:Y:S01]  /*6f40*/  @P5 LDG.E.64 R18, desc[UR14][R48.64] ;  /* 0x0000000e30125981 */ /* 0x000ee2000c1e1b00 */
[----:B------:R-:W-:-:S03]  /*6f50*/  LOP3.LUT P4, RZ, R66, 0x40, RZ, 0xc0, !PT ;  /* 0x0000004042ff7812 */ /* 0x000fc6000788c0ff */
[----:B------:R-:W3:Y:S04]  /*6f60*/  @P1 LDG.E.64 R34, desc[UR14][R54.64] ;  /* 0x0000000e36221981 */ /* 0x000ee8000c1e1b00 */
[----:B------:R-:W3:Y:S04]  /*6f70*/  LDL.LU.64 R48, [R1+0x210] ;  /* 0x0002100001307983 */ /* 0x000ee80000300a00 */
[----:B------:R-:W3:Y:S04]  /*6f80*/  LDL.LU.64 R54, [R1+0x208] ;  /* 0x0002080001367983 */ /* 0x000ee80000300a00 */
[----:B------:R-:W3:Y:S04]  /*6f90*/  @P4 LDG.E.64 R38, desc[UR14][R52.64] ;  /* 0x0000000e34264981 */ /* 0x000ee8000c1e1b00 */
[----:B------:R-:W3:Y:S01]  /*6fa0*/  LDL.LU.64 R52, [R1+0x200] ;  /* 0x0002000001347983 */ /* 0x000ee20000300a00 */
[----:B------:R-:W-:-:S02]  /*6fb0*/  LOP3.LUT P3, RZ, R0, 0x800, RZ, 0xc0, !PT ;  /* 0x0000080000ff7812 */ /* 0x000fc4000786c0ff */
[----:B------:R-:W-:-:S11]  /*6fc0*/  CS2R R26, SRZ ;  /* 0x00000000001a7805 */ /* 0x000fd6000001ff00 */
[----:B------:R0:W3:Y:S01]  /*6fd0*/  @P3 LDG.E.64 R26, desc[UR14][R42.64] ;  /* 0x0000000e2a1a3981 */ /* 0x0000e2000c1e1b00 */
[----:B------:R-:W-:Y:S02]  /*6fe0*/  LOP3.LUT P3, RZ, R0, 0x400, RZ, 0xc0, !PT ;  /* 0x0000040000ff7812 */ /* 0x000fe4000786c0ff */
[----:B0-----:R-:W-:Y:S01]  /*6ff0*/  MOV R42, R28 ;  /* 0x0000001c002a7202 */ /* 0x001fe20000000f00 */
[----:B------:R-:W-:Y:S01]  /*7000*/  IMAD.MOV.U32 R43, RZ, RZ, R29 ;  /* 0x000000ffff2b7224 */ /* 0x000fe200078e001d */
[----:B------:R-:W-:-:S09]  /*7010*/  CS2R R28, SRZ ;  /* 0x00000000001c7805 */ /* 0x000fd2000001ff00 */
[----:B------:R0:W3:Y:S01]  /*7020*/  @P3 LDG.E.64 R28, desc[UR14][R30.64] ;  /* 0x0000000e1e1c3981 */ /* 0x0000e2000c1e1b00 */
[----:B------:R-:W-:Y:S02]  /*7030*/  LOP3.LUT P3, RZ, R0, 0x200, RZ, 0xc0, !PT ;  /* 0x0000020000ff7812 */ /* 0x000fe4000786c0ff */
[C---:B------:R-:W-:Y:S02]  /*7040*/  LOP3.LUT P0, RZ, R66.reuse, 0x80, RZ, 0xc0, !PT ;  /* 0x0000008042ff7812 */ /* 0x040fe4000780c0ff */
[----:B0-----:R-:W-:Y:S02]  /*7050*/  CS2R R30, SRZ ;  /* 0x00000000001e7805 */ /* 0x001fe4000001ff00 */
[----:B------:R-:W-:-:S07]  /*7060*/  LOP3.LUT P5, RZ, R66, 0x20, RZ, 0xc0, !PT ;  /* 0x0000002042ff7812 */ /* 0x000fce00078ac0ff */
[----:B------:R0:W3:Y:S01]  /*7070*/  @P3 LDG.E.64 R30, desc[UR14][R36.64] ;  /* 0x0000000e241e3981 */ /* 0x0000e2000c1e1b00 */
[----:B------:R-:W-:Y:S02]  /*7080*/  LOP3.LUT P6, RZ, R66, 0x10, RZ, 0xc0, !PT ;  /* 0x0000001042ff7812 */ /* 0x000fe400078cc0ff */
[----:B0-----:R-:W-:-:S06]  /*7090*/  CS2R R36, SRZ ;  /* 0x0000000000247805 */ /* 0x001fcc000001ff00 */
[----:B------:R0:W3:Y:S01]  /*70a0*/  @P0 LDG.E.64 R36, desc[UR14][R40.64] ;  /* 0x0000000e28240981 */ /* 0x0000e2000c1e1b00 */
[----:B------:R-:W-:Y:S02]  /*70b0*/  LOP3.LUT P3, RZ, R0, 0x100, RZ, 0xc0, !PT ;  /* 0x0000010000ff7812 */ /* 0x000fe4000786c0ff */
[----:B0-----:R-:W-:-:S06]  /*70c0*/  CS2R R40, SRZ ;  /* 0x0000000000287805 */ /* 0x001fcc000001ff00 */
[----:B------:R0:W3:Y:S01]  /*70d0*/  @P5 LDG.E.64 R40, desc[UR14][R42.64] ;  /* 0x0000000e2a285981 */ /* 0x0000e2000c1e1b00 */
[----:B------:R-:W-:Y:S02]  /*70e0*/  CS2R R44, SRZ ;  /* 0x00000000002c7805 */ /* 0x000fe4000001ff00 */
[----:B------:R-:W-:Y:S02]  /*70f0*/  LOP3.LUT R59, R59, 0xbfffffff, RZ, 0xc0, !PT ;  /* 0xbfffffff3b3b7812 */ /* 0x000fe400078ec0ff */
[----:B0-----:R-:W-:Y:S02]  /*7100*/  CS2R R42, SRZ ;  /* 0x00000000002a7805 */ /* 0x001fe4000001ff00 */
[----:B------:R-:W-:-:S04]  /*7110*/  @P3 LOP3.LUT R59, R59, 0x40000000, RZ, 0xfc, !PT ;  /* 0x400000003b3b3812 */ /* 0x000fc800078efcff */
[----:B------:R0:W3:Y:S01]  /*7120*/  @P6 LDG.E.64 R42, desc[UR14][R50.64] ;  /* 0x0000000e322a6981 */ /* 0x0000e2000c1e1b00 */
[C---:B------:R-:W-:Y:S02]  /*7130*/  LOP3.LUT P6, RZ, R0.reuse, 0x4, RZ, 0xc0, !PT ;  /* 0x0000000400ff7812 */ /* 0x040fe400078cc0ff */
[C---:B------:R-:W-:Y:S02]  /*7140*/  LOP3.LUT P5, RZ, R0.reuse, 0x8, RZ, 0xc0, !PT ;  /* 0x0000000800ff7812 */ /* 0x040fe400078ac0ff */
[C---:B------:R-:W-:Y:S02]  /*7150*/  LOP3.LUT P1, RZ, R0.reuse, 0x40, RZ, 0xc0, !PT ;  /* 0x0000004000ff7812 */ /* 0x040fe4000782c0ff */
[C---:B------:R-:W-:Y:S02]  /*7160*/  LOP3.LUT P4, RZ, R0.reuse, 0x10, RZ, 0xc0, !PT ;  /* 0x0000001000ff7812 */ /* 0x040fe4000788c0ff */
[----:B------:R-:W-:Y:S02]  /*7170*/  LOP3.LUT P0, RZ, R0, 0x20, RZ, 0xc0, !PT ;  /* 0x0000002000ff7812 */ /* 0x000fe4000780c0ff */
[----:B0-----:R-:W-:Y:S01]  /*7180*/  CS2R R50, SRZ ;  /* 0x0000000000327805 */ /* 0x001fe2000001ff00 */
[----:B--2---:R0:W-:Y:S04]  /*7190*/  STL [R1+0x478], R2 ;  /* 0x0004780201007387 */ /* 0x0041e80000100800 */
[----:B0-----:R-:W2:Y:S04]  /*71a0*/  LDL.LU R2, [R1+0x328] ;  /* 0x0003280001027983 */ /* 0x001ea80000300800 */
[----:B----4-:R0:W-:Y:S04]  /*71b0*/  STL [R1+0x474], R5 ;  /* 0x0004740501007387 */ /* 0x0101e80000100800 */
[----:B0-----:R-:W4:Y:S04]  /*71c0*/  LDL.LU R5, [R1+0x32c] ;  /* 0x00032c0001057983 */ /* 0x001f280000300800 */
[----:B------:R0:W-:Y:S04]  /*71d0*/  STL [R1+0x47c], R3 ;  /* 0x00047c0301007387 */ /* 0x0001e80000100800 */
[----:B------:R1:W-:Y:S04]  /*71e0*/  STL [R1+0x480], R4 ;  /* 0x0004800401007387 */ /* 0x0003e80000100800 */
[----:B0-----:R-:W4:Y:S04]  /*71f0*/  LDL.LU R3, [R1+0x324] ;  /* 0x0003240001037983 */ /* 0x001f280000300800 */
[----:B-1----:R-:W4:Y:S04]  /*7200*/  LDL.LU R4, [R1+0x320] ;  /* 0x0003200001047983 */ /* 0x002f280000300800 */
[----:B---3--:R0:W3:Y:S01]  /*7210*/  @P3 LDG.E.64 R44, desc[UR14][R46.64] ;  /* 0x0000000e2e2c3981 */ /* 0x0080e2000c1e1b00 */
[----:B------:R-:W-:-:S02]  /*7220*/  LOP3.LUT P3, RZ, R59, 0x8000000, RZ, 0xc0, !PT ;  /* 0x080000003bff7812 */ /* 0x000fc4000786c0ff */
[----:B------:R-:W-:Y:S02]  /*7230*/  LOP3.LUT R59, R59, 0x7fffffff, RZ, 0xc0, !PT ;  /* 0x7fffffff3b3b7812 */ /* 0x000fe400078ec0ff */
[----:B0-----:R-:W-:Y:S02]  /*7240*/  CS2R R46, SRZ ;  /* 0x00000000002e7805 */ /* 0x001fe4000001ff00 */
[----:B------:R-:W-:-:S04]  /*7250*/  @P6 LOP3.LUT R59, R59, 0x80000000, RZ, 0xfc, !PT ;  /* 0x800000003b3b6812 */ /* 0x000fc800078efcff */
[----:B------:R0:W3:Y:S01]  /*7260*/  @P6 LDG.E.64 R46, desc[UR14][R48.64] ;  /* 0x0000000e302e6981 */ /* 0x0000e2000c1e1b00 */
[----:B------:R-:W-:Y:S02]  /*7270*/  LOP3.LUT P6, RZ, R59, 0x10000000, RZ, 0xc0, !PT ;  /* 0x100000003bff7812 */ /* 0x000fe400078cc0ff */
[----:B0-----:R-:W-:-:S06]  /*7280*/  CS2R R48, SRZ ;  /* 0x0000000000307805 */ /* 0x001fcc000001ff00 */
[----:B------:R0:W3:Y:S04]  /*7290*/  @P5 LDG.E.64 R48, desc[UR14][R54.64] ;  /* 0x0000000e36305981 */ /* 0x0000e8000c1e1b00 */
[----:B------:R1:W3:Y:S01]  /*72a0*/  @P4 LDG.E.64 R50, desc[UR14][R52.64] ;  /* 0x0000000e34324981 */ /* 0x0002e2000c1e1b00 */
[----:B0-----:R-:W-:-:S06]  /*72b0*/  CS2R R54, SRZ ;  /* 0x0000000000367805 */ /* 0x001fcc000001ff00 */
[----:B------:R0:W3:Y:S01]  /*72c0*/  @P1 LDG.E.64 R54, desc[UR14][R56.64] ;  /* 0x0000000e38361981 */ /* 0x0000e2000c1e1b00 */
[----:B-1----:R-:W-:-:S06]  /*72d0*/  CS2R R52, SRZ ;  /* 0x0000000000347805 */ /* 0x002fcc000001ff00 */
[----:B------:R1:W3:Y:S01]  /*72e0*/  @P0 LDG.E.64 R52, desc[UR14][R68.64] ;  /* 0x0000000e44340981 */ /* 0x0002e2000c1e1b00 */
[----:B0-----:R-:W-:Y:S02]  /*72f0*/  CS2R R56, SRZ ;  /* 0x0000000000387805 */ /* 0x001fe4000001ff00 */
[----:B------:R-:W-:Y:S01]  /*7300*/  @P6 IMAD.MOV.U32 R56, RZ, RZ, R58 ;  /* 0x000000ffff386224 */ /* 0x000fe200078e003a */
[----:B------:R-:W-:-:S03]  /*7310*/  @P6 MOV R57, R67 ;  /* 0x0000004300396202 */ /* 0x000fc60000000f00 */
[C---:B------:R-:W-:Y:S02]  /*7320*/  FMUL.FTZ R67, R56.reuse, R56 ;  /* 0x0000003838437220 */ /* 0x040fe40000410000 */
[----:B------:R-:W-:Y:S02]  /*7330*/  FADD.FTZ R56, R56, R57 ;  /* 0x0000003938387221 */ /* 0x000fe40000010000 */
[----:B------:R-:W-:Y:S01]  /*7340*/  FFMA.FTZ R57, R57, R57, R67 ;  /* 0x0000003939397223 */ /* 0x000fe20000010043 */
[----:B------:R-:W-:Y:S01]  /*7350*/  HFMA2.MMA R67, -RZ, RZ, 0, 0 ;  /* 0x00000000ff437435 */ /* 0x000fe200000001ff */
[----:B-1----:R-:W-:Y:S02]  /*7360*/  IMAD.MOV.U32 R69, RZ, RZ, RZ ;  /* 0x000000ffff457224 */ /* 0x002fe400078e00ff */
[----:B------:R-:W-:Y:S02]  /*7370*/  @P3 IMAD.MOV.U32 R69, RZ, RZ, R64 ;  /* 0x000000ffff453224 */ /* 0x000fe400078e0040 */
[----:B------:R-:W3:Y:S01]  /*7380*/  LDL.LU R64, [R1+0x48c] ;  /* 0x00048c0001407983 */ /* 0x000ee20000300800 */
[----:B------:R-:W-:-:S03]  /*7390*/  @P3 IMAD.MOV.U32 R67, RZ, RZ, R65 ;  /* 0x000000ffff433224 */ /* 0x000fc600078e0041 */
[----:B------:R-:W3:Y:S01]  /*73a0*/  LDL.LU R65, [R1+0x488] ;  /* 0x0004880001417983 */ /* 0x000ee20000300800 */
[C---:B------:R-:W-:Y:S02]  /*73b0*/  LOP3.LUT P2, RZ, R0.reuse, 0x80, RZ, 0xc0, !PT ;  /* 0x0000008000ff7812 */ /* 0x040fe4000784c0ff */
[----:B------:R-:W-:-:S04]  /*73c0*/  LOP3.LUT R0, R0, 0xfffffffe, RZ, 0xc0, !PT ;  /* 0xfffffffe00007812 */ /* 0x000fc800078ec0ff */
[----:B------:R-:W-:Y:S02]  /*73d0*/  @P5 LOP3.LUT R0, R0, 0x1, RZ, 0xfc, !PT ;  /* 0x0000000100005812 */ /* 0x000fe400078efcff */
[----:B------:R-:W-:Y:S01]  /*73e0*/  LOP3.LUT P5, RZ, R59, 0x4000000, RZ, 0xc0, !PT ;  /* 0x040000003bff7812 */ /* 0x000fe200078ac0ff */
[C---:B------:R-:W-:Y:S01]  /*73f0*/  FMUL.FTZ R68, R69.reuse, R69 ;  /* 0x0000004545447220 */ /* 0x040fe20000410000 */
[----:B------:R-:W-:Y:S01]  /*7400*/  FADD.FTZ R57, RZ, R57 ;  /* 0x00000039ff397221 */ /* 0x000fe20000010000 */
[----:B------:R-:W-:Y:S02]  /*7410*/  FADD.FTZ R69, R69, R67 ;  /* 0x0000004345457221 */ /* 0x000fe40000010000 */
[----:B------:R-:W-:Y:S01]  /*7420*/  FFMA.FTZ R68, R67, R67, R68 ;  /* 0x0000004343447223 */ /* 0x000fe20000010044 */
[----:B------:R-:W-:Y:S01]  /*7430*/  IMAD.MOV.U32 R67, RZ, RZ, RZ ;  /* 0x000000ffff437224 */ /* 0x000fe200078e00ff */
[----:B------:R0:W-:Y:S01]  /*7440*/  STL [R1+0x484], R61 ;  /* 0x0004843d01007387 */ /* 0x0001e20000100800 */
[----:B------:R-:W-:Y:S01]  /*7450*/  FADD.FTZ R56, RZ, R56 ;  /* 0x00000038ff387221 */ /* 0x000fe20000010000 */
[----:B------:R-:W-:-:S03]  /*7460*/  LOP3.LUT P6, RZ, R59, 0x2000000, RZ, 0xc0, !PT ;  /* 0x020000003bff7812 */ /* 0x000fc600078cc0ff */
[----:B------:R-:W-:Y:S01]  /*7470*/  FADD.FTZ R69, R56, R69 ;  /* 0x0000004538457221 */ /* 0x000fe20000010000 */
[----:B0-----:R-:W-:Y:S01]  /*7480*/  FADD.FTZ R61, R57, R68 ;  /* 0x00000044393d7221 */ /* 0x001fe20000010000 */
[----:B------:R-:W-:Y:S02]  /*7490*/  IMAD.MOV.U32 R68, RZ, RZ, RZ ;  /* 0x000000ffff447224 */ /* 0x000fe400078e00ff */
[----:B--2---:R-:W-:Y:S01]  /*74a0*/  @P5 IMAD.MOV.U32 R68, RZ, RZ, R2 ;  /* 0x000000ffff445224 */ /* 0x004fe200078e0002 */
[----:B----4-:R-:W-:-:S05]  /*74b0*/  @P5 MOV R67, R5 ;  /* 0x0000000500435202 */ /* 0x010fca0000000f00 */
[C---:B------:R-:W-:Y:S01]  /*74c0*/  FMUL.FTZ R56, R67.reuse, R67 ;  /* 0x0000004343387220 */ /* 0x040fe20000410000 */
[----:B------:R-:W-:-:S03]  /*74d0*/  FADD.FTZ R67, R67, R68 ;  /* 0x0000004443437221 */ /* 0x000fc60000010000 */
[----:B------:R-:W-:Y:S01]  /*74e0*/  FFMA.FTZ R68, R68, R68, R56 ;  /* 0x0000004444447223 */ /* 0x000fe20000010038 */
[----:B------:R-:W-:Y:S01]  /*74f0*/  CS2R R56, SRZ ;  /* 0x0000000000387805 */ /* 0x000fe2000001ff00 */
[----:B------:R-:W-:Y:S01]  /*7500*/  FADD.FTZ R69, R69, R67 ;  /* 0x0000004345457221 */ /* 0x000fe20000010000 */
[----:B------:R-:W-:-:S06]  /*7510*/  HFMA2.MMA R67, -RZ, RZ, 0, 0 ;  /* 0x00000000ff437435 */ /* 0x000fcc00000001ff */
[----:B------:R-:W-:Y:S02]  /*7520*/  @P6 IMAD.MOV.U32 R67, RZ, RZ, R3 ;  /* 0x000000ffff436224 */ /* 0x000fe400078e0003 */
[----:B------:R-:W-:Y:S01]  /*7530*/  FADD.FTZ R68, R61, R68 ;  /* 0x000000443d447221 */ /* 0x000fe20000010000 */
[----:B------:R-:W-:Y:S01]  /*7540*/  LOP3.LUT P3, RZ, R59, 0x1000000, RZ, 0xc0, !PT ;  /* 0x010000003bff7812 */ /* 0x000fe2000786c0ff */
[----:B------:R-:W2:Y:S04]  /*7550*/  LDL.LU R61, [R1+0x484] ;  /* 0x00048400013d7983 */ /* 0x000ea80000300800 */
[----:B---3--:R0:W3:Y:S02]  /*7560*/  @P2 LDG.E.64 R56, desc[UR14][R64.64] ;  /* 0x0000000e40382981 */ /* 0x0080e4000c1e1b00 */
[----:B0-----:R-:W-:Y:S01]  /*7570*/  IMAD.MOV.U32 R64, RZ, RZ, RZ ;  /* 0x000000ffff407224 */ /* 0x001fe200078e00ff */
[----:B------:R-:W-:Y:S01]  /*7580*/  @P6 MOV R64, R4 ;  /* 0x0000000400406202 */ /* 0x000fe20000000f00 */
[----:B------:R-:W-:-:S04]  /*7590*/  FMUL.FTZ R65, R67, R67 ;  /* 0x0000004343417220 */ /* 0x000fc80000410000 */
[----:B------:R-:W-:Y:S01]  /*75a0*/  FADD.FTZ R67, R67, R64 ;  /* 0x0000004043437221 */ /* 0x000fe20000010000 */
[----:B------:R-:W-:-:S03]  /*75b0*/  FFMA.FTZ R64, R64, R64, R65 ;  /* 0x0000004040407223 */ /* 0x000fc60000010041 */
[----:B------:R-:W-:Y:S02]  /*75c0*/  FADD.FTZ R65, R69, R67 ;  /* 0x0000004345417221 */ /* 0x000fe40000010000 */
[----:B------:R-:W4:Y:S01]  /*75d0*/  LDL R67, [R1+0x31c] ;  /* 0x00031c0001437983 */ /* 0x000f220000100800 */
[----:B------:R-:W-:-:S03]  /*75e0*/  FADD.FTZ R64, R68, R64 ;  /* 0x0000004044407221 */ /* 0x000fc60000010000 */
[----:B------:R-:W2:Y:S01]  /*75f0*/  LDL R68, [R1+0x318] ;  /* 0x0003180001447983 */ /* 0x000ea20000100800 */
[----:B------:R-:W-:Y:S02]  /*7600*/  IMAD.MOV.U32 R69, RZ, RZ, RZ ;  /* 0x000000ffff457224 */ /* 0x000fe400078e00ff */
[----:B----4-:R-:W-:Y:S01]  /*7610*/  @P3 IMAD.MOV.U32 R69, RZ, RZ, R67 ;  /* 0x000000ffff453224 */ /* 0x010fe200078e0043 */
[----:B------:R-:W-:-:S06]  /*7620*/  HFMA2.MMA R67, -RZ, RZ, 0, 0 ;  /* 0x00000000ff437435 */ /* 0x000fcc00000001ff */
[----:B--2---:R-:W-:Y:S02]  /*7630*/  @P3 IMAD.MOV.U32 R67, RZ, RZ, R68 ;  /* 0x000000ffff433224 */ /* 0x004fe400078e0044 */
[C---:B------:R-:W-:Y:S02]  /*7640*/  FMUL.FTZ R68, R69.reuse, R69 ;  /* 0x0000004545447220 */ /* 0x040fe40000410000 */
[----:B------:R-:W-:Y:S02]  /*7650*/  FADD.FTZ R69, R69, R67 ;  /* 0x0000004345457221 */ /* 0x000fe40000010000 */
[----:B------:R-:W-:Y:S02]  /*7660*/  FFMA.FTZ R68, R67, R67, R68 ;  /* 0x0000004343447223 */ /* 0x000fe40000010044 */
[----:B------:R-:W2:Y:S02]  /*7670*/  LDL R67, [R1+0x314] ;  /* 0x0003140001437983 */ /* 0x000ea40000100800 */
[----:B------:R-:W-:-:S02]  /*7680*/  FADD.FTZ R64, R64, R68 ;  /* 0x0000004440407221 */ /* 0x000fc40000010000 */
[----:B------:R-:W4:Y:S01]  /*7690*/  LDL R68, [R1+0x310] ;  /* 0x0003100001447983 */ /* 0x000f220000100800 */
[----:B------:R-:W-:-:S04]  /*76a0*/  LOP3.LUT R0, R0, 0xfffffffd, RZ, 0xc0, !PT ;  /* 0xfffffffd00007812 */ /* 0x000fc800078ec0ff */
[----:B------:R-:W-:Y:S02]  /*76b0*/  @P4 LOP3.LUT R0, R0, 0x2, RZ, 0xfc, !PT ;  /* 0x0000000200004812 */ /* 0x000fe400078efcff */
[----:B------:R-:W-:Y:S01]  /*76c0*/  LOP3.LUT P4, RZ, R59, 0x800000, RZ, 0xc0, !PT ;  /* 0x008000003bff7812 */ /* 0x000fe2000788c0ff */
[----:B------:R-:W-:Y:S01]  /*76d0*/  FADD.FTZ R65, R65, R69 ;  /* 0x0000004541417221 */ /* 0x000fe20000010000 */
[----:B------:R-:W-:-:S11]  /*76e0*/  IMAD.MOV.U32 R69, RZ, RZ, RZ ;  /* 0x000000ffff457224 */ /* 0x000fd600078e00ff */
[----:B--2---:R-:W-:Y:S01]  /*76f0*/  @P4 MOV R69, R67 ;  /* 0x0000004300454202 */ /* 0x004fe20000000f00 */
[----:B------:R-:W-:Y:S02]  /*7700*/  IMAD.MOV.U32 R67, RZ, RZ, RZ ;  /* 0x000000ffff437224 */ /* 0x000fe400078e00ff */
[----:B----4-:R-:W-:Y:S02]  /*7710*/  @P4 IMAD.MOV.U32 R67, RZ, RZ, R68 ;  /* 0x000000ffff434224 */ /* 0x010fe400078e0044 */
[----:B------:R-:W-:-:S04]  /*7720*/  FMUL.FTZ R68, R69, R69 ;  /* 0x0000004545447220 */ /* 0x000fc80000410000 */
[----:B------:R-:W-:Y:S01]  /*7730*/  FFMA.FTZ R68, R67, R67, R68 ;  /* 0x0000004343447223 */ /* 0x000fe20000010044 */
[----:B------:R-:W-:Y:S02]  /*7740*/  FADD.FTZ R69, R69, R67 ;  /* 0x0000004345457221 */ /* 0x000fe40000010000 */
[----:B------:R-:W2:Y:S01]  /*7750*/  LDL R67, [R1+0x30c] ;  /* 0x00030c0001437983 */ /* 0x000ea20000100800 */
[----:B------:R-:W-:-:S03]  /*7760*/  FADD.FTZ R64, R64, R68 ;  /* 0x0000004440407221 */ /* 0x000fc60000010000 */
[----:B------:R-:W4:Y:S01]  /*7770*/  LDL R68, [R1+0x308] ;  /* 0x0003080001447983 */ /* 0x000f220000100800 */
[----:B------:R-:W-:Y:S01]  /*7780*/  LOP3.LUT P5, RZ, R59, 0x400000, RZ, 0xc0, !PT ;  /* 0x004000003bff7812 */ /* 0x000fe200078ac0ff */
[----:B------:R-:W-:Y:S01]  /*7790*/  FADD.FTZ R65, R65, R69 ;  /* 0x0000004541417221 */ /* 0x000fe20000010000 */
[----:B------:R-:W-:-:S11]  /*77a0*/  HFMA2.MMA R69, -RZ, RZ, 0, 0 ;  /* 0x00000000ff457435 */ /* 0x000fd600000001ff */
[----:B--2---:R-:W-:Y:S02]  /*77b0*/  @P5 IMAD.MOV.U32 R69, RZ, RZ, R67 ;  /* 0x000000ffff455224 */ /* 0x004fe400078e0043 */
[----:B------:R-:W-:Y:S01]  /*77c0*/  IMAD.MOV.U32 R67, RZ, RZ, RZ ;  /* 0x000000ffff437224 */ /* 0x000fe200078e00ff */
[----:B----4-:R-:W-:Y:S01]  /*77d0*/  @P5 MOV R67, R68 ;  /* 0x0000004400435202 */ /* 0x010fe20000000f00 */
[----:B------:R-:W-:-:S04]  /*77e0*/  FMUL.FTZ R68, R69, R69 ;  /* 0x0000004545447220 */ /* 0x000fc80000410000 */
[----:B------:R-:W-:Y:S01]  /*77f0*/  FADD.FTZ R69, R69, R67 ;  /* 0x0000004345457221 */ /* 0x000fe20000010000 */
[----:B------:R-:W-:Y:S02]  /*7800*/  FFMA.FTZ R68, R67, R67, R68 ;  /* 0x0000004343447223 */ /* 0x000fe40000010044 */
[----:B------:R-:W2:Y:S02]  /*7810*/  LDL R67, [R1+0x304] ;  /* 0x0003040001437983 */ /* 0x000ea40000100800 */
[----:B------:R-:W-:Y:S02]  /*7820*/  FADD.FTZ R64, R64, R68 ;  /* 0x0000004440407221 */ /* 0x000fe40000010000 */
[----:B------:R-:W4:Y:S01]  /*7830*/  LDL R68, [R1+0x300] ;  /* 0x0003000001447983 */ /* 0x000f220000100800 */
[----:B------:R-:W-:Y:S01]  /*7840*/  LOP3.LUT P6, RZ, R59, 0x200000, RZ, 0xc0, !PT ;  /* 0x002000003bff7812 */ /* 0x000fe200078cc0ff */
[----:B------:R-:W-:Y:S01]  /*7850*/  FADD.FTZ R65, R65, R69 ;  /* 0x0000004541417221 */ /* 0x000fe20000010000 */
[----:B------:R-:W-:-:S11]  /*7860*/  IMAD.MOV.U32 R69, RZ, RZ, RZ ;  /* 0x000000ffff457224 */ /* 0x000fd600078e00ff */
[----:B--2---:R-:W-:Y:S01]  /*7870*/  @P6 IMAD.MOV.U32 R69, RZ, RZ, R67 ;  /* 0x000000ffff456224 */ /* 0x004fe200078e0043 */
[----:B------:R-:W-:-:S06]  /*7880*/  HFMA2.MMA R67, -RZ, RZ, 0, 0 ;  /* 0x00000000ff437435 */ /* 0x000fcc00000001ff */
[----:B----4-:R-:W-:Y:S02]  /*7890*/  @P6 IMAD.MOV.U32 R67, RZ, RZ, R68 ;  /* 0x000000ffff436224 */ /* 0x010fe400078e0044 */
[C---:B------:R-:W-:Y:S02]  /*78a0*/  FMUL.FTZ R68, R69.reuse, R69 ;  /* 0x0000004545447220 */ /* 0x040fe40000410000 */
[----:B------:R-:W-:Y:S02]  /*78b0*/  FADD.FTZ R69, R69, R67 ;  /* 0x0000004345457221 */ /* 0x000fe40000010000 */
[----:B------:R-:W-:Y:S02]  /*78c0*/  FFMA.FTZ R68, R67, R67, R68 ;  /* 0x0000004343447223 */ /* 0x000fe40000010044 */
[----:B------:R-:W2:Y:S02]  /*78d0*/  LDL R67, [R1+0x2fc] ;  /* 0x0002fc0001437983 */ /* 0x000ea40000100800 */
[----:B------:R-:W-:-:S02]  /*78e0*/  FADD.FTZ R64, R64, R68 ;  /* 0x0000004440407221 */ /* 0x000fc40000010000 */
[----:B------:R-:W4:Y:S01]  /*78f0*/  LDL R68, [R1+0x2f8] ;  /* 0x0002f80001447983 */ /* 0x000f220000100800 */
        /* <DEDUP_REMOVED lines=282> */
[----:B------:R-:W-:-:S04]  /*8aa0*/  FMUL.FTZ R68, R69, R69 ;  /* 0x0000004545447220 */ /* 0x000fc80000410000 */
[----:B------:R-:W-:Y:S01]  /*8ab0*/  FFMA.FTZ R68, R67, R67, R68 ;  /* 0x0000004343447223 */ /* 0x000fe20000010044 */
[----:B------:R-:W-:Y:S02]  /*8ac0*/  FADD.FTZ R69, R69, R67 ;  /* 0x0000004345457221 */ /* 0x000fe40000010000 */
[----:B------:R-:W2:Y:S01]  /*8ad0*/  LDL R67, [R1+0x23c] ;  /* 0x00023c0001437983 */ /* 0x000ea20000100800 */
[----:B------:R-:W-:-:S03]  /*8ae0*/  FADD.FTZ R64, R64, R68 ;  /* 0x0000004440407221 */ /* 0x000fc60000010000 */
[----:B------:R-:W4:Y:S01]  /*8af0*/  LDL R68, [R1+0x238] ;  /* 0x0002380001447983 */ /* 0x000f220000100800 */
[C---:B------:R-:W-:Y:S01]  /*8b00*/  LOP3.LUT P3, RZ, R66.reuse, 0x10000000, RZ, 0xc0, !PT ;  /* 0x1000000042ff7812 */ /* 0x040fe2000786c0ff */
[----:B------:R-:W-:Y:S01]  /*8b10*/  FADD.FTZ R65, R65, R69 ;  /* 0x0000004541417221 */ /* 0x000fe20000010000 */
[----:B------:R-:W-:Y:S01]  /*8b20*/  IMAD.MOV.U32 R69, RZ, RZ, RZ ;  /* 0x000000ffff457224 */ /* 0x000fe200078e00ff */
[----:B------:R-:W-:Y:S01]  /*8b30*/  LOP3.LUT P4, RZ, R66, 0x8000000, RZ, 0xc0, !PT ;  /* 0x0800000042ff7812 */ /* 0x000fe2000788c0ff */
[----:B------:R0:W-:Y:S09]  /*8b40*/  STL.64 [R1+0x390], R60 ;  /* 0x0003903c01007387 */ /* 0x0001f20000100a00 */
[----:B--2---:R-:W-:Y:S01]  /*8b50*/  @P3 MOV R69, R67 ;  /* 0x0000004300453202 */ /* 0x004fe20000000f00 */
[----:B------:R-:W-:-:S02]  /*8b60*/  IMAD.MOV.U32 R67, RZ, RZ, RZ ;  /* 0x000000ffff437224 */ /* 0x000fc400078e00ff */
[----:B----4-:R-:W-:Y:S02]  /*8b70*/  @P3 IMAD.MOV.U32 R67, RZ, RZ, R68 ;  /* 0x000000ffff433224 */ /* 0x010fe400078e0044 */
[C---:B------:R-:W-:Y:S02]  /*8b80*/  FMUL.FTZ R68, R69.reuse, R69 ;  /* 0x0000004545447220 */ /* 0x040fe40000410000 */
[----:B------:R-:W-:-:S04]  /*8b90*/  FADD.FTZ R69, R69, R67 ;  /* 0x0000004345457221 */ /* 0x000fc80000010000 */
[----:B------:R-:W-:Y:S01]  /*8ba0*/  FADD.FTZ R65, R65, R69 ;  /* 0x0000004541417221 */ /* 0x000fe20000010000 */
[----:B------:R-:W-:-:S06]  /*8bb0*/  HFMA2.MMA R69, -RZ, RZ, 0, 0 ;  /* 0x00000000ff457435 */ /* 0x000fcc00000001ff */
[----:B------:R-:W-:Y:S02]  /*8bc0*/  @P4 IMAD.MOV.U32 R69, RZ, RZ, R61 ;  /* 0x000000ffff454224 */ /* 0x000fe400078e003d */
[----:B0-----:R-:W2:Y:S01]  /*8bd0*/  LDL R61, [R1+0x228] ;  /* 0x00022800013d7983 */ /* 0x001ea20000100800 */
[----:B------:R-:W-:Y:S01]  /*8be0*/  FFMA.FTZ R68, R67, R67, R68 ;  /* 0x0000004343447223 */ /* 0x000fe20000010044 */
[----:B------:R-:W-:Y:S01]  /*8bf0*/  IMAD.MOV.U32 R67, RZ, RZ, RZ ;  /* 0x000000ffff437224 */ /* 0x000fe200078e00ff */
[----:B------:R-:W-:Y:S02]  /*8c00*/  @P4 MOV R67, R60 ;  /* 0x0000003c00434202 */ /* 0x000fe40000000f00 */
[----:B------:R-:W4:Y:S01]  /*8c10*/  LDL R60, [R1+0x22c] ;  /* 0x00022c00013c7983 */ /* 0x000f220000100800 */
[----:B------:R-:W-:Y:S01]  /*8c20*/  LOP3.LUT P5, RZ, R66, 0x4000000, RZ, 0xc0, !PT ;  /* 0x0400000042ff7812 */ /* 0x000fe200078ac0ff */
[----:B------:R-:W-:Y:S01]  /*8c30*/  FADD.FTZ R64, R64, R68 ;  /* 0x0000004440407221 */ /* 0x000fe20000010000 */
[C---:B------:R-:W-:Y:S01]  /*8c40*/  FMUL.FTZ R68, R69.reuse, R69 ;  /* 0x0000004545447220 */ /* 0x040fe20000410000 */
[----:B------:R-:W-:Y:S01]  /*8c50*/  FADD.FTZ R69, R69, R67 ;  /* 0x0000004345457221 */ /* 0x000fe20000010000 */
[----:B------:R-:W-:-:S02]  /*8c60*/  LOP3.LUT P6, RZ, R66, 0x2000000, RZ, 0xc0, !PT ;  /* 0x0200000042ff7812 */ /* 0x000fc400078cc0ff */
[----:B------:R-:W-:Y:S01]  /*8c70*/  FFMA.FTZ R68, R67, R67, R68 ;  /* 0x0000004343447223 */ /* 0x000fe20000010044 */
[----:B------:R-:W-:Y:S01]  /*8c80*/  FADD.FTZ R65, R65, R69 ;  /* 0x0000004541417221 */ /* 0x000fe20000010000 */
[----:B------:R-:W-:Y:S01]  /*8c90*/  HFMA2.MMA R67, -RZ, RZ, 0, 0 ;  /* 0x00000000ff437435 */ /* 0x000fe200000001ff */
[----:B------:R-:W-:Y:S02]  /*8ca0*/  IMAD.MOV.U32 R69, RZ, RZ, RZ ;  /* 0x000000ffff457224 */ /* 0x000fe400078e00ff */
[----:B------:R-:W-:Y:S02]  /*8cb0*/  FADD.FTZ R64, R64, R68 ;  /* 0x0000004440407221 */ /* 0x000fe40000010000 */
[----:B------:R-:W-:Y:S02]  /*8cc0*/  @P5 IMAD.MOV.U32 R69, RZ, RZ, R63 ;  /* 0x000000ffff455224 */ /* 0x000fe400078e003f */
[----:B------:R-:W-:Y:S02]  /*8cd0*/  @P5 IMAD.MOV.U32 R67, RZ, RZ, R62 ;  /* 0x000000ffff435224 */ /* 0x000fe400078e003e */
[----:B------:R-:W-:-:S02]  /*8ce0*/  FMUL.FTZ R68, R69, R69 ;  /* 0x0000004545447220 */ /* 0x000fc40000410000 */
[----:B------:R-:W-:Y:S02]  /*8cf0*/  FADD.FTZ R69, R69, R67 ;  /* 0x0000004345457221 */ /* 0x000fe40000010000 */
[----:B------:R-:W-:Y:S01]  /*8d00*/  FFMA.FTZ R68, R67, R67, R68 ;  /* 0x0000004343447223 */ /* 0x000fe20000010044 */
[----:B------:R-:W-:Y:S01]  /*8d10*/  IMAD.MOV.U32 R67, RZ, RZ, RZ ;  /* 0x000000ffff437224 */ /* 0x000fe200078e00ff */
[----:B------:R0:W-:Y:S02]  /*8d20*/  STL.64 [R1+0x398], R62 ;  /* 0x0003983e01007387 */ /* 0x0001e40000100a00 */
[----:B0-----:R-:W-:Y:S02]  /*8d30*/  IMAD.MOV.U32 R62, RZ, RZ, R2 ;  /* 0x000000ffff3e7224 */ /* 0x001fe400078e0002 */
[----:B------:R-:W3:Y:S01]  /*8d40*/  LDL.LU R2, [R1+0x478] ;  /* 0x0004780001027983 */ /* 0x000ee20000300800 */
[----:B------:R-:W-:Y:S01]  /*8d50*/  MOV R63, R5 ;  /* 0x00000005003f7202 */ /* 0x000fe20000000f00 */
[----:B------:R-:W-:-:S02]  /*8d60*/  FADD.FTZ R65, R65, R69 ;  /* 0x0000004541417221 */ /* 0x000fc40000010000 */
[----:B------:R-:W3:Y:S01]  /*8d70*/  LDL.LU R5, [R1+0x474] ;  /* 0x0004740001057983 */ /* 0x000ee20000300800 */
[----:B------:R-:W-:Y:S02]  /*8d80*/  IMAD.MOV.U32 R69, RZ, RZ, RZ ;  /* 0x000000ffff457224 */ /* 0x000fe400078e00ff */
[----:B--2---:R-:W-:Y:S02]  /*8d90*/  @P6 IMAD.MOV.U32 R67, RZ, RZ, R61 ;  /* 0x000000ffff436224 */ /* 0x004fe400078e003d */
[----:B------:R-:W-:Y:S02]  /*8da0*/  IMAD.MOV.U32 R61, RZ, RZ, R3 ;  /* 0x000000ffff3d7224 */ /* 0x000fe400078e0003 */
[----:B------:R-:W2:Y:S01]  /*8db0*/  LDL.LU R3, [R1+0x47c] ;  /* 0x00047c0001037983 */ /* 0x000ea20000300800 */
[----:B----4-:R-:W-:Y:S02]  /*8dc0*/  @P6 MOV R69, R60 ;  /* 0x0000003c00456202 */ /* 0x010fe40000000f00 */
[----:B------:R-:W-:-:S02]  /*8dd0*/  MOV R60, R4 ;  /* 0x00000004003c7202 */ /* 0x000fc40000000f00 */
[----:B------:R-:W4:Y:S01]  /*8de0*/  LDL.LU R4, [R1+0x480] ;  /* 0x0004800001047983 */ /* 0x000f220000300800 */
[----:B------:R-:W-:Y:S01]  /*8df0*/  LOP3.LUT P3, RZ, R66, 0x1000000, RZ, 0xc0, !PT ;  /* 0x0100000042ff7812 */ /* 0x000fe2000786c0ff */
[----:B------:R-:W-:Y:S01]  /*8e00*/  FADD.FTZ R64, R64, R68 ;  /* 0x0000004440407221 */ /* 0x000fe20000010000 */
[C---:B------:R-:W-:Y:S01]  /*8e10*/  FMUL.FTZ R68, R69.reuse, R69 ;  /* 0x0000004545447220 */ /* 0x040fe20000410000 */
[----:B------:R-:W-:-:S03]  /*8e20*/  FADD.FTZ R69, R69, R67 ;  /* 0x0000004345457221 */ /* 0x000fc60000010000 */
[----:B------:R-:W-:Y:S01]  /*8e30*/  FFMA.FTZ R68, R67, R67, R68 ;  /* 0x0000004343447223 */ /* 0x000fe20000010044 */
[----:B------:R-:W-:Y:S01]  /*8e40*/  HFMA2.MMA R67, -RZ, RZ, 0, 0 ;  /* 0x00000000ff437435 */ /* 0x000fe200000001ff */
[----:B------:R-:W-:Y:S01]  /*8e50*/  LOP3.LUT P4, RZ, R66, 0x800000, RZ, 0xc0, !PT ;  /* 0x0080000042ff7812 */ /* 0x000fe2000788c0ff */
[----:B------:R-:W-:Y:S01]  /*8e60*/  FADD.FTZ R65, R65, R69 ;  /* 0x0000004541417221 */ /* 0x000fe20000010000 */
[----:B------:R-:W-:Y:S02]  /*8e70*/  IMAD.MOV.U32 R69, RZ, RZ, RZ ;  /* 0x000000ffff457224 */ /* 0x000fe400078e00ff */
[----:B------:R-:W-:Y:S01]  /*8e80*/  FADD.FTZ R64, R64, R68 ;  /* 0x0000004440407221 */ /* 0x000fe20000010000 */
[C---:B------:R-:W-:Y:S01]  /*8e90*/  LOP3.LUT P5, RZ, R66.reuse, 0x400000, RZ, 0xc0, !PT ;  /* 0x0040000042ff7812 */ /* 0x040fe200078ac0ff */
[----:B---3--:R-:W-:Y:S01]  /*8ea0*/  @P3 IMAD.MOV.U32 R67, RZ, RZ, R2 ;  /* 0x000000ffff433224 */ /* 0x008fe200078e0002 */
[----:B------:R-:W-:Y:S01]  /*8eb0*/  LOP3.LUT P6, RZ, R66, 0x200000, RZ, 0xc0, !PT ;  /* 0x0020000042ff7812 */ /* 0x000fe200078cc0ff */
[----:B------:R0:W-:Y:S01]  /*8ec0*/  STL.64 [R1+0x3b0], R6 ;  /* 0x0003b00601007387 */ /* 0x0001e20000100a00 */
[----:B--2---:R-:W-:-:S04]  /*8ed0*/  @P3 IMAD.MOV.U32 R69, RZ, RZ, R3 ;  /* 0x000000ffff453224 */ /* 0x004fc800078e0003 */
[C---:B------:R-:W-:Y:S01]  /*8ee0*/  FMUL.FTZ R68, R69.reuse, R69 ;  /* 0x0000004545447220 */ /* 0x040fe20000410000 */
[----:B------:R-:W-:-:S04]  /*8ef0*/  FADD.FTZ R69, R69, R67 ;  /* 0x0000004345457221 */ /* 0x000fc80000010000 */
[----:B------:R-:W-:Y:S01]  /*8f00*/  FADD.FTZ R65, R65, R69 ;  /* 0x0000004541417221 */ /* 0x000fe20000010000 */
[----:B------:R-:W-:Y:S02]  /*8f10*/  IMAD.MOV.U32 R69, RZ, RZ, RZ ;  /* 0x000000ffff457224 */ /* 0x000fe400078e00ff */
[----:B------:R-:W-:Y:S01]  /*8f20*/  FFMA.FTZ R68, R67, R67, R68 ;  /* 0x0000004343447223 */ /* 0x000fe20000010044 */
[----:B------:R-:W-:Y:S01]  /*8f30*/  @P4 MOV R69, R5 ;  /* 0x0000000500454202 */ /* 0x000fe20000000f00 */
[----:B------:R-:W-:Y:S02]  /*8f40*/  IMAD.MOV.U32 R67, RZ, RZ, RZ ;  /* 0x000000ffff437224 */ /* 0x000fe400078e00ff */
[----:B------:R-:W-:Y:S01]  /*8f50*/  FADD.FTZ R64, R64, R68 ;  /* 0x0000004440407221 */ /* 0x000fe20000010000 */
[----:B----4-:R-:W-:Y:S02]  /*8f60*/  @P4 IMAD.MOV.U32 R67, RZ, RZ, R4 ;  /* 0x000000ffff434224 */ /* 0x010fe400078e0004 */
[----:B------:R-:W-:-:S02]  /*8f70*/  FMUL.FTZ R68, R69, R69 ;  /* 0x0000004545447220 */ /* 0x000fc40000410000 */
[----:B------:R-:W-:Y:S02]  /*8f80*/  FADD.FTZ R69, R69, R67 ;  /* 0x0000004345457221 */ /* 0x000fe40000010000 */
[----:B------:R-:W-:Y:S01]  /*8f90*/  FFMA.FTZ R68, R67, R67, R68 ;  /* 0x0000004343447223 */ /* 0x000fe20000010044 */
[----:B------:R-:W-:Y:S01]  /*8fa0*/  HFMA2.MMA R67, -RZ, RZ, 0, 0 ;  /* 0x00000000ff437435 */ /* 0x000fe200000001ff */
[----:B------:R-:W-:Y:S01]  /*8fb0*/  FADD.FTZ R65, R65, R69 ;  /* 0x0000004541417221 */ /* 0x000fe20000010000 */
[----:B------:R-:W-:Y:S02]  /*8fc0*/  IMAD.MOV.U32 R69, RZ, RZ, RZ ;  /* 0x000000ffff457224 */ /* 0x000fe400078e00ff */
[----:B------:R-:W-:Y:S02]  /*8fd0*/  @P5 IMAD.MOV.U32 R69, RZ, RZ, R7 ;  /* 0x000000ffff455224 */ /* 0x000fe400078e0007 */
[----:B------:R-:W-:Y:S02]  /*8fe0*/  @P5 IMAD.MOV.U32 R67, RZ, RZ, R6 ;  /* 0x000000ffff435224 */ /* 0x000fe400078e0006 */
[----:B------:R-:W-:Y:S01]  /*8ff0*/  FADD.FTZ R64, R64, R68 ;  /* 0x0000004440407221 */ /* 0x000fe20000010000 */
[C---:B------:R-:W-:Y:S01]  /*9000*/  FMUL.FTZ R68, R69.reuse, R69 ;  /* 0x0000004545447220 */ /* 0x040fe20000410000 */
[C---:B------:R-:W-:Y:S01]  /*9010*/  LOP3.LUT P3, RZ, R66.reuse, 0x100000, RZ, 0xc0, !PT ;  /* 0x0010000042ff7812 */ /* 0x040fe2000786c0ff */
[----:B------:R-:W-:Y:S01]  /*9020*/  FADD.FTZ R69, R69, R67 ;  /* 0x0000004345457221 */ /* 0x000fe20000010000 */
[----:B------:R-:W-:Y:S01]  /*9030*/  LOP3.LUT P4, RZ, R66, 0x80000, RZ, 0xc0, !PT ;  /* 0x0008000042ff7812 */ /* 0x000fe2000788c0ff */
[----:B------:R-:W-:Y:S01]  /*9040*/  FFMA.FTZ R68, R67, R67, R68 ;  /* 0x0000004343447223 */ /* 0x000fe20000010044 */
[----:B------:R1:W-:Y:S01]  /*9050*/  STL.64 [R1+0x3a0], R2 ;  /* 0x0003a00201007387 */ /* 0x0003e20000100a00 */
[----:B------:R-:W-:Y:S01]  /*9060*/  FADD.FTZ R65, R65, R69 ;  /* 0x0000004541417221 */ /* 0x000fe20000010000 */
[----:B------:R-:W-:Y:S01]  /*9070*/  IMAD.MOV.U32 R69, RZ, RZ, RZ ;  /* 0x000000ffff457224 */ /* 0x000fe200078e00ff */
[----:B------:R-:W-:Y:S01]  /*9080*/  @P6 MOV R69, R9 ;  /* 0x0000000900456202 */ /* 0x000fe20000000f00 */
[----:B------:R-:W-:Y:S01]  /*9090*/  IMAD.MOV.U32 R67, RZ, RZ, RZ ;  /* 0x000000ffff437224 */ /* 0x000fe200078e00ff */
[----:B------:R2:W-:Y:S01]  /*90a0*/  STL.64 [R1+0x3a8], R4 ;  /* 0x0003a80401007387 */ /* 0x0005e20000100a00 */
[----:B------:R-:W-:-:S02]  /*90b0*/  @P6 IMAD.MOV.U32 R67, RZ, RZ, R8 ;  /* 0x000000ffff436224 */ /* 0x000fc400078e0008 */
[----:B------:R-:W-:Y:S01]  /*90c0*/  FADD.FTZ R64, R64, R68 ;  /* 0x0000004440407221 */ /* 0x000fe20000010000 */
[C---:B------:R-:W-:Y:S01]  /*90d0*/  FMUL.FTZ R68, R69.reuse, R69 ;  /* 0x0000004545447220 */ /* 0x040fe20000410000 */
[----:B0-----:R-:W3:Y:S01]  /*90e0*/  LDL R7, [R1+0x33c] ;  /* 0x00033c0001077983 */ /* 0x001ee20000100800 */
[----:B------:R-:W-:Y:S01]  /*90f0*/  FADD.FTZ R69, R69, R67 ;  /* 0x0000004345457221 */ /* 0x000fe20000010000 */
[----:B------:R-:W-:Y:S02]  /*9100*/  LOP3.LUT P5, RZ, R66, 0x40000, RZ, 0xc0, !PT ;  /* 0x0004000042ff7812 */ /* 0x000fe400078ac0ff */
[----:B-1----:R-:W4:Y:S01]  /*9110*/  LDL.LU R2, [R1+0x330] ;  /* 0x0003300001027983 */ /* 0x002f220000300800 */
[----:B------:R-:W-:Y:S01]  /*9120*/  FADD.FTZ R65, R65, R69 ;  /* 0x0000004541417221 */ /* 0x000fe20000010000 */
[----:B------:R-:W-:Y:S01]  /*9130*/  HFMA2.MMA R69, -RZ, RZ, 0, 0 ;  /* 0x00000000ff457435 */ /* 0x000fe200000001ff */
[----:B------:R-:W-:Y:S01]  /*9140*/  FFMA.FTZ R68, R67, R67, R68 ;  /* 0x0000004343447223 */ /* 0x000fe20000010044 */
[----:B------:R-:W-:Y:S01]  /*9150*/  IMAD.MOV.U32 R67, RZ, RZ, RZ ;  /* 0x000000ffff437224 */ /* 0x000fe200078e00ff */
[----:B------:R-:W-:Y:S01]  /*9160*/  @P3 MOV R67, R10 ;  /* 0x0000000a00433202 */ /* 0x000fe20000000f00 */
[----:B------:R-:W4:Y:S02]  /*9170*/  LDL.LU R3, [R1+0x334] ;  /* 0x0003340001037983 */ /* 0x000f240000300800 */
[----:B------:R-:W-:-:S02]  /*9180*/  @P3 IMAD.MOV.U32 R69, RZ, RZ, R11 ;  /* 0x000000ffff453224 */ /* 0x000fc400078e000b */
[----:B------:R-:W-:Y:S01]  /*9190*/  FADD.FTZ R64, R64, R68 ;  /* 0x0000004440407221 */ /* 0x000fe20000010000 */
[----:B--2---:R-:W2:Y:S01]  /*91a0*/  LDL.LU R4, [R1+0x338] ;  /* 0x0003380001047983 */ /* 0x004ea20000300800 */
[C---:B------:R-:W-:Y:S01]  /*91b0*/  FMUL.FTZ R68, R69.reuse, R69 ;  /* 0x0000004545447220 */ /* 0x040fe20000410000 */
[----:B------:R-:W-:Y:S02]  /*91c0*/  FADD.FTZ R69, R69, R67 ;  /* 0x0000004345457221 */ /* 0x000fe40000010000 */
[----:B------:R0:W-:Y:S01]  /*91d0*/  STL.64 [R1+0x10], R62 ;  /* 0x0000103e01007387 */ /* 0x0001e20000100a00 */
[----:B------:R-:W-:Y:S01]  /*91e0*/  FFMA.FTZ R68, R67, R67, R68 ;  /* 0x0000004343447223 */ /* 0x000fe20000010044 */
[----:B------:R-:W-:Y:S01]  /*91f0*/  HFMA2.MMA R67, -RZ, RZ, 0, 0 ;  /* 0x00000000ff437435 */ /* 0x000fe200000001ff */
[----:B------:R-:W-:Y:S01]  /*9200*/  FADD.FTZ R65, R65, R69 ;  /* 0x0000004541417221 */ /* 0x000fe20000010000 */
[----:B------:R-:W-:Y:S01]  /*9210*/  IMAD.MOV.U32 R69, RZ, RZ, RZ ;  /* 0x000000ffff457224 */ /* 0x000fe200078e00ff */
[----:B------:R1:W-:Y:S01]  /*9220*/  STL.64 [R1+0x18], R60 ;  /* 0x0000183c01007387 */ /* 0x0003e20000100a00 */
[----:B------:R-:W-:-:S02]  /*9230*/  @P4 IMAD.MOV.U32 R69, RZ, RZ, R13 ;  /* 0x000000ffff454224 */ /* 0x000fc400078e000d */
[----:B------:R-:W-:Y:S02]  /*9240*/  @P4 IMAD.MOV.U32 R67, RZ, RZ, R12 ;  /* 0x000000ffff434224 */ /* 0x000fe400078e000c */
[----:B------:R-:W-:Y:S01]  /*9250*/  FADD.FTZ R64, R64, R68 ;  /* 0x0000004440407221 */ /* 0x000fe20000010000 */
[C---:B------:R-:W-:Y:S01]  /*9260*/  FMUL.FTZ R68, R69.reuse, R69 ;  /* 0x0000004545447220 */ /* 0x040fe20000410000 */
[C---:B------:R-:W-:Y:S01]  /*9270*/  LOP3.LUT P6, RZ, R66.reuse, 0x20000, RZ, 0xc0, !PT ;  /* 0x0002000042ff7812 */ /* 0x040fe200078cc0ff */
[----:B------:R-:W-:Y:S01]  /*9280*/  FADD.FTZ R69, R69, R67 ;  /* 0x0000004345457221 */ /* 0x000fe20000010000 */
[----:B------:R-:W-:Y:S01]  /*9290*/  LOP3.LUT P3, RZ, R66, 0x10000, RZ, 0xc0, !PT ;  /* 0x0001000042ff7812 */ /* 0x000fe2000786c0ff */
[----:B------:R-:W-:Y:S01]  /*92a0*/  FFMA.FTZ R68, R67, R67, R68 ;  /* 0x0000004343447223 */ /* 0x000fe20000010044 */
[----:B------:R-:W-:Y:S01]  /*92b0*/  MOV R5, R58 ;  /* 0x0000003a00057202 */ /* 0x000fe20000000f00 */
[----:B------:R-:W-:Y:S01]  /*92c0*/  FADD.FTZ R65, R65, R69 ;  /* 0x0000004541417221 */ /* 0x000fe20000010000 */
[----:B------:R-:W-:Y:S01]  /*92d0*/  IMAD.MOV.U32 R69, RZ, RZ, RZ ;  /* 0x000000ffff457224 */ /* 0x000fe200078e00ff */
[----:B------:R-:W-:Y:S01]  /*92e0*/  @P5 MOV R69, R15 ;  /* 0x0000000f00455202 */ /* 0x000fe20000000f00 */
[----:B------:R-:W-:-:S02]  /*92f0*/  IMAD.MOV.U32 R67, RZ, RZ, RZ ;  /* 0x000000ffff437224 */ /* 0x000fc400078e00ff */
[----:B------:R-:W-:Y:S01]  /*9300*/  FADD.FTZ R64, R64, R68 ;  /* 0x0000004440407221 */ /* 0x000fe20000010000 */
[----:B------:R-:W-:Y:S01]  /*9310*/  @P5 IMAD.MOV.U32 R67, RZ, RZ, R14 ;  /* 0x000000ffff435224 */ /* 0x000fe200078e000e */
[----:B------:R-:W-:Y:S01]  /*9320*/  LOP3.LUT P4, RZ, R66, 0x8000, RZ, 0xc0, !PT ;  /* 0x0000800042ff7812 */ /* 0x000fe2000788c0ff */
[C---:B------:R-:W-:Y:S01]  /*9330*/  FMUL.FTZ R68, R69.reuse, R69 ;  /* 0x0000004545447220 */ /* 0x040fe20000410000 */
[----:B------:R-:W3:Y:S01]  /*9340*/  LDL.LU R58, [R1+0x470] ;  /* 0x00047000013a7983 */ /* 0x000ee20000300800 */
[----:B------:R-:W-:-:S03]  /*9350*/  FADD.FTZ R69, R69, R67 ;  /* 0x0000004345457221 */ /* 0x000fc60000010000 */
[----:B0-----:R-:W3:Y:S01]  /*9360*/  LDL.LU R62, [R1+0x240] ;  /* 0x00024000013e7983 */ /* 0x001ee20000300800 */
[----:B------:R-:W-:Y:S01]  /*9370*/  FADD.FTZ R65, R65, R69 ;  /* 0x0000004541417221 */ /* 0x000fe20000010000 */
[----:B------:R-:W-:Y:S01]  /*9380*/  HFMA2.MMA R69, -RZ, RZ, 0, 0 ;  /* 0x00000000ff457435 */ /* 0x000fe200000001ff */
[----:B------:R-:W-:Y:S01]  /*9390*/  FFMA.FTZ R68, R67, R67, R68 ;  /* 0x0000004343447223 */ /* 0x000fe20000010044 */
[----:B------:R-:W-:Y:S01]  /*93a0*/  IMAD.MOV.U32 R67, RZ, RZ, RZ ;  /* 0x000000ffff437224 */ /* 0x000fe200078e00ff */
[----:B------:R-:W-:Y:S01]  /*93b0*/  @P6 MOV R67, R16 ;  /* 0x0000001000436202 */ /* 0x000fe20000000f00 */
[----:B------:R-:W3:Y:S02]  /*93c0*/  LDL.LU R63, [R1+0x244] ;  /* 0x00024400013f7983 */ /* 0x000ee40000300800 */
[----:B------:R-:W-:Y:S02]  /*93d0*/  @P6 IMAD.MOV.U32 R69, RZ, RZ, R17 ;  /* 0x000000ffff456224 */ /* 0x000fe400078e0011 */
[----:B------:R-:W-:Y:S01]  /*93e0*/  FADD.FTZ R64, R64, R68 ;  /* 0x0000004440407221 */ /* 0x000fe20000010000 */
[----:B-1----:R-:W3:Y:S01]  /*93f0*/  LDL.LU R60, [R1+0x238] ;  /* 0x00023800013c7983 */ /* 0x002ee20000300800 */
[C---:B------:R-:W-:Y:S01]  /*9400*/  FMUL.FTZ R68, R69.reuse, R69 ;  /* 0x0000004545447220 */ /* 0x040fe20000410000 */
[----:B------:R-:W-:-:S02]  /*9410*/  FADD.FTZ R69, R69, R67 ;  /* 0x0000004345457221 */ /* 0x000fc40000010000 */
[----:B------:R-:W3:Y:S01]  /*9420*/  LDL.LU R61, [R1+0x23c] ;  /* 0x00023c00013d7983 */ /* 0x000ee20000300800 */
[----:B------:R-:W-:Y:S01]  /*9430*/  FFMA.FTZ R68, R67, R67, R68 ;  /* 0x0000004343447223 */ /* 0x000fe20000010044 */
[----:B------:R-:W-:Y:S01]  /*9440*/  HFMA2.MMA R67, -RZ, RZ, 0, 0 ;  /* 0x00000000ff437435 */ /* 0x000fe200000001ff */
[----:B------:R-:W-:Y:S01]  /*9450*/  FADD.FTZ R65, R65, R69 ;  /* 0x0000004541417221 */ /* 0x000fe20000010000 */
[----:B------:R-:W-:Y:S01]  /*9460*/  IMAD.MOV.U32 R69, RZ, RZ, RZ ;  /* 0x000000ffff457224 */ /* 0x000fe200078e00ff */
[----:B------:R0:W-:Y:S01]  /*9470*/  STL.64 [R1+0x3b8], R8 ;  /* 0x0003b80801007387 */ /* 0x0001e20000100a00 */
[----:B------:R-:W-:Y:S02]  /*9480*/  @P3 IMAD.MOV.U32 R69, RZ, RZ, R19 ;  /* 0x000000ffff453224 */ /* 0x000fe400078e0013 */
[----:B------:R-:W-:Y:S02]  /*9490*/  @P3 IMAD.MOV.U32 R67, RZ, RZ, R18 ;  /* 0x000000ffff433224 */ /* 0x000fe400078e0012 */
[----:B------:R-:W-:Y:S01]  /*94a0*/  FADD.FTZ R64, R64, R68 ;  /* 0x0000004440407221 */ /* 0x000fe20000010000 */
[C---:B------:R-:W-:Y:S01]  /*94b0*/  FMUL.FTZ R68, R69.reuse, R69 ;  /* 0x0000004545447220 */ /* 0x040fe20000410000 */
[----:B------:R-:W-:Y:S01]  /*94c0*/  STL.64 [R1+0x3c0], R10 ;  /* 0x0003c00a01007387 */ /* 0x000fe20000100a00 */
[----:B------:R-:W-:-:S02]  /*94d0*/  FADD.FTZ R69, R69, R67 ;  /* 0x0000004345457221 */ /* 0x000fc40000010000 */
[----:B------:R-:W-:Y:S01]  /*94e0*/  FFMA.FTZ R68, R67, R67, R68 ;  /* 0x0000004343447223 */ /* 0x000fe20000010044 */
[----:B------:R1:W-:Y:S01]  /*94f0*/  STL.64 [R1+0x3c8], R12 ;  /* 0x0003c80c01007387 */ /* 0x0003e20000100a00 */
[----:B------:R-:W-:Y:S01]  /*9500*/  FADD.FTZ R65, R65, R69 ;  /* 0x0000004541417221 */ /* 0x000fe20000010000 */
[----:B------:R-:W-:Y:S01]  /*9510*/  IMAD.MOV.U32 R69, RZ, RZ, RZ ;  /* 0x000000ffff457224 */ /* 0x000fe200078e00ff */
[----:B------:R-:W-:Y:S01]  /*9520*/  @P4 MOV R69, R21 ;  /* 0x0000001500454202 */ /* 0x000fe20000000f00 */
[----:B------:R-:W-:Y:S01]  /*9530*/  IMAD.MOV.U32 R67, RZ, RZ, RZ ;  /* 0x000000ffff437224 */ /* 0x000fe200078e00ff */
[----:B------:R-:W-:Y:S01]  /*9540*/  LOP3.LUT P5, RZ, R66, 0x4000, RZ, 0xc0, !PT ;  /* 0x0000400042ff7812 */ /* 0x000fe200078ac0ff */
[----:B------:R-:W-:Y:S02]  /*9550*/  @P4 IMAD.MOV.U32 R67, RZ, RZ, R20 ;  /* 0x000000ffff434224 */ /* 0x000fe400078e0014 */
[----:B------:R-:W-:Y:S01]  /*9560*/  FADD.FTZ R64, R64, R68 ;  /* 0x0000004440407221 */ /* 0x000fe20000010000 */
[C---:B------:R-:W-:Y:S01]  /*9570*/  FMUL.FTZ R68, R69.reuse, R69 ;  /* 0x0000004545447220 */ /* 0x040fe20000410000 */
[C---:B------:R-:W-:Y:S01]  /*9580*/  LOP3.LUT P6, RZ, R66.reuse, 0x2000, RZ, 0xc0, !PT ;  /* 0x0000200042ff7812 */ /* 0x040fe200078cc0ff */
[----:B------:R-:W-:Y:S01]  /*9590*/  FADD.FTZ R69, R69, R67 ;  /* 0x0000004345457221 */ /* 0x000fe20000010000 */
[----:B------:R-:W-:Y:S01]  /*95a0*/  LOP3.LUT P3, RZ, R66, 0x1000, RZ, 0xc0, !PT ;  /* 0x0000100042ff7812 */ /* 0x000fe2000786c0ff */
[----:B------:R-:W-:Y:S02]  /*95b0*/  STL.64 [R1+0x3d0], R14 ;  /* 0x0003d00e01007387 */ /* 0x000fe40000100a00 */
[----:B------:R-:W-:Y:S01]  /*95c0*/  FADD.FTZ R65, R65, R69 ;  /* 0x0000004541417221 */ /* 0x000fe20000010000 */
[----:B------:R-:W-:Y:S01]  /*95d0*/  HFMA2.MMA R69, -RZ, RZ, 0, 0 ;  /* 0x00000000ff457435 */ /* 0x000fe200000001ff */
[----:B------:R-:W-:Y:S01]  /*95e0*/  FFMA.FTZ R68, R67, R67, R68 ;  /* 0x0000004343447223 */ /* 0x000fe20000010044 */
[----:B------:R-:W-:Y:S01]  /*95f0*/  IMAD.MOV.U32 R67, RZ, RZ, RZ ;  /* 0x000000ffff437224 */ /* 0x000fe200078e00ff */
[----:B------:R-:W-:Y:S01]  /*9600*/  @P5 MOV R67, R22 ;  /* 0x0000001600435202 */ /* 0x000fe20000000f00 */
[----:B------:R1:W-:Y:S02]  /*9610*/  STL.64 [R1+0x3d8], R16 ;  /* 0x0003d81001007387 */ /* 0x0003e40000100a00 */
[----:B------:R-:W-:-:S02]  /*9620*/  @P5 IMAD.MOV.U32 R69, RZ, RZ, R23 ;  /* 0x000000ffff455224 */ /* 0x000fc400078e0017 */
[----:B------:R-:W-:Y:S01]  /*9630*/  FADD.FTZ R64, R64, R68 ;  /* 0x0000004440407221 */ /* 0x000fe20000010000 */
[----:B------:R-:W-:Y:S01]  /*9640*/  LOP3.LUT P4, RZ, R66, 0x800, RZ, 0xc0, !PT ;  /* 0x0000080042ff7812 */ /* 0x000fe2000788c0ff */
[----:B------:R-:W-:Y:S01]  /*9650*/  STL.64 [R1+0x3e0], R18 ;  /* 0x0003e01201007387 */ /* 0x000fe20000100a00 */
[C---:B------:R-:W-:Y:S01]  /*9660*/  FMUL.FTZ R68, R69.reuse, R69 ;  /* 0x0000004545447220 */ /* 0x040fe20000410000 */
[----:B------:R-:W-:Y:S02]  /*9670*/  FADD.FTZ R69, R69, R67 ;  /* 0x0000004345457221 */ /* 0x000fe40000010000 */
[----:B------:R1:W-:Y:S01]  /*9680*/  STL.64 [R1+0x3e8], R20 ;  /* 0x0003e81401007387 */ /* 0x0003e20000100a00 */
[----:B------:R-:W-:Y:S01]  /*9690*/  FFMA.FTZ R68, R67, R67, R68 ;  /* 0x0000004343447223 */ /* 0x000fe20000010044 */
[----:B------:R-:W-:Y:S01]  /*96a0*/  FADD.FTZ R65, R65, R69 ;  /* 0x0000004541417221 */ /* 0x000fe20000010000 */
[----:B------:R-:W-:Y:S01]  /*96b0*/  HFMA2.MMA R67, -RZ, RZ, 0, 0 ;  /* 0x00000000ff437435 */ /* 0x000fe200000001ff */
[----:B------:R-:W-:Y:S01]  /*96c0*/  IMAD.MOV.U32 R69, RZ, RZ, RZ ;  /* 0x000000ffff457224 */ /* 0x000fe200078e00ff */
[----:B------:R-:W-:Y:S01]  /*96d0*/  STL.64 [R1+0x3f0], R22 ;  /* 0x0003f01601007387 */ /* 0x000fe20000100a00 */
[----:B------:R-:W-:-:S02]  /*96e0*/  @P6 IMAD.MOV.U32 R69, RZ, RZ, R25 ;  /* 0x000000ffff456224 */ /* 0x000fc400078e0019 */
[----:B------:R-:W-:Y:S01]  /*96f0*/  FADD.FTZ R64, R64, R68 ;  /* 0x0000004440407221 */ /* 0x000fe20000010000 */
[----:B------:R-:W-:Y:S02]  /*9700*/  @P6 IMAD.MOV.U32 R67, RZ, RZ, R24 ;  /* 0x000000ffff436224 */ /* 0x000fe400078e0018 */
[C---:B------:R-:W-:Y:S01]  /*9710*/  FMUL.FTZ R68, R69.reuse, R69 ;  /* 0x0000004545447220 */ /* 0x040fe20000410000 */
[----:B------:R-:W-:Y:S01]  /*9720*/  LOP3.LUT P5, RZ, R66, 0x400, RZ, 0xc0, !PT ;  /* 0x0000040042ff7812 */ /* 0x000fe200078ac0ff */
[----:B------:R1:W-:Y:S01]  /*9730*/  STL.64 [R1+0x3f8], R24 ;  /* 0x0003f81801007387 */ /* 0x0003e20000100a00 */
[----:B------:R-:W-:Y:S01]  /*9740*/  FADD.FTZ R69, R69, R67 ;  /* 0x0000004345457221 */ /* 0x000fe20000010000 */
[----:B------:R-:W-:Y:S01]  /*9750*/  FFMA.FTZ R68, R67, R67, R68 ;  /* 0x0000004343447223 */ /* 0x000fe20000010044 */
[----:B------:R-:W-:Y:S01]  /*9760*/  HFMA2.MMA R67, -RZ, RZ, 0, 0 ;  /* 0x00000000ff437435 */ /* 0x000fe200000001ff */
[----:B------:R-:W-:Y:S01]  /*9770*/  STL.64 [R1+0x400], R26 ;  /* 0x0004001a01007387 */ /* 0x000fe20000100a00 */
[----:B------:R-:W-:Y:S01]  /*9780*/  FADD.FTZ R65, R65, R69 ;  /* 0x0000004541417221 */ /* 0x000fe20000010000 */
[----:B------:R-:W-:Y:S01]  /*9790*/  MOV R69, RZ ;  /* 0x000000ff00457202 */ /* 0x000fe20000000f00 */
[----:B------:R-:W-:Y:S01]  /*97a0*/  @P3 IMAD.MOV.U32 R69, RZ, RZ, R27 ;  /* 0x000000ffff453224 */ /* 0x000fe200078e001b */
[----:B------:R1:W-:Y:S01]  /*97b0*/  STL.64 [R1+0x408], R28 ;  /* 0x0004081c01007387 */ /* 0x0003e20000100a00 */
[----:B------:R-:W-:-:S02]  /*97c0*/  @P3 IMAD.MOV.U32 R67, RZ, RZ, R26 ;  /* 0x000000ffff433224 */ /* 0x000fc400078e001a */
[----:B------:R-:W-:Y:S01]  /*97d0*/  FADD.FTZ R64, R64, R68 ;  /* 0x0000004440407221 */ /* 0x000fe20000010000 */
[C---:B------:R-:W-:Y:S01]  /*97e0*/  FMUL.FTZ R68, R69.reuse, R69 ;  /* 0x0000004545447220 */ /* 0x040fe20000410000 */
[----:B------:R-:W-:Y:S01]  /*97f0*/  LOP3.LUT P6, RZ, R66, 0x200, RZ, 0xc0, !PT ;  /* 0x0000020042ff7812 */ /* 0x000fe200078cc0ff */
[----:B------:R-:W-:Y:S01]  /*9800*/  FADD.FTZ R69, R69, R67 ;  /* 0x0000004345457221 */ /* 0x000fe20000010000 */
[----:B------:R-:W-:Y:S01]  /*9810*/  STL.64 [R1+0x410], R30 ;  /* 0x0004101e01007387 */ /* 0x000fe20000100a00 */
[----:B------:R-:W-:Y:S01]  /*9820*/  FFMA.FTZ R68, R67, R67, R68 ;  /* 0x0000004343447223 */ /* 0x000fe20000010044 */
[----:B------:R-:W-:Y:S01]  /*9830*/  HFMA2.MMA R67, -RZ, RZ, 0, 0 ;  /* 0x00000000ff437435 */ /* 0x000fe200000001ff */
[----:B------:R-:W-:Y:S01]  /*9840*/  FADD.FTZ R65, R65, R69 ;  /* 0x0000004541417221 */ /* 0x000fe20000010000 */
[----:B------:R-:W-:Y:S01]  /*9850*/  MOV R69, RZ ;  /* 0x000000ff00457202 */ /* 0x000fe20000000f00 */
[----:B------:R-:W-:Y:S02]  /*9860*/  @P4 IMAD.MOV.U32 R69, RZ, RZ, R29 ;  /* 0x000000ffff454224 */ /* 0x000fe400078e001d */
[----:B------:R-:W-:Y:S01]  /*9870*/  FADD.FTZ R64, R64, R68 ;  /* 0x0000004440407221 */ /* 0x000fe20000010000 */
[----:B------:R-:W-:Y:S01]  /*9880*/  LOP3.LUT P3, RZ, R66, 0x100, RZ, 0xc0, !PT ;  /* 0x0000010042ff7812 */ /* 0x000fe2000786c0ff */
[----:B------:R-:W-:-:S02]  /*9890*/  @P4 IMAD.MOV.U32 R67, RZ, RZ, R28 ;  /* 0x000000ffff434224 */ /* 0x000fc400078e001c */
[C---:B------:R-:W-:Y:S01]  /*98a0*/  FMUL.FTZ R68, R69.reuse, R69 ;  /* 0x0000004545447220 */ /* 0x040fe20000410000 */
[----:B------:R1:W-:Y:S01]  /*98b0*/  STL.64 [R1+0x418], R32 ;  /* 0x0004182001007387 */ /* 0x0003e20000100a00 */
[----:B------:R-:W-:Y:S02]  /*98c0*/  FADD.FTZ R69, R69, R67 ;  /* 0x0000004345457221 */ /* 0x000fe40000010000 */
        /* <DEDUP_REMOVED lines=30> */
[----:B------:R-:W-:Y:S01]  /*9ab0*/  STL.64 [R1+0x450], R44 ;  /* 0x0004502c01007387 */ /* 0x000fe20000100a00 */
[----:B------:R-:W-:-:S02]  /*9ac0*/  @P3 IMAD.MOV.U32 R67, RZ, RZ, R34 ;  /* 0x000000ffff433224 */ /* 0x000fc400078e0022 */
[----:B------:R-:W-:Y:S01]  /*9ad0*/  FADD.FTZ R64, R64, R68 ;  /* 0x0000004440407221 */ /* 0x000fe20000010000 */
[C---:B------:R-:W-:Y:S01]  /*9ae0*/  FMUL.FTZ R68, R69.reuse, R69 ;  /* 0x0000004545447220 */ /* 0x040fe20000410000 */
[----:B------:R-:W-:Y:S01]  /*9af0*/  LOP3.LUT P6, RZ, R66, 0x20, RZ, 0xc0, !PT ;  /* 0x0000002042ff7812 */ /* 0x000fe200078cc0ff */
[----:B------:R-:W-:Y:S01]  /*9b00*/  FADD.FTZ R69, R69, R67 ;  /* 0x0000004345457221 */ /* 0x000fe20000010000 */
[----:B------:R1:W-:Y:S01]  /*9b10*/  STL.64 [R1+0x458], R46 ;  /* 0x0004582e01007387 */ /* 0x0003e20000100a00 */
        /* <DEDUP_REMOVED lines=9> */
[----:B------:R-:W-:Y:S01]  /*9bb0*/  STL.64 [R1+0x460], R48 ;  /* 0x0004603001007387 */ /* 0x000fe20000100a00 */
[----:B------:R-:W-:Y:S02]  /*9bc0*/  FADD.FTZ R69, R69, R67 ;  /* 0x0000004345457221 */ /* 0x000fe40000010000 */
[----:B------:R-:W-:Y:S01]  /*9bd0*/  FFMA.FTZ R68, R67, R67, R68 ;  /* 0x0000004343447223 */ /* 0x000fe20000010044 */
[----:B------:R-:W-:Y:S01]  /*9be0*/  HFMA2.MMA R67, -RZ, RZ, 0, 0 ;  /* 0x00000000ff437435 */ /* 0x000fe200000001ff */
[----:B------:R2:W-:Y:S02]  /*9bf0*/  STL.64 [R1+0x468], R50 ;  /* 0x0004683201007387 */ /* 0x0005e40000100a00 */
[----:B------:R-:W-:Y:S01]  /*9c00*/  FADD.FTZ R64, R64, R68 ;  /* 0x0000004440407221 */ /* 0x000fe20000010000 */
[----:B------:R-:W-:Y:S01]  /*9c10*/  MOV R68, RZ ;  /* 0x000000ff00447202 */ /* 0x000fe20000000f00 */
[----:B------:R-:W-:Y:S01]  /*9c20*/  @P5 IMAD.MOV.U32 R68, RZ, RZ, R39 ;  /* 0x000000ffff445224 */ /* 0x000fe200078e0027 */
[C---:B------:R-:W-:Y:S01]  /*9c30*/  LOP3.LUT P4, RZ, R0.reuse, 0x2, RZ, 0xc0, !PT ;  /* 0x0000000200ff7812 */ /* 0x040fe2000788c0ff */
[----:B------:R-:W-:Y:S01]  /*9c40*/  @P5 IMAD.MOV.U32 R67, RZ, RZ, R38 ;  /* 0x000000ffff435224 */ /* 0x000fe200078e0026 */
[----:B------:R-:W-:Y:S01]  /*9c50*/  LOP3.LUT P5, RZ, R0, 0x1, RZ, 0xc0, !PT ;  /* 0x0000000100ff7812 */ /* 0x000fe200078ac0ff */
[C---:B------:R-:W-:Y:S01]  /*9c60*/  FMUL.FTZ R0, R68.reuse, R68 ;  /* 0x0000004444007220 */ /* 0x040fe20000410000 */
[----:B------:R-:W-:Y:S01]  /*9c70*/  FADD.FTZ R65, R65, R69 ;  /* 0x0000004541417221 */ /* 0x000fe20000010000 */
[----:B------:R-:W-:Y:S01]  /*9c80*/  FADD.FTZ R68, R68, R67 ;  /* 0x0000004344447221 */ /* 0x000fe20000010000 */
[----:B0-----:R-:W3:Y:S01]  /*9c90*/  LDL.LU R8, [R1+0x260] ;  /* 0x0002600001087983 */ /* 0x001ee20000300800 */
[----:B------:R-:W-:-:S02]  /*9ca0*/  FFMA.FTZ R0, R67, R67, R0 ;  /* 0x0000004343007223 */ /* 0x000fc40000010000 */
[----:B------:R-:W-:Y:S01]  /*9cb0*/  FADD.FTZ R65, R65, R68 ;  /* 0x0000004441417221 */ /* 0x000fe20000010000 */
[----:B------:R-:W3:Y:S01]  /*9cc0*/  LDL.LU R9, [R1+0x264] ;  /* 0x0002640001097983 */ /* 0x000ee20000300800 */
[----:B------:R-:W-:Y:S01]  /*9cd0*/  FADD.FTZ R64, R64, R0 ;  /* 0x0000000040407221 */ /* 0x000fe20000010000 */
[----:B------:R-:W-:Y:S01]  /*9ce0*/  HFMA2.MMA R0, -RZ, RZ, 0, 0 ;  /* 0x00000000ff007435 */ /* 0x000fe200000001ff */
[----:B------:R-:W-:Y:S01]  /*9cf0*/  MOV R68, RZ ;  /* 0x000000ff00447202 */ /* 0x000fe20000000f00 */
[----:B------:R-:W-:Y:S01]  /*9d00*/  @P6 IMAD.MOV.U32 R68, RZ, RZ, R41 ;  /* 0x000000ffff446224 */ /* 0x000fe200078e0029 */
[----:B------:R-:W0:Y:S03]  /*9d10*/  S2R R69, SR_LANEID ;  /* 0x0000000000457919 */ /* 0x000e260000000000 */
[----:B------:R-:W-:Y:S02]  /*9d20*/  @P6 IMAD.MOV.U32 R0, RZ, RZ, R40 ;  /* 0x000000ffff006224 */ /* 0x000fe400078e0028 */
[C---:B------:R-:W-:Y:S01]  /*9d30*/  FMUL.FTZ R67, R68.reuse, R68 ;  /* 0x0000004444437220 */ /* 0x040fe20000410000 */
[----:B-1----:R-:W3:Y:S01]  /*9d40*/  LDL.LU R12, [R1+0x270] ;  /* 0x00027000010c7983 */ /* 0x002ee20000300800 */
[----:B------:R-:W-:-:S02]  /*9d50*/  FADD.FTZ R68, R68, R0 ;  /* 0x0000000044447221 */ /* 0x000fc40000010000 */
[----:B------:R-:W-:Y:S01]  /*9d60*/  FFMA.FTZ R67, R0, R0, R67 ;  /* 0x0000000000437223 */ /* 0x000fe20000010043 */
[----:B------:R-:W-:Y:S01]  /*9d70*/  HFMA2.MMA R0, -RZ, RZ, 0, 0 ;  /* 0x00000000ff007435 */ /* 0x000fe200000001ff */
[----:B------:R-:W3:Y:S01]  /*9d80*/  LDL.LU R13, [R1+0x274] ;  /* 0x00027400010d7983 */ /* 0x000ee20000300800 */
[----:B------:R-:W-:Y:S01]  /*9d90*/  FADD.FTZ R65, R65, R68 ;  /* 0x0000004441417221 */ /* 0x000fe20000010000 */
[----:B------:R-:W-:Y:S01]  /*9da0*/  MOV R68, RZ ;  /* 0x000000ff00447202 */ /* 0x000fe20000000f00 */
[----:B------:R-:W-:Y:S01]  /*9db0*/  @P3 IMAD.MOV.U32 R68, RZ, RZ, R43 ;  /* 0x000000ffff443224 */ /* 0x000fe200078e002b */
[----:B------:R-:W3:Y:S01]  /*9dc0*/  LDL.LU R16, [R1+0x280] ;  /* 0x0002800001107983 */ /* 0x000ee20000300800 */
[----:B------:R-:W-:Y:S01]  /*9dd0*/  @P3 IMAD.MOV.U32 R0, RZ, RZ, R42 ;  /* 0x000000ffff003224 */ /* 0x000fe200078e002a */
[C---:B------:R-:W-:Y:S01]  /*9de0*/  LOP3.LUT P3, RZ, R59.reuse, 0x40000000, RZ, 0xc0, !PT ;  /* 0x400000003bff7812 */ /* 0x040fe2000786c0ff */
[----:B------:R-:W-:Y:S01]  /*9df0*/  FADD.FTZ R64, R64, R67 ;  /* 0x0000004340407221 */ /* 0x000fe20000010000 */
[C---:B------:R-:W-:Y:S01]  /*9e00*/  FMUL.FTZ R67, R68.reuse, R68 ;  /* 0x0000004444437220 */ /* 0x040fe20000410000 */
[----:B------:R-:W-:Y:S01]  /*9e10*/  FADD.FTZ R68, R68, R0 ;  /* 0x0000000044447221 */ /* 0x000fe20000010000 */
[----:B------:R-:W-:Y:S01]  /*9e20*/  LOP3.LUT P6, RZ, R59, 0x80000000, RZ, 0xc0, !PT ;  /* 0x800000003bff7812 */ /* 0x000fe200078cc0ff */
[----:B------:R-:W3:Y:S01]  /*9e30*/  LDL.LU R17, [R1+0x284] ;  /* 0x0002840001117983 */ /* 0x000ee20000300800 */
[----:B------:R-:W-:Y:S01]  /*9e40*/  FFMA.FTZ R67, R0, R0, R67 ;  /* 0x0000000000437223 */ /* 0x000fe20000010043 */
[----:B------:R-:W-:Y:S01]  /*9e50*/  FADD.FTZ R65, R65, R68 ;  /* 0x0000004441417221 */ /* 0x000fe20000010000 */
[----:B------:R-:W-:Y:S01]  /*9e60*/  HFMA2.MMA R0, -RZ, RZ, 0, 0 ;  /* 0x00000000ff007435 */ /* 0x000fe200000001ff */
[----:B------:R-:W-:Y:S01]  /*9e70*/  MOV R68, RZ ;  /* 0x000000ff00447202 */ /* 0x000fe20000000f00 */
[----:B------:R-:W-:Y:S01]  /*9e80*/  FADD.FTZ R64, R64, R67 ;  /* 0x0000004340407221 */ /* 0x000fe20000010000 */
[----:B------:R-:W3:Y:S02]  /*9e90*/  LDL.LU R20, [R1+0x290] ;  /* 0x0002900001147983 */ /* 0x000ee40000300800 */
[----:B------:R-:W-:-:S02]  /*9ea0*/  @P3 IMAD.MOV.U32 R68, RZ, RZ, R45 ;  /* 0x000000ffff443224 */ /* 0x000fc400078e002d */
[----:B------:R-:W-:Y:S01]  /*9eb0*/  @P3 IMAD.MOV.U32 R0, RZ, RZ, R44 ;  /* 0x000000ffff003224 */ /* 0x000fe200078e002c */
[----:B------:R-:W3:Y:S01]  /*9ec0*/  LDL.LU R21, [R1+0x294] ;  /* 0x0002940001157983 */ /* 0x000ee20000300800 */
[C---:B------:R-:W-:Y:S02]  /*9ed0*/  FMUL.FTZ R67, R68.reuse, R68 ;  /* 0x0000004444437220 */ /* 0x040fe40000410000 */
[----:B------:R-:W-:Y:S01]  /*9ee0*/  FADD.FTZ R68, R68, R0 ;  /* 0x0000000044447221 */ /* 0x000fe20000010000 */
[----:B------:R-:W3:Y:S01]  /*9ef0*/  LDL.LU R24, [R1+0x2a0] ;  /* 0x0002a00001187983 */ /* 0x000ee20000300800 */
[----:B------:R-:W-:Y:S01]  /*9f00*/  FFMA.FTZ R67, R0, R0, R67 ;  /* 0x0000000000437223 */ /* 0x000fe20000010043 */
[----:B------:R-:W-:Y:S01]  /*9f10*/  HFMA2.MMA R0, -RZ, RZ, 0, 0 ;  /* 0x00000000ff007435 */ /* 0x000fe200000001ff */
[----:B------:R-:W-:Y:S01]  /*9f20*/  FADD.FTZ R65, R65, R68 ;  /* 0x0000004441417221 */ /* 0x000fe20000010000 */
[----:B------:R-:W-:Y:S01]  /*9f30*/  MOV R68, RZ ;  /* 0x000000ff00447202 */ /* 0x000fe20000000f00 */
[----:B------:R-:W-:-:S02]  /*9f40*/  @P6 IMAD.MOV.U32 R68, RZ, RZ, R47 ;  /* 0x000000ffff446224 */ /* 0x000fc400078e002f */
[----:B------:R-:W-:Y:S01]  /*9f50*/  FADD.FTZ R64, R64, R67 ;  /* 0x0000004340407221 */ /* 0x000fe20000010000 */
[----:B0-----:R-:W-:Y:S01]  /*9f60*/  ISETP.GT.AND P3, PT, R69, 0x1e, PT ;  /* 0x0000001e4500780c */ /* 0x001fe20003f64270 */
[----:B------:R-:W-:Y:S02]  /*9f70*/  @P6 IMAD.MOV.U32 R0, RZ, RZ, R46 ;  /* 0x000000ffff006224 */ /* 0x000fe400078e002e */
[C---:B------:R-:W-:Y:S01]  /*9f80*/  FMUL.FTZ R67, R68.reuse, R68 ;  /* 0x0000004444437220 */ /* 0x040fe20000410000 */
[----:B------:R-:W3:Y:S01]  /*9f90*/  LDL.LU R25, [R1+0x2a4] ;  /* 0x0002a40001197983 */ /* 0x000ee20000300800 */
[----:B------:R-:W-:Y:S02]  /*9fa0*/  FADD.FTZ R68, R68, R0 ;  /* 0x0000000044447221 */ /* 0x000fe40000010000 */
[----:B------:R-:W-:Y:S01]  /*9fb0*/  FFMA.FTZ R67, R0, R0, R67 ;  /* 0x0000000000437223 */ /* 0x000fe20000010043 */
[----:B------:R-:W-:Y:S01]  /*9fc0*/  HFMA2.MMA R0, -RZ, RZ, 0, 0 ;  /* 0x00000000ff007435 */ /* 0x000fe200000001ff */
[----:B------:R-:W3:Y:S01]  /*9fd0*/  LDL.LU R28, [R1+0x2b0] ;  /* 0x0002b000011c7983 */ /* 0x000ee20000300800 */
[----:B------:R-:W-:Y:S01]  /*9fe0*/  FADD.FTZ R65, R65, R68 ;  /* 0x0000004441417221 */ /* 0x000fe20000010000 */
[----:B------:R-:W-:Y:S01]  /*9ff0*/  MOV R68, RZ ;  /* 0x000000ff00447202 */ /* 0x000fe20000000f00 */
[----:B------:R-:W-:-:S02]  /*a000*/  @P5 IMAD.MOV.U32 R68, RZ, RZ, R49 ;  /* 0x000000ffff445224 */ /* 0x000fc400078e0031 */
[----:B------:R-:W-:Y:S01]  /*a010*/  FADD.FTZ R64, R64, R67 ;  /* 0x0000004340407221 */ /* 0x000fe20000010000 */
        /* <DEDUP_REMOVED lines=11> */
[----:B------:R-:W3:Y:S01]  /*a0d0*/  LDL.LU R33, [R1+0x2c4] ;  /* 0x0002c40001217983 */ /* 0x000ee20000300800 */
        /* <DEDUP_REMOVED lines=25> */
[----:B----4-:R-:W-:Y:S01]  /*a270*/  STL.64 [R1+0x8], R2 ;  /* 0x0000080201007387 */ /* 0x010fe20000100a00 */
[----:B------:R-:W-:Y:S02]  /*a280*/  FADD.FTZ R68, R68, R0 ;  /* 0x0000000044447221 */ /* 0x000fe40000010000 */
[----:B------:R-:W-:Y:S01]  /*a290*/  FFMA.FTZ R67, R0, R0, R67 ;  /* 0x0000000000437223 */ /* 0x000fe20000010043 */
[----:B------:R-:W-:Y:S01]  /*a2a0*/  HFMA2.MMA R0, -RZ, RZ, 0, 0 ;  /* 0x00000000ff007435 */ /* 0x000fe200000001ff */
[----:B--2---:R0:W-:Y:S01]  /*a2b0*/  STL.64 [R1], R4 ;  /* 0x0000000401007387 */ /* 0x0041e20000100a00 */
[----:B------:R-:W-:Y:S01]  /*a2c0*/  FADD.FTZ R65, R65, R68 ;  /* 0x0000004441417221 */ /* 0x000fe20000010000 */
[----:B------:R-:W-:Y:S01]  /*a2d0*/  MOV R68, RZ ;  /* 0x000000ff00447202 */ /* 0x000fe20000000f00 */
[----:B------:R-:W-:-:S02]  /*a2e0*/  @P2 IMAD.MOV.U32 R68, RZ, RZ, R57 ;  /* 0x000000ffff442224 */ /* 0x000fc400078e0039 */
[----:B------:R-:W-:Y:S01]  /*a2f0*/  FADD.FTZ R64, R64, R67 ;  /* 0x0000004340407221 */ /* 0x000fe20000010000 */
[----:B------:R-:W-:Y:S01]  /*a300*/  @P2 IMAD.MOV.U32 R0, RZ, RZ, R56 ;  /* 0x000000ffff002224 */ /* 0x000fe200078e0038 */
[----:B------:R-:W2:Y:S01]  /*a310*/  LDL.LU R47, [R1+0x304] ;  /* 0x00030400012f7983 */ /* 0x000ea20000300800 */
[C---:B------:R-:W-:Y:S02]  /*a320*/  FMUL.FTZ R67, R68.reuse, R68 ;  /* 0x0000004444437220 */ /* 0x040fe40000410000 */
[----:B------:R-:W-:Y:S01]  /*a330*/  FADD.FTZ R68, R68, R0 ;  /* 0x0000000044447221 */ /* 0x000fe20000010000 */
[----:B------:R-:W4:Y:S01]  /*a340*/  LDL.LU R50, [R1+0x310] ;  /* 0x0003100001327983 */ /* 0x000f220000300800 */
[----:B------:R-:W-:Y:S02]  /*a350*/  FFMA.FTZ R67, R0, R0, R67 ;  /* 0x0000000000437223 */ /* 0x000fe40000010043 */
[----:B------:R-:W-:Y:S01]  /*a360*/  FADD.FTZ R65, R65, R68 ;  /* 0x0000004441417221 */ /* 0x000fe20000010000 */
[----:B0-----:R-:W4:Y:S01]  /*a370*/  LDL.LU R4, [R1+0x250] ;  /* 0x0002500001047983 */ /* 0x001f220000300800 */
[----:B------:R-:W-:-:S03]  /*a380*/  FADD.FTZ R67, R64, R67 ;  /* 0x0000004340437221 */ /* 0x000fc60000010000 */
[----:B------:R-:W0:Y:S04]  /*a390*/  SHFL.DOWN PT, R0, R65, 0x1, 0x1f ;  /* 0x08201f0041007f89 */ /* 0x000e2800000e0000 */
[----:B------:R-:W1:Y:S04]  /*a3a0*/  SHFL.DOWN PT, R64, R67, 0x1, 0x1f ;  /* 0x08201f0043407f89 */ /* 0x000e6800000e0000 */
[----:B------:R-:W4:Y:S04]  /*a3b0*/  LDL.LU R68, [R1+0x318] ;  /* 0x0003180001447983 */ /* 0x000f280000300800 */
[----:B------:R-:W4:Y:S04]  /*a3c0*/  LDL.LU R5, [R1+0x254] ;  /* 0x0002540001057983 */ /* 0x000f280000300800 */
[----:B------:R-:W4:Y:S04]  /*a3d0*/  LDL.LU R51, [R1+0x314] ;  /* 0x0003140001337983 */ /* 0x000f280000300800 */
[----:B------:R-:W4:Y:S01]  /*a3e0*/  LDL.LU R48, [R1+0x308] ;  /* 0x0003080001307983 */ /* 0x000f220000300800 */
[----:B0-----:R-:W-:-:S03]  /*a3f0*/  @!P3 FADD.FTZ R65, R65, R0 ;  /* 0x000000004141b221 */ /* 0x001fc60000010000 */
[----:B------:R-:W4:Y:S01]  /*a400*/  LDL.LU R49, [R1+0x30c] ;  /* 0x00030c0001317983 */ /* 0x000f220000300800 */
[----:B-1----:R-:W-:-:S03]  /*a410*/  @!P3 FADD.FTZ R67, R67, R64 ;  /* 0x000000404343b221 */ /* 0x002fc60000010000 */
[----:B------:R-:W0:Y:S04]  /*a420*/  SHFL.DOWN PT, R0, R65, 0x2, 0x1f ;  /* 0x08401f0041007f89 */ /* 0x000e2800000e0000 */
[----:B------:R-:W1:Y:S01]  /*a430*/  SHFL.DOWN PT, R64, R67, 0x2, 0x1f ;  /* 0x08401f0043407f89 */ /* 0x000e6200000e0000 */
[----:B------:R-:W-:-:S03]  /*a440*/  ISETP.GT.AND P3, PT, R69, 0x1d, PT ;  /* 0x0000001d4500780c */ /* 0x000fc60003f64270 */
        /* <DEDUP_REMOVED lines=36> */
[----:B-1----:R-:W-:Y:S01]  /*a690*/  @!P3 FADD.FTZ R67, R67, R64 ;  /* 0x000000404343b221 */ /* 0x002fe20000010000 */
[----:B------:R-:W-:Y:S02]  /*a6a0*/  ISETP.NE.AND P3, PT, R69, RZ, PT ;  /* 0x000000ff4500720c */ /* 0x000fe40003f65270 */
[----:B------:R-:W4:Y:S04]  /*a6b0*/  LDL.LU R6, [R1+0x258] ;  /* 0x0002580001067983 */ /* 0x000f280000300800 */
[----:B------:R-:W4:Y:S01]  /*a6c0*/  LDL.LU R69, [R1+0x31c] ;  /* 0x00031c0001457983 */ /* 0x000f220000300800 */
[----:B------:R-:W-:Y:S01]  /*a6d0*/  MOV R64, R65 ;  /* 0x0000004100407202 */ /* 0x000fe20000000f00 */
[----:B------:R-:W-:-:S02]  /*a6e0*/  IMAD.MOV.U32 R65, RZ, RZ, R67 ;  /* 0x000000ffff417224 */ /* 0x000fc400078e0043 */
[----:B------:R-:W4:Y:S04]  /*a6f0*/  LDL.LU R2, [R1+0x248] ;  /* 0x0002480001027983 */ /* 0x000f280000300800 */
[----:B---3--:R0:W-:Y:S04]  /*a700*/  @!P3 STS.64 [R7+0x10], R64 ;  /* 0x000010400700b388 */ /* 0x0081e80000000a00 */
[----:B------:R-:W3:Y:S04]  /*a710*/  LDL.LU R3, [R1+0x24c] ;  /* 0x00024c0001037983 */ /* 0x000ee80000300800 */
[----:B0-----:R-:W3:Y:S04]  /*a720*/  LDL.LU R7, [R1+0x25c] ;  /* 0x00025c0001077983 */ /* 0x001ee80000300800 */
[----:B------:R0:W-:Y:S04]  /*a730*/  STL.64 [R1+0x448], R58 ;  /* 0x0004483a01007387 */ /* 0x0001e80000100a00 */
[----:B------:R1:W-:Y:S04]  /*a740*/  STL.64 [R1+0xf8], R62 ;  /* 0x0000f83e01007387 */ /* 0x0003e80000100a00 */
[----:B------:R1:W-:Y:S04]  /*a750*/  STL.64 [R1+0x100], R60 ;  /* 0x0001003c01007387 */ /* 0x0003e80000100a00 */
[----:B0-----:R-:W3:Y:S04]  /*a760*/  LDL.LU R58, [R1+0x2f0] ;  /* 0x0002f000013a7983 */ /* 0x001ee80000300800 */
[----:B------:R-:W3:Y:S04]  /*a770*/  LDL.LU R59, [R1+0x2f4] ;  /* 0x0002f400013b7983 */ /* 0x000ee80000300800 */
[----:B-1----:R-:W3:Y:S04]  /*a780*/  LDL.LU.64 R62, [R1+0x398] ;  /* 0x00039800013e7983 */ /* 0x002ee80000300a00 */
[----:B------:R-:W3:Y:S04]  /*a790*/  LDL.LU.64 R60, [R1+0x390] ;  /* 0x00039000013c7983 */ /* 0x000ee80000300a00 */
[----:B------:R0:W-:Y:S04]  /*a7a0*/  STL.64 [R1+0xb8], R16 ;  /* 0x0000b81001007387 */ /* 0x0001e80000100a00 */
[----:B------:R1:W-:Y:S04]  /*a7b0*/  STL.64 [R1+0xc8], R12 ;  /* 0x0000c80c01007387 */ /* 0x0003e80000100a00 */
[----:B------:R-:W-:Y:S04]  /*a7c0*/  STL.64 [R1+0xd8], R8 ;  /* 0x0000d80801007387 */ /* 0x000fe80000100a00 */
[----:B------:R1:W-:Y:S04]  /*a7d0*/  STL.64 [R1+0xa8], R20 ;  /* 0x0000a81401007387 */ /* 0x0003e80000100a00 */
[----:B0-----:R-:W3:Y:S04]  /*a7e0*/  LDL.LU.64 R16, [R1+0x3d8] ;  /* 0x0003d80001107983 */ /* 0x001ee80000300a00 */
[----:B-1----:R-:W3:Y:S04]  /*a7f0*/  LDL.LU.64 R12, [R1+0x3c8] ;  /* 0x0003c800010c7983 */ /* 0x002ee80000300a00 */
[----:B------:R-:W3:Y:S04]  /*a800*/  LDL.LU.64 R20, [R1+0x3e8] ;  /* 0x0003e80001147983 */ /* 0x000ee80000300a00 */
[----:B------:R0:W-:Y:S04]  /*a810*/  STL.64 [R1+0x98], R24 ;  /* 0x0000981801007387 */ /* 0x0001e80000100a00 */
[----:B------:R-:W3:Y:S04]  /*a820*/  LDL.LU.64 R8, [R1+0x3b8] ;  /* 0x0003b80001087983 */ /* 0x000ee80000300a00 */
[----:B------:R1:W-:Y:S04]  /*a830*/  STL.64 [R1+0x88], R28 ;  /* 0x0000881c01007387 */ /* 0x0003e80000100a00 */
[----:B0-----:R-:W3:Y:S04]  /*a840*/  LDL.LU.64 R24, [R1+0x3f8] ;  /* 0x0003f80001187983 */ /* 0x001ee80000300a00 */
[----:B------:R0:W-:Y:S04]  /*a850*/  STL.64 [R1+0x78], R32 ;  /* 0x0000782001007387 */ /* 0x0001e80000100a00 */
[----:B-1----:R-:W3:Y:S04]  /*a860*/  LDL.LU.64 R28, [R1+0x408] ;  /* 0x00040800011c7983 */ /* 0x002ee80000300a00 */
[----:B------:R1:W-:Y:S04]  /*a870*/  STL.64 [R1+0x68], R36 ;  /* 0x0000682401007387 */ /* 0x0003e80000100a00 */
[----:B0-----:R-:W3:Y:S04]  /*a880*/  LDL.LU.64 R32, [R1+0x418] ;  /* 0x0004180001207983 */ /* 0x001ee80000300a00 */
[----:B------:R0:W-:Y:S04]  /*a890*/  STL.64 [R1+0x58], R40 ;  /* 0x0000582801007387 */ /* 0x0001e80000100a00 */
[----:B-1----:R-:W3:Y:S04]  /*a8a0*/  LDL.LU.64 R36, [R1+0x428] ;  /* 0x0004280001247983 */ /* 0x002ee80000300a00 */
[----:B0-----:R-:W3:Y:S04]  /*a8b0*/  LDL.LU.64 R40, [R1+0x438] ;  /* 0x0004380001287983 */ /* 0x001ee80000300a00 */
[----:B--2---:R0:W-:Y:S04]  /*a8c0*/  STL.64 [R1+0x38], R46 ;  /* 0x0000382e01007387 */ /* 0x0041e80000100a00 */
[----:B0-----:R-:W2:Y:S04]  /*a8d0*/  LDL.LU.64 R46, [R1+0x458] ;  /* 0x00045800012e7983 */ /* 0x001ea80000300a00 */
[----:B----4-:R0:W-:Y:S04]  /*a8e0*/  STL.64 [R1+0xe8], R4 ;  /* 0x0000e80401007387 */ /* 0x0101e80000100a00 */
[----:B------:R1:W-:Y:S04]  /*a8f0*/  STL.64 [R1+0x28], R50 ;  /* 0x0000283201007387 */ /* 0x0003e80000100a00 */
[----:B0-----:R-:W4:Y:S04]  /*a900*/  LDL.LU.64 R4, [R1+0x3a8] ;  /* 0x0003a80001047983 */ /* 0x001f280000300a00 */
[----:B------:R0:W-:Y:S04]  /*a910*/  STL.64 [R1+0x30], R48 ;  /* 0x0000303001007387 */ /* 0x0001e80000100a00 */
[----:B-1----:R-:W4:Y:S04]  /*a920*/  LDL.LU.64 R50, [R1+0x468] ;  /* 0x0004680001327983 */ /* 0x002f280000300a00 */
[----:B0-----:R-:W4:Y:S04]  /*a930*/  LDL.LU.64 R48, [R1+0x460] ;  /* 0x0004600001307983 */ /* 0x001f280000300a00 */
[----:B------:R0:W-:Y:S04]  /*a940*/  STL.64 [R1+0x40], R44 ;  /* 0x0000402c01007387 */ /* 0x0001e80000100a00 */
[----:B------:R1:W-:Y:S04]  /*a950*/  STL.64 [R1+0x50], R42 ;  /* 0x0000502a01007387 */ /* 0x0003e80000100a00 */
[----:B0-----:R-:W4:Y:S04]  /*a960*/  LDL.LU.64 R44, [R1+0x450] ;  /* 0x00045000012c7983 */ /* 0x001f280000300a00 */
[----:B-1----:R-:W4:Y:S04]  /*a970*/  LDL.LU.64 R42, [R1+0x440] ;  /* 0x00044000012a7983 */ /* 0x002f280000300a00 */
[----:B------:R0:W-:Y:S04]  /*a980*/  STL.64 [R1+0x60], R38 ;  /* 0x0000602601007387 */ /* 0x0001e80000100a00 */
        /* <DEDUP_REMOVED lines=10> */
[----:B0-----:R-:W4:Y:S04]  /*aa30*/  LDL.LU R68, [R1+0x228] ;  /* 0x0002280001447983 */ /* 0x001f280000300800 */
[----:B------:R-:W4:Y:S04]  /*aa40*/  LDL.LU R69, [R1+0x22c] ;  /* 0x00022c0001457983 */ /* 0x000f280000300800 */
[----:B------:R0:W-:Y:S04]  /*aa50*/  STL.64 [R1+0xb0], R18 ;  /* 0x0000b01201007387 */ /* 0x0001e80000100a00 */
[----:B------:R1:W-:Y:S04]  /*aa60*/  STL.64 [R1+0xc0], R14 ;  /* 0x0000c00e01007387 */ /* 0x0003e80000100a00 */
[----:B------:R1:W-:Y:S04]  /*aa70*/  STL.64 [R1+0xd0], R10 ;  /* 0x0000d00a01007387 */ /* 0x0003e80000100a00 */
[----:B---3--:R3:W-:Y:S04]  /*aa80*/  STL.64 [R1+0xe0], R6 ;  /* 0x0000e00601007387 */ /* 0x0087e80000100a00 */
[----:B------:R3:W-:Y:S04]  /*aa90*/  STL.64 [R1+0xf0], R2 ;  /* 0x0000f00201007387 */ /* 0x0007e80000100a00 */
[----:B0-----:R-:W4:Y:S04]  /*aaa0*/  LDL.LU.64 R18, [R1+0x3e0] ;  /* 0x0003e00001127983 */ /* 0x001f280000300a00 */
[----:B-1----:R-:W4:Y:S04]  /*aab0*/  LDL.LU.64 R14, [R1+0x3d0] ;  /* 0x0003d000010e7983 */ /* 0x002f280000300a00 */
[----:B------:R-:W4:Y:S04]  /*aac0*/  LDL.LU.64 R10, [R1+0x3c0] ;  /* 0x0003c000010a7983 */ /* 0x000f280000300a00 */
[----:B---3--:R-:W3:Y:S04]  /*aad0*/  LDL.LU.64 R6, [R1+0x3b0] ;  /* 0x0003b00001067983 */ /* 0x008ee80000300a00 */
[----:B------:R-:W3:Y:S04]  /*aae0*/  LDL.LU.64 R2, [R1+0x3a0] ;  /* 0x0003a00001027983 */ /* 0x000ee80000300a00 */
[----:B------:R0:W-:Y:S04]  /*aaf0*/  STL.64 [R1+0x48], R58 ;  /* 0x0000483a01007387 */ /* 0x0001e80000100a00 */
[----:B------:R1:W-:Y:S04]  /*ab00*/  STL.64 [R1+0x108], R60 ;  /* 0x0001083c01007387 */ /* 0x0003e80000100a00 */
[----:B------:R1:W-:Y:S04]  /*ab10*/  STL.64 [R1+0x110], R62 ;  /* 0x0001103e01007387 */ /* 0x0003e80000100a00 */
[----:B0-----:R0:W5:Y:S04]  /*ab20*/  LDL.LU.64 R58, [R1+0x448] ;  /* 0x00044800013a7983 */ /* 0x0011680000300a00 */
[----:B-1----:R0:W5:Y:S04]  /*ab30*/  LDL.LU.64 R60, [R1+0x388] ;  /* 0x00038800013c7983 */ /* 0x0021680000300a00 */
[----:B------:R0:W5:Y:S04]  /*ab40*/  LDL.LU.64 R62, [R1+0x380] ;  /* 0x00038000013e7983 */ /* 0x0001680000300a00 */
        /* <DEDUP_REMOVED lines=12> */
[----:B------:R-:W-:Y:S03]  /*ac10*/  BSSY B0, `(.L_x_5110) ;  /* 0x000003a000007945 */ /* 0x000fe60003800000 */
[----:B--2---:R-:W-:Y:S04]  /*ac20*/  STL.64 [R1+0x1d0], R46 ;  /* 0x0001d02e01007387 */ /* 0x004fe80000100a00 */
[----:B----4-:R-:W-:Y:S04]  /*ac30*/  STL.64 [R1+0x128], R4 ;  /* 0x0001280401007387 */ /* 0x010fe80000100a00 */
        /* <DEDUP_REMOVED lines=9> */
[----:B------:R1:W-:Y:S02]  /*acd0*/  STL.64 [R1+0x118], R68 ;  /* 0x0001184401007387 */ /* 0x0003e40000100a00 */
[----:B-1----:R-:W1:Y:S02]  /*ace0*/  S2R R68, SR_TID.X ;  /* 0x0000000000447919 */ /* 0x002e640000002100 */
[----:B------:R0:W-:Y:S04]  /*acf0*/  STL.64 [R1+0x160], R18 ;  /* 0x0001601201007387 */ /* 0x0001e80000100a00 */
[----:B------:R0:W-:Y:S04]  /*ad00*/  STL.64 [R1+0x150], R14 ;  /* 0x0001500e01007387 */ /* 0x0001e80000100a00 */
[----:B------:R0:W-:Y:S04]  /*ad10*/  STL.64 [R1+0x140], R10 ;  /* 0x0001400a01007387 */ /* 0x0001e80000100a00 */
[----:B---3--:R0:W-:Y:S04]  /*ad20*/  STL.64 [R1+0x130], R6 ;  /* 0x0001300601007387 */ /* 0x0081e80000100a00 */
[----:B------:R0:W-:Y:S01]  /*ad30*/  STL.64 [R1+0x120], R2 ;  /* 0x0001200201007387 */ /* 0x0001e20000100a00 */
[----:B------:R-:W-:Y:S01]  /*ad40*/  BAR.SYNC.DEFER_BLOCKING 0x0 ;  /* 0x0000000000007b1d */ /* 0x000fe20000010000 */
[----:B-1----:R-:W-:-:S13]  /*ad50*/  ISETP.NE.AND P3, PT, R68, RZ, PT ;  /* 0x000000ff4400720c */ /* 0x002fda0003f65270 */
[----:B0-----:R-:W-:Y:S05]  /*ad60*/  @P3 BRA `(.L_x_5111) ;  /* 0x0000000000903947 */ /* 0x001fea0003800000 */
        /* <DEDUP_REMOVED lines=8> */
[----:B------:R-:W4:Y:S01]  /*adf0*/  LDS.128 R8, [UR5+0x60] ;  /* 0x00006005ff087984 */ /* 0x000f220008000c00 */
        /* <DEDUP_REMOVED lines=27> */
.L_x_5111:
[----:B------:R-:W-:Y:S05]  /*afb0*/  BSYNC B0 ;  /* 0x0000000000007941 */ /* 0x000fea0003800000 */
.L_x_5110:
[----:B------:R-:W-:-:S06]  /*afc0*/  UISETP.GE.U32.AND UP0, UPT, UR19, 0x2, UPT ;  /* 0x000000021300788c */ /* 0x000fcc000bf06070 */
[----:B------:R-:W-:-:S13]  /*afd0*/  PLOP3.LUT P4, PT, PT, PT, UP0, 0x40, 0x0 ;  /* 0x000000000000781c */ /* 0x000fda0003f8e808 */
[----:B------:R-:W-:Y:S05]  /*afe0*/  @P4 BRA `(.L_x_5112) ;  /* 0x0000001800144947 */ /* 0x000fea0003800000 */
[----:B------:R-:W-:Y:S01]  /*aff0*/  ULOP3.LUT UR5, UR4, 0x1, URZ, 0xc0, !UPT ;  /* 0x0000000104057892 */ /* 0x000fe2000f8ec03f */
[----:B------:R-:W-:-:S03]  /*b000*/  ULDC.64 UR12, c[0x0][0x248] ;  /* 0x00009200000c7ab9 */ /* 0x000fc60000000a00 */
[----:B------:R-:W-:-:S04]  /*b010*/  UIMAD UR5, UR5, UR17, URZ ;  /* 0x00000011050572a4 */ /* 0x000fc8000f8e023f */
[----:B------:R-:W-:Y:S02]  /*b020*/  UIMAD UR6, UR5, UR19, URZ ;  /* 0x00000013050672a4 */ /* 0x000fe4000f8e023f */
[----:B------:R-:W-:Y:S02]  /*b030*/  UIADD3 UR20, UR5, UR8, URZ ;  /* 0x0000000805147290 */ /* 0x000fe4000fffe03f */
[----:B------:R-:W-:-:S03]  /*b040*/  USHF.L.U32 UR5, UR6, 0x1, URZ ;  /* 0x0000000106057899 */ /* 0x000fc6000800063f */
[----:B------:R-:W-:Y:S02]  /*b050*/  ULDC.64 UR6, c[0x0][0x240] ;  /* 0x0000900000067ab9 */ /* 0x000fe40000000a00 */
[----:B------:R-:W-:Y:S02]  /*b060*/  UIMAD.WIDE.U32 UR20, UR20, 0x4, UR6 ;  /* 0x00000004141478a5 */ /* 0x000fe4000f8e0006 */
[----:B------:R-:W-:Y:S01]  /*b070*/  UIMAD.WIDE UR6, UR5, 0x4, UR12 ;  /* 0x00000004050678a5 */ /* 0x000fe2000f8e020c */
[----:B------:R-:W-:Y:S11]  /*b080*/  @P3 BRA `(.L_x_5113) ;  /* 0x0000000000643947 */ /* 0x000ff60003800000 */
[----:B------:R-:W-:Y:S01]  /*b090*/  ULOP3.LUT UP0, URZ, UR4, 0x2, URZ, 0xc0, !UPT ;  /* 0x00000002043f7892 */ /* 0x000fe2000f80c03f */
[----:B------:R-:W-:Y:S01]  /*b0a0*/  MOV R2, UR20 ;  /* 0x0000001400027c02 */ /* 0x000fe20008000f00 */
[----:B------:R-:W-:Y:S01]  /*b0b0*/  UIMAD UR12, UR16, UR17, UR8 ;  /* 0x00000011100c72a4 */ /* 0x000fe2000f8e0208 */
[----:B------:R-:W-:Y:S01]  /*b0c0*/  IMAD.U32 R3, RZ, RZ, UR21 ;  /* 0x00000015ff037e24 */ /* 0x000fe2000f8e00ff */
[----:B------:R-:W-:Y:S02]  /*b0d0*/  UMOV UR5, 0xffffffff ;  /* 0xffffffff00057882 */ /* 0x000fe40000000000 */
[----:B------:R-:W-:Y:S01]  /*b0e0*/  PLOP3.LUT P4, PT, PT, PT, UP0, 0x40, 0x0 ;  /* 0x000000000000781c */ /* 0x000fe20003f8e808 */
[----:B------:R-:W-:Y:S02]  /*b0f0*/  ULEA UR13, UP1, UR12, UR6, 0x3 ;  /* 0x000000060c0d7291 */ /* 0x000fe4000f82183f */
[----:B------:R-:W-:Y:S01]  /*b100*/  USEL UR5, UR5, 0x1, UP0 ;  /* 0x0000000105057887 */ /* 0x000fe20008000000 */
[----:B------:R-:W-:Y:S01]  /*b110*/  SEL R7, RZ, UR19, !P4 ;  /* 0x00000013ff077c07 */ /* 0x000fe2000e000000 */
[----:B------:R-:W-:-:S02]  /*b120*/  ULEA.HI.X UR12, UR12, UR7, URZ, 0x3, UP1 ;  /* 0x000000070c0c7291 */ /* 0x000fc400088f1c3f */
[----:B------:R-:W-:Y:S02]  /*b130*/  MOV R4, UR13 ;  /* 0x0000000d00047c02 */ /* 0x000fe40008000f00 */
[----:B------:R-:W-:Y:S02]  /*b140*/  ISETP.NE.AND P4, PT, R7, -0x1, PT ;  /* 0xffffffff0700780c */ /* 0x000fe40003f85270 */
[----:B------:R-:W-:Y:S01]  /*b150*/  IMAD.U32 R5, RZ, RZ, UR12 ;  /* 0x0000000cff057e24 */ /* 0x000fe2000f8e00ff */
[----:B------:R-:W-:-:S04]  /*b160*/  MOV R9, UR5 ;  /* 0x0000000500097c02 */ /* 0x000fc80008000f00 */
[----:B------:R0:W-:Y:S01]  /*b170*/  STG.E.64 desc[UR14][R4.64], R64 ;  /* 0x0000004004007986 */ /* 0x0001e2000c101b0e */
[----:B------:R-:W-:Y:S06]  /*b180*/  MEMBAR.ALL.GPU ;  /* 0x0000000000007992 */ /* 0x000fec000000a000 */
[----:B------:R-:W-:-:S00]  /*b190*/  ERRBAR ;  /* 0x00000000000079ab */ /* 0x000fc00000000000 */
[----:B------:R-:W-:Y:S06]  /*b1a0*/  CGAERRBAR ;  /* 0x00000000000075ab */ /* 0x000fec0000000000 */
[----:B------:R0:W-:Y:S01]  /*b1b0*/  REDG.E.ADD.S32.STRONG.GPU desc[UR14][R2.64], R9 ;  /* 0x000000090200798e */ /* 0x0001e2000c10e38e */
[----:B------:R-:W-:Y:S05]  /*b1c0*/  @!P4 BRA `(.L_x_5113) ;  /* 0x000000000014c947 */ /* 0x000fea0003800000 */
.L_x_5114:
[----:B------:R-:W2:Y:S04]  /*b1d0*/  LDG.E.STRONG.GPU R0, desc[UR14][R2.64] ;  /* 0x0000000e02007981 */ /* 0x000ea8000c1ef900 */
[----:B--2---:R-:W-:Y:S01]  /*b1e0*/  CCTL.IVALL ;  /* 0x00000000ff00798f */ /* 0x004fe20002000000 */
[----:B------:R-:W-:Y:S05]  /*b1f0*/  YIELD ;  /* 0x0000000000007946 */ /* 0x000fea0003800000 */
[----:B------:R-:W-:-:S13]  /*b200*/  ISETP.NE.AND P4, PT, R0, R7, PT ;  /* 0x000000070000720c */ /* 0x000fda0003f85270 */
[----:B------:R-:W-:Y:S05]  /*b210*/  @P4 BRA `(.L_x_5114) ;  /* 0xfffffffc00ec4947 */ /* 0x000fea000383ffff */
.L_x_5113:
[----:B------:R-:W-:Y:S01]  /*b220*/  ISETP.NE.AND P4, PT, RZ, UR19, PT ;  /* 0x00000013ff007c0c */ /* 0x000fe2000bf85270 */
[----:B------:R-:W-:Y:S05]  /*b230*/  WARPSYNC.ALL ;  /* 0x0000000000007948 */ /* 0x000fea0003800000 */
[----:B------:R-:W-:Y:S07]  /*b240*/  BAR.SYNC.DEFER_BLOCKING 0x0 ;  /* 0x0000000000007b1d */ /* 0x000fee0000010000 */
[----:B------:R-:W-:Y:S05]  /*b250*/  @!P4 BRA `(.L_x_5112) ;  /* 0x000000140078c947 */ /* 0x000fea0003800000 */
[----:B------:R-:W-:Y:S02]  /*b260*/  UIADD3 UR5, UR19, -0x1, URZ ;  /* 0xffffffff13057890 */ /* 0x000fe4000fffe03f */
[----:B------:R-:W-:Y:S02]  /*b270*/  ULOP3.LUT UR20, UR19, 0x3, URZ, 0xc0, !UPT ;  /* 0x0000000313147892 */ /* 0x000fe4000f8ec03f */
[----:B------:R-:W-:-:S03]  /*b280*/  UISETP.GE.U32.AND UP0, UPT, UR5, 0x3, UPT ;  /* 0x000000030500788c */ /* 0x000fc6000bf06070 */
[----:B------:R-:W-:-:S03]  /*b290*/  UMOV UR5, URZ ;  /* 0x0000003f00057c82 */ /* 0x000fc60008000000 */
[----:B------:R-:W-:-:S13]  /*b2a0*/  PLOP3.LUT P4, PT, PT, PT, UP0, 0x40, 0x0 ;  /* 0x000000000000781c */ /* 0x000fda0003f8e808 */
[----:B------:R-:W-:Y:S05]  /*b2b0*/  @P4 BRA `(.L_x_5115) ;  /* 0x0000001000c44947 */ /* 0x000fea0003800000 */
[----:B------:R-:W-:Y:S01]  /*b2c0*/  UIADD3 UR12, -UR20, UR19, URZ ;  /* 0x00000013140c7290 */ /* 0x000fe2000fffe13f */
[----:B------:R-:W-:-:S05]  /*b2d0*/  UMOV UR5, URZ ;  /* 0x0000003f00057c82 */ /* 0x000fca0008000000 */
[----:B------:R-:W-:Y:S01]  /*b2e0*/  ISETP.LT.AND P4, PT, RZ, UR12, PT ;  /* 0x0000000cff007c0c */ /* 0x000fe2000bf81270 */
[----:B------:R-:W-:-:S12]  /*b2f0*/  IMAD.U32 R0, RZ, RZ, UR12 ;  /* 0x0000000cff007e24 */ /* 0x000fd8000f8e00ff */
[----:B------:R-:W-:Y:S05]  /*b300*/  @!P4 BRA `(.L_x_5116) ;  /* 0x000000100000c947 */ /* 0x000fea0003800000 */
[----:B------:R-:W-:Y:S02]  /*b310*/  ISETP.GT.AND P4, PT, R0, 0xc, PT ;  /* 0x0000000c0000780c */ /* 0x000fe40003f84270 */
[----:B------:R-:W-:-:S11]  /*b320*/  PLOP3.LUT P5, PT, PT, PT, PT, 0x80, 0x0 ;  /* 0x000000000000781c */ /* 0x000fd60003faf070 */
[----:B------:R-:W-:Y:S05]  /*b330*/  @!P4 BRA `(.L_x_5117) ;  /* 0x000000080094c947 */ /* 0x000fea0003800000 */
[----:B------:R-:W-:-:S13]  /*b340*/  PLOP3.LUT P5, PT, PT, PT, PT, 0x8, 0x0 ;  /* 0x000000000000781c */ /* 0x000fda0003fae170 */
.L_x_5118:
[----:B0-----:R-:W0:Y:S02]  /*b350*/  S2R R2, SR_CTAID.X ;  /* 0x0000000000027919 */ /* 0x001e240000002500 */
[----:B0-----:R-:W-:-:S13]  /*b360*/  ISETP.EQ.OR P4, PT, R2, UR5, P3 ;  /* 0x0000000502007c0c */ /* 0x001fda0009f82670 */
[----:B------:R-:W-:-:S05]  /*b370*/  VOTEU.ALL UP0, P4 ;  /* 0x00000000003f7886 */ /* 0x000fca0002000000 */
[----:B------:R-:W-:-:S04]  /*b380*/  @!UP0 UIMAD UR12, UR17, UR5, UR8 ;  /* 0x00000005110c82a4 */ /* 0x000fc8000f8e0208 */
[----:B------:R-:W-:-:S06]  /*b390*/  @!UP0 UIMAD.WIDE.U32 UR12, UR12, 0x8, UR6 ;  /* 0x000000080c0c88a5 */ /* 0x000fcc000f8e0006 */
[----:B------:R-:W-:Y:S01]  /*b3a0*/  MOV R4, UR12 ;  /* 0x0000000c00047c02 */ /* 0x000fe20008000f00 */
[----:B------:R-:W-:-:S06]  /*b3b0*/  IMAD.U32 R5, RZ, RZ, UR13 ;  /* 0x0000000dff057e24 */ /* 0x000fcc000f8e00ff */
        /* <DEDUP_REMOVED lines=151> */
[----:B------:R-:W-:Y:S01]  /*bd30*/  IADD3 R0, R0, -0x10, RZ ;  /* 0xfffffff000007810 */ /* 0x000fe20007ffe0ff */
[----:B------:R-:W-:Y:S01]  /*bd40*/  UIADD3 UR5, UR5, 0x10, URZ ;  /* 0x0000001005057890 */ /* 0x000fe2000fffe03f */
[----:B--2---:R-:W-:Y:S01]  /*bd50*/  @!P4 FADD.FTZ R64, R64, R2 ;  /* 0x000000024040c221 */ /* 0x004fe20000010000 */
[----:B------:R-:W-:Y:S01]  /*bd60*/  @!P4 FADD.FTZ R65, R65, R3 ;  /* 0x000000034141c221 */ /* 0x000fe20000010000 */
[----:B------:R-:W-:-:S13]  /*bd70*/  ISETP.GT.AND P4, PT, R0, 0xc, PT ;  /* 0x0000000c0000780c */ /* 0x000fda0003f84270 */
[----:B------:R-:W-:Y:S05]  /*bd80*/  @P4 BRA `(.L_x_5118) ;  /* 0xfffffff400704947 */ /* 0x000fea000383ffff */
.L_x_5117:
[----:B------:R-:W-:-:S13]  /*bd90*/  ISETP.GT.AND P4, PT, R0, 0x4, PT ;  /* 0x000000040000780c */ /* 0x000fda0003f84270 */
[----:B------:R-:W-:Y:S05]  /*bda0*/  @!P4 BRA `(.L_x_5119) ;  /* 0x000000040050c947 */ /* 0x000fea0003800000 */
[----:B0-----:R-:W0:Y:S02]  /*bdb0*/  S2R R4, SR_CTAID.X ;  /* 0x0000000000047919 */ /* 0x001e240000002500 */
[----:B0-----:R-:W-:-:S13]  /*bdc0*/  ISETP.EQ.OR P4, PT, R4, UR5, P3 ;  /* 0x0000000504007c0c */ /* 0x001fda0009f82670 */
[----:B------:R-:W-:-:S05]  /*bdd0*/  VOTEU.ALL UP0, P4 ;  /* 0x00000000003f7886 */ /* 0x000fca0002000000 */
[----:B------:R-:W-:-:S04]  /*bde0*/  @!UP0 UIMAD UR12, UR5, UR17, UR8 ;  /* 0x00000011050c82a4 */ /* 0x000fc8000f8e0208 */
[----:B------:R-:W-:-:S06]  /*bdf0*/  @!UP0 UIMAD.WIDE.U32 UR12, UR12, 0x8, UR6 ;  /* 0x000000080c0c88a5 */ /* 0x000fcc000f8e0006 */
[----:B------:R-:W-:Y:S01]  /*be00*/  IMAD.U32 R2, RZ, RZ, UR12 ;  /* 0x0000000cff027e24 */ /* 0x000fe2000f8e00ff */
        /* <DEDUP_REMOVED lines=72> */
[----:B------:R-:W-:Y:S01]  /*c290*/  VIADD R0, R0, 0xfffffffc ;  /* 0xfffffffc00007836 */ /* 0x000fe20000000000 */
[----:B------:R-:W-:Y:S01]  /*c2a0*/  PLOP3.LUT P5, PT, PT, PT, PT, 0x8, 0x0 ;  /* 0x000000000000781c */ /* 0x000fe20003fae170 */
[----:B------:R-:W-:-:S03]  /*c2b0*/  UIADD3 UR5, UR5, 0x4, URZ ;  /* 0x0000000405057890 */ /* 0x000fc6000fffe03f */
[----:B------:R-:W-:Y:S01]  /*c2c0*/  IADD3 R0, R0, -0x4, RZ ;  /* 0xfffffffc00007810 */ /* 0x000fe20007ffe0ff */
[----:B--2---:R-:W-:Y:S01]  /*c2d0*/  @!P4 FADD.FTZ R64, R64, R2 ;  /* 0x000000024040c221 */ /* 0x004fe20000010000 */
[----:B------:R-:W-:-:S07]  /*c2e0*/  @!P4 FADD.FTZ R65, R65, R3 ;  /* 0x000000034141c221 */ /* 0x000fce0000010000 */
.L_x_5119:
[----:B------:R-:W-:-:S13]  /*c2f0*/  ISETP.NE.OR P5, PT, R0, RZ, P5 ;  /* 0x000000ff0000720c */ /* 0x000fda0002fa5670 */
[----:B------:R-:W-:Y:S05]  /*c300*/  @!P5 BRA `(.L_x_5115) ;  /* 0x0000000000b0d947 */ /* 0x000fea0003800000 */
.L_x_5116:
        /* <DEDUP_REMOVED lines=39> */
[----:B------:R-:W-:Y:S01]  /*c580*/  UIADD3 UR5, UR5, 0x4, URZ ;  /* 0x0000000405057890 */ /* 0x000fe2000fffe03f */
[----:B--2---:R-:W-:Y:S01]  /*c590*/  @!P4 FADD.FTZ R64, R64, R2 ;  /* 0x000000024040c221 */ /* 0x004fe20000010000 */
[----:B------:R-:W-:Y:S02]  /*c5a0*/  @!P4 FADD.FTZ R65, R65, R3 ;  /* 0x000000034141c221 */ /* 0x000fe40000010000 */
[----:B------:R-:W-:-:S13]  /*c5b0*/  ISETP.NE.AND P4, PT, R0, RZ, PT ;  /* 0x000000ff0000720c */ /* 0x000fda0003f85270 */
[----:B------:R-:W-:Y:S05]  /*c5c0*/  @P4 BRA `(.L_x_5116) ;  /* 0xfffffffc00504947 */ /* 0x000fea000383ffff */
.L_x_5115:
[----:B------:R-:W-:-:S13]  /*c5d0*/  ISETP.NE.AND P4, PT, RZ, UR20, PT ;  /* 0x00000014ff007c0c */ /* 0x000fda000bf85270 */
[----:B------:R-:W-:Y:S05]  /*c5e0*/  @!P4 BRA `(.L_x_5112) ;  /* 0x000000000094c947 */ /* 0x000fea0003800000 */
[----:B0-----:R-:W0:Y:S01]  /*c5f0*/  S2R R4, SR_CTAID.X ;  /* 0x0000000000047919 */ /* 0x001e220000002500 */
[----:B------:R-:W-:Y:S01]  /*c600*/  BSSY B0, `(.L_x_5120) ;  /* 0x000000a000007945 */ /* 0x000fe20003800000 */
[----:B0-----:R-:W-:-:S13]  /*c610*/  ISETP.EQ.OR P4, PT, R4, UR5, P3 ;  /* 0x0000000504007c0c */ /* 0x001fda0009f82670 */
[----:B------:R-:W-:Y:S05]  /*c620*/  @P4 BRA `(.L_x_5121) ;  /* 0x00000000001c4947 */ /* 0x000fea0003800000 */
[----:B------:R-:W-:-:S04]  /*c630*/  UIMAD UR12, UR17, UR5, UR8 ;  /* 0x00000005110c72a4 */ /* 0x000fc8000f8e0208 */
[----:B------:R-:W-:-:S06]  /*c640*/  UIMAD.WIDE.U32 UR12, UR12, 0x8, UR6 ;  /* 0x000000080c0c78a5 */ /* 0x000fcc000f8e0006 */
[----:B------:R-:W-:Y:S01]  /*c650*/  MOV R2, UR12 ;  /* 0x0000000c00027c02 */ /* 0x000fe20008000f00 */
[----:B------:R-:W-:-:S06]  /*c660*/  IMAD.U32 R3, RZ, RZ, UR13 ;  /* 0x0000000dff037e24 */ /* 0x000fcc000f8e00ff */
[----:B------:R-:W2:Y:S02]  /*c670*/  LDG.E.64 R2, desc[UR14][R2.64] ;  /* 0x0000000e02027981 */ /* 0x000ea4000c1e1b00 */
[----:B--2---:R-:W-:Y:S01]  /*c680*/  FADD.FTZ R64, R64, R2 ;  /* 0x0000000240407221 */ /* 0x004fe20000010000 */
[----:B------:R-:W-:-:S07]  /*c690*/  FADD.FTZ R65, R65, R3 ;  /* 0x0000000341417221 */ /* 0x000fce0000010000 */
.L_x_5121:
[----:B------:R-:W-:Y:S05]  /*c6a0*/  BSYNC B0 ;  /* 0x0000000000007941 */ /* 0x000fea0003800000 */
.L_x_5120:
        /* <DEDUP_REMOVED lines=20> */
[----:B------:R-:W-:Y:S01]  /*c7f0*/  IMAD.U32 R2, RZ, RZ, UR6 ;  /* 0x00000006ff027e24 */ /* 0x000fe2000f8e00ff */
[----:B------:R-:W-:-:S06]  /*c800*/  MOV R3, UR7 ;  /* 0x0000000700037c02 */ /* 0x000fcc0008000f00 */
[----:B------:R-:W2:Y:S02]  /*c810*/  @!P4 LDG.E.64 R2, desc[UR14][R2.64] ;  /* 0x0000000e0202c981 */ /* 0x000ea4000c1e1b00 */
[----:B--2---:R-:W-:Y:S01]  /*c820*/  @!P4 FADD.FTZ R64, R64, R2 ;  /* 0x000000024040c221 */ /* 0x004fe20000010000 */
[----:B------:R-:W-:-:S07]  /*c830*/  @!P4 FADD.FTZ R65, R65, R3 ;  /* 0x000000034141c221 */ /* 0x000fce0000010000 */
.L_x_5112:
[----:B-----5:R-:W-:Y:S01]  /*c840*/  LOP3.LUT P4, RZ, R59, 0x20000000, RZ, 0xc0, !PT ;  /* 0x200000003bff7812 */ /* 0x020fe2000788c0ff */
[----:B------:R-:W1:Y:S01]  /*c850*/  S2UR UR6, SR_CgaCtaId ;  /* 0x00000000000679c3 */ /* 0x000e620000008800 */
[----:B------:R-:W-:Y:S01]  /*c860*/  UMOV UR5, 0x400 ;  /* 0x0000040000057882 */ /* 0x000fe20000000000 */
[----:B0-----:R-:W-:Y:S01]  /*c870*/  IMAD.U32 R5, RZ, RZ, UR10 ;  /* 0x0000000aff057e24 */ /* 0x001fe2000f8e00ff */
[----:B------:R-:W0:Y:S01]  /*c880*/  S2R R10, SR_TID.X ;  /* 0x00000000000a7919 */ /* 0x000e220000002100 */
[----:B------:R-:W-:-:S04]  /*c890*/  UIADD3 UR11, -UR11, URZ, URZ ;  /* 0x0000003f0b0b7290 */ /* 0x000fc8000fffe13f */
[----:B------:R-:W2:Y:S01]  /*c8a0*/  LDC.64 R6, c[0x0][0x228] ;  /* 0x00008a00ff067b82 */ /* 0x000ea20000000a00 */
[----:B------:R-:W-:Y:S01]  /*c8b0*/  IMAD.MOV.U32 R14, RZ, RZ, RZ ;  /* 0x000000ffff0e7224 */ /* 0x000fe200078e00ff */
[----:B------:R-:W-:Y:S01]  /*c8c0*/  ULDC.64 UR20, c[0x0][0x270] ;  /* 0x00009c0000147ab9 */ /* 0x000fe20000000a00 */
[----:B------:R-:W-:-:S05]  /*c8d0*/  ULDC.64 UR12, c[0x0][0x278] ;  /* 0x00009e00000c7ab9 */ /* 0x000fca0000000a00 */
[----:B------:R-:W3:Y:S01]  /*c8e0*/  @P4 LDC.64 R2, c[0x0][0x218] ;  /* 0x00008600ff024b82 */ /* 0x000ee20000000a00 */
[----:B-1----:R-:W-:-:S03]  /*c8f0*/  ULEA UR5, UR6, UR5, 0x18 ;  /* 0x0000000506057291 */ /* 0x002fc6000f8ec03f */
[----:B------:R-:W-:-:S06]  /*c900*/  ULDC UR6, c[0x0][0x2a4] ;  /* 0x0000a90000067ab9 */ /* 0x000fcc0000000800 */
[----:B------:R1:W-:Y:S01]  /*c910*/  @!P3 STS.64 [UR5+0x88], R64 ;  /* 0x00008840ff00b988 */ /* 0x0003e20008000a05 */
[----:B0-----:R-:W-:Y:S01]  /*c920*/  SHF.R.U32.HI R8, RZ, 0x3, R10 ;  /* 0x00000003ff087819 */ /* 0x001fe2000001160a */
[----:B---3--:R-:W-:-:S04]  /*c930*/  @P4 IMAD.WIDE R2, R5, 0x8, R2 ;  /* 0x0000000805024825 */ /* 0x008fc800078e0202 */
[----:B-1----:R-:W-:Y:S01]  /*c940*/  @P4 FMUL.FTZ R65, R65, UR6 ;  /* 0x0000000641414c20 */ /* 0x002fe20008410000 */
[----:B------:R-:W-:Y:S01]  /*c950*/  @P4 FMUL.FTZ R64, R64, UR6 ;  /* 0x0000000640404c20 */ /* 0x000fe20008410000 */
[----:B------:R-:W-:-:S04]  /*c960*/  IMAD.WIDE.U32 R8, R8, 0x24924925, RZ ;  /* 0x2492492508087825 */ /* 0x000fc800078e00ff */
[----:B------:R-:W-:Y:S01]  /*c970*/  @P4 STG.E.64 desc[UR14][R2.64], R64 ;  /* 0x0000004002004986 */ /* 0x000fe2000c101b0e */
[----:B------:R-:W-:Y:S01]  /*c980*/  IMAD R8, R9, -0x38, R10 ;  /* 0xffffffc809087824 */ /* 0x000fe200078e020a */
[----:B------:R-:W-:Y:S04]  /*c990*/  BAR.SYNC.DEFER_BLOCKING 0x0 ;  /* 0x0000000000007b1d */ /* 0x000fe80000010000 */
[----:B------:R-:W-:Y:S02]  /*c9a0*/  SHF.L.U32 R8, R8, 0x1, RZ ;  /* 0x0000000108087819 */ /* 0x000fe400000006ff */
[----:B------:R-:W0:Y:S01]  /*c9b0*/  LDS.64 R2, [UR5+0x88] ;  /* 0x00008805ff027984 */ /* 0x000e220008000a00 */
[----:B------:R-:W-:Y:S02]  /*c9c0*/  ULDC UR5, c[0x0][0x288] ;  /* 0x0000a20000057ab9 */ /* 0x000fe40000000800 */
[----:B------:R-:W-:-:S06]  /*c9d0*/  UIMAD UR5, UR5, UR11, UR10 ;  /* 0x0000000b050572a4 */ /* 0x000fcc000f8e020a */
[----:B------:R-:W-:-:S04]  /*c9e0*/  IMAD.U32 R9, RZ, RZ, UR5 ;  /* 0x00000005ff097e24 */ /* 0x000fc8000f8e00ff */
[----:B------:R-:W-:-:S04]  /*c9f0*/  IMAD R9, R9, 0x70, R8 ;  /* 0x0000007009097824 */ /* 0x000fc800078e0208 */
[----:B--2---:R-:W-:-:S04]  /*ca00*/  IMAD.WIDE R6, R9, 0x4, R6 ;  /* 0x0000000409067825 */ /* 0x004fc800078e0206 */
[----:B0-----:R-:W-:-:S04]  /*ca10*/  FMUL.FTZ R2, R2, UR6 ;  /* 0x0000000602027c20 */ /* 0x001fc80008410000 */
[----:B------:R-:W-:-:S04]  /*ca20*/  FMUL.FTZ R0, R2, R2 ;  /* 0x0000000202007220 */ /* 0x000fc80000410000 */
[----:B------:R-:W-:Y:S01]  /*ca30*/  FFMA.FTZ R0, R3, UR6, -R0 ;  /* 0x0000000603007c23 */ /* 0x000fe20008010800 */
[----:B------:R-:W-:Y:S01]  /*ca40*/  HFMA2.MMA R3, -RZ, RZ, 1.875, 0 ;  /* 0x3f800000ff037435 */ /* 0x000fe200000001ff */
[----:B------:R-:W-:-:S03]  /*ca50*/  ULDC.64 UR6, c[0x0][0x210] ;  /* 0x0000840000067ab9 */ /* 0x000fc60000000a00 */
[----:B------:R-:W-:-:S13]  /*ca60*/  FSETP.GTU.FTZ.AND P3, PT, R0, RZ, PT ;  /* 0x000000ff0000720b */ /* 0x000fda0003f7c000 */
[----:B------:R-:W0:Y:S02]  /*ca70*/  @P3 LDC R5, c[0x0][0x238] ;  /* 0x00008e00ff053b82 */ /* 0x000e240000000800 */
[----:B0-----:R-:W-:-:S06]  /*ca80*/  @P3 FADD.FTZ R0, R0, R5 ;  /* 0x0000000500003221 */ /* 0x001fcc0000010000 */
[----:B------:R-:W0:Y:S01]  /*ca90*/  LDC.64 R4, c[0x0][0x230] ;  /* 0x00008c00ff047b82 */ /* 0x000e220000000a00 */
[----:B------:R1:W2:Y:S01]  /*caa0*/  @P3 MUFU.RSQ R3, R0 ;  /* 0x0000000000033308 */ /* 0x0002a20000001400 */
[----:B0-----:R-:W-:Y:S02]  /*cab0*/  IMAD.WIDE R4, R9, 0x4, R4 ;  /* 0x0000000409047825 */ /* 0x001fe400078e0204 */
[----:B------:R0:W5:Y:S04]  /*cac0*/  LDG.E.64 R8, desc[UR14][R6.64] ;  /* 0x0000000e06087981 */ /* 0x000168000c1e1b00 */
[----:B------:R0:W5:Y:S01]  /*cad0*/  LDG.E.64 R10, desc[UR14][R4.64] ;  /* 0x0000000e040a7981 */ /* 0x000162000c1e1b00 */
[----:B-1----:R-:W-:Y:S02]  /*cae0*/  MOV R0, R1 ;  /* 0x0000000100007202 */ /* 0x002fe40000000f00 */
[----:B--2---:R-:W-:-:S13]  /*caf0*/  ISETP.NE.AND P3, PT, RZ, UR18, PT ;  /* 0x00000012ff007c0c */ /* 0x004fda000bf65270 */
.L_x_5132:
[----:B0-----:R-:W2:Y:S01]  /*cb00*/  LDL.128 R4, [R0] ;  /* 0x0000000000047983 */ /* 0x001ea20000100c00 */
[----:B------:R-:W-:Y:S01]  /*cb10*/  IMAD R15, R14, 0x8, R58 ;  /* 0x000000080e0f7824 */ /* 0x000fe200078e023a */
[----:B------:R-:W-:Y:S01]  /*cb20*/  BSSY B0, `(.L_x_5122) ;  /* 0x0000025000007945 */ /* 0x000fe20003800000 */
[----:B------:R-:W0:Y:S03]  /*cb30*/  S2R R19, SR_TID.X ;  /* 0x0000000000137919 */ /* 0x000e260000002100 */
[----:B------:R-:W-:Y:S02]  /*cb40*/  SHF.R.S32.HI R20, RZ, 0x1f, R15 ;  /* 0x0000001fff147819 */ /* 0x000fe4000001140f */
[----:B------:R-:W-:Y:S02]  /*cb50*/  ISETP.GE.U32.AND P5, PT, R15, UR12, PT ;  /* 0x0000000c0f007c0c */ /* 0x000fe4000bfa6070 */
[----:B0-----:R-:W-:-:S04]  /*cb60*/  ISETP.GT.U32.AND P4, PT, R19, 0x1bf, PT ;  /* 0x000001bf1300780c */ /* 0x001fc80003f84070 */
[----:B------:R-:W-:Y:S01]  /*cb70*/  ISETP.GE.OR.EX P5, PT, R20, UR13, P4, P5 ;  /* 0x0000000d14007c0c */ /* 0x000fe2000a7a6750 */
[C---:B--2---:R-:W-:Y:S01]  /*cb80*/  FADD.FTZ R12, -R2.reuse, R5 ;  /* 0x00000005020c7221 */ /* 0x044fe20000010100 */
[C---:B------:R-:W-:Y:S01]  /*cb90*/  FADD.FTZ R4, -R2.reuse, R4 ;  /* 0x0000000402047221 */ /* 0x040fe20000010100 */
[----:B------:R-:W-:Y:S02]  /*cba0*/  FADD.FTZ R6, -R2, R6 ;  /* 0x0000000602067221 */ /* 0x000fe40000010100 */
[-C--:B------:R-:W-:Y:S01]  /*cbb0*/  FMUL.FTZ R12, R12, R3.reuse ;  /* 0x000000030c0c7220 */ /* 0x080fe20000410000 */
[-C--:B------:R-:W-:Y:S01]  /*cbc0*/  FMUL.FTZ R13, R4, R3.reuse ;  /* 0x00000003040d7220 */ /* 0x080fe20000410000 */
[----:B------:R-:W-:Y:S02]  /*cbd0*/  FMUL.FTZ R19, R6, R3 ;  /* 0x0000000306137220 */ /* 0x000fe40000410000 */
[----:B-----5:R-:W-:Y:S01]  /*cbe0*/  FFMA.FTZ R5, R9, R12, R11 ;  /* 0x0000000c09057223 */ /* 0x020fe2000001000b */
[----:B------:R-:W-:-:S03]  /*cbf0*/  FFMA.FTZ R4, R8, R13, R10 ;  /* 0x0000000d08047223 */ /* 0x000fc6000001000a */
[----:B------:R-:W-:Y:S01]  /*cc00*/  @P3 FMUL.FTZ R16, R5, -1.4426950216293334961 ;  /* 0xbfb8aa3b05103820 */ /* 0x000fe20000410000 */
[----:B------:R-:W-:-:S05]  /*cc10*/  @P3 FMUL.FTZ R13, R4, -1.4426950216293334961 ;  /* 0xbfb8aa3b040d3820 */ /* 0x000fca0000410000 */
[----:B------:R-:W0:Y:S08]  /*cc20*/  @P3 MUFU.EX2 R16, R16 ;  /* 0x0000001000103308 */ /* 0x000e300000000800 */
[----:B------:R-:W1:Y:S01]  /*cc30*/  @P3 MUFU.EX2 R13, R13 ;  /* 0x0000000d000d3308 */ /* 0x000e620000000800 */
[----:B0-----:R-:W-:Y:S01]  /*cc40*/  @P3 FADD.FTZ R18, R16, 1 ;  /* 0x3f80000010123421 */ /* 0x001fe20000010000 */
[----:B------:R-:W-:-:S04]  /*cc50*/  FADD.FTZ R16, -R2, R7 ;  /* 0x0000000702107221 */ /* 0x000fc80000010100 */
[----:B------:R-:W-:Y:S02]  /*cc60*/  FMUL.FTZ R16, R16, R3 ;  /* 0x0000000310107220 */ /* 0x000fe40000410000 */
[----:B------:R-:W0:Y:S01]  /*cc70*/  @P3 MUFU.RCP R18, R18 ;  /* 0x0000001200123308 */ /* 0x000e220000001000 */
[----:B-1----:R-:W-:-:S07]  /*cc80*/  @P3 FADD.FTZ R12, R13, 1 ;  /* 0x3f8000000d0c3421 */ /* 0x002fce0000010000 */
[----:B------:R-:W1:Y:S01]  /*cc90*/  @P3 MUFU.RCP R17, R12 ;  /* 0x0000000c00113308 */ /* 0x000e620000001000 */
[----:B0-----:R-:W-:Y:S01]  /*cca0*/  @P3 FMUL.FTZ R5, R5, R18 ;  /* 0x0000001205053220 */ /* 0x001fe20000410000 */
[----:B-1----:R-:W-:Y:S01]  /*ccb0*/  @P3 FMUL.FTZ R4, R4, R17 ;  /* 0x0000001104043220 */ /* 0x002fe20000410000 */
[----:B------:R-:W-:Y:S01]  /*ccc0*/  IADD3 R17, R15, 0x8, RZ ;  /* 0x000000080f117810 */ /* 0x000fe20007ffe0ff */
[----:B------:R-:W-:Y:S06]  /*ccd0*/  @P5 BRA `(.L_x_5123) ;  /* 0x0000000000245947 */ /* 0x000fec0003800000 */
[----:B------:R-:W-:Y:S01]  /*cce0*/  MOV R7, R63 ;  /* 0x0000003f00077202 */ /* 0x000fe20000000f00 */
[----:B------:R-:W-:Y:S02]  /*ccf0*/  IMAD R12, R20, UR20, RZ ;  /* 0x00000014140c7c24 */ /* 0x000fe4000f8e02ff */
[----:B------:R-:W-:Y:S02]  /*cd00*/  IMAD.MOV.U32 R6, RZ, RZ, R60 ;  /* 0x000000ffff067224 */ /* 0x000fe400078e003c */
[C---:B------:R-:W-:Y:S02]  /*cd10*/  IMAD R13, R15.reuse, UR21, R12 ;  /* 0x000000150f0d7c24 */ /* 0x040fe4000f8e020c */
[----:B------:R-:W-:-:S04]  /*cd20*/  IMAD.WIDE.U32 R6, R15, UR20, R6 ;  /* 0x000000140f067c25 */ /* 0x000fc8000f8e0006 */
[----:B------:R-:W-:Y:S01]  /*cd30*/  IMAD.IADD R7, R7, 0x1, R13 ;  /* 0x0000000107077824 */ /* 0x000fe200078e020d */
[----:B------:R-:W-:-:S04]  /*cd40*/  LEA R12, P5, R6, UR6, 0x2 ;  /* 0x00000006060c7c11 */ /* 0x000fc8000f8a10ff */
[----:B------:R-:W-:-:S05]  /*cd50*/  LEA.HI.X R13, R6, UR7, R7, 0x2, P5 ;  /* 0x00000007060d7c11 */ /* 0x000fca000a8f1407 */
[----:B------:R0:W-:Y:S04]  /*cd60*/  STG.E.64 desc[UR14][R12.64], R4 ;  /* 0x000000040c007986 */ /* 0x0001e8000c101b0e */
.L_x_5123:
[----:B------:R-:W-:Y:S05]  /*cd70*/  BSYNC B0 ;  /* 0x0000000000007941 */ /* 0x000fea0003800000 */
.L_x_5122:
[----:B------:R-:W-:Y:S01]  /*cd80*/  SHF.R.S32.HI R20, RZ, 0x1f, R17 ;  /* 0x0000001fff147819 */ /* 0x000fe20000011411 */
        /* <DEDUP_REMOVED lines=13> */
.L_x_5124:
[----:B------:R-:W-:Y:S01]  /*ce60*/  ISETP.GE.U32.AND P5, PT, R17, UR12, PT ;  /* 0x0000000c11007c0c */ /* 0x000fe2000bfa6070 */
[----:B------:R-:W-:Y:S01]  /*ce70*/  BSSY B0, `(.L_x_5125) ;  /* 0x0000010000007945 */ /* 0x000fe20003800000 */
[C---:B------:R-:W-:Y:S01]  /*ce80*/  IADD3 R19, R15.reuse, 0x10, RZ ;  /* 0x000000100f137810 */ /* 0x040fe20007ffe0ff */
[----:B------:R-:W-:Y:S01]  /*ce90*/  VIADD R15, R15, 0x18 ;  /* 0x000000180f0f7836 */ /* 0x000fe20000000000 */
[----:B------:R-:W-:Y:S02]  /*cea0*/  ISETP.GE.OR.EX P5, PT, R20, UR13, P4, P5 ;  /* 0x0000000d14007c0c */ /* 0x000fe4000a7a6750 */
[----:B------:R-:W-:Y:S02]  /*ceb0*/  SHF.R.S32.HI R18, RZ, 0x1f, R19 ;  /* 0x0000001fff127819 */ /* 0x000fe40000011413 */
[----:B------:R-:W-:-:S09]  /*cec0*/  SHF.R.S32.HI R16, RZ, 0x1f, R15 ;  /* 0x0000001fff107819 */ /* 0x000fd2000001140f */
[----:B------:R-:W-:Y:S05]  /*ced0*/  @P5 BRA `(.L_x_5126) ;  /* 0x0000000000245947 */ /* 0x000fea0003800000 */
[----:B------:R-:W-:Y:S01]  /*cee0*/  MOV R6, R60 ;  /* 0x0000003c00067202 */ /* 0x000fe20000000f00 */
[----:B------:R-:W-:Y:S02]  /*cef0*/  IMAD R12, R20, UR20, RZ ;  /* 0x00000014140c7c24 */ /* 0x000fe4000f8e02ff */
[----:B------:R-:W-:Y:S02]  /*cf00*/  IMAD.MOV.U32 R7, RZ, RZ, R63 ;  /* 0x000000ffff077224 */ /* 0x000fe400078e003f */
[C---:B------:R-:W-:Y:S02]  /*cf10*/  IMAD R13, R17.reuse, UR21, R12 ;  /* 0x00000015110d7c24 */ /* 0x040fe4000f8e020c */
[----:B------:R-:W-:-:S05]  /*cf20*/  IMAD.WIDE.U32 R6, R17, UR20, R6 ;  /* 0x0000001411067c25 */ /* 0x000fca000f8e0006 */
[----:B------:R-:W-:Y:S02]  /*cf30*/  IADD3 R7, R7, R13, RZ ;  /* 0x0000000d07077210 */ /* 0x000fe40007ffe0ff */
[----:B------:R-:W-:-:S04]  /*cf40*/  LEA R12, P5, R6, UR6, 0x2 ;  /* 0x00000006060c7c11 */ /* 0x000fc8000f8a10ff */
[----:B------:R-:W-:-:S05]  /*cf50*/  LEA.HI.X R13, R6, UR7, R7, 0x2, P5 ;  /* 0x00000007060d7c11 */ /* 0x000fca000a8f1407 */
[----:B------:R0:W-:Y:S04]  /*cf60*/  STG.E.64 desc[UR14][R12.64], R4 ;  /* 0x000000040c007986 */ /* 0x0001e8000c101b0e */
.L_x_5126:
[----:B------:R-:W-:Y:S05]  /*cf70*/  BSYNC B0 ;  /* 0x0000000000007941 */ /* 0x000fea0003800000 */
.L_x_5125:
[----:B0-----:R-:W2:Y:S01]  /*cf80*/  LDL.128 R4, [R0+0x10] ;  /* 0x0000100000047983 */ /* 0x001ea20000100c00 */
[----:B------:R-:W-:Y:S02]  /*cf90*/  ISETP.GE.U32.AND P5, PT, R19, UR12, PT ;  /* 0x0000000c13007c0c */ /* 0x000fe4000bfa6070 */
[----:B------:R-:W-:Y:S02]  /*cfa0*/  ISETP.GE.U32.AND P6, PT, R15, UR12, PT ;  /* 0x0000000c0f007c0c */ /* 0x000fe4000bfc6070 */
[----:B------:R-:W-:Y:S01]  /*cfb0*/  ISETP.GE.OR.EX P5, PT, R18, UR13, P4, P5 ;  /* 0x0000000d12007c0c */ /* 0x000fe2000a7a6750 */
[----:B------:R-:W-:Y:S01]  /*cfc0*/  BSSY B0, `(.L_x_5127) ;  /* 0x0000020000007945 */ /* 0x000fe20003800000 */
[----:B------:R-:W-:Y:S01]  /*cfd0*/  ISETP.GE.OR.EX P6, PT, R16, UR13, P4, P6 ;  /* 0x0000000d10007c0c */ /* 0x000fe2000a7c6760 */
[C---:B--2---:R-:W-:Y:S01]  /*cfe0*/  FADD.FTZ R4, -R2.reuse, R4 ;  /* 0x0000000402047221 */ /* 0x044fe20000010100 */
[----:B------:R-:W-:-:S03]  /*cff0*/  FADD.FTZ R12, -R2, R5 ;  /* 0x00000005020c7221 */ /* 0x000fc60000010100 */
[-C--:B------:R-:W-:Y:S01]  /*d000*/  FMUL.FTZ R13, R4, R3.reuse ;  /* 0x00000003040d7220 */ /* 0x080fe20000410000 */
[----:B------:R-:W-:-:S03]  /*d010*/  FMUL.FTZ R12, R12, R3 ;  /* 0x000000030c0c7220 */ /* 0x000fc60000410000 */
[----:B------:R-:W-:Y:S01]  /*d020*/  FFMA.FTZ R4, R8, R13, R10 ;  /* 0x0000000d08047223 */ /* 0x000fe2000001000a */
[----:B------:R-:W-:-:S03]  /*d030*/  FFMA.FTZ R5, R9, R12, R11 ;  /* 0x0000000c09057223 */ /* 0x000fc6000001000b */
[----:B------:R-:W-:Y:S01]  /*d040*/  @P3 FMUL.FTZ R13, R4, -1.4426950216293334961 ;  /* 0xbfb8aa3b040d3820 */ /* 0x000fe20000410000 */
[----:B------:R-:W-:-:S05]  /*d050*/  @P3 FMUL.FTZ R20, R5, -1.4426950216293334961 ;  /* 0xbfb8aa3b05143820 */ /* 0x000fca0000410000 */
[----:B------:R-:W0:Y:S08]  /*d060*/  @P3 MUFU.EX2 R13, R13 ;  /* 0x0000000d000d3308 */ /* 0x000e300000000800 */
[----:B------:R-:W1:Y:S01]  /*d070*/  @P3 MUFU.EX2 R20, R20 ;  /* 0x0000001400143308 */ /* 0x000e620000000800 */
[----:B0-----:R-:W-:-:S07]  /*d080*/  @P3 FADD.FTZ R12, R13, 1 ;  /* 0x3f8000000d0c3421 */ /* 0x001fce0000010000 */
[----:B------:R-:W0:Y:S01]  /*d090*/  @P3 MUFU.RCP R17, R12 ;  /* 0x0000000c00113308 */ /* 0x000e220000001000 */
[----:B-1----:R-:W-:-:S07]  /*d0a0*/  @P3 FADD.FTZ R21, R20, 1 ;  /* 0x3f80000014153421 */ /* 0x002fce0000010000 */
[----:B------:R-:W1:Y:S01]  /*d0b0*/  @P3 MUFU.RCP R22, R21 ;  /* 0x0000001500163308 */ /* 0x000e620000001000 */
[C---:B------:R-:W-:Y:S01]  /*d0c0*/  FADD.FTZ R6, -R2.reuse, R6 ;  /* 0x0000000602067221 */ /* 0x040fe20000010100 */
[----:B------:R-:W-:-:S04]  /*d0d0*/  FADD.FTZ R24, -R2, R7 ;  /* 0x0000000702187221 */ /* 0x000fc80000010100 */
[----:B------:R-:W-:Y:S01]  /*d0e0*/  FMUL.FTZ R24, R24, R3 ;  /* 0x0000000318187220 */ /* 0x000fe20000410000 */
[----:B0-----:R-:W-:Y:S01]  /*d0f0*/  @P3 FMUL.FTZ R4, R4, R17 ;  /* 0x0000001104043220 */ /* 0x001fe20000410000 */
[----:B------:R-:W-:Y:S01]  /*d100*/  FMUL.FTZ R17, R6, R3 ;  /* 0x0000000306117220 */ /* 0x000fe20000410000 */
[----:B-1----:R-:W-:Y:S01]  /*d110*/  @P3 FMUL.FTZ R5, R5, R22 ;  /* 0x0000001605053220 */ /* 0x002fe20000410000 */
        /* <DEDUP_REMOVED lines=10> */
.L_x_5128:
[----:B------:R-:W-:Y:S05]  /*d1c0*/  BSYNC B0 ;  /* 0x0000000000007941 */ /* 0x000fea0003800000 */
.L_x_5127:
        /* <DEDUP_REMOVED lines=13> */
.L_x_5129:
[----:B------:R-:W-:Y:S04]  /*d2a0*/  BSSY B0, `(.L_x_5130) ;  /* 0x000000b000007945 */ /* 0x000fe80003800000 */
        /* <DEDUP_REMOVED lines=10> */
.L_x_5131:
[----:B------:R-:W-:Y:S05]  /*d350*/  BSYNC B0 ;  /* 0x0000000000007941 */ /* 0x000fea0003800000 */
.L_x_5130:
[----:B------:R-:W-:Y:S01]  /*d360*/  VIADD R14, R14, 0x4 ;  /* 0x000000040e0e7836 */ /* 0x000fe20000000000 */
[----:B------:R-:W-:-:S04]  /*d370*/  IADD3 R0, R0, 0x20, RZ ;  /* 0x0000002000007810 */ /* 0x000fc80007ffe0ff */
[----:B------:R-:W-:-:S13]  /*d380*/  ISETP.NE.AND P4, PT, R14, 0x40, PT ;  /* 0x000000400e00780c */ /* 0x000fda0003f85270 */
[----:B------:R-:W-:Y:S05]  /*d390*/  @P4 BRA `(.L_x_5132) ;  /* 0xfffffff400d84947 */ /* 0x000fea000383ffff */
[----:B------:R-:W-:Y:S02]  /*d3a0*/  UIADD3 UR10, UR17, UR10, URZ ;  /* 0x0000000a110a7290 */ /* 0x000fe4000fffe03f */
[----:B------:R-:W-:Y:S02]  /*d3b0*/  UIADD3 UR4, UR4, 0x1, URZ ;  /* 0x0000000104047890 */ /* 0x000fe4000fffe03f */
[----:B------:R-:W-:-:S06]  /*d3c0*/  UISETP.GE.AND UP0, UPT, UR10, UR9, UPT ;  /* 0x000000090a00728c */ /* 0x000fcc000bf06270 */
[----:B------:R-:W-:-:S13]  /*d3d0*/  PLOP3.LUT P3, PT, PT, PT, UP0, 0x40, 0x0 ;  /* 0x000000000000781c */ /* 0x000fda0003f6e808 */
[----:B------:R-:W-:Y:S05]  /*d3e0*/  @P3 BRA `(.L_x_5133) ;  /* 0xffffff4400bc3947 */ /* 0x000fea000383ffff */
[----:B------:R-:W-:Y:S05]  /*d3f0*/  EXIT ;  /* 0x000000000000794d */ /* 0x000fea0003800000 */
.L_x_5134:
        /* <DEDUP_REMOVED lines=16> */
.L_x_5657:


//--------------------- .text._Z35group_norm_nhwc_fwd_one_pass_kernelI11Fp32IOBf16WLi64ELi112ELi448EEv26Group_norm_nhwc_fwd_params --------------------------
	.section	.text._Z35group_norm_nhwc_fwd_one_pass_kernelI11Fp32IOBf16WLi64ELi112ELi448EEv26Group_norm_nhwc_fwd_params,"ax",@progbits
	.align	128
        .global         _Z35group_norm_nhwc_fwd_one_pass_kernelI11Fp32IOBf16WLi64ELi112ELi448EEv26Group_norm_nhwc_fwd_params
        .type           _Z35group_norm_nhwc_fwd_one_pass_kernelI11Fp32IOBf16WLi64ELi112ELi448EEv26Group_norm_nhwc_fwd_params,@function
        .size           _Z35group_norm_nhwc_fwd_one_pass_kernelI11Fp32IOBf16WLi64ELi112ELi448EEv26Group_norm_nhwc_fwd_params,(.L_x_5658 - _Z35group_norm_nhwc_fwd_one_pass_kernelI11Fp32IOBf16WLi64ELi112ELi448EEv26Group_norm_nhwc_fwd_params)
        .other          _Z35group_norm_nhwc_fwd_one_pass_kernelI11Fp32IOBf16WLi64ELi112ELi448EEv26Group_norm_nhwc_fwd_params,@"STO_CUDA_ENTRY STV_DEFAULT"
_Z35group_norm_nhwc_fwd_one_pass_kernelI11Fp32IOBf16WLi64ELi112ELi448EEv26Group_norm_nhwc_fwd_params:
.text._Z35group_norm_nhwc_fwd_one_pass_kernelI11Fp32IOBf16WLi64ELi112ELi448EEv26Group_norm_nhwc_fwd_params:
        /* <DEDUP_REMOVED lines=52> */
.L_x_5171:
[----:B0-----:R-:W0:Y:S01]  /*0340*/  LDC R8, c[0x0][0x288] ;  /* 0x0000a200ff087b82 */ /* 0x001e220000000800 */
[----:B-1----:R-:W1:Y:S01]  /*0350*/  S2R R46, SR_TID.X ;  /* 0x00000000002e7919 */ /* 0x002e620000002100 */
[----:B------:R-:W-:Y:S01]  /*0360*/  ULDC.64 UR6, c[0x0][0x280] ;  /* 0x0000a00000067ab9 */ /* 0x000fe20000000a00 */
[----:B------:R-:W-:-:S05]  /*0370*/  ULDC.64 UR14, c[0x0][0x278] ;  /* 0x00009e00000e7ab9 */ /* 0x000fca0000000a00 */
[----:B------:R-:W2:Y:S08]  /*0380*/  @P1 LDC.64 R14, c[0x0][0x270] ;  /* 0x00009c00ff0e1b82 */ /* 0x000eb00000000a00 */
[----:B------:R-:W3:Y:S01]  /*0390*/  @P2 LDC.64 R20, c[0x0][0x270] ;  /* 0x00009c00ff142b82 */ /* 0x000ee20000000a00 */
[----:B0-----:R-:W-:-:S07]  /*03a0*/  IABS R7, R8 ;  /* 0x0000000800077213 */ /* 0x001fce0000000000 */
[----:B------:R-:W0:Y:S01]  /*03b0*/  @P1 LDC.64 R18, c[0x0][0x220] ;  /* 0x00008800ff121b82 */ /* 0x000e220000000a00 */
[----:B------:R-:W4:Y:S07]  /*03c0*/  I2F.RP R4, R7 ;  /* 0x0000000700047306 */ /* 0x000f2e0000209400 */
[----:B------:R-:W5:Y:S08]  /*03d0*/  @P4 LDC.64 R10, c[0x0][0x270] ;  /* 0x00009c00ff0a4b82 */ /* 0x000f700000000a00 */
[----:B------:R-:W5:Y:S01]  /*03e0*/  @P3 LDC.64 R16, c[0x0][0x220] ;  /* 0x00008800ff103b82 */ /* 0x000f620000000a00 */
[----:B----4-:R-:W4:Y:S02]  /*03f0*/  MUFU.RCP R4, R4 ;  /* 0x0000000400047308 */ /* 0x010f240000001000 */
[----:B----4-:R-:W-:-:S06]  /*0400*/  IADD3 R2, R4, 0xffffffe, RZ ;  /* 0x0ffffffe04027810 */ /* 0x010fcc0007ffe0ff */
[----:B------:R4:W1:Y:S02]  /*0410*/  F2I.FTZ.U32.TRUNC.NTZ R3, R2 ;  /* 0x0000000200037305 */ /* 0x000864000021f000 */
[----:B----4-:R-:W-:Y:S01]  /*0420*/  HFMA2.MMA R2, -RZ, RZ, 0, 0 ;  /* 0x00000000ff027435 */ /* 0x010fe200000001ff */
[----:B-1----:R-:W-:-:S05]  /*0430*/  IADD3 R6, RZ, -R3, RZ ;  /* 0x80000003ff067210 */ /* 0x002fca0007ffe0ff */
[----:B------:R-:W-:Y:S01]  /*0440*/  IMAD R9, R6, R7, RZ ;  /* 0x0000000706097224 */ /* 0x000fe200078e02ff */
[----:B------:R-:W-:-:S03]  /*0450*/  IABS R6, UR11 ;  /* 0x0000000b00067c13 */ /* 0x000fc60008000000 */
[----:B------:R-:W-:Y:S01]  /*0460*/  IMAD.HI.U32 R3, R3, R9, R2 ;  /* 0x0000000903037227 */ /* 0x000fe200078e0002 */
[----:B------:R-:W-:Y:S01]  /*0470*/  LOP3.LUT R2, R8, UR11, RZ, 0x3c, !PT ;  /* 0x0000000b08027c12 */ /* 0x000fe2000f8e3cff */
[----:B------:R-:W1:Y:S04]  /*0480*/  LDC R9, c[0x0][0x294] ;  /* 0x0000a500ff097b82 */ /* 0x000e680000000800 */
        /* <DEDUP_REMOVED lines=8> */
[----:B------:R-:W-:Y:S02]  /*0510*/  SHF.R.U32.HI R2, RZ, 0x3, R46 ;  /* 0x00000003ff027819 */ /* 0x000fe4000001162e */
[----:B------:R-:W-:-:S07]  /*0520*/  SHF.R.S32.HI R4, RZ, 0x1f, R36 ;  /* 0x0000001fff047819 */ /* 0x000fce0000011424 */
[----:B------:R-:W-:Y:S02]  /*0530*/  @P6 IADD3 R3, R3, 0x1, RZ ;  /* 0x0000000103036810 */ /* 0x000fe40007ffe0ff */
[----:B------:R-:W-:Y:S02]  /*0540*/  ISETP.NE.AND P6, PT, R8, RZ, PT ;  /* 0x000000ff0800720c */ /* 0x000fe40003fc5270 */
[----:B------:R-:W-:Y:S01]  /*0550*/  MOV R7, R3 ;  /* 0x0000000300077202 */ /* 0x000fe20000000f00 */
[----:B------:R-:W-:-:S03]  /*0560*/  IMAD.WIDE.U32 R2, R2, 0x24924925, RZ ;  /* 0x2492492502027825 */ /* 0x000fc600078e00ff */
[----:B------:R-:W-:Y:S01]  /*0570*/  @!P5 IADD3 R7, -R7, RZ, RZ ;  /* 0x000000ff0707d210 */ /* 0x000fe20007ffe1ff */
[----:B-1----:R-:W-:-:S05]  /*0580*/  IMAD R40, R9, UR10, R3 ;  /* 0x0000000a09287c24 */ /* 0x002fca000f8e0203 */
[----:B------:R-:W-:Y:S02]  /*0590*/  IADD3 R22, R40, 0x20, RZ ;  /* 0x0000002028167810 */ /* 0x000fe40007ffe0ff */
[----:B------:R-:W-:Y:S02]  /*05a0*/  @!P6 LOP3.LUT R7, RZ, R8, RZ, 0x33, !PT ;  /* 0x00000008ff07e212 */ /* 0x000fe400078e33ff */
[----:B------:R-:W-:Y:S02]  /*05b0*/  ISETP.GE.U32.AND P6, PT, R22, UR14, PT ;  /* 0x0000000e16007c0c */ /* 0x000fe4000bfc6070 */
[----:B------:R-:W-:Y:S02]  /*05c0*/  IADD3 R43, -R7, RZ, RZ ;  /* 0x000000ff072b7210 */ /* 0x000fe40007ffe1ff */
[----:B------:R-:W-:Y:S02]  /*05d0*/  SHF.R.S32.HI R3, RZ, 0x1f, R7 ;  /* 0x0000001fff037819 */ /* 0x000fe40000011407 */
[----:B------:R-:W-:Y:S01]  /*05e0*/  SHF.R.S32.HI R23, RZ, 0x1f, R22 ;  /* 0x0000001fff177819 */ /* 0x000fe20000011416 */
[----:B------:R-:W-:-:S02]  /*05f0*/  IMAD R43, R8, R43, UR11 ;  /* 0x0000000b082b7e24 */ /* 0x000fc4000f8e022b */
[----:B------:R-:W-:Y:S01]  /*0600*/  IMAD R6, R3, UR6, RZ ;  /* 0x0000000603067c24 */ /* 0x000fe2000f8e02ff */
[----:B------:R-:W-:Y:S01]  /*0610*/  ISETP.GE.AND.EX P6, PT, R23, UR15, PT, P6 ;  /* 0x0000000f17007c0c */ /* 0x000fe2000bfc6360 */
[----:B------:R-:W-:Y:S01]  /*0620*/  IMAD R43, R43, 0x70, RZ ;  /* 0x000000702b2b7824 */ /* 0x000fe200078e02ff */
[----:B------:R-:W1:Y:S01]  /*0630*/  @P3 LDC.64 R8, c[0x0][0x270] ;  /* 0x00009c00ff083b82 */ /* 0x000e620000000a00 */
[----:B------:R-:W-:Y:S01]  /*0640*/  IMAD R13, R7, UR7, R6 ;  /* 0x00000007070d7c24 */ /* 0x000fe2000f8e0206 */
[----:B------:R-:W-:Y:S02]  /*0650*/  ISETP.LT.U32.AND P6, PT, R46, 0x1c0, !P6 ;  /* 0x000001c02e00780c */ /* 0x000fe400077c1070 */
[----:B------:R-:W-:-:S04]  /*0660*/  IADD3 R2, P5, R36, R43, RZ ;  /* 0x0000002b24027210 */ /* 0x000fc80007fbe0ff */
[----:B------:R-:W-:Y:S01]  /*0670*/  LEA.HI.X.SX32 R3, R43, R4, 0x1, P5 ;  /* 0x000000042b037211 */ /* 0x000fe200028f0eff */
[----:B--2---:R-:W-:Y:S02]  /*0680*/  @P1 IMAD R4, R33, R14, RZ ;  /* 0x0000000e21041224 */ /* 0x004fe400078e02ff */
[----:B------:R-:W-:Y:S02]  /*0690*/  IMAD.WIDE.U32 R2, R7, UR6, R2 ;  /* 0x0000000607027c25 */ /* 0x000fe4000f8e0002 */
[----:B------:R-:W2:Y:S02]  /*06a0*/  @P2 LDC.64 R6, c[0x0][0x220] ;  /* 0x00008800ff062b82 */ /* 0x000ea40000000a00 */
[----:B------:R-:W-:Y:S01]  /*06b0*/  @P1 IMAD R27, R5, R15, R4 ;  /* 0x0000000f051b1224 */ /* 0x000fe200078e0204 */
[----:B------:R-:W-:Y:S01]  /*06c0*/  IADD3 R13, R3, R13, RZ ;  /* 0x0000000d030d7210 */ /* 0x000fe20007ffe0ff */
[----:B---3--:R-:W-:Y:S01]  /*06d0*/  @P2 IMAD R4, R35, R20, RZ ;  /* 0x0000001423042224 */ /* 0x008fe200078e02ff */
[----:B------:R-:W-:-:S02]  /*06e0*/  @P1 MOV R12, R2 ;  /* 0x00000002000c1202 */ /* 0x000fc40000000f00 */
[----:B------:R-:W-:Y:S01]  /*06f0*/  @P2 MOV R26, R2 ;  /* 0x00000002001a2202 */ /* 0x000fe20000000f00 */
[----:B------:R-:W-:Y:S02]  /*0700*/  @P2 IMAD R29, R30, R21, R4 ;  /* 0x000000151e1d2224 */ /* 0x000fe400078e0204 */
[----:B------:R-:W-:Y:S02]  /*0710*/  @P1 IMAD.WIDE.U32 R24, R5, R14, R12 ;  /* 0x0000000e05181225 */ /* 0x000fe400078e000c */
[----:B------:R-:W3:Y:S03]  /*0720*/  @P6 LDC.64 R14, c[0x0][0x270] ;  /* 0x00009c00ff0e6b82 */ /* 0x000ee60000000a00 */
[----:B------:R-:W-:Y:S02]  /*0730*/  @P1 IADD3 R5, R25, R27, RZ ;  /* 0x0000001b19051210 */ /* 0x000fe40007ffe0ff */
[----:B------:R-:W-:-:S02]  /*0740*/  @P2 MOV R27, R13 ;  /* 0x0000000d001b2202 */ /* 0x000fc40000000f00 */
[----:B0-----:R-:W-:Y:S02]  /*0750*/  @P1 LEA R4, P5, R24, R18, 0x2 ;  /* 0x0000001218041211 */ /* 0x001fe400078a10ff */
[----:B------:R-:W-:Y:S01]  /*0760*/  @P3 MOV R25, R13 ;  /* 0x0000000d00193202 */ /* 0x000fe20000000f00 */
[----:B------:R-:W-:Y:S01]  /*0770*/  @P2 IMAD.WIDE.U32 R20, R30, R20, R26 ;  /* 0x000000141e142225 */ /* 0x000fe200078e001a */
[----:B------:R-:W-:Y:S02]  /*0780*/  @P1 LEA.HI.X R5, R24, R19, R5, 0x2, P5 ;  /* 0x0000001318051211 */ /* 0x000fe400028f1405 */
[----:B------:R-:W0:Y:S01]  /*0790*/  @P4 LDC.64 R18, c[0x0][0x220] ;  /* 0x00008800ff124b82 */ /* 0x000e220000000a00 */
[----:B-1----:R-:W-:Y:S01]  /*07a0*/  @P3 IMAD R24, R37, R8, RZ ;  /* 0x0000000825183224 */ /* 0x002fe200078e02ff */
[----:B------:R-:W-:Y:S02]  /*07b0*/  @P2 IADD3 R21, R21, R29, RZ ;  /* 0x0000001d15152210 */ /* 0x000fe40007ffe0ff */
[----:B--2---:R-:W-:Y:S01]  /*07c0*/  @P2 LEA R6, P5, R20, R6, 0x2 ;  /* 0x0000000614062211 */ /* 0x004fe200078a10ff */
[----:B------:R-:W-:Y:S01]  /*07d0*/  @P3 IMAD R9, R31, R9, R24 ;  /* 0x000000091f093224 */ /* 0x000fe200078e0218 */
[----:B------:R-:W-:-:S02]  /*07e0*/  @P3 MOV R24, R2 ;  /* 0x0000000200183202 */ /* 0x000fc40000000f00 */
[----:B------:R-:W-:Y:S02]  /*07f0*/  @P2 LEA.HI.X R7, R20, R7, R21, 0x2, P5 ;  /* 0x0000000714072211 */ /* 0x000fe400028f1415 */
[----:B------:R-:W1:Y:S01]  /*0800*/  @P6 LDC.64 R20, c[0x0][0x220] ;  /* 0x00008800ff146b82 */ /* 0x000e620000000a00 */
[----:B------:R-:W-:Y:S01]  /*0810*/  @P3 IMAD.WIDE.U32 R24, R31, R8, R24 ;  /* 0x000000081f183225 */ /* 0x000fe200078e0018 */
[----:B------:R-:W-:Y:S02]  /*0820*/  @P4 MOV R26, R2 ;  /* 0x00000002001a4202 */ /* 0x000fe40000000f00 */
[----:B------:R-:W-:Y:S01]  /*0830*/  @P4 MOV R27, R13 ;  /* 0x0000000d001b4202 */ /* 0x000fe20000000f00 */
[----:B-----5:R-:W-:Y:S01]  /*0840*/  @P4 IMAD R8, R39, R10, RZ ;  /* 0x0000000a27084224 */ /* 0x020fe200078e02ff */
[----:B------:R-:W-:Y:S01]  /*0850*/  @P3 IADD3 R9, R25, R9, RZ ;  /* 0x0000000919093210 */ /* 0x000fe20007ffe0ff */
[----:B---3--:R-:W-:Y:S01]  /*0860*/  @P6 IMAD R23, R23, R14, RZ ;  /* 0x0000000e17176224 */ /* 0x008fe200078e02ff */
[----:B------:R-:W-:Y:S01]  /*0870*/  IADD3 R25, R40, 0x28, RZ ;  /* 0x0000002828197810 */ /* 0x000fe20007ffe0ff */
[C---:B------:R-:W-:Y:S01]  /*0880*/  @P4 IMAD R29, R32.reuse, R11, R8 ;  /* 0x0000000b201d4224 */ /* 0x040fe200078e0208 */
[----:B------:R-:W-:Y:S01]  /*0890*/  @P6 MOV R11, R13 ;  /* 0x0000000d000b6202 */ /* 0x000fe20000000f00 */
[----:B------:R-:W-:Y:S01]  /*08a0*/  @P4 IMAD.WIDE.U32 R26, R32, R10, R26 ;  /* 0x0000000a201a4225 */ /* 0x000fe200078e001a */
[----:B------:R-:W-:-:S02]  /*08b0*/  @P6 MOV R10, R2 ;  /* 0x00000002000a6202 */ /* 0x000fc40000000f00 */
[----:B------:R-:W-:Y:S01]  /*08c0*/  @P3 LEA R8, P5, R24, R16, 0x2 ;  /* 0x0000001018083211 */ /* 0x000fe200078a10ff */
[C---:B------:R-:W-:Y:S02]  /*08d0*/  @P6 IMAD R23, R22.reuse, R15, R23 ;  /* 0x0000000f16176224 */ /* 0x040fe400078e0217 */
[----:B------:R-:W-:Y:S01]  /*08e0*/  @P6 IMAD.WIDE.U32 R14, R22, R14, R10 ;  /* 0x0000000e160e6225 */ /* 0x000fe200078e000a */
[----:B------:R-:W-:Y:S02]  /*08f0*/  @P3 LEA.HI.X R9, R24, R17, R9, 0x2, P5 ;  /* 0x0000001118093211 */ /* 0x000fe400028f1409 */
[----:B------:R-:W-:Y:S02]  /*0900*/  @P4 IADD3 R11, R27, R29, RZ ;  /* 0x0000001d1b0b4210 */ /* 0x000fe40007ffe0ff */
[----:B0-----:R-:W-:Y:S02]  /*0910*/  @P4 LEA R10, P5, R26, R18, 0x2 ;  /* 0x000000121a0a4211 */ /* 0x001fe400078a10ff */
[----:B------:R-:W-:-:S02]  /*0920*/  @P6 IADD3 R15, R15, R23, RZ ;  /* 0x000000170f0f6210 */ /* 0x000fc40007ffe0ff */
[----:B------:R-:W-:Y:S02]  /*0930*/  @P4 LEA.HI.X R11, R26, R19, R11, 0x2, P5 ;  /* 0x000000131a0b4211 */ /* 0x000fe400028f140b */
[----:B-1----:R-:W-:-:S04]  /*0940*/  @P6 LEA R20, P5, R14, R20, 0x2 ;  /* 0x000000140e146211 */ /* 0x002fc800078a10ff */
        /* <DEDUP_REMOVED lines=138> */
[----:B------:R-:W-:-:S03]  /*11f0*/  FADD.FTZ R4, R7, R5 ;  /* 0x0000000507047221 */ /* 0x000fc60000010000 */
[----:B--2---:R-:W-:Y:S01]  /*1200*/  FADD.FTZ R45, R45, R8 ;  /* 0x000000082d2d7221 */ /* 0x004fe20000010000 */
[----:B------:R-:W-:Y:S02]  /*1210*/  FADD.FTZ R8, R4, R9 ;  /* 0x0000000904087221 */ /* 0x000fe40000010000 */
[----:B0-----:R-:W0:Y:S01]  /*1220*/  LDS.128 R4, [UR6+0x30] ;  /* 0x00003006ff047984 */ /* 0x001e220008000c00 */
        /* <DEDUP_REMOVED lines=26> */
.L_x_5136:
[----:B------:R-:W-:Y:S05]  /*13d0*/  BSYNC B0 ;  /* 0x0000000000007941 */ /* 0x000fea0003800000 */
.L_x_5135:
        /* <DEDUP_REMOVED lines=31> */
.L_x_5139:
[----:B-1----:R-:W2:Y:S04]  /*15d0*/  LDG.E.STRONG.GPU R9, desc[UR8][R10.64] ;  /* 0x000000080a097981 */ /* 0x002ea8000c1ef900 */
[----:B--2---:R-:W-:Y:S01]  /*15e0*/  CCTL.IVALL ;  /* 0x00000000ff00798f */ /* 0x004fe20002000000 */
[----:B------:R-:W-:Y:S05]  /*15f0*/  YIELD ;  /* 0x0000000000007946 */ /* 0x000fea0003800000 */
[----:B------:R-:W-:-:S13]  /*1600*/  ISETP.NE.AND P6, PT, R9, R46, PT ;  /* 0x0000002e0900720c */ /* 0x000fda0003fc5270 */
[----:B------:R-:W-:Y:S05]  /*1610*/  @P6 BRA `(.L_x_5139) ;  /* 0xfffffffc00ec6947 */ /* 0x000fea000383ffff */
.L_x_5138:
        /* <DEDUP_REMOVED lines=19> */
.L_x_5143:
        /* <DEDUP_REMOVED lines=116> */
.L_x_5142:
        /* <DEDUP_REMOVED lines=62> */
.L_x_5144:
[----:B------:R-:W-:-:S06]  /*2270*/  UISETP.NE.OR UP0, UPT, UR6, URZ, UP0 ;  /* 0x0000003f0600728c */ /* 0x000fcc0008705670 */
[----:B------:R-:W-:-:S13]  /*2280*/  PLOP3.LUT P6, PT, PT, PT, UP0, 0x80, 0x0 ;  /* 0x000000000000781c */ /* 0x000fda0003fcf008 */
[----:B------:R-:W-:Y:S05]  /*2290*/  @!P6 BRA `(.L_x_5140) ;  /* 0x00000000007ce947 */ /* 0x000fea0003800000 */
.L_x_5141:
        /* <DEDUP_REMOVED lines=31> */
.L_x_5140:
        /* <DEDUP_REMOVED lines=14> */
.L_x_5146:
[----:B------:R-:W-:Y:S05]  /*2570*/  BSYNC B0 ;  /* 0x0000000000007941 */ /* 0x000fea0003800000 */
.L_x_5145:
        /* <DEDUP_REMOVED lines=17> */
.L_x_5137:
[----:B------:R-:W2:Y:S01]  /*2690*/  S2UR UR7, SR_CgaCtaId ;  /* 0x00000000000779c3 */ /* 0x000ea20000008800 */
[----:B------:R-:W-:Y:S01]  /*26a0*/  UMOV UR6, 0x400 ;  /* 0x0000040000067882 */ /* 0x000fe20000000000 */
[----:B-1----:R-:W-:Y:S01]  /*26b0*/  MOV R9, UR11 ;  /* 0x0000000b00097c02 */ /* 0x002fe20008000f00 */
        /* <DEDUP_REMOVED lines=13> */
[----:B-1----:R-:W-:-:S05]  /*2790*/  IMAD.WIDE R8, R43, 0x2, R8 ;  /* 0x000000022b087825 */ /* 0x002fca00078e0208 */
[----:B------:R-:W3:Y:S04]  /*27a0*/  LDG.E.U16 R43, desc[UR8][R8.64] ;  /* 0x00000008082b7981 */ /* 0x000ee8000c1e1500 */
[----:B--2---:R-:W2:Y:S04]  /*27b0*/  LDG.E.U16 R5, desc[UR8][R8.64+0x2] ;  /* 0x0000020808057981 */ /* 0x004ea8000c1e1500 */
[----:B------:R-:W4:Y:S04]  /*27c0*/  LDG.E.U16 R44, desc[UR8][R10.64] ;  /* 0x000000080a2c7981 */ /* 0x000f28000c1e1500 */
[----:B------:R4:W5:Y:S01]  /*27d0*/  LDG.E.U16 R45, desc[UR8][R10.64+0x2] ;  /* 0x000002080a2d7981 */ /* 0x000962000c1e1500 */
[----:B0-----:R-:W-:Y:S01]  /*27e0*/  HFMA2.MMA R6, -RZ, RZ, 1.875, 0 ;  /* 0x3f800000ff067435 */ /* 0x001fe200000001ff */
[----:B------:R-:W-:-:S02]  /*27f0*/  ISETP.NE.AND P6, PT, RZ, UR13, PT ;  /* 0x0000000dff007c0c */ /* 0x000fc4000bfc5270 */
[----:B------:R-:W0:Y:S02]  /*2800*/  LDS.64 R46, [UR6+0x88] ;  /* 0x00008806ff2e7984 */ /* 0x000e240008000a00 */
[----:B0-----:R-:W-:-:S04]  /*2810*/  FMUL.FTZ R4, R46, UR14 ;  /* 0x0000000e2e047c20 */ /* 0x001fc80008410000 */
[C---:B------:R-:W-:Y:S01]  /*2820*/  FMUL.FTZ R46, R4.reuse, R4 ;  /* 0x00000004042e7220 */ /* 0x040fe20000410000 */
[----:B------:R-:W-:-:S03]  /*2830*/  FADD.FTZ R19, -R4, R19 ;  /* 0x0000001304137221 */ /* 0x000fc60000010100 */
[----:B------:R-:W-:Y:S01]  /*2840*/  FFMA.FTZ R46, R47, UR14, -R46 ;  /* 0x0000000e2f2e7c23 */ /* 0x000fe2000801082e */
[----:B------:R-:W-:-:S04]  /*2850*/  FADD.FTZ R47, -R4, R18 ;  /* 0x00000012042f7221 */ /* 0x000fc80000010100 */
[----:B------:R-:W-:-:S13]  /*2860*/  FSETP.GTU.FTZ.AND P5, PT, R46, RZ, PT ;  /* 0x000000ff2e00720b */ /* 0x000fda0003fbc000 */
[----:B------:R-:W0:Y:S02]  /*2870*/  @P5 LDC R7, c[0x0][0x238] ;  /* 0x00008e00ff075b82 */ /* 0x000e240000000800 */
[----:B0-----:R-:W-:-:S04]  /*2880*/  @P5 FADD.FTZ R46, R46, R7 ;  /* 0x000000072e2e5221 */ /* 0x001fc80000010000 */
[----:B------:R-:W0:Y:S02]  /*2890*/  @P5 MUFU.RSQ R6, R46 ;  /* 0x0000002e00065308 */ /* 0x000e240000001400 */
[-C--:B0-----:R-:W-:Y:S01]  /*28a0*/  FMUL.FTZ R19, R19, R6.reuse ;  /* 0x0000000613137220 */ /* 0x081fe20000410000 */
[----:B------:R-:W-:Y:S01]  /*28b0*/  FMUL.FTZ R47, R47, R6 ;  /* 0x000000062f2f7220 */ /* 0x000fe20000410000 */
[----:B---3--:R-:W-:Y:S02]  /*28c0*/  SHF.L.U32 R7, R43, 0x10, RZ ;  /* 0x000000102b077819 */ /* 0x008fe400000006ff */
[----:B--2---:R-:W-:Y:S02]  /*28d0*/  SHF.L.U32 R8, R5, 0x10, RZ ;  /* 0x0000001005087819 */ /* 0x004fe400000006ff */
[----:B----4-:R-:W-:Y:S02]  /*28e0*/  SHF.L.U32 R10, R44, 0x10, RZ ;  /* 0x000000102c0a7819 */ /* 0x010fe400000006ff */
[----:B-----5:R-:W-:-:S03]  /*28f0*/  SHF.L.U32 R9, R45, 0x10, RZ ;  /* 0x000000102d097819 */ /* 0x020fc600000006ff */
        /* <DEDUP_REMOVED lines=13> */
.L_x_5147:
        /* <DEDUP_REMOVED lines=13> */
.L_x_5149:
[----:B------:R-:W-:Y:S05]  /*2aa0*/  BSYNC B0 ;  /* 0x0000000000007941 */ /* 0x000fea0003800000 */
.L_x_5148:
[----:B------:R-:W1:Y:S01]  /*2ab0*/  S2R R40, SR_TID.X ;  /* 0x0000000000287919 */ /* 0x000e620000002100 */
[----:B------:R-:W2:Y:S01]  /*2ac0*/  LDC R43, c[0x0][0x294] ;  /* 0x0000a500ff2b7b82 */ /* 0x000ea20000000800 */
[C---:B------:R-:W-:Y:S01]  /*2ad0*/  FADD.FTZ R5, -R4.reuse, R20 ;  /* 0x0000001404057221 */ /* 0x040fe20000010100 */
[----:B------:R-:W-:-:S03]  /*2ae0*/  FADD.FTZ R21, -R4, R21 ;  /* 0x0000001504157221 */ /* 0x000fc60000010100 */
[-C--:B------:R-:W-:Y:S01]  /*2af0*/  FMUL.FTZ R5, R5, R6.reuse ;  /* 0x0000000605057220 */ /* 0x080fe20000410000 */
[----:B------:R-:W-:-:S03]  /*2b00*/  FMUL.FTZ R21, R21, R6 ;  /* 0x0000000615157220 */ /* 0x000fc60000410000 */
[----:B0-----:R-:W-:Y:S01]  /*2b10*/  FFMA.FTZ R18, R7, R5, R10 ;  /* 0x0000000507127223 */ /* 0x001fe2000001000a */
[----:B------:R-:W-:Y:S01]  /*2b20*/  FFMA.FTZ R19, R8, R21, R9 ;  /* 0x0000001508137223 */ /* 0x000fe20000010009 */
[----:B------:R-:W-:Y:S06]  /*2b30*/  @!P6 BRA `(.L_x_5150) ;  /* 0x000000000028e947 */ /* 0x000fec0003800000 */
[----:B------:R-:W-:Y:S01]  /*2b40*/  FMUL.FTZ R5, R18, -1.4426950216293334961 ;  /* 0xbfb8aa3b12057820 */ /* 0x000fe20000410000 */
[----:B------:R-:W-:-:S05]  /*2b50*/  FMUL.FTZ R20, R19, -1.4426950216293334961 ;  /* 0xbfb8aa3b13147820 */ /* 0x000fca0000410000 */
[----:B------:R-:W0:Y:S08]  /*2b60*/  MUFU.EX2 R5, R5 ;  /* 0x0000000500057308 */ /* 0x000e300000000800 */
[----:B------:R-:W3:Y:S01]  /*2b70*/  MUFU.EX2 R20, R20 ;  /* 0x0000001400147308 */ /* 0x000ee20000000800 */
[----:B0-----:R-:W-:-:S07]  /*2b80*/  FADD.FTZ R11, R5, 1 ;  /* 0x3f800000050b7421 */ /* 0x001fce0000010000 */
[----:B------:R-:W0:Y:S01]  /*2b90*/  MUFU.RCP R11, R11 ;  /* 0x0000000b000b7308 */ /* 0x000e220000001000 */
[----:B---3--:R-:W-:-:S07]  /*2ba0*/  FADD.FTZ R21, R20, 1 ;  /* 0x3f80000014157421 */ /* 0x008fce0000010000 */
[----:B------:R-:W3:Y:S01]  /*2bb0*/  MUFU.RCP R44, R21 ;  /* 0x00000015002c7308 */ /* 0x000ee20000001000 */
[----:B0-----:R-:W-:Y:S01]  /*2bc0*/  FMUL.FTZ R18, R18, R11 ;  /* 0x0000000b12127220 */ /* 0x001fe20000410000 */
[----:B---3--:R-:W-:-:S07]  /*2bd0*/  FMUL.FTZ R19, R19, R44 ;  /* 0x0000002c13137220 */ /* 0x008fce0000410000 */
.L_x_5150:
        /* <DEDUP_REMOVED lines=13> */
.L_x_5152:
[----:B------:R-:W-:Y:S05]  /*2cb0*/  BSYNC B0 ;  /* 0x0000000000007941 */ /* 0x000fea0003800000 */
.L_x_5151:
[----:B01----:R-:W-:Y:S01]  /*2cc0*/  SHF.R.U32.HI R18, RZ, 0x3, R40 ;  /* 0x00000003ff127819 */ /* 0x003fe20000011628 */
[C---:B------:R-:W-:Y:S01]  /*2cd0*/  FADD.FTZ R11, -R4.reuse, R22 ;  /* 0x00000016040b7221 */ /* 0x040fe20000010100 */
[C---:B------:R-:W-:Y:S01]  /*2ce0*/  FADD.FTZ R23, -R4.reuse, R23 ;  /* 0x0000001704177221 */ /* 0x040fe20000010100 */
[----:B------:R-:W-:Y:S02]  /*2cf0*/  FADD.FTZ R25, -R4, R25 ;  /* 0x0000001904197221 */ /* 0x000fe40000010100 */
[----:B------:R-:W-:-:S04]  /*2d00*/  IMAD.WIDE.U32 R18, R18, 0x24924925, RZ ;  /* 0x2492492512127825 */ /* 0x000fc800078e00ff */
[-C--:B------:R-:W-:Y:S01]  /*2d10*/  FMUL.FTZ R11, R11, R6.reuse ;  /* 0x000000060b0b7220 */ /* 0x080fe20000410000 */
[----:B------:R-:W-:Y:S01]  /*2d20*/  FMUL.FTZ R23, R23, R6 ;  /* 0x0000000617177220 */ /* 0x000fe20000410000 */
[----:B--2---:R-:W-:Y:S02]  /*2d30*/  IMAD R5, R43, UR10, R19 ;  /* 0x0000000a2b057c24 */ /* 0x004fe4000f8e0213 */
        /* <DEDUP_REMOVED lines=14> */
.L_x_5153:
        /* <DEDUP_REMOVED lines=13> */
.L_x_5155:
[----:B------:R-:W-:Y:S05]  /*2ef0*/  BSYNC B0 ;  /* 0x0000000000007941 */ /* 0x000fea0003800000 */
.L_x_5154:
[-C--:B------:R-:W-:Y:S01]  /*2f00*/  FMUL.FTZ R43, R43, R6.reuse ;  /* 0x000000062b2b7220 */ /* 0x080fe20000410000 */
[----:B------:R-:W-:Y:S01]  /*2f10*/  FMUL.FTZ R25, R25, R6 ;  /* 0x0000000619197220 */ /* 0x000fe20000410000 */
[----:B------:R-:W-:Y:S01]  /*2f20*/  ULDC.64 UR14, c[0x0][0x278] ;  /* 0x00009e00000e7ab9 */ /* 0x000fe20000000a00 */
        /* <DEDUP_REMOVED lines=14> */
.L_x_5156:
        /* <DEDUP_REMOVED lines=13> */
.L_x_5158:
[----:B------:R-:W-:Y:S05]  /*30e0*/  BSYNC B0 ;  /* 0x0000000000007941 */ /* 0x000fea0003800000 */
.L_x_5157:
[----:B------:R-:W-:Y:S01]  /*30f0*/  ISETP.GE.U32.AND P5, PT, R11, UR14, PT ;  /* 0x0000000e0b007c0c */ /* 0x000fe2000bfa6070 */
[C---:B0-----:R-:W-:Y:S01]  /*3100*/  FADD.FTZ R19, -R4.reuse, R14 ;  /* 0x0000000e04137221 */ /* 0x041fe20000010100 */
[----:B------:R-:W-:Y:S01]  /*3110*/  SHF.R.S32.HI R25, RZ, 0x1f, R11 ;  /* 0x0000001fff197819 */ /* 0x000fe2000001140b */
[----:B------:R-:W-:Y:S01]  /*3120*/  FADD.FTZ R15, -R4, R15 ;  /* 0x0000000f040f7221 */ /* 0x000fe20000010100 */
[----:B------:R-:W-:Y:S01]  /*3130*/  IADD3 R18, R5, 0x28, RZ ;  /* 0x0000002805127810 */ /* 0x000fe20007ffe0ff */
[-C--:B------:R-:W-:Y:S01]  /*3140*/  FMUL.FTZ R19, R19, R6.reuse ;  /* 0x0000000613137220 */ /* 0x080fe20000410000 */
        /* <DEDUP_REMOVED lines=16> */
.L_x_5159:
        /* <DEDUP_REMOVED lines=13> */
.L_x_5161:
[----:B------:R-:W-:Y:S05]  /*3320*/  BSYNC B0 ;  /* 0x0000000000007941 */ /* 0x000fea0003800000 */
.L_x_5160:
[----:B------:R-:W-:Y:S01]  /*3330*/  ISETP.GE.U32.AND P5, PT, R18, UR14, PT ;  /* 0x0000000e12007c0c */ /* 0x000fe2000bfa6070 */
[C---:B------:R-:W-:Y:S01]  /*3340*/  FADD.FTZ R11, -R4.reuse, R16 ;  /* 0x00000010040b7221 */ /* 0x040fe20000010100 */
[----:B0-----:R-:W-:Y:S01]  /*3350*/  SHF.R.S32.HI R21, RZ, 0x1f, R18 ;  /* 0x0000001fff157819 */ /* 0x001fe20000011412 */
[----:B------:R-:W-:Y:S02]  /*3360*/  FADD.FTZ R17, -R4, R17 ;  /* 0x0000001104117221 */ /* 0x000fe40000010100 */
[-C--:B------:R-:W-:Y:S01]  /*3370*/  FMUL.FTZ R14, R11, R6.reuse ;  /* 0x000000060b0e7220 */ /* 0x080fe20000410000 */
[----:B------:R-:W-:Y:S01]  /*3380*/  ISETP.GE.AND.EX P5, PT, R21, UR15, PT, P5 ;  /* 0x0000000f15007c0c */ /* 0x000fe2000bfa6350 */
[----:B------:R-:W-:Y:S01]  /*3390*/  FMUL.FTZ R17, R17, R6 ;  /* 0x0000000611117220 */ /* 0x000fe20000410000 */
[----:B------:R-:W-:Y:S01]  /*33a0*/  IADD3 R11, R5, 0x30, RZ ;  /* 0x00000030050b7810 */ /* 0x000fe20007ffe0ff */
        /* <DEDUP_REMOVED lines=14> */
.L_x_5162:
        /* <DEDUP_REMOVED lines=13> */
.L_x_5164:
[----:B------:R-:W-:Y:S05]  /*3560*/  BSYNC B0 ;  /* 0x0000000000007941 */ /* 0x000fea0003800000 */
.L_x_5163:
[C---:B0-----:R-:W-:Y:S01]  /*3570*/  FADD.FTZ R15, -R4.reuse, R26 ;  /* 0x0000001a040f7221 */ /* 0x041fe20000010100 */
[----:B------:R-:W-:Y:S01]  /*3580*/  ISETP.GE.U32.AND P5, PT, R11, UR14, PT ;  /* 0x0000000e0b007c0c */ /* 0x000fe2000bfa6070 */
[----:B------:R-:W-:Y:S01]  /*3590*/  FADD.FTZ R27, -R4, R27 ;  /* 0x0000001b041b7221 */ /* 0x000fe20000010100 */
        /* <DEDUP_REMOVED lines=18> */
.L_x_5165:
        /* <DEDUP_REMOVED lines=13> */
.L_x_5167:
[----:B------:R-:W-:Y:S05]  /*3790*/  BSYNC B0 ;  /* 0x0000000000007941 */ /* 0x000fea0003800000 */
.L_x_5166:
[----:B------:R-:W-:Y:S01]  /*37a0*/  FADD.FTZ R11, -R4, R28 ;  /* 0x0000001c040b7221 */ /* 0x000fe20000010100 */
[----:B------:R-:W-:Y:S01]  /*37b0*/  ISETP.GE.U32.AND P5, PT, R34, UR14, PT ;  /* 0x0000000e22007c0c */ /* 0x000fe2000bfa6070 */
[----:B------:R-:W-:Y:S02]  /*37c0*/  FADD.FTZ R29, -R4, R29 ;  /* 0x0000001d041d7221 */ /* 0x000fe40000010100 */
        /* <DEDUP_REMOVED lines=15> */
[----:B-1----:R-:W-:Y:S01]  /*38c0*/  FMUL.FTZ R10, R10, R7 ;  /* 0x000000070a0a7220 */ /* 0x002fe20000410000 */
[----:B0-----:R-:W-:-:S07]  /*38d0*/  FMUL.FTZ R11, R11, R14 ;  /* 0x0000000e0b0b7220 */ /* 0x001fce0000410000 */
.L_x_5168:
        /* <DEDUP_REMOVED lines=12> */
.L_x_5170:
[----:B------:R-:W-:Y:S05]  /*39a0*/  BSYNC B0 ;  /* 0x0000000000007941 */ /* 0x000fea0003800000 */
.L_x_5169:
[----:B------:R-:W-:Y:S02]  /*39b0*/  UIADD3 UR11, UR12, UR11, URZ ;  /* 0x0000000b0c0b7290 */ /* 0x000fe4000fffe03f */
[----:B------:R-:W-:Y:S02]  /*39c0*/  UIADD3 UR4, UR4, 0x1, URZ ;  /* 0x0000000104047890 */ /* 0x000fe4000fffe03f */
[----:B------:R-:W-:-:S06]  /*39d0*/  UISETP.GE.AND UP0, UPT, UR11, UR5, UPT ;  /* 0x000000050b00728c */ /* 0x000fcc000bf06270 */
[----:B------:R-:W-:-:S13]  /*39e0*/  PLOP3.LUT P5, PT, PT, PT, UP0, 0x80, 0x0 ;  /* 0x000000000000781c */ /* 0x000fda0003faf008 */
[----:B------:R-:W-:Y:S05]  /*39f0*/  @!P5 BRA `(.L_x_5171) ;  /* 0xffffffc80050d947 */ /* 0x000fea000383ffff */
[----:B------:R-:W-:Y:S05]  /*3a00*/  EXIT ;  /* 0x000000000000794d */ /* 0x000fea0003800000 */
.L_x_5172:
        /* <DEDUP_REMOVED lines=15> */
.L_x_5658:


//--------------------- .text._Z35group_norm_nhwc_fwd_one_pass_kernelI11Fp32IOBf16WLi128ELi112ELi448EEv26Group_norm_nhwc_fwd_params --------------------------
	.section	.text._Z35group_norm_nhwc_fwd_one_pass_kernelI11Fp32IOBf16WLi128ELi112ELi448EEv26Group_norm_nhwc_fwd_params,"ax",@progbits
	.align	128
        .global         _Z35group_norm_nhwc_fwd_one_pass_kernelI11Fp32IOBf16WLi128ELi112ELi448EEv26Group_norm_nhwc_fwd_params
        .type           _Z35group_norm_nhwc_fwd_one_pass_kernelI11Fp32IOBf16WLi128ELi112ELi448EEv26Group_norm_nhwc_fwd_params,@function
        .size           _Z35group_norm_nhwc_fwd_one_pass_kernelI11Fp32IOBf16WLi128ELi112ELi448EEv26Group_norm_nhwc_fwd_params,(.L_x_5659 - _Z35group_norm_nhwc_fwd_one_pass_kernelI11Fp32IOBf16WLi128ELi112ELi448EEv26Group_norm_nhwc_fwd_params)
        .other          _Z35group_norm_nhwc_fwd_one_pass_kernelI11Fp32IOBf16WLi128ELi112ELi448EEv26Group_norm_nhwc_fwd_params,@"STO_CUDA_ENTRY STV_DEFAULT"
_Z35group_norm_nhwc_fwd_one_pass_kernelI11Fp32IOBf16WLi128ELi112ELi448EEv26Group_norm_nhwc_fwd_params:
.text._Z35group_norm_nhwc_fwd_one_pass_kernelI11Fp32IOBf16WLi128ELi112ELi448EEv26Group_norm_nhwc_fwd_params:
        /* <DEDUP_REMOVED lines=52> */
.L_x_5230:
[----:B------:R-:W0:Y:S01]  /*0340*/  LDC R9, c[0x0][0x288] ;  /* 0x0000a200ff097b82 */ /* 0x000e220000000800 */
        /* <DEDUP_REMOVED lines=429> */
.L_x_5174:
[----:B------:R-:W-:Y:S05]  /*1e20*/  BSYNC B0 ;  /* 0x0000000000007941 */ /* 0x000fea0003800000 */
.L_x_5173:
        /* <DEDUP_REMOVED lines=28> */
.L_x_5177:
[----:B-1----:R-:W2:Y:S04]  /*1ff0*/  LDG.E.STRONG.GPU R6, desc[UR8][R4.64] ;  /* 0x0000000804067981 */ /* 0x002ea8000c1ef900 */
[----:B--2---:R-:W-:Y:S01]  /*2000*/  CCTL.IVALL ;  /* 0x00000000ff00798f */ /* 0x004fe20002000000 */
[----:B------:R-:W-:Y:S05]  /*2010*/  YIELD ;  /* 0x0000000000007946 */ /* 0x000fea0003800000 */
[----:B------:R-:W-:-:S13]  /*2020*/  ISETP.NE.AND P3, PT, R6, R9, PT ;  /* 0x000000090600720c */ /* 0x000fda0003f65270 */
[----:B------:R-:W-:Y:S05]  /*2030*/  @P3 BRA `(.L_x_5177) ;  /* 0xfffffffc00ec3947 */ /* 0x000fea000383ffff */
.L_x_5176:
        /* <DEDUP_REMOVED lines=11> */
.L_x_5179:
        /* <DEDUP_REMOVED lines=63> */
.L_x_5178:
        /* <DEDUP_REMOVED lines=19> */
.L_x_5181:
[----:B------:R-:W-:Y:S05]  /*2610*/  BSYNC B0 ;  /* 0x0000000000007941 */ /* 0x000fea0003800000 */
.L_x_5180:
        /* <DEDUP_REMOVED lines=32> */
.L_x_5175:
        /* <DEDUP_REMOVED lines=19> */
[----:B------:R-:W-:Y:S01]  /*2950*/  @!P3 STG.E.64 desc[UR8][R10.64], R8 ;  /* 0x000000080a00b986 */ /* 0x000fe2000c101b08 */
[----:B------:R-:W-:Y:S06]  /*2960*/  BAR.SYNC.DEFER_BLOCKING 0x0 ;  /* 0x0000000000007b1d */ /* 0x000fec0000010000 */
[----:B------:R-:W2:Y:S04]  /*2970*/  LDG.E.U16 R14, desc[UR8][R4.64] ;  /* 0x00000008040e7981 */ /* 0x000ea8000c1e1500 */
[----:B------:R-:W3:Y:S04]  /*2980*/  LDG.E.U16 R16, desc[UR8][R6.64] ;  /* 0x0000000806107981 */ /* 0x000ee8000c1e1500 */
[----:B------:R1:W4:Y:S04]  /*2990*/  LDG.E.U16 R15, desc[UR8][R4.64+0x2] ;  /* 0x00000208040f7981 */ /* 0x000328000c1e1500 */
[----:B------:R-:W5:Y:S04]  /*29a0*/  LDG.E.U16 R17, desc[UR8][R6.64+0x2] ;  /* 0x0000020806117981 */ /* 0x000f68000c1e1500 */
[----:B------:R-:W0:Y:S02]  /*29b0*/  LDS.64 R12, [UR5+0x88] ;  /* 0x00008805ff0c7984 */ /* 0x000e240008000a00 */
[----:B0-----:R-:W-:-:S04]  /*29c0*/  FMUL.FTZ R12, R12, UR6 ;  /* 0x000000060c0c7c20 */ /* 0x001fc80008410000 */
[----:B------:R-:W-:-:S04]  /*29d0*/  FMUL.FTZ R80, R12, R12 ;  /* 0x0000000c0c507220 */ /* 0x000fc80000410000 */
[----:B------:R-:W-:-:S05]  /*29e0*/  FFMA.FTZ R13, R13, UR6, -R80 ;  /* 0x000000060d0d7c23 */ /* 0x000fca0008010850 */
[----:B------:R-:W-:-:S13]  /*29f0*/  FSETP.GTU.FTZ.AND P3, PT, R13, RZ, PT ;  /* 0x000000ff0d00720b */ /* 0x000fda0003f7c000 */
[----:B------:R-:W0:Y:S01]  /*2a00*/  @P3 LDC R8, c[0x0][0x238] ;  /* 0x00008e00ff083b82 */ /* 0x000e220000000800 */
[----:B------:R-:W-:Y:S02]  /*2a10*/  MOV R10, 0x3f800000 ;  /* 0x3f800000000a7802 */ /* 0x000fe40000000f00 */
[----:B------:R-:W-:Y:S01]  /*2a20*/  ISETP.NE.AND P6, PT, RZ, UR10, PT ;  /* 0x0000000aff007c0c */ /* 0x000fe2000bfc5270 */
[C---:B-1----:R-:W-:Y:S01]  /*2a30*/  FADD.FTZ R5, -R12.reuse, R36 ;  /* 0x000000240c057221 */ /* 0x042fe20000010100 */
[----:B------:R-:W-:Y:S01]  /*2a40*/  FADD.FTZ R37, -R12, R37 ;  /* 0x000000250c257221 */ /* 0x000fe20000010100 */
[----:B0-----:R-:W-:-:S04]  /*2a50*/  @P3 FADD.FTZ R8, R13, R8 ;  /* 0x000000080d083221 */ /* 0x001fc80000010000 */
[----:B------:R-:W0:Y:S01]  /*2a60*/  @P3 MUFU.RSQ R10, R8 ;  /* 0x00000008000a3308 */ /* 0x000e220000001400 */
[----:B------:R-:W-:Y:S01]  /*2a70*/  ISETP.GE.U32.AND P5, PT, R63, UR12, PT ;  /* 0x0000000c3f007c0c */ /* 0x000fe2000bfa6070 */
[-C--:B0-----:R-:W-:Y:S01]  /*2a80*/  FMUL.FTZ R37, R37, R10.reuse ;  /* 0x0000000a25257220 */ /* 0x081fe20000410000 */
[----:B------:R-:W-:Y:S01]  /*2a90*/  FMUL.FTZ R4, R5, R10 ;  /* 0x0000000a05047220 */ /* 0x000fe20000410000 */
[----:B--2---:R-:W-:Y:S02]  /*2aa0*/  SHF.L.U32 R11, R14, 0x10, RZ ;  /* 0x000000100e0b7819 */ /* 0x004fe400000006ff */
[----:B---3--:R-:W-:Y:S02]  /*2ab0*/  SHF.L.U32 R14, R16, 0x10, RZ ;  /* 0x00000010100e7819 */ /* 0x008fe400000006ff */
[----:B----4-:R-:W-:Y:S02]  /*2ac0*/  SHF.L.U32 R13, R15, 0x10, RZ ;  /* 0x000000100f0d7819 */ /* 0x010fe400000006ff */
[----:B-----5:R-:W-:Y:S01]  /*2ad0*/  SHF.L.U32 R16, R17, 0x10, RZ ;  /* 0x0000001011107819 */ /* 0x020fe200000006ff */
[----:B------:R-:W-:Y:S01]  /*2ae0*/  FADD.FTZ R15, -R12, R38 ;  /* 0x000000260c0f7221 */ /* 0x000fe20000010100 */
[----:B------:R-:W-:-:S03]  /*2af0*/  FFMA.FTZ R4, R11, R4, R14 ;  /* 0x000000040b047223 */ /* 0x000fc6000001000e */
        /* <DEDUP_REMOVED lines=12> */
.L_x_5182:
        /* <DEDUP_REMOVED lines=13> */
.L_x_5184:
[----:B------:R-:W-:Y:S05]  /*2c90*/  BSYNC B0 ;  /* 0x0000000000007941 */ /* 0x000fea0003800000 */
.L_x_5183:
        /* <DEDUP_REMOVED lines=21> */
.L_x_5185:
        /* <DEDUP_REMOVED lines=13> */
.L_x_5187:
[----:B------:R-:W-:Y:S05]  /*2ec0*/  BSYNC B0 ;  /* 0x0000000000007941 */ /* 0x000fea0003800000 */
.L_x_5186:
        /* <DEDUP_REMOVED lines=14> */
.L_x_5188:
        /* <DEDUP_REMOVED lines=13> */
.L_x_5190:
[----:B------:R-:W-:Y:S05]  /*3080*/  BSYNC B0 ;  /* 0x0000000000007941 */ /* 0x000fea0003800000 */
.L_x_5189:
        /* <DEDUP_REMOVED lines=19> */
.L_x_5191:
        /* <DEDUP_REMOVED lines=13> */
.L_x_5193:
[----:B------:R-:W-:Y:S05]  /*3290*/  BSYNC B0 ;  /* 0x0000000000007941 */ /* 0x000fea0003800000 */
.L_x_5192:
        /* <DEDUP_REMOVED lines=27> */
.L_x_5194:
        /* <DEDUP_REMOVED lines=13> */
.L_x_5196:
[----:B------:R-:W-:Y:S05]  /*3520*/  BSYNC B0 ;  /* 0x0000000000007941 */ /* 0x000fea0003800000 */
.L_x_5195:
        /* <DEDUP_REMOVED lines=14> */
.L_x_5197:
        /* <DEDUP_REMOVED lines=13> */
.L_x_5199:
[----:B------:R-:W-:Y:S05]  /*36e0*/  BSYNC B0 ;  /* 0x0000000000007941 */ /* 0x000fea0003800000 */
.L_x_5198:
        /* <DEDUP_REMOVED lines=19> */
.L_x_5200:
        /* <DEDUP_REMOVED lines=13> */
.L_x_5202:
[----:B------:R-:W-:Y:S05]  /*38f0*/  BSYNC B0 ;  /* 0x0000000000007941 */ /* 0x000fea0003800000 */
.L_x_5201:
        /* <DEDUP_REMOVED lines=27> */
.L_x_5203:
        /* <DEDUP_REMOVED lines=13> */
.L_x_5205:
[----:B------:R-:W-:Y:S05]  /*3b80*/  BSYNC B0 ;  /* 0x0000000000007941 */ /* 0x000fea0003800000 */
.L_x_5204:
        /* <DEDUP_REMOVED lines=14> */
.L_x_5206:
        /* <DEDUP_REMOVED lines=13> */
.L_x_5208:
[----:B------:R-:W-:Y:S05]  /*3d40*/  BSYNC B0 ;  /* 0x0000000000007941 */ /* 0x000fea0003800000 */
.L_x_5207:
[----:B------:R-:W-:Y:S01]  /*3d50*/  FADD.FTZ R35, -R12, R35 ;  /* 0x000000230c237221 */ /* 0x000fe20000010100 */
[-C--:B------:R-:W-:Y:S01]  /*3d60*/  FMUL.FTZ R15, R15, R10.reuse ;  /* 0x0000000a0f0f7220 */ /* 0x080fe20000410000 */
[----:B------:R-:W-:Y:S02]  /*3d70*/  ISETP.GE.U32.AND P3, PT, R70, UR12, PT ;  /* 0x0000000c46007c0c */ /* 0x000fe4000bf66070 */
[----:B------:R-:W-:Y:S01]  /*3d80*/  FMUL.FTZ R35, R35, R10 ;  /* 0x0000000a23237220 */ /* 0x000fe20000410000 */
[----:B------:R-:W-:Y:S01]  /*3d90*/  ISETP.GE.U32.AND P4, PT, R71, UR12, PT ;  /* 0x0000000c47007c0c */ /* 0x000fe2000bf86070 */
[----:B------:R-:W-:Y:S01]  /*3da0*/  FFMA.FTZ R34, R11, R15, R14 ;  /* 0x0000000f0b227223 */ /* 0x000fe2000001000e */
[----:B------:R-:W-:Y:S01]  /*3db0*/  ISETP.GT.U32.OR P5, PT, R0, 0x1bf, P5 ;  /* 0x000001bf0000780c */ /* 0x000fe20002fa4470 */
[----:B------:R-:W-:Y:S01]  /*3dc0*/  FFMA.FTZ R35, R13, R35, R16 ;  /* 0x000000230d237223 */ /* 0x000fe20000010010 */
[----:B------:R-:W-:Y:S11]  /*3dd0*/  @!P6 BRA `(.L_x_5209) ;  /* 0x000000000028e947 */ /* 0x000ff60003800000 */
        /* <DEDUP_REMOVED lines=10> */
.L_x_5209:
[----:B------:R-:W-:Y:S04]  /*3e80*/  BSSY B0, `(.L_x_5210) ;  /* 0x000000d000007945 */ /* 0x000fe80003800000 */
[----:B------:R-:W-:Y:S05]  /*3e90*/  @P5 BRA `(.L_x_5211) ;  /* 0x00000000002c5947 */ /* 0x000fea0003800000 */
[----:B------:R-:W-:Y:S01]  /*3ea0*/  ULDC.64 UR14, c[0x0][0x270] ;  /* 0x00009c00000e7ab9 */ /* 0x000fe20000000a00 */
[----:B0-----:R-:W-:Y:S01]  /*3eb0*/  MOV R2, R24 ;  /* 0x0000001800027202 */ /* 0x001fe20000000f00 */
        /* <DEDUP_REMOVED lines=9> */
.L_x_5211:
[----:B------:R-:W-:Y:S05]  /*3f50*/  BSYNC B0 ;  /* 0x0000000000007941 */ /* 0x000fea0003800000 */
.L_x_5210:
[C---:B01----:R-:W-:Y:S01]  /*3f60*/  FADD.FTZ R3, -R12.reuse, R40 ;  /* 0x000000280c037221 */ /* 0x043fe20000010100 */
        /* <DEDUP_REMOVED lines=26> */
.L_x_5212:
        /* <DEDUP_REMOVED lines=13> */
.L_x_5214:
[----:B------:R-:W-:Y:S05]  /*41e0*/  BSYNC B0 ;  /* 0x0000000000007941 */ /* 0x000fea0003800000 */
.L_x_5213:
        /* <DEDUP_REMOVED lines=14> */
.L_x_5215:
        /* <DEDUP_REMOVED lines=13> */
.L_x_5217:
[----:B------:R-:W-:Y:S05]  /*43a0*/  BSYNC B0 ;  /* 0x0000000000007941 */ /* 0x000fea0003800000 */
.L_x_5216:
        /* <DEDUP_REMOVED lines=19> */
.L_x_5218:
[----:B------:R-:W-:Y:S04]  /*44e0*/  BSSY B0, `(.L_x_5219) ;  /* 0x000000d000007945 */ /* 0x000fe80003800000 */
[----:B------:R-:W-:Y:S05]  /*44f0*/  @P5 BRA `(.L_x_5220) ;  /* 0x00000000002c5947 */ /* 0x000fea0003800000 */
[----:B------:R-:W-:Y:S01]  /*4500*/  ULDC.64 UR14, c[0x0][0x270] ;  /* 0x00009c00000e7ab9 */ /* 0x000fe20000000a00 */
[----:B01----:R-:W-:Y:S01]  /*4510*/  MOV R2, R24 ;  /* 0x0000001800027202 */ /* 0x003fe20000000f00 */
        /* <DEDUP_REMOVED lines=9> */
.L_x_5220:
[----:B------:R-:W-:Y:S05]  /*45b0*/  BSYNC B0 ;  /* 0x0000000000007941 */ /* 0x000fea0003800000 */
.L_x_5219:
[----:B------:R-:W-:Y:S01]  /*45c0*/  ISETP.GE.U32.AND P5, PT, R75, UR12, PT ;  /* 0x0000000c4b007c0c */ /* 0x000fe2000bfa6070 */
[C---:B012---:R-:W-:Y:S01]  /*45d0*/  FADD.FTZ R3, -R12.reuse, R48 ;  /* 0x000000300c037221 */ /* 0x047fe20000010100 */
[C---:B------:R-:W-:Y:S01]  /*45e0*/  FADD.FTZ R49, -R12.reuse, R49 ;  /* 0x000000310c317221 */ /* 0x040fe20000010100 */
[----:B------:R-:W-:Y:S01]  /*45f0*/  ISETP.GE.AND.EX P4, PT, R99, UR13, PT, P4 ;  /* 0x0000000d63007c0c */ /* 0x000fe2000bf86340 */
[C---:B------:R-:W-:Y:S01]  /*4600*/  FADD.FTZ R5, -R12.reuse, R50 ;  /* 0x000000320c057221 */ /* 0x040fe20000010100 */
[----:B------:R-:W-:Y:S01]  /*4610*/  ISETP.GE.AND.EX P3, PT, R101, UR13, PT, P3 ;  /* 0x0000000d65007c0c */ /* 0x000fe2000bf66330 */
[C---:B------:R-:W-:Y:S01]  /*4620*/  FADD.FTZ R51, -R12.reuse, R51 ;  /* 0x000000330c337221 */ /* 0x040fe20000010100 */
[----:B------:R-:W-:Y:S01]  /*4630*/  ISETP.GE.AND.EX P5, PT, R103, UR13, PT, P5 ;  /* 0x0000000d67007c0c */ /* 0x000fe2000bfa6350 */
[C---:B------:R-:W-:Y:S01]  /*4640*/  FADD.FTZ R9, -R12.reuse, R52 ;  /* 0x000000340c097221 */ /* 0x040fe20000010100 */
[----:B------:R-:W-:Y:S01]  /*4650*/  FADD.FTZ R53, -R12, R53 ;  /* 0x000000350c357221 */ /* 0x000fe20000010100 */
[-C--:B------:R-:W-:Y:S01]  /*4660*/  FMUL.FTZ R3, R3, R10.reuse ;  /* 0x0000000a03037220 */ /* 0x080fe20000410000 */
[-C--:B------:R-:W-:Y:S01]  /*4670*/  FMUL.FTZ R49, R49, R10.reuse ;  /* 0x0000000a31317220 */ /* 0x080fe20000410000 */
[C---:B------:R-:W-:Y:S01]  /*4680*/  ISETP.GT.U32.OR P4, PT, R0.reuse, 0x1bf, P4 ;  /* 0x000001bf0000780c */ /* 0x040fe20002784470 */
[-C--:B------:R-:W-:Y:S01]  /*4690*/  FMUL.FTZ R7, R5, R10.reuse ;  /* 0x0000000a05077220 */ /* 0x080fe20000410000 */
[C---:B------:R-:W-:Y:S01]  /*46a0*/  ISETP.GT.U32.OR P3, PT, R0.reuse, 0x1bf, P3 ;  /* 0x000001bf0000780c */ /* 0x040fe20001f64470 */
[-C--:B------:R-:W-:Y:S01]  /*46b0*/  FMUL.FTZ R51, R51, R10.reuse ;  /* 0x0000000a33337220 */ /* 0x080fe20000410000 */
[----:B------:R-:W-:Y:S01]  /*46c0*/  ISETP.GT.U32.OR P5, PT, R0, 0x1bf, P5 ;  /* 0x000001bf0000780c */ /* 0x000fe20002fa4470 */
[-C--:B------:R-:W-:Y:S01]  /*46d0*/  FMUL.FTZ R9, R9, R10.reuse ;  /* 0x0000000a09097220 */ /* 0x080fe20000410000 */
[----:B------:R-:W-:Y:S01]  /*46e0*/  FMUL.FTZ R53, R53, R10 ;  /* 0x0000000a35357220 */ /* 0x000fe20000410000 */
[----:B------:R-:W-:Y:S01]  /*46f0*/  FFMA.FTZ R48, R11, R3, R14 ;  /* 0x000000030b307223 */ /* 0x000fe2000001000e */
[----:B------:R-:W-:Y:S01]  /*4700*/  FFMA.FTZ R49, R13, R49, R16 ;  /* 0x000000310d317223 */ /* 0x000fe20000010010 */
[----:B------:R-:W-:Y:S08]  /*4710*/  @!P6 BRA `(.L_x_5221) ;  /* 0x000000000028e947 */ /* 0x000ff00003800000 */
        /* <DEDUP_REMOVED lines=10> */
.L_x_5221:
        /* <DEDUP_REMOVED lines=13> */
.L_x_5223:
[----:B------:R-:W-:Y:S05]  /*4890*/  BSYNC B0 ;  /* 0x0000000000007941 */ /* 0x000fea0003800000 */
.L_x_5222:
        /* <DEDUP_REMOVED lines=13> */
.L_x_5224:
        /* <DEDUP_REMOVED lines=13> */
.L_x_5226:
[----:B------:R-:W-:Y:S05]  /*4a40*/  BSYNC B0 ;  /* 0x0000000000007941 */ /* 0x000fea0003800000 */
.L_x_5225:
[----:B------:R-:W-:Y:S01]  /*4a50*/  FFMA.FTZ R12, R11, R9, R14 ;  /* 0x000000090b0c7223 */ /* 0x000fe2000001000e */
[----:B------:R-:W-:Y:S01]  /*4a60*/  FFMA.FTZ R13, R13, R53, R16 ;  /* 0x000000350d0d7223 */ /* 0x000fe20000010010 */
        /* <DEDUP_REMOVED lines=11> */
.L_x_5227:
        /* <DEDUP_REMOVED lines=12> */
.L_x_5229:
[----:B------:R-:W-:Y:S05]  /*4be0*/  BSYNC B0 ;  /* 0x0000000000007941 */ /* 0x000fea0003800000 */
.L_x_5228:
[----:B012---:R-:W0:Y:S01]  /*4bf0*/  LDC R3, c[0x0][0x10] ;  /* 0x00000400ff037b82 */ /* 0x007e220000000800 */
[----:B------:R-:W-:Y:S02]  /*4c00*/  IADD3 R78, R78, 0x1, RZ ;  /* 0x000000014e4e7810 */ /* 0x000fe40007ffe0ff */
[----:B0-----:R-:W-:-:S04]  /*4c10*/  IADD3 R58, R3, R58, RZ ;  /* 0x0000003a033a7210 */ /* 0x001fc80007ffe0ff */
[----:B------:R-:W-:-:S13]  /*4c20*/  ISETP.GE.AND P3, PT, R58, UR4, PT ;  /* 0x000000043a007c0c */ /* 0x000fda000bf66270 */
[----:B------:R-:W-:Y:S05]  /*4c30*/  @!P3 BRA `(.L_x_5230) ;  /* 0xffffffb400c0b947 */ /* 0x000fea000383ffff */
[----:B------:R-:W-:Y:S05]  /*4c40*/  EXIT ;  /* 0x000000000000794d */ /* 0x000fea0003800000 */
.L_x_5231:
        /* <DEDUP_REMOVED lines=11> */
.L_x_5659:


//--------------------- .text._Z35group_norm_nhwc_fwd_one_pass_kernelI11Fp32IOBf16WLi256ELi112ELi448EEv26Group_norm_nhwc_fwd_params --------------------------
	.section	.text._Z35group_norm_nhwc_fwd_one_pass_kernelI11Fp32IOBf16WLi256ELi112ELi448EEv26Group_norm_nhwc_fwd_params,"ax",@progbits
	.align	128
        .global         _Z35group_norm_nhwc_fwd_one_pass_kernelI11Fp32IOBf16WLi256ELi112ELi448EEv26Group_norm_nhwc_fwd_params
        .type           _Z35group_norm_nhwc_fwd_one_pass_kernelI11Fp32IOBf16WLi256ELi112ELi448EEv26Group_norm_nhwc_fwd_params,@function
        .size           _Z35group_norm_nhwc_fwd_one_pass_kernelI11Fp32IOBf16WLi256ELi112ELi448EEv26Group_norm_nhwc_fwd_params,(.L_x_5660 - _Z35group_norm_nhwc_fwd_one_pass_kernelI11Fp32IOBf16WLi256ELi112ELi448EEv26Group_norm_nhwc_fwd_params)
        .other          _Z35group_norm_nhwc_fwd_one_pass_kernelI11Fp32IOBf16WLi256ELi112ELi448EEv26Group_norm_nhwc_fwd_params,@"STO_CUDA_ENTRY STV_DEFAULT"
_Z35group_norm_nhwc_fwd_one_pass_kernelI11Fp32IOBf16WLi256ELi112ELi448EEv26Group_norm_nhwc_fwd_params:
.text._Z35group_norm_nhwc_fwd_one_pass_kernelI11Fp32IOBf16WLi256ELi112ELi448EEv26Group_norm_nhwc_fwd_params:
        /* <DEDUP_REMOVED lines=148> */
.L_x_5337:
        /* <DEDUP_REMOVED lines=478> */
[----:B------:R0:W5:Y:S01]  /*2720*/  @!P3 LDG.E.64 R34, desc[UR8][R36.64] ;  /* 0x000000082422b981 */ /* 0x000162000c1e1b00 */
[C---:B------:R-:W-:Y:S02]  /*2730*/  LOP3.LUT P4, RZ, R14.reuse, 0x400000, RZ, 0xc0, !PT ;  /* 0x004000000eff7812 */ /* 0x040fe4000788c0ff */
[----:B------:R-:W-:Y:S02]  /*2740*/  LOP3.LUT P3, RZ, R14, 0x200000, RZ, 0xc0, !PT ;  /* 0x002000000eff7812 */ /* 0x000fe4000786c0ff */
[----:B0-----:R-:W-:-:S06]  /*2750*/  CS2R R36, SRZ ;  /* 0x0000000000247805 */ /* 0x001fcc000001ff00 */
[----:B------:R0:W5:Y:S02]  /*2760*/  @!P5 LDG.E.64 R36, desc[UR8][R38.64] ;  /* 0x000000082624d981 */ /* 0x000164000c1e1b00 */
        /* <DEDUP_REMOVED lines=313> */
.L_x_5233:
[----:B------:R-:W-:Y:S05]  /*3b00*/  BSYNC B0 ;  /* 0x0000000000007941 */ /* 0x000fea0003800000 */
.L_x_5232:
        /* <DEDUP_REMOVED lines=28> */
.L_x_5236:
[----:B0-----:R-:W2:Y:S04]  /*3cd0*/  LDG.E.STRONG.GPU R98, desc[UR8][R46.64] ;  /* 0x000000082e627981 */ /* 0x001ea8000c1ef900 */
[----:B--2---:R-:W-:Y:S01]  /*3ce0*/  CCTL.IVALL ;  /* 0x00000000ff00798f */ /* 0x004fe20002000000 */
[----:B------:R-:W-:Y:S05]  /*3cf0*/  YIELD ;  /* 0x0000000000007946 */ /* 0x000fea0003800000 */
[----:B------:R-:W-:-:S13]  /*3d00*/  ISETP.NE.AND P6, PT, R98, R45, PT ;  /* 0x0000002d6200720c */ /* 0x000fda0003fc5270 */
[----:B------:R-:W-:Y:S05]  /*3d10*/  @P6 BRA `(.L_x_5236) ;  /* 0xfffffffc00ec6947 */ /* 0x000fea000383ffff */
.L_x_5235:
        /* <DEDUP_REMOVED lines=11> */
.L_x_5238:
        /* <DEDUP_REMOVED lines=63> */
.L_x_5237:
        /* <DEDUP_REMOVED lines=18> */
.L_x_5240:
[----:B------:R-:W-:Y:S05]  /*42e0*/  BSYNC B0 ;  /* 0x0000000000007941 */ /* 0x000fea0003800000 */
.L_x_5239:
        /* <DEDUP_REMOVED lines=33> */
.L_x_5234:
[----:B------:R-:W-:Y:S01]  /*4500*/  LOP3.LUT R14, R14, 0xfbffffff, RZ, 0xc0, !PT ;  /* 0xfbffffff0e0e7812 */ /* 0x000fe200078ec0ff */
[----:B------:R-:W-:Y:S01]  /*4510*/  ULDC.64 UR12, c[0x0][0x218] ;  /* 0x00008600000c7ab9 */ /* 0x000fe20000000a00 */
[----:B------:R-:W1:Y:S01]  /*4520*/  S2UR UR6, SR_CgaCtaId ;  /* 0x00000000000679c3 */ /* 0x000e620000008800 */
[----:B------:R-:W-:Y:S01]  /*4530*/  ISETP.EQ.U32.AND P6, PT, RZ, UR12, PT ;  /* 0x0000000cff007c0c */ /* 0x000fe2000bfc2070 */
[----:B------:R-:W-:Y:S01]  /*4540*/  UMOV UR5, 0x400 ;  /* 0x0000040000057882 */ /* 0x000fe20000000000 */
[----:B------:R-:W-:Y:S01]  /*4550*/  @P0 LOP3.LUT R14, R14, 0x4000000, RZ, 0xfc, !PT ;  /* 0x040000000e0e0812 */ /* 0x000fe200078efcff */
[----:B------:R-:W-:Y:S01]  /*4560*/  ULDC UR11, c[0x0][0x2a4] ;  /* 0x0000a900000b7ab9 */ /* 0x000fe20000000800 */
[----:B------:R-:W-:Y:S02]  /*4570*/  LOP3.LUT P0, RZ, R0, UR7, RZ, 0xfc, !PT ;  /* 0x0000000700ff7c12 */ /* 0x000fe4000f80fcff */
[----:B------:R-:W-:Y:S02]  /*4580*/  IADD3 R15, R13, R15, RZ ;  /* 0x0000000f0d0f7210 */ /* 0x000fe40007ffe0ff */
[----:B------:R-:W-:-:S02]  /*4590*/  ISETP.EQ.OR.EX P6, PT, RZ, UR13, P0, P6 ;  /* 0x0000000dff007c0c */ /* 0x000fc400087c2760 */
[----:B------:R-:W-:-:S11]  /*45a0*/  LOP3.LUT P0, RZ, R14, 0x4000000, RZ, 0xc0, !PT ;  /* 0x040000000eff7812 */ /* 0x000fd6000780c0ff */
[----:B------:R-:W2:Y:S01]  /*45b0*/  @!P6 LDC.64 R44, c[0x0][0x218] ;  /* 0x00008600ff2ceb82 */ /* 0x000ea20000000a00 */
[----:B0-----:R-:W-:Y:S01]  /*45c0*/  @!P6 FMUL.FTZ R47, R97, UR11 ;  /* 0x0000000b612fec20 */ /* 0x001fe20008410000 */
[----:B-1----:R-:W-:Y:S01]  /*45d0*/  ULEA UR5, UR6, UR5, 0x18 ;  /* 0x0000000506057291 */ /* 0x002fe2000f8ec03f */
[----:B------:R-:W-:-:S08]  /*45e0*/  @!P6 FMUL.FTZ R46, R96, UR11 ;  /* 0x0000000b602eec20 */ /* 0x000fd00008410000 */
[----:B------:R0:W-:Y:S02]  /*45f0*/  @!P5 STS.64 [UR5+0x88], R96 ;  /* 0x00008860ff00d988 */ /* 0x0001e40008000a05 */
[----:B0-----:R-:W0:Y:S01]  /*4600*/  LDC.64 R96, c[0x0][0x230] ;  /* 0x00008c00ff607b82 */ /* 0x001e220000000a00 */
[----:B--2---:R-:W-:-:S05]  /*4610*/  @!P6 IMAD.WIDE R44, R11, 0x8, R44 ;  /* 0x000000080b2ce825 */ /* 0x004fca00078e022c */
[----:B------:R-:W-:Y:S02]  /*4620*/  @!P6 STG.E.64 desc[UR8][R44.64], R46 ;  /* 0x0000002e2c00e986 */ /* 0x000fe4000c101b08 */
[----:B------:R-:W-:Y:S01]  /*4630*/  BAR.SYNC.DEFER_BLOCKING 0x0 ;  /* 0x0000000000007b1d */ /* 0x000fe20000010000 */
[----:B0-----:R-:W-:-:S05]  /*4640*/  IMAD.WIDE R96, R15, 0x2, R96 ;  /* 0x000000020f607825 */ /* 0x001fca00078e0260 */
[----:B------:R-:W0:Y:S04]  /*4650*/  LDS.64 R44, [UR5+0x88] ;  /* 0x00008805ff2c7984 */ /* 0x000e280008000a00 */
[----:B------:R-:W2:Y:S04]  /*4660*/  LDG.E.U16 R102, desc[UR8][R96.64] ;  /* 0x0000000860667981 */ /* 0x000ea8000c1e1500 */
[----:B------:R-:W3:Y:S01]  /*4670*/  LDG.E.U16 R99, desc[UR8][R96.64+0x2] ;  /* 0x0000020860637981 */ /* 0x000ee2000c1e1500 */
[----:B0-----:R-:W-:-:S04]  /*4680*/  FMUL.FTZ R44, R44, UR11 ;  /* 0x0000000b2c2c7c20 */ /* 0x001fc80008410000 */
[----:B------:R-:W-:-:S04]  /*4690*/  FMUL.FTZ R46, R44, R44 ;  /* 0x0000002c2c2e7220 */ /* 0x000fc80000410000 */
[----:B------:R-:W-:-:S05]  /*46a0*/  FFMA.FTZ R45, R45, UR11, -R46 ;  /* 0x0000000b2d2d7c23 */ /* 0x000fca000801082e */
[----:B------:R-:W-:-:S13]  /*46b0*/  FSETP.GTU.FTZ.AND P5, PT, R45, RZ, PT ;  /* 0x000000ff2d00720b */ /* 0x000fda0003fbc000 */
[----:B------:R-:W0:Y:S02]  /*46c0*/  @P5 LDC R46, c[0x0][0x238] ;  /* 0x00008e00ff2e5b82 */ /* 0x000e240000000800 */
[----:B0-----:R-:W-:Y:S01]  /*46d0*/  @P5 FADD.FTZ R46, R45, R46 ;  /* 0x0000002e2d2e5221 */ /* 0x001fe20000010000 */
[----:B------:R-:W-:-:S06]  /*46e0*/  MOV R45, 0x3f800000 ;  /* 0x3f800000002d7802 */ /* 0x000fcc0000000f00 */
[----:B------:R0:W1:Y:S02]  /*46f0*/  @P5 MUFU.RSQ R45, R46 ;  /* 0x0000002e002d5308 */ /* 0x0000640000001400 */
[----:B0-----:R-:W0:Y:S02]  /*4700*/  LDC.64 R46, c[0x0][0x228] ;  /* 0x00008a00ff2e7b82 */ /* 0x001e240000000a00 */
[----:B0-----:R-:W-:-:S05]  /*4710*/  IMAD.WIDE R46, R15, 0x2, R46 ;  /* 0x000000020f2e7825 */ /* 0x001fca00078e022e */
[----:B------:R-:W4:Y:S04]  /*4720*/  LDG.E.U16 R15, desc[UR8][R46.64] ;  /* 0x000000082e0f7981 */ /* 0x000f28000c1e1500 */
[----:B------:R-:W5:Y:S01]  /*4730*/  LDG.E.U16 R98, desc[UR8][R46.64+0x2] ;  /* 0x000002082e627981 */ /* 0x000f62000c1e1500 */
[----:B------:R-:W-:Y:S01]  /*4740*/  ISETP.NE.AND P6, PT, RZ, UR10, PT ;  /* 0x0000000aff007c0c */ /* 0x000fe2000bfc5270 */
[C---:B------:R-:W-:Y:S01]  /*4750*/  FADD.FTZ R40, -R44.reuse, R40 ;  /* 0x000000282c287221 */ /* 0x040fe20000010100 */
[----:B------:R-:W-:-:S03]  /*4760*/  FADD.FTZ R41, -R44, R41 ;  /* 0x000000292c297221 */ /* 0x000fc60000010100 */
[-C--:B-1----:R-:W-:Y:S01]  /*4770*/  FMUL.FTZ R40, R40, R45.reuse ;  /* 0x0000002d28287220 */ /* 0x082fe20000410000 */
[----:B------:R-:W-:Y:S01]  /*4780*/  FMUL.FTZ R41, R41, R45 ;  /* 0x0000002d29297220 */ /* 0x000fe20000410000 */
[----:B--2---:R-:W-:Y:S02]  /*4790*/  SHF.L.U32 R102, R102, 0x10, RZ ;  /* 0x0000001066667819 */ /* 0x004fe400000006ff */
[----:B---3--:R-:W-:Y:S02]  /*47a0*/  SHF.L.U32 R99, R99, 0x10, RZ ;  /* 0x0000001063637819 */ /* 0x008fe400000006ff */
[----:B----4-:R-:W-:Y:S02]  /*47b0*/  SHF.L.U32 R15, R15, 0x10, RZ ;  /* 0x000000100f0f7819 */ /* 0x010fe400000006ff */
[----:B-----5:R-:W-:-:S03]  /*47c0*/  SHF.L.U32 R98, R98, 0x10, RZ ;  /* 0x0000001062627819 */ /* 0x020fc600000006ff */
[----:B------:R-:W-:Y:S02]  /*47d0*/  FFMA.FTZ R40, R15, R40, R102 ;  /* 0x000000280f287223 */ /* 0x000fe40000010066 */
        /* <DEDUP_REMOVED lines=12> */
.L_x_5241:
        /* <DEDUP_REMOVED lines=15> */
.L_x_5243:
[----:B------:R-:W-:Y:S05]  /*4990*/  BSYNC B0 ;  /* 0x0000000000007941 */ /* 0x000fea0003800000 */
.L_x_5242:
        /* <DEDUP_REMOVED lines=17> */
.L_x_5244:
        /* <DEDUP_REMOVED lines=15> */
.L_x_5246:
[----:B------:R-:W-:Y:S05]  /*4ba0*/  BSYNC B0 ;  /* 0x0000000000007941 */ /* 0x000fea0003800000 */
.L_x_5245:
        /* <DEDUP_REMOVED lines=17> */
.L_x_5247:
        /* <DEDUP_REMOVED lines=15> */
.L_x_5249:
[----:B------:R-:W-:Y:S05]  /*4db0*/  BSYNC B0 ;  /* 0x0000000000007941 */ /* 0x000fea0003800000 */
.L_x_5248:
[C---:B0-----:R-:W-:Y:S01]  /*4dc0*/  FADD.FTZ R40, -R44.reuse, R50 ;  /* 0x000000322c287221 */ /* 0x041fe20000010100 */
[C---:B------:R-:W-:Y:S01]  /*4dd0*/  FADD.FTZ R42, -R44.reuse, R51 ;  /* 0x000000332c2a7221 */ /* 0x040fe20000010100 */
[C---:B------:R-:W-:Y:S01]  /*4de0*/  FADD.FTZ R52, -R44.reuse, R52 ;  /* 0x000000342c347221 */ /* 0x040fe20000010100 */
[----:B------:R-:W-:Y:S01]  /*4df0*/  FADD.FTZ R53, -R44, R53 ;  /* 0x000000352c357221 */ /* 0x000fe20000010100 */
        /* <DEDUP_REMOVED lines=15> */
.L_x_5250:
        /* <DEDUP_REMOVED lines=15> */
.L_x_5252:
[----:B------:R-:W-:Y:S05]  /*4fe0*/  BSYNC B0 ;  /* 0x0000000000007941 */ /* 0x000fea0003800000 */
.L_x_5251:
[-C--:B------:R-:W-:Y:S01]  /*4ff0*/  FMUL.FTZ R52, R52, R45.reuse ;  /* 0x0000002d34347220 */ /* 0x080fe20000410000 */
[----:B------:R-:W-:Y:S01]  /*5000*/  FMUL.FTZ R53, R53, R45 ;  /* 0x0000002d35357220 */ /* 0x000fe20000410000 */
        /* <DEDUP_REMOVED lines=15> */
.L_x_5253:
        /* <DEDUP_REMOVED lines=15> */
.L_x_5255:
[----:B------:R-:W-:Y:S05]  /*51f0*/  BSYNC B0 ;  /* 0x0000000000007941 */ /* 0x000fea0003800000 */
.L_x_5254:
[C---:B------:R-:W-:Y:S01]  /*5200*/  FADD.FTZ R56, -R44.reuse, R56 ;  /* 0x000000382c387221 */ /* 0x040fe20000010100 */
[----:B------:R-:W-:Y:S01]  /*5210*/  FADD.FTZ R48, -R44, R57 ;  /* 0x000000392c307221 */ /* 0x000fe20000010100 */
[-C--:B------:R-:W-:Y:S01]  /*5220*/  FMUL.FTZ R54, R54, R45.reuse ;  /* 0x0000002d36367220 */ /* 0x080fe20000410000 */
[-C--:B------:R-:W-:Y:S01]  /*5230*/  FMUL.FTZ R55, R55, R45.reuse ;  /* 0x0000002d37377220 */ /* 0x080fe20000410000 */
[-C--:B------:R-:W-:Y:S01]  /*5240*/  FMUL.FTZ R49, R56, R45.reuse ;  /* 0x0000002d38317220 */ /* 0x080fe20000410000 */
[----:B------:R-:W-:Y:S01]  /*5250*/  FMUL.FTZ R48, R48, R45 ;  /* 0x0000002d30307220 */ /* 0x000fe20000410000 */
        /* <DEDUP_REMOVED lines=13> */
.L_x_5256:
        /* <DEDUP_REMOVED lines=15> */
.L_x_5258:
[----:B------:R-:W-:Y:S05]  /*5420*/  BSYNC B0 ;  /* 0x0000000000007941 */ /* 0x000fea0003800000 */
.L_x_5257:
        /* <DEDUP_REMOVED lines=15> */
.L_x_5259:
        /* <DEDUP_REMOVED lines=15> */
.L_x_5261:
[----:B------:R-:W-:Y:S05]  /*5610*/  BSYNC B0 ;  /* 0x0000000000007941 */ /* 0x000fea0003800000 */
.L_x_5260:
        /* <DEDUP_REMOVED lines=19> */
.L_x_5262:
        /* <DEDUP_REMOVED lines=15> */
.L_x_5264:
[----:B------:R-:W-:Y:S05]  /*5840*/  BSYNC B0 ;  /* 0x0000000000007941 */ /* 0x000fea0003800000 */
.L_x_5263:
        /* <DEDUP_REMOVED lines=15> */
.L_x_5265:
        /* <DEDUP_REMOVED lines=15> */
.L_x_5267:
[----:B------:R-:W-:Y:S05]  /*5a30*/  BSYNC B0 ;  /* 0x0000000000007941 */ /* 0x000fea0003800000 */
.L_x_5266:
        /* <DEDUP_REMOVED lines=19> */
.L_x_5268:
        /* <DEDUP_REMOVED lines=14> */
.L_x_5270:
[----:B------:R-:W-:Y:S05]  /*5c50*/  BSYNC B0 ;  /* 0x0000000000007941 */ /* 0x000fea0003800000 */
.L_x_5269:
        /* <DEDUP_REMOVED lines=15> */
.L_x_5271:
        /* <DEDUP_REMOVED lines=14> */
.L_x_5273:
[----:B------:R-:W-:Y:S05]  /*5e30*/  BSYNC B0 ;  /* 0x0000000000007941 */ /* 0x000fea0003800000 */
.L_x_5272:
        /* <DEDUP_REMOVED lines=19> */
.L_x_5274:
        /* <DEDUP_REMOVED lines=14> */
.L_x_5276:
[----:B------:R-:W-:Y:S05]  /*6050*/  BSYNC B0 ;  /* 0x0000000000007941 */ /* 0x000fea0003800000 */
.L_x_5275:
        /* <DEDUP_REMOVED lines=15> */
.L_x_5277:
        /* <DEDUP_REMOVED lines=14> */
.L_x_5279:
[----:B------:R-:W-:Y:S05]  /*6230*/  BSYNC B0 ;  /* 0x0000000000007941 */ /* 0x000fea0003800000 */
.L_x_5278:
[C---:B0-----:R-:W-:Y:S01]  /*6240*/  FADD.FTZ R40, -R44.reuse, R73 ;  /* 0x000000492c287221 */ /* 0x041fe20000010100 */
        /* <DEDUP_REMOVED lines=18> */
.L_x_5280:
        /* <DEDUP_REMOVED lines=14> */
.L_x_5282:
[----:B------:R-:W-:Y:S05]  /*6450*/  BSYNC B0 ;  /* 0x0000000000007941 */ /* 0x000fea0003800000 */
.L_x_5281:
        /* <DEDUP_REMOVED lines=15> */
.L_x_5283:
        /* <DEDUP_REMOVED lines=14> */
.L_x_5285:
[----:B------:R-:W-:Y:S05]  /*6630*/  BSYNC B0 ;  /* 0x0000000000007941 */ /* 0x000fea0003800000 */
.L_x_5284:
        /* <DEDUP_REMOVED lines=19> */
.L_x_5286:
        /* <DEDUP_REMOVED lines=14> */
.L_x_5288:
[----:B------:R-:W-:Y:S05]  /*6850*/  BSYNC B0 ;  /* 0x0000000000007941 */ /* 0x000fea0003800000 */
.L_x_5287:
        /* <DEDUP_REMOVED lines=15> */
.L_x_5289:
        /* <DEDUP_REMOVED lines=14> */
.L_x_5291:
[----:B------:R-:W-:Y:S05]  /*6a30*/  BSYNC B0 ;  /* 0x0000000000007941 */ /* 0x000fea0003800000 */
.L_x_5290:
        /* <DEDUP_REMOVED lines=19> */
.L_x_5292:
        /* <DEDUP_REMOVED lines=14> */
.L_x_5294:
[----:B------:R-:W-:Y:S05]  /*6c50*/  BSYNC B0 ;  /* 0x0000000000007941 */ /* 0x000fea0003800000 */
.L_x_5293:
        /* <DEDUP_REMOVED lines=15> */
.L_x_5295:
        /* <DEDUP_REMOVED lines=13> */
.L_x_5297:
[----:B------:R-:W-:Y:S05]  /*6e20*/  BSYNC B0 ;  /* 0x0000000000007941 */ /* 0x000fea0003800000 */
.L_x_5296:
        /* <DEDUP_REMOVED lines=19> */
.L_x_5298:
        /* <DEDUP_REMOVED lines=13> */
.L_x_5300:
[----:B------:R-:W-:Y:S05]  /*7030*/  BSYNC B0 ;  /* 0x0000000000007941 */ /* 0x000fea0003800000 */
.L_x_5299:
        /* <DEDUP_REMOVED lines=15> */
.L_x_5301:
        /* <DEDUP_REMOVED lines=13> */
.L_x_5303:
[----:B------:R-:W-:Y:S05]  /*7200*/  BSYNC B0 ;  /* 0x0000000000007941 */ /* 0x000fea0003800000 */
.L_x_5302:
        /* <DEDUP_REMOVED lines=19> */
.L_x_5304:
        /* <DEDUP_REMOVED lines=15> */
.L_x_5306:
[----:B------:R-:W-:Y:S05]  /*7430*/  BSYNC B0 ;  /* 0x0000000000007941 */ /* 0x000fea0003800000 */
.L_x_5305:
        /* <DEDUP_REMOVED lines=15> */
.L_x_5307:
        /* <DEDUP_REMOVED lines=15> */
.L_x_5309:
[----:B------:R-:W-:Y:S05]  /*7620*/  BSYNC B0 ;  /* 0x0000000000007941 */ /* 0x000fea0003800000 */
.L_x_5308:
[----:B0-----:R-:W-:Y:S01]  /*7630*/  IADD3 R47, R2, 0xb8, RZ ;  /* 0x000000b8022f7810 */ /* 0x001fe20007ffe0ff */
[-C--:B------:R-:W-:Y:S01]  /*7640*/  FMUL.FTZ R48, R48, R45.reuse ;  /* 0x0000002d30307220 */ /* 0x080fe20000410000 */
[----:B------:R-:W-:Y:S01]  /*7650*/  FMUL.FTZ R50, R50, R45 ;  /* 0x0000002d32327220 */ /* 0x000fe20000410000 */
[----:B------:R-:W-:Y:S01]  /*7660*/  ULDC.64 UR12, c[0x0][0x278] ;  /* 0x00009e00000c7ab9 */ /* 0x000fe20000000a00 */
[----:B------:R-:W-:Y:S01]  /*7670*/  SHF.R.S32.HI R49, RZ, 0x1f, R47 ;  /* 0x0000001fff317819 */ /* 0x000fe2000001142f */
[----:B-1----:R-:W-:Y:S01]  /*7680*/  FFMA.FTZ R22, R15, R48, R102 ;  /* 0x000000300f167223 */ /* 0x002fe20000010066 */
        /* <DEDUP_REMOVED lines=12> */
.L_x_5310:
        /* <DEDUP_REMOVED lines=20> */
.L_x_5312:
[----:B------:R-:W-:Y:S05]  /*7890*/  BSYNC B0 ;  /* 0x0000000000007941 */ /* 0x000fea0003800000 */
.L_x_5311:
        /* <DEDUP_REMOVED lines=14> */
.L_x_5313:
        /* <DEDUP_REMOVED lines=20> */
.L_x_5315:
[----:B------:R-:W-:Y:S05]  /*7ac0*/  BSYNC B0 ;  /* 0x0000000000007941 */ /* 0x000fea0003800000 */
.L_x_5314:
        /* <DEDUP_REMOVED lines=14> */
.L_x_5316:
        /* <DEDUP_REMOVED lines=20> */
.L_x_5318:
[----:B------:R-:W-:Y:S05]  /*7cf0*/  BSYNC B0 ;  /* 0x0000000000007941 */ /* 0x000fea0003800000 */
.L_x_5317:
        /* <DEDUP_REMOVED lines=14> */
.L_x_5319:
        /* <DEDUP_REMOVED lines=20> */
.L_x_5321:
[----:B------:R-:W-:Y:S05]  /*7f20*/  BSYNC B0 ;  /* 0x0000000000007941 */ /* 0x000fea0003800000 */
.L_x_5320:
        /* <DEDUP_REMOVED lines=14> */
.L_x_5322:
        /* <DEDUP_REMOVED lines=20> */
.L_x_5324:
[----:B------:R-:W-:Y:S05]  /*8150*/  BSYNC B0 ;  /* 0x0000000000007941 */ /* 0x000fea0003800000 */
.L_x_5323:
        /* <DEDUP_REMOVED lines=14> */
.L_x_5325:
        /* <DEDUP_REMOVED lines=20> */
.L_x_5327:
[----:B------:R-:W-:Y:S05]  /*8380*/  BSYNC B0 ;  /* 0x0000000000007941 */ /* 0x000fea0003800000 */
.L_x_5326:
        /* <DEDUP_REMOVED lines=14> */
.L_x_5328:
        /* <DEDUP_REMOVED lines=20> */
.L_x_5330:
[----:B------:R-:W-:Y:S05]  /*85b0*/  BSYNC B0 ;  /* 0x0000000000007941 */ /* 0x000fea0003800000 */
.L_x_5329:
        /* <DEDUP_REMOVED lines=14> */
.L_x_5331:
[----:B------:R-:W-:Y:S01]  /*86a0*/  ISETP.GE.U32.AND P5, PT, R29, UR12, PT ;  /* 0x0000000c1d007c0c */ /* 0x000fe2000bfa6070 */
[C---:B------:R-:W-:Y:S01]  /*86b0*/  FADD.FTZ R38, -R44.reuse, R38 ;  /* 0x000000262c267221 */ /* 0x040fe20000010100 */
[----:B------:R-:W-:Y:S01]  /*86c0*/  FADD.FTZ R44, -R44, R39 ;  /* 0x000000272c2c7221 */ /* 0x000fe20000010100 */
[----:B------:R-:W-:Y:S01]  /*86d0*/  BSSY B0, `(.L_x_5332) ;  /* 0x0000012000007945 */ /* 0x000fe20003800000 */
[----:B------:R-:W-:Y:S01]  /*86e0*/  ISETP.GE.AND.EX P5, PT, R94, UR13, PT, P5 ;  /* 0x0000000d5e007c0c */ /* 0x000fe2000bfa6350 */
[-C--:B------:R-:W-:Y:S01]  /*86f0*/  FMUL.FTZ R38, R38, R45.reuse ;  /* 0x0000002d26267220 */ /* 0x080fe20000410000 */
[----:B------:R-:W-:Y:S02]  /*8700*/  FMUL.FTZ R44, R44, R45 ;  /* 0x0000002d2c2c7220 */ /* 0x000fe40000410000 */
[----:B------:R-:W-:Y:S01]  /*8710*/  ISETP.GT.U32.OR P5, PT, R0, 0x1bf, P5 ;  /* 0x000001bf0000780c */ /* 0x000fe20002fa4470 */
[----:B------:R-:W-:-:S12]  /*8720*/  FFMA.FTZ R22, R15, R38, R102 ;  /* 0x000000260f167223 */ /* 0x000fd80000010066 */
        /* <DEDUP_REMOVED lines=12> */
.L_x_5333:
[----:B------:R-:W-:Y:S05]  /*87f0*/  BSYNC B0 ;  /* 0x0000000000007941 */ /* 0x000fea0003800000 */
.L_x_5332:
[----:B------:R-:W-:Y:S01]  /*8800*/  IADD3 R27, R2, 0xf8, RZ ;  /* 0x000000f8021b7810 */ /* 0x000fe20007ffe0ff */
        /* <DEDUP_REMOVED lines=12> */
.L_x_5334:
        /* <DEDUP_REMOVED lines=15> */
.L_x_5336:
[----:B------:R-:W-:Y:S05]  /*89c0*/  BSYNC B0 ;  /* 0x0000000000007941 */ /* 0x000fea0003800000 */
.L_x_5335:
[----:B01----:R-:W0:Y:S01]  /*89d0*/  LDC R16, c[0x0][0x10] ;  /* 0x00000400ff107b82 */ /* 0x003e220000000800 */
[----:B------:R-:W-:Y:S02]  /*89e0*/  IADD3 R12, R12, 0x1, RZ ;  /* 0x000000010c0c7810 */ /* 0x000fe40007ffe0ff */
[----:B0-----:R-:W-:-:S04]  /*89f0*/  IADD3 R11, R16, R11, RZ ;  /* 0x0000000b100b7210 */ /* 0x001fc80007ffe0ff */
[----:B------:R-:W-:-:S13]  /*8a00*/  ISETP.GE.AND P5, PT, R11, UR4, PT ;  /* 0x000000040b007c0c */ /* 0x000fda000bfa6270 */
[----:B------:R-:W-:Y:S05]  /*8a10*/  @!P5 BRA `(.L_x_5337) ;  /* 0xffffff7c00c8d947 */ /* 0x000fea000383ffff */
[----:B------:R-:W-:Y:S05]  /*8a20*/  EXIT ;  /* 0x000000000000794d */ /* 0x000fea0003800000 */
.L_x_5338:
        /* <DEDUP_REMOVED lines=13> */
.L_x_5660:


//--------------------- .text._Z35group_norm_nhwc_fwd_one_pass_kernelI11Fp32IOBf16WLi512ELi112ELi448EEv26Group_norm_nhwc_fwd_params --------------------------
	.section	.text._Z35group_norm_nhwc_fwd_one_pass_kernelI11Fp32IOBf16WLi512ELi112ELi448EEv26Group_norm_nhwc_fwd_params,"ax",@progbits
	.align	128
        .global         _Z35group_norm_nhwc_fwd_one_pass_kernelI11Fp32IOBf16WLi512ELi112ELi448EEv26Group_norm_nhwc_fwd_params
        .type           _Z35group_norm_nhwc_fwd_one_pass_kernelI11Fp32IOBf16WLi512ELi112ELi448EEv26Group_norm_nhwc_fwd_params,@function
        .size           _Z35group_norm_nhwc_fwd_one_pass_kernelI11Fp32IOBf16WLi512ELi112ELi448EEv26Group_norm_nhwc_fwd_params,(.L_x_5661 - _Z35group_norm_nhwc_fwd_one_pass_kernelI11Fp32IOBf16WLi512ELi112ELi448EEv26Group_norm_nhwc_fwd_params)
        .other          _Z35group_norm_nhwc_fwd_one_pass_kernelI11Fp32IOBf16WLi512ELi112ELi448EEv26Group_norm_nhwc_fwd_params,@"STO_CUDA_ENTRY STV_DEFAULT"
_Z35group_norm_nhwc_fwd_one_pass_kernelI11Fp32IOBf16WLi512ELi112ELi448EEv26Group_norm_nhwc_fwd_params:
.text._Z35group_norm_nhwc_fwd_one_pass_kernelI11Fp32IOBf16WLi512ELi112ELi448EEv26Group_norm_nhwc_fwd_params:
        /* <DEDUP_REMOVED lines=430> */
.L_x_5362:
        /* <DEDUP_REMOVED lines=2381> */
.L_x_5340:
[----:B------:R-:W-:Y:S05]  /*afb0*/  BSYNC B0 ;  /* 0x0000000000007941 */ /* 0x000fea0003800000 */
.L_x_5339:
        /* <DEDUP_REMOVED lines=33> */
.L_x_5343:
[----:B------:R-:W2:Y:S04]  /*b1d0*/  LDG.E.STRONG.GPU R0, desc[UR14][R2.64] ;  /* 0x0000000e02007981 */ /* 0x000ea8000c1ef900 */
[----:B--2---:R-:W-:Y:S01]  /*b1e0*/  CCTL.IVALL ;  /* 0x00000000ff00798f */ /* 0x004fe20002000000 */
[----:B------:R-:W-:Y:S05]  /*b1f0*/  YIELD ;  /* 0x0000000000007946 */ /* 0x000fea0003800000 */
[----:B------:R-:W-:-:S13]  /*b200*/  ISETP.NE.AND P4, PT, R0, R7, PT ;  /* 0x000000070000720c */ /* 0x000fda0003f85270 */
[----:B------:R-:W-:Y:S05]  /*b210*/  @P4 BRA `(.L_x_5343) ;  /* 0xfffffffc00ec4947 */ /* 0x000fea000383ffff */
.L_x_5342:
        /* <DEDUP_REMOVED lines=19> */
.L_x_5347:
        /* <DEDUP_REMOVED lines=164> */
.L_x_5346:
        /* <DEDUP_REMOVED lines=86> */
.L_x_5348:
[----:B------:R-:W-:-:S13]  /*c2f0*/  ISETP.NE.OR P5, PT, R0, RZ, P5 ;  /* 0x000000ff0000720c */ /* 0x000fda0002fa5670 */
[----:B------:R-:W-:Y:S05]  /*c300*/  @!P5 BRA `(.L_x_5344) ;  /* 0x0000000000b0d947 */ /* 0x000fea0003800000 */
.L_x_5345:
        /* <DEDUP_REMOVED lines=44> */
.L_x_5344:
        /* <DEDUP_REMOVED lines=13> */
.L_x_5350:
[----:B------:R-:W-:Y:S05]  /*c6a0*/  BSYNC B0 ;  /* 0x0000000000007941 */ /* 0x000fea0003800000 */
.L_x_5349:
        /* <DEDUP_REMOVED lines=25> */
.L_x_5341:
[----:B-----5:R-:W-:Y:S01]  /*c840*/  LOP3.LUT P4, RZ, R59, 0x20000000, RZ, 0xc0, !PT ;  /* 0x200000003bff7812 */ /* 0x020fe2000788c0ff */
[----:B------:R-:W1:Y:S01]  /*c850*/  S2UR UR6, SR_CgaCtaId ;  /* 0x00000000000679c3 */ /* 0x000e620000008800 */
[----:B------:R-:W-:Y:S01]  /*c860*/  UMOV UR5, 0x400 ;  /* 0x0000040000057882 */ /* 0x000fe20000000000 */
[----:B0-----:R-:W-:Y:S01]  /*c870*/  IMAD.U32 R5, RZ, RZ, UR10 ;  /* 0x0000000aff057e24 */ /* 0x001fe2000f8e00ff */
[----:B------:R-:W0:Y:S01]  /*c880*/  S2R R10, SR_TID.X ;  /* 0x00000000000a7919 */ /* 0x000e220000002100 */
[----:B------:R-:W-:Y:S01]  /*c890*/  UIADD3 UR11, -UR11, URZ, URZ ;  /* 0x0000003f0b0b7290 */ /* 0x000fe2000fffe13f */
[----:B------:R-:W-:Y:S01]  /*c8a0*/  ULDC.64 UR20, c[0x0][0x270] ;  /* 0x00009c0000147ab9 */ /* 0x000fe20000000a00 */
[----:B------:R-:W-:Y:S02]  /*c8b0*/  ULDC.64 UR12, c[0x0][0x278] ;  /* 0x00009e00000c7ab9 */ /* 0x000fe40000000a00 */
[----:B------:R-:W2:Y:S08]  /*c8c0*/  LDC.64 R6, c[0x0][0x230] ;  /* 0x00008c00ff067b82 */ /* 0x000eb00000000a00 */
        /* <DEDUP_REMOVED lines=18> */
[----:B--2---:R-:W-:-:S05]  /*c9f0*/  IMAD.WIDE R6, R9, 0x2, R6 ;  /* 0x0000000209067825 */ /* 0x004fca00078e0206 */
[----:B------:R-:W2:Y:S04]  /*ca00*/  LDG.E.U16 R11, desc[UR14][R6.64] ;  /* 0x0000000e060b7981 */ /* 0x000ea8000c1e1500 */
[----:B------:R-:W3:Y:S01]  /*ca10*/  LDG.E.U16 R14, desc[UR14][R6.64+0x2] ;  /* 0x0000020e060e7981 */ /* 0x000ee2000c1e1500 */
[----:B0-----:R-:W-:-:S04]  /*ca20*/  FMUL.FTZ R2, R2, UR6 ;  /* 0x0000000602027c20 */ /* 0x001fc80008410000 */
[----:B------:R-:W-:-:S04]  /*ca30*/  FMUL.FTZ R0, R2, R2 ;  /* 0x0000000202007220 */ /* 0x000fc80000410000 */
[----:B------:R-:W-:Y:S01]  /*ca40*/  FFMA.FTZ R0, R3, UR6, -R0 ;  /* 0x0000000603007c23 */ /* 0x000fe20008010800 */
[----:B------:R-:W-:Y:S01]  /*ca50*/  HFMA2.MMA R3, -RZ, RZ, 1.875, 0 ;  /* 0x3f800000ff037435 */ /* 0x000fe200000001ff */
[----:B------:R-:W-:Y:S01]  /*ca60*/  IMAD.MOV.U32 R8, RZ, RZ, RZ ;  /* 0x000000ffff087224 */ /* 0x000fe200078e00ff */
[----:B------:R-:W-:Y:S02]  /*ca70*/  ULDC.64 UR6, c[0x0][0x210] ;  /* 0x0000840000067ab9 */ /* 0x000fe40000000a00 */
[----:B------:R-:W-:-:S13]  /*ca80*/  FSETP.GTU.FTZ.AND P3, PT, R0, RZ, PT ;  /* 0x000000ff0000720b */ /* 0x000fda0003f7c000 */
[----:B------:R-:W0:Y:S02]  /*ca90*/  @P3 LDC R5, c[0x0][0x238] ;  /* 0x00008e00ff053b82 */ /* 0x000e240000000800 */
[----:B0-----:R-:W-:-:S06]  /*caa0*/  @P3 FADD.FTZ R0, R0, R5 ;  /* 0x0000000500003221 */ /* 0x001fcc0000010000 */
[----:B------:R-:W0:Y:S01]  /*cab0*/  LDC.64 R4, c[0x0][0x228] ;  /* 0x00008a00ff047b82 */ /* 0x000e220000000a00 */
[----:B------:R1:W4:Y:S01]  /*cac0*/  @P3 MUFU.RSQ R3, R0 ;  /* 0x0000000000033308 */ /* 0x0003220000001400 */
[----:B0-----:R-:W-:-:S05]  /*cad0*/  IMAD.WIDE R4, R9, 0x2, R4 ;  /* 0x0000000209047825 */ /* 0x001fca00078e0204 */
[----:B------:R-:W4:Y:S04]  /*cae0*/  LDG.E.U16 R9, desc[UR14][R4.64] ;  /* 0x0000000e04097981 */ /* 0x000f28000c1e1500 */
[----:B------:R-:W4:Y:S01]  /*caf0*/  LDG.E.U16 R10, desc[UR14][R4.64+0x2] ;  /* 0x0000020e040a7981 */ /* 0x000f22000c1e1500 */
[----:B-1----:R-:W-:Y:S02]  /*cb00*/  MOV R0, R1 ;  /* 0x0000000100007202 */ /* 0x002fe40000000f00 */
[----:B------:R-:W-:Y:S01]  /*cb10*/  ISETP.NE.AND P3, PT, RZ, UR18, PT ;  /* 0x00000012ff007c0c */ /* 0x000fe2000bf65270 */
[----:B--2---:R-:W-:Y:S01]  /*cb20*/  IMAD.U32 R11, R11, 0x10000, RZ ;  /* 0x000100000b0b7824 */ /* 0x004fe200078e00ff */
[----:B---3--:R-:W-:Y:S01]  /*cb30*/  SHF.L.U32 R14, R14, 0x10, RZ ;  /* 0x000000100e0e7819 */ /* 0x008fe200000006ff */
[----:B----4-:R-:W-:Y:S01]  /*cb40*/  IMAD.U32 R9, R9, 0x10000, RZ ;  /* 0x0001000009097824 */ /* 0x010fe200078e00ff */
[----:B------:R-:W-:-:S09]  /*cb50*/  SHF.L.U32 R10, R10, 0x10, RZ ;  /* 0x000000100a0a7819 */ /* 0x000fd200000006ff */
.L_x_5361:
[----:B0-----:R-:W2:Y:S01]  /*cb60*/  LDL.128 R4, [R0] ;  /* 0x0000000000047983 */ /* 0x001ea20000100c00 */
[----:B------:R-:W-:Y:S01]  /*cb70*/  IMAD R15, R8, 0x8, R58 ;  /* 0x00000008080f7824 */ /* 0x000fe200078e023a */
[----:B------:R-:W-:Y:S01]  /*cb80*/  BSSY B0, `(.L_x_5351) ;  /* 0x0000025000007945 */ /* 0x000fe20003800000 */
[----:B------:R-:W0:Y:S03]  /*cb90*/  S2R R17, SR_TID.X ;  /* 0x0000000000117919 */ /* 0x000e260000002100 */
[----:B------:R-:W-:Y:S02]  /*cba0*/  SHF.R.S32.HI R20, RZ, 0x1f, R15 ;  /* 0x0000001fff147819 */ /* 0x000fe4000001140f */
[----:B------:R-:W-:Y:S02]  /*cbb0*/  ISETP.GE.U32.AND P5, PT, R15, UR12, PT ;  /* 0x0000000c0f007c0c */ /* 0x000fe4000bfa6070 */
[----:B0-----:R-:W-:-:S02]  /*cbc0*/  ISETP.GT.U32.AND P4, PT, R17, 0x1bf, PT ;  /* 0x000001bf1100780c */ /* 0x001fc40003f84070 */
[----:B------:R-:W-:Y:S02]  /*cbd0*/  IADD3 R17, R15, 0x8, RZ ;  /* 0x000000080f117810 */ /* 0x000fe40007ffe0ff */
[----:B------:R-:W-:Y:S01]  /*cbe0*/  ISETP.GE.OR.EX P5, PT, R20, UR13, P4, P5 ;  /* 0x0000000d14007c0c */ /* 0x000fe2000a7a6750 */
[C---:B--2---:R-:W-:Y:S01]  /*cbf0*/  FADD.FTZ R4, -R2.reuse, R4 ;  /* 0x0000000402047221 */ /* 0x044fe20000010100 */
[C---:B------:R-:W-:Y:S01]  /*cc00*/  FADD.FTZ R12, -R2.reuse, R5 ;  /* 0x00000005020c7221 */ /* 0x040fe20000010100 */
[----:B------:R-:W-:Y:S02]  /*cc10*/  FADD.FTZ R6, -R2, R6 ;  /* 0x0000000602067221 */ /* 0x000fe40000010100 */
        /* <DEDUP_REMOVED lines=8> */
[----:B0-----:R-:W-:Y:S01]  /*cca0*/  @P3 FADD.FTZ R13, R12, 1 ;  /* 0x3f8000000c0d3421 */ /* 0x001fe20000010000 */
[----:B------:R-:W-:-:S04]  /*ccb0*/  FADD.FTZ R12, -R2, R7 ;  /* 0x00000007020c7221 */ /* 0x000fc80000010100 */
[-C--:B------:R-:W-:Y:S02]  /*ccc0*/  FMUL.FTZ R19, R12, R3.reuse ;  /* 0x000000030c137220 */ /* 0x080fe40000410000 */
[----:B------:R-:W0:Y:S01]  /*ccd0*/  @P3 MUFU.RCP R13, R13 ;  /* 0x0000000d000d3308 */ /* 0x000e220000001000 */
[----:B-1----:R-:W-:Y:S01]  /*cce0*/  @P3 FADD.FTZ R18, R16, 1 ;  /* 0x3f80000010123421 */ /* 0x002fe20000010000 */
[----:B------:R-:W-:-:S06]  /*ccf0*/  FMUL.FTZ R16, R6, R3 ;  /* 0x0000000306107220 */ /* 0x000fcc0000410000 */
[----:B------:R-:W1:Y:S01]  /*cd00*/  @P3 MUFU.RCP R18, R18 ;  /* 0x0000001200123308 */ /* 0x000e620000001000 */
[----:B0-----:R-:W-:Y:S01]  /*cd10*/  @P3 FMUL.FTZ R4, R4, R13 ;  /* 0x0000000d04043220 */ /* 0x001fe20000410000 */
        /* <DEDUP_REMOVED lines=11> */
.L_x_5352:
[----:B------:R-:W-:Y:S05]  /*cdd0*/  BSYNC B0 ;  /* 0x0000000000007941 */ /* 0x000fea0003800000 */
.L_x_5351:
        /* <DEDUP_REMOVED lines=14> */
.L_x_5353:
        /* <DEDUP_REMOVED lines=17> */
.L_x_5355:
[----:B------:R-:W-:Y:S05]  /*cfd0*/  BSYNC B0 ;  /* 0x0000000000007941 */ /* 0x000fea0003800000 */
.L_x_5354:
        /* <DEDUP_REMOVED lines=17> */
[----:B-1----:R-:W-:-:S06]  /*d0f0*/  @P3 FADD.FTZ R20, R17, 1 ;  /* 0x3f80000011143421 */ /* 0x002fcc0000010000 */
[----:B------:R-:W0:Y:S08]  /*d100*/  @P3 MUFU.RCP R13, R13 ;  /* 0x0000000d000d3308 */ /* 0x000e300000001000 */
[----:B------:R-:W1:Y:S01]  /*d110*/  @P3 MUFU.RCP R20, R20 ;  /* 0x0000001400143308 */ /* 0x000e620000001000 */
[C---:B------:R-:W-:Y:S01]  /*d120*/  FADD.FTZ R6, -R2.reuse, R6 ;  /* 0x0000000602067221 */ /* 0x040fe20000010100 */
[----:B------:R-:W-:-:S03]  /*d130*/  FADD.FTZ R24, -R2, R7 ;  /* 0x0000000702187221 */ /* 0x000fc60000010100 */
[-C--:B------:R-:W-:Y:S01]  /*d140*/  FMUL.FTZ R22, R6, R3.reuse ;  /* 0x0000000306167220 */ /* 0x080fe20000410000 */
[----:B------:R-:W-:Y:S01]  /*d150*/  FMUL.FTZ R21, R24, R3 ;  /* 0x0000000318157220 */ /* 0x000fe20000410000 */
        /* <DEDUP_REMOVED lines=12> */
.L_x_5357:
[----:B------:R-:W-:Y:S05]  /*d220*/  BSYNC B0 ;  /* 0x0000000000007941 */ /* 0x000fea0003800000 */
.L_x_5356:
        /* <DEDUP_REMOVED lines=13> */
.L_x_5358:
        /* <DEDUP_REMOVED lines=11> */
.L_x_5360:
[----:B------:R-:W-:Y:S05]  /*d3b0*/  BSYNC B0 ;  /* 0x0000000000007941 */ /* 0x000fea0003800000 */
.L_x_5359:
        /* <DEDUP_REMOVED lines=10> */
.L_x_5363:
        /* <DEDUP_REMOVED lines=10> */
.L_x_5661:


//--------------------- .text._Z35group_norm_nhwc_fwd_one_pass_kernelI11Fp32IOFp16WLi64ELi112ELi448EEv26Group_norm_nhwc_fwd_params --------------------------
	.section	.text._Z35group_norm_nhwc_fwd_one_pass_kernelI11Fp32IOFp16WLi64ELi112ELi448EEv26Group_norm_nhwc_fwd_params,"ax",@progbits
	.align	128
        .global         _Z35group_norm_nhwc_fwd_one_pass_kernelI11Fp32IOFp16WLi64ELi112ELi448EEv26Group_norm_nhwc_fwd_params
        .type           _Z35group_norm_nhwc_fwd_one_pass_kernelI11Fp32IOFp16WLi64ELi112ELi448EEv26Group_norm_nhwc_fwd_params,@function
        .size           _Z35group_norm_nhwc_fwd_one_pass_kernelI11Fp32IOFp16WLi64ELi112ELi448EEv26Group_norm_nhwc_fwd_params,(.L_x_5662 - _Z35group_norm_nhwc_fwd_one_pass_kernelI11Fp32IOFp16WLi64ELi112ELi448EEv26Group_norm_nhwc_fwd_params)
        .other          _Z35group_norm_nhwc_fwd_one_pass_kernelI11Fp32IOFp16WLi64ELi112ELi448EEv26Group_norm_nhwc_fwd_params,@"STO_CUDA_ENTRY STV_DEFAULT"
_Z35group_norm_nhwc_fwd_one_pass_kernelI11Fp32IOFp16WLi64ELi112ELi448EEv26Group_norm_nhwc_fwd_params:
.text._Z35group_norm_nhwc_fwd_one_pass_kernelI11Fp32IOFp16WLi64ELi112ELi448EEv26Group_norm_nhwc_fwd_params:
        /* <DEDUP_REMOVED lines=52> */
.L_x_5400:
        /* <DEDUP_REMOVED lines=265> */
.L_x_5365:
[----:B------:R-:W-:Y:S05]  /*13d0*/  BSYNC B0 ;  /* 0x0000000000007941 */ /* 0x000fea0003800000 */
.L_x_5364:
        /* <DEDUP_REMOVED lines=31> */
.L_x_5368:
[----:B-1----:R-:W2:Y:S04]  /*15d0*/  LDG.E.STRONG.GPU R9, desc[UR8][R10.64] ;  /* 0x000000080a097981 */ /* 0x002ea8000c1ef900 */
[----:B--2---:R-:W-:Y:S01]  /*15e0*/  CCTL.IVALL ;  /* 0x00000000ff00798f */ /* 0x004fe20002000000 */
[----:B------:R-:W-:Y:S05]  /*15f0*/  YIELD ;  /* 0x0000000000007946 */ /* 0x000fea0003800000 */
[----:B------:R-:W-:-:S13]  /*1600*/  ISETP.NE.AND P6, PT, R9, R46, PT ;  /* 0x0000002e0900720c */ /* 0x000fda0003fc5270 */
[----:B------:R-:W-:Y:S05]  /*1610*/  @P6 BRA `(.L_x_5368) ;  /* 0xfffffffc00ec6947 */ /* 0x000fea000383ffff */
.L_x_5367:
        /* <DEDUP_REMOVED lines=19> */
.L_x_5372:
        /* <DEDUP_REMOVED lines=116> */
.L_x_5371:
        /* <DEDUP_REMOVED lines=62> */
.L_x_5373:
[----:B------:R-:W-:-:S06]  /*2270*/  UISETP.NE.OR UP0, UPT, UR6, URZ, UP0 ;  /* 0x0000003f0600728c */ /* 0x000fcc0008705670 */
[----:B------:R-:W-:-:S13]  /*2280*/  PLOP3.LUT P6, PT, PT, PT, UP0, 0x80, 0x0 ;  /* 0x000000000000781c */ /* 0x000fda0003fcf008 */
[----:B------:R-:W-:Y:S05]  /*2290*/  @!P6 BRA `(.L_x_5369) ;  /* 0x00000000007ce947 */ /* 0x000fea0003800000 */
.L_x_5370:
        /* <DEDUP_REMOVED lines=31> */
.L_x_5369:
        /* <DEDUP_REMOVED lines=14> */
.L_x_5375:
[----:B------:R-:W-:Y:S05]  /*2570*/  BSYNC B0 ;  /* 0x0000000000007941 */ /* 0x000fea0003800000 */
.L_x_5374:
        /* <DEDUP_REMOVED lines=17> */
.L_x_5366:
        /* <DEDUP_REMOVED lines=35> */
[----:B---3--:R-:W-:Y:S02]  /*28c0*/  HADD2.F32 R7, -RZ, R43.H0_H0 ;  /* 0x2000002bff077230 */ /* 0x008fe40000004100 */
[----:B--2---:R-:W-:Y:S02]  /*28d0*/  HADD2.F32 R8, -RZ, R5.H0_H0 ;  /* 0x20000005ff087230 */ /* 0x004fe40000004100 */
[----:B----4-:R-:W-:Y:S02]  /*28e0*/  HADD2.F32 R10, -RZ, R44.H0_H0 ;  /* 0x2000002cff0a7230 */ /* 0x010fe40000004100 */
[----:B-----5:R-:W-:-:S03]  /*28f0*/  HADD2.F32 R9, -RZ, R45.H0_H0 ;  /* 0x2000002dff097230 */ /* 0x020fc60000004100 */
        /* <DEDUP_REMOVED lines=13> */
.L_x_5376:
        /* <DEDUP_REMOVED lines=13> */
.L_x_5378:
[----:B------:R-:W-:Y:S05]  /*2aa0*/  BSYNC B0 ;  /* 0x0000000000007941 */ /* 0x000fea0003800000 */
.L_x_5377:
        /* <DEDUP_REMOVED lines=19> */
.L_x_5379:
        /* <DEDUP_REMOVED lines=13> */
.L_x_5381:
[----:B------:R-:W-:Y:S05]  /*2cb0*/  BSYNC B0 ;  /* 0x0000000000007941 */ /* 0x000fea0003800000 */
.L_x_5380:
        /* <DEDUP_REMOVED lines=22> */
.L_x_5382:
        /* <DEDUP_REMOVED lines=13> */
.L_x_5384:
[----:B------:R-:W-:Y:S05]  /*2ef0*/  BSYNC B0 ;  /* 0x0000000000007941 */ /* 0x000fea0003800000 */
.L_x_5383:
        /* <DEDUP_REMOVED lines=17> */
.L_x_5385:
        /* <DEDUP_REMOVED lines=13> */
.L_x_5387:
[----:B------:R-:W-:Y:S05]  /*30e0*/  BSYNC B0 ;  /* 0x0000000000007941 */ /* 0x000fea0003800000 */
.L_x_5386:
        /* <DEDUP_REMOVED lines=22> */
.L_x_5388:
        /* <DEDUP_REMOVED lines=13> */
.L_x_5390:
[----:B------:R-:W-:Y:S05]  /*3320*/  BSYNC B0 ;  /* 0x0000000000007941 */ /* 0x000fea0003800000 */
.L_x_5389:
        /* <DEDUP_REMOVED lines=22> */
.L_x_5391:
        /* <DEDUP_REMOVED lines=13> */
.L_x_5393:
[----:B------:R-:W-:Y:S05]  /*3560*/  BSYNC B0 ;  /* 0x0000000000007941 */ /* 0x000fea0003800000 */
.L_x_5392:
        /* <DEDUP_REMOVED lines=21> */
.L_x_5394:
        /* <DEDUP_REMOVED lines=13> */
.L_x_5396:
[----:B------:R-:W-:Y:S05]  /*3790*/  BSYNC B0 ;  /* 0x0000000000007941 */ /* 0x000fea0003800000 */
.L_x_5395:
        /* <DEDUP_REMOVED lines=20> */
.L_x_5397:
        /* <DEDUP_REMOVED lines=12> */
.L_x_5399:
[----:B------:R-:W-:Y:S05]  /*39a0*/  BSYNC B0 ;  /* 0x0000000000007941 */ /* 0x000fea0003800000 */
.L_x_5398:
[----:B------:R-:W-:Y:S02]  /*39b0*/  UIADD3 UR11, UR12, UR11, URZ ;  /* 0x0000000b0c0b7290 */ /* 0x000fe4000fffe03f */
[----:B------:R-:W-:Y:S02]  /*39c0*/  UIADD3 UR4, UR4, 0x1, URZ ;  /* 0x0000000104047890 */ /* 0x000fe4000fffe03f */
[----:B------:R-:W-:-:S06]  /*39d0*/  UISETP.GE.AND UP0, UPT, UR11, UR5, UPT ;  /* 0x000000050b00728c */ /* 0x000fcc000bf06270 */
[----:B------:R-:W-:-:S13]  /*39e0*/  PLOP3.LUT P5, PT, PT, PT, UP0, 0x80, 0x0 ;  /* 0x000000000000781c */ /* 0x000fda0003faf008 */
[----:B------:R-:W-:Y:S05]  /*39f0*/  @!P5 BRA `(.L_x_5400) ;  /* 0xffffffc80050d947 */ /* 0x000fea000383ffff */
[----:B------:R-:W-:Y:S05]  /*3a00*/  EXIT ;  /* 0x000000000000794d */ /* 0x000fea0003800000 */
.L_x_5401:
        /* <DEDUP_REMOVED lines=15> */
.L_x_5662:


//--------------------- .text._Z35group_norm_nhwc_fwd_one_pass_kernelI11Fp32IOFp16WLi128ELi112ELi448EEv26Group_norm_nhwc_fwd_params --------------------------
	.section	.text._Z35group_norm_nhwc_fwd_one_pass_kernelI11Fp32IOFp16WLi128ELi112ELi448EEv26Group_norm_nhwc_fwd_params,"ax",@progbits
	.align	128
        .global         _Z35group_norm_nhwc_fwd_one_pass_kernelI11Fp32IOFp16WLi128ELi112ELi448EEv26Group_norm_nhwc_fwd_params
        .type           _Z35group_norm_nhwc_fwd_one_pass_kernelI11Fp32IOFp16WLi128ELi112ELi448EEv26Group_norm_nhwc_fwd_params,@function
        .size           _Z35group_norm_nhwc_fwd_one_pass_kernelI11Fp32IOFp16WLi128ELi112ELi448EEv26Group_norm_nhwc_fwd_params,(.L_x_5663 - _Z35group_norm_nhwc_fwd_one_pass_kernelI11Fp32IOFp16WLi128ELi112ELi448EEv26Group_norm_nhwc_fwd_params)
        .other          _Z35group_norm_nhwc_fwd_one_pass_kernelI11Fp32IOFp16WLi128ELi112ELi448EEv26Group_norm_nhwc_fwd_params,@"STO_CUDA_ENTRY STV_DEFAULT"
_Z35group_norm_nhwc_fwd_one_pass_kernelI11Fp32IOFp16WLi128ELi112ELi448EEv26Group_norm_nhwc_fwd_params:
.text._Z35group_norm_nhwc_fwd_one_pass_kernelI11Fp32IOFp16WLi128ELi112ELi448EEv26Group_norm_nhwc_fwd_params:
        /* <DEDUP_REMOVED lines=52> */
.L_x_5459:
        /* <DEDUP_REMOVED lines=430> */
.L_x_5403:
[----:B------:R-:W-:Y:S05]  /*1e20*/  BSYNC B0 ;  /* 0x0000000000007941 */ /* 0x000fea0003800000 */
.L_x_5402:
        /* <DEDUP_REMOVED lines=28> */
.L_x_5406:
[----:B-1----:R-:W2:Y:S04]  /*1ff0*/  LDG.E.STRONG.GPU R6, desc[UR8][R4.64] ;  /* 0x0000000804067981 */ /* 0x002ea8000c1ef900 */
[----:B--2---:R-:W-:Y:S01]  /*2000*/  CCTL.IVALL ;  /* 0x00000000ff00798f */ /* 0x004fe20002000000 */
[----:B------:R-:W-:Y:S05]  /*2010*/  YIELD ;  /* 0x0000000000007946 */ /* 0x000fea0003800000 */
[----:B------:R-:W-:-:S13]  /*2020*/  ISETP.NE.AND P3, PT, R6, R9, PT ;  /* 0x000000090600720c */ /* 0x000fda0003f65270 */
[----:B------:R-:W-:Y:S05]  /*2030*/  @P3 BRA `(.L_x_5406) ;  /* 0xfffffffc00ec3947 */ /* 0x000fea000383ffff */
.L_x_5405:
        /* <DEDUP_REMOVED lines=11> */
.L_x_5408:
        /* <DEDUP_REMOVED lines=63> */
.L_x_5407:
        /* <DEDUP_REMOVED lines=19> */
.L_x_5410:
[----:B------:R-:W-:Y:S05]  /*2610*/  BSYNC B0 ;  /* 0x0000000000007941 */ /* 0x000fea0003800000 */
.L_x_5409:
        /* <DEDUP_REMOVED lines=32> */
.L_x_5404:
        /* <DEDUP_REMOVED lines=40> */
[----:B--2---:R-:W-:Y:S02]  /*2aa0*/  HADD2.F32 R11, -RZ, R14.H0_H0 ;  /* 0x2000000eff0b7230 */ /* 0x004fe40000004100 */
[----:B---3--:R-:W-:Y:S02]  /*2ab0*/  HADD2.F32 R14, -RZ, R16.H0_H0 ;  /* 0x20000010ff0e7230 */ /* 0x008fe40000004100 */
[----:B----4-:R-:W-:Y:S02]  /*2ac0*/  HADD2.F32 R13, -RZ, R15.H0_H0 ;  /* 0x2000000fff0d7230 */ /* 0x010fe40000004100 */
[----:B-----5:R-:W-:-:S02]  /*2ad0*/  HADD2.F32 R16, -RZ, R17.H0_H0 ;  /* 0x20000011ff107230 */ /* 0x020fc40000004100 */
[----:B------:R-:W-:Y:S01]  /*2ae0*/  FADD.FTZ R15, -R12, R38 ;  /* 0x000000260c0f7221 */ /* 0x000fe20000010100 */
        /* <DEDUP_REMOVED lines=13> */
.L_x_5411:
        /* <DEDUP_REMOVED lines=13> */
.L_x_5413:
[----:B------:R-:W-:Y:S05]  /*2c90*/  BSYNC B0 ;  /* 0x0000000000007941 */ /* 0x000fea0003800000 */
.L_x_5412:
        /* <DEDUP_REMOVED lines=21> */
.L_x_5414:
        /* <DEDUP_REMOVED lines=13> */
.L_x_5416:
[----:B------:R-:W-:Y:S05]  /*2ec0*/  BSYNC B0 ;  /* 0x0000000000007941 */ /* 0x000fea0003800000 */
.L_x_5415:
        /* <DEDUP_REMOVED lines=14> */
.L_x_5417:
        /* <DEDUP_REMOVED lines=13> */
.L_x_5419:
[----:B------:R-:W-:Y:S05]  /*3080*/  BSYNC B0 ;  /* 0x0000000000007941 */ /* 0x000fea0003800000 */
.L_x_5418:
        /* <DEDUP_REMOVED lines=19> */
.L_x_5420:
        /* <DEDUP_REMOVED lines=13> */
.L_x_5422:
[----:B------:R-:W-:Y:S05]  /*3290*/  BSYNC B0 ;  /* 0x0000000000007941 */ /* 0x000fea0003800000 */
.L_x_5421:
        /* <DEDUP_REMOVED lines=27> */
.L_x_5423:
        /* <DEDUP_REMOVED lines=13> */
.L_x_5425:
[----:B------:R-:W-:Y:S05]  /*3520*/  BSYNC B0 ;  /* 0x0000000000007941 */ /* 0x000fea0003800000 */
.L_x_5424:
        /* <DEDUP_REMOVED lines=14> */
.L_x_5426:
        /* <DEDUP_REMOVED lines=13> */
.L_x_5428:
[----:B------:R-:W-:Y:S05]  /*36e0*/  BSYNC B0 ;  /* 0x0000000000007941 */ /* 0x000fea0003800000 */
.L_x_5427:
        /* <DEDUP_REMOVED lines=19> */
.L_x_5429:
        /* <DEDUP_REMOVED lines=13> */
.L_x_5431:
[----:B------:R-:W-:Y:S05]  /*38f0*/  BSYNC B0 ;  /* 0x0000000000007941 */ /* 0x000fea0003800000 */
.L_x_5430:
        /* <DEDUP_REMOVED lines=27> */
.L_x_5432:
        /* <DEDUP_REMOVED lines=13> */
.L_x_5434:
[----:B------:R-:W-:Y:S05]  /*3b80*/  BSYNC B0 ;  /* 0x0000000000007941 */ /* 0x000fea0003800000 */
.L_x_5433:
        /* <DEDUP_REMOVED lines=14> */
.L_x_5435:
        /* <DEDUP_REMOVED lines=13> */
.L_x_5437:
[----:B------:R-:W-:Y:S05]  /*3d40*/  BSYNC B0 ;  /* 0x0000000000007941 */ /* 0x000fea0003800000 */
.L_x_5436:
        /* <DEDUP_REMOVED lines=19> */
.L_x_5438:
        /* <DEDUP_REMOVED lines=13> */
.L_x_5440:
[----:B------:R-:W-:Y:S05]  /*3f50*/  BSYNC B0 ;  /* 0x0000000000007941 */ /* 0x000fea0003800000 */
.L_x_5439:
        /* <DEDUP_REMOVED lines=27> */
.L_x_5441:
        /* <DEDUP_REMOVED lines=13> */
.L_x_5443:
[----:B------:R-:W-:Y:S05]  /*41e0*/  BSYNC B0 ;  /* 0x0000000000007941 */ /* 0x000fea0003800000 */
.L_x_5442:
        /* <DEDUP_REMOVED lines=14> */
.L_x_5444:
        /* <DEDUP_REMOVED lines=13> */
.L_x_5446:
[----:B------:R-:W-:Y:S05]  /*43a0*/  BSYNC B0 ;  /* 0x0000000000007941 */ /* 0x000fea0003800000 */
.L_x_5445:
        /* <DEDUP_REMOVED lines=19> */
.L_x_5447:
        /* <DEDUP_REMOVED lines=13> */
.L_x_5449:
[----:B------:R-:W-:Y:S05]  /*45b0*/  BSYNC B0 ;  /* 0x0000000000007941 */ /* 0x000fea0003800000 */
.L_x_5448:
        /* <DEDUP_REMOVED lines=32> */
.L_x_5450:
        /* <DEDUP_REMOVED lines=13> */
.L_x_5452:
[----:B------:R-:W-:Y:S05]  /*4890*/  BSYNC B0 ;  /* 0x0000000000007941 */ /* 0x000fea0003800000 */
.L_x_5451:
        /* <DEDUP_REMOVED lines=13> */
.L_x_5453:
        /* <DEDUP_REMOVED lines=13> */
.L_x_5455:
[----:B------:R-:W-:Y:S05]  /*4a40*/  BSYNC B0 ;  /* 0x0000000000007941 */ /* 0x000fea0003800000 */
.L_x_5454:
        /* <DEDUP_REMOVED lines=13> */
.L_x_5456:
        /* <DEDUP_REMOVED lines=12> */
.L_x_5458:
[----:B------:R-:W-:Y:S05]  /*4be0*/  BSYNC B0 ;  /* 0x0000000000007941 */ /* 0x000fea0003800000 */
.L_x_5457:
[----:B012---:R-:W0:Y:S01]  /*4bf0*/  LDC R3, c[0x0][0x10] ;  /* 0x00000400ff037b82 */ /* 0x007e220000000800 */
[----:B------:R-:W-:Y:S02]  /*4c00*/  IADD3 R78, R78, 0x1, RZ ;  /* 0x000000014e4e7810 */ /* 0x000fe40007ffe0ff */
[----:B0-----:R-:W-:-:S04]  /*4c10*/  IADD3 R58, R3, R58, RZ ;  /* 0x0000003a033a7210 */ /* 0x001fc80007ffe0ff */
[----:B------:R-:W-:-:S13]  /*4c20*/  ISETP.GE.AND P3, PT, R58, UR4, PT ;  /* 0x000000043a007c0c */ /* 0x000fda000bf66270 */
[----:B------:R-:W-:Y:S05]  /*4c30*/  @!P3 BRA `(.L_x_5459) ;  /* 0xffffffb400c0b947 */ /* 0x000fea000383ffff */
[----:B------:R-:W-:Y:S05]  /*4c40*/  EXIT ;  /* 0x000000000000794d */ /* 0x000fea0003800000 */
.L_x_5460:
        /* <DEDUP_REMOVED lines=11> */
.L_x_5663:


//--------------------- .text._Z35group_norm_nhwc_fwd_one_pass_kernelI11Fp32IOFp16WLi256ELi112ELi448EEv26Group_norm_nhwc_fwd_params --------------------------
	.section	.text._Z35group_norm_nhwc_fwd_one_pass_kernelI11Fp32IOFp16WLi256ELi112ELi448EEv26Group_norm_nhwc_fwd_params,"ax",@progbits
	.align	128
        .global         _Z35group_norm_nhwc_fwd_one_pass_kernelI11Fp32IOFp16WLi256ELi112ELi448EEv26Group_norm_nhwc_fwd_params
        .type           _Z35group_norm_nhwc_fwd_one_pass_kernelI11Fp32IOFp16WLi256ELi112ELi448EEv26Group_norm_nhwc_fwd_params,@function
        .size           _Z35group_norm_nhwc_fwd_one_pass_kernelI11Fp32IOFp16WLi256ELi112ELi448EEv26Group_norm_nhwc_fwd_params,(.L_x_5664 - _Z35group_norm_nhwc_fwd_one_pass_kernelI11Fp32IOFp16WLi256ELi112ELi448EEv26Group_norm_nhwc_fwd_params)
        .other          _Z35group_norm_nhwc_fwd_one_pass_kernelI11Fp32IOFp16WLi256ELi112ELi448EEv26Group_norm_nhwc_fwd_params,@"STO_CUDA_ENTRY STV_DEFAULT"
_Z35group_norm_nhwc_fwd_one_pass_kernelI11Fp32IOFp16WLi256ELi112ELi448EEv26Group_norm_nhwc_fwd_params:
.text._Z35group_norm_nhwc_fwd_one_pass_kernelI11Fp32IOFp16WLi256ELi112ELi448EEv26Group_norm_nhwc_fwd_params:
        /* <DEDUP_REMOVED lines=148> */
.L_x_5566:
        /* <DEDUP_REMOVED lines=796> */
.L_x_5462:
[----:B------:R-:W-:Y:S05]  /*3b00*/  BSYNC B0 ;  /* 0x0000000000007941 */ /* 0x000fea0003800000 */
.L_x_5461:
        /* <DEDUP_REMOVED lines=28> */
.L_x_5465:
[----:B0-----:R-:W2:Y:S04]  /*3cd0*/  LDG.E.STRONG.GPU R98, desc[UR8][R46.64] ;  /* 0x000000082e627981 */ /* 0x001ea8000c1ef900 */
[----:B--2---:R-:W-:Y:S01]  /*3ce0*/  CCTL.IVALL ;  /* 0x00000000ff00798f */ /* 0x004fe20002000000 */
[----:B------:R-:W-:Y:S05]  /*3cf0*/  YIELD ;  /* 0x0000000000007946 */ /* 0x000fea0003800000 */
[----:B------:R-:W-:-:S13]  /*3d00*/  ISETP.NE.AND P6, PT, R98, R45, PT ;  /* 0x0000002d6200720c */ /* 0x000fda0003fc5270 */
[----:B------:R-:W-:Y:S05]  /*3d10*/  @P6 BRA `(.L_x_5465) ;  /* 0xfffffffc00ec6947 */ /* 0x000fea000383ffff */
.L_x_5464:
        /* <DEDUP_REMOVED lines=11> */
.L_x_5467:
        /* <DEDUP_REMOVED lines=63> */
.L_x_5466:
        /* <DEDUP_REMOVED lines=18> */
.L_x_5469:
[----:B------:R-:W-:Y:S05]  /*42e0*/  BSYNC B0 ;  /* 0x0000000000007941 */ /* 0x000fea0003800000 */
.L_x_5468:
        /* <DEDUP_REMOVED lines=33> */
.L_x_5463:
        /* <DEDUP_REMOVED lines=41> */
[----:B--2---:R-:W-:Y:S02]  /*4790*/  HADD2.F32 R102, -RZ, R102.H0_H0 ;  /* 0x20000066ff667230 */ /* 0x004fe40000004100 */
[----:B---3--:R-:W-:Y:S02]  /*47a0*/  HADD2.F32 R99, -RZ, R99.H0_H0 ;  /* 0x20000063ff637230 */ /* 0x008fe40000004100 */
[----:B----4-:R-:W-:Y:S02]  /*47b0*/  HADD2.F32 R15, -RZ, R15.H0_H0 ;  /* 0x2000000fff0f7230 */ /* 0x010fe40000004100 */
[----:B-----5:R-:W-:-:S03]  /*47c0*/  HADD2.F32 R98, -RZ, R98.H0_H0 ;  /* 0x20000062ff627230 */ /* 0x020fc60000004100 */
        /* <DEDUP_REMOVED lines=13> */
.L_x_5470:
        /* <DEDUP_REMOVED lines=15> */
.L_x_5472:
[----:B------:R-:W-:Y:S05]  /*4990*/  BSYNC B0 ;  /* 0x0000000000007941 */ /* 0x000fea0003800000 */
.L_x_5471:
        /* <DEDUP_REMOVED lines=17> */
.L_x_5473:
        /* <DEDUP_REMOVED lines=15> */
.L_x_5475:
[----:B------:R-:W-:Y:S05]  /*4ba0*/  BSYNC B0 ;  /* 0x0000000000007941 */ /* 0x000fea0003800000 */
.L_x_5474:
        /* <DEDUP_REMOVED lines=17> */
.L_x_5476:
        /* <DEDUP_REMOVED lines=15> */
.L_x_5478:
[----:B------:R-:W-:Y:S05]  /*4db0*/  BSYNC B0 ;  /* 0x0000000000007941 */ /* 0x000fea0003800000 */
.L_x_5477:
        /* <DEDUP_REMOVED lines=19> */
.L_x_5479:
        /* <DEDUP_REMOVED lines=15> */
.L_x_5481:
[----:B------:R-:W-:Y:S05]  /*4fe0*/  BSYNC B0 ;  /* 0x0000000000007941 */ /* 0x000fea0003800000 */
.L_x_5480:
        /* <DEDUP_REMOVED lines=17> */
.L_x_5482:
        /* <DEDUP_REMOVED lines=15> */
.L_x_5484:
[----:B------:R-:W-:Y:S05]  /*51f0*/  BSYNC B0 ;  /* 0x0000000000007941 */ /* 0x000fea0003800000 */
.L_x_5483:
        /* <DEDUP_REMOVED lines=19> */
.L_x_5485:
        /* <DEDUP_REMOVED lines=15> */
.L_x_5487:
[----:B------:R-:W-:Y:S05]  /*5420*/  BSYNC B0 ;  /* 0x0000000000007941 */ /* 0x000fea0003800000 */
.L_x_5486:
        /* <DEDUP_REMOVED lines=15> */
.L_x_5488:
        /* <DEDUP_REMOVED lines=15> */
.L_x_5490:
[----:B------:R-:W-:Y:S05]  /*5610*/  BSYNC B0 ;  /* 0x0000000000007941 */ /* 0x000fea0003800000 */
.L_x_5489:
        /* <DEDUP_REMOVED lines=19> */
.L_x_5491:
        /* <DEDUP_REMOVED lines=15> */
.L_x_5493:
[----:B------:R-:W-:Y:S05]  /*5840*/  BSYNC B0 ;  /* 0x0000000000007941 */ /* 0x000fea0003800000 */
.L_x_5492:
        /* <DEDUP_REMOVED lines=15> */
.L_x_5494:
        /* <DEDUP_REMOVED lines=15> */
.L_x_5496:
[----:B------:R-:W-:Y:S05]  /*5a30*/  BSYNC B0 ;  /* 0x0000000000007941 */ /* 0x000fea0003800000 */
.L_x_5495:
        /* <DEDUP_REMOVED lines=19> */
.L_x_5497:
        /* <DEDUP_REMOVED lines=14> */
.L_x_5499:
[----:B------:R-:W-:Y:S05]  /*5c50*/  BSYNC B0 ;  /* 0x0000000000007941 */ /* 0x000fea0003800000 */
.L_x_5498:
        /* <DEDUP_REMOVED lines=15> */
.L_x_5500:
        /* <DEDUP_REMOVED lines=14> */
.L_x_5502:
[----:B------:R-:W-:Y:S05]  /*5e30*/  BSYNC B0 ;  /* 0x0000000000007941 */ /* 0x000fea0003800000 */
.L_x_5501:
        /* <DEDUP_REMOVED lines=19> */
.L_x_5503:
        /* <DEDUP_REMOVED lines=14> */
.L_x_5505:
[----:B------:R-:W-:Y:S05]  /*6050*/  BSYNC B0 ;  /* 0x0000000000007941 */ /* 0x000fea0003800000 */
.L_x_5504:
        /* <DEDUP_REMOVED lines=15> */
.L_x_5506:
        /* <DEDUP_REMOVED lines=14> */
.L_x_5508:
[----:B------:R-:W-:Y:S05]  /*6230*/  BSYNC B0 ;  /* 0x0000000000007941 */ /* 0x000fea0003800000 */
.L_x_5507:
        /* <DEDUP_REMOVED lines=19> */
.L_x_5509:
        /* <DEDUP_REMOVED lines=14> */
.L_x_5511:
[----:B------:R-:W-:Y:S05]  /*6450*/  BSYNC B0 ;  /* 0x0000000000007941 */ /* 0x000fea0003800000 */
.L_x_5510:
        /* <DEDUP_REMOVED lines=15> */
.L_x_5512:
        /* <DEDUP_REMOVED lines=14> */
.L_x_5514:
[----:B------:R-:W-:Y:S05]  /*6630*/  BSYNC B0 ;  /* 0x0000000000007941 */ /* 0x000fea0003800000 */
.L_x_5513:
        /* <DEDUP_REMOVED lines=19> */
.L_x_5515:
        /* <DEDUP_REMOVED lines=14> */
.L_x_5517:
[----:B------:R-:W-:Y:S05]  /*6850*/  BSYNC B0 ;  /* 0x0000000000007941 */ /* 0x000fea0003800000 */
.L_x_5516:
        /* <DEDUP_REMOVED lines=15> */
.L_x_5518:
        /* <DEDUP_REMOVED lines=14> */
.L_x_5520:
[----:B------:R-:W-:Y:S05]  /*6a30*/  BSYNC B0 ;  /* 0x0000000000007941 */ /* 0x000fea0003800000 */
.L_x_5519:
        /* <DEDUP_REMOVED lines=19> */
.L_x_5521:
        /* <DEDUP_REMOVED lines=14> */
.L_x_5523:
[----:B------:R-:W-:Y:S05]  /*6c50*/  BSYNC B0 ;  /* 0x0000000000007941 */ /* 0x000fea0003800000 */
.L_x_5522:
        /* <DEDUP_REMOVED lines=15> */
.L_x_5524:
        /* <DEDUP_REMOVED lines=13> */
.L_x_5526:
[----:B------:R-:W-:Y:S05]  /*6e20*/  BSYNC B0 ;  /* 0x0000000000007941 */ /* 0x000fea0003800000 */
.L_x_5525:
        /* <DEDUP_REMOVED lines=19> */
.L_x_5527:
        /* <DEDUP_REMOVED lines=13> */
.L_x_5529:
[----:B------:R-:W-:Y:S05]  /*7030*/  BSYNC B0 ;  /* 0x0000000000007941 */ /* 0x000fea0003800000 */
.L_x_5528:
        /* <DEDUP_REMOVED lines=15> */
.L_x_5530:
        /* <DEDUP_REMOVED lines=13> */
.L_x_5532:
[----:B------:R-:W-:Y:S05]  /*7200*/  BSYNC B0 ;  /* 0x0000000000007941 */ /* 0x000fea0003800000 */
.L_x_5531:
        /* <DEDUP_REMOVED lines=19> */
.L_x_5533:
        /* <DEDUP_REMOVED lines=15> */
.L_x_5535:
[----:B------:R-:W-:Y:S05]  /*7430*/  BSYNC B0 ;  /* 0x0000000000007941 */ /* 0x000fea0003800000 */
.L_x_5534:
        /* <DEDUP_REMOVED lines=15> */
.L_x_5536:
        /* <DEDUP_REMOVED lines=15> */
.L_x_5538:
[----:B------:R-:W-:Y:S05]  /*7620*/  BSYNC B0 ;  /* 0x0000000000007941 */ /* 0x000fea0003800000 */
.L_x_5537:
        /* <DEDUP_REMOVED lines=18> */
.L_x_5539:
        /* <DEDUP_REMOVED lines=20> */
.L_x_5541:
[----:B------:R-:W-:Y:S05]  /*7890*/  BSYNC B0 ;  /* 0x0000000000007941 */ /* 0x000fea0003800000 */
.L_x_5540:
        /* <DEDUP_REMOVED lines=14> */
.L_x_5542:
        /* <DEDUP_REMOVED lines=20> */
.L_x_5544:
[----:B------:R-:W-:Y:S05]  /*7ac0*/  BSYNC B0 ;  /* 0x0000000000007941 */ /* 0x000fea0003800000 */
.L_x_5543:
        /* <DEDUP_REMOVED lines=14> */
.L_x_5545:
        /* <DEDUP_REMOVED lines=20> */
.L_x_5547:
[----:B------:R-:W-:Y:S05]  /*7cf0*/  BSYNC B0 ;  /* 0x0000000000007941 */ /* 0x000fea0003800000 */
.L_x_5546:
        /* <DEDUP_REMOVED lines=14> */
.L_x_5548:
        /* <DEDUP_REMOVED lines=20> */
.L_x_5550:
[----:B------:R-:W-:Y:S05]  /*7f20*/  BSYNC B0 ;  /* 0x0000000000007941 */ /* 0x000fea0003800000 */
.L_x_5549:
        /* <DEDUP_REMOVED lines=14> */
.L_x_5551:
        /* <DEDUP_REMOVED lines=20> */
.L_x_5553:
[----:B------:R-:W-:Y:S05]  /*8150*/  BSYNC B0 ;  /* 0x0000000000007941 */ /* 0x000fea0003800000 */
.L_x_5552:
        /* <DEDUP_REMOVED lines=14> */
.L_x_5554:
        /* <DEDUP_REMOVED lines=20> */
.L_x_5556:
[----:B------:R-:W-:Y:S05]  /*8380*/  BSYNC B0 ;  /* 0x0000000000007941 */ /* 0x000fea0003800000 */
.L_x_5555:
        /* <DEDUP_REMOVED lines=14> */
.L_x_5557:
        /* <DEDUP_REMOVED lines=20> */
.L_x_5559:
[----:B------:R-:W-:Y:S05]  /*85b0*/  BSYNC B0 ;  /* 0x0000000000007941 */ /* 0x000fea0003800000 */
.L_x_5558:
        /* <DEDUP_REMOVED lines=14> */
.L_x_5560:
        /* <DEDUP_REMOVED lines=21> */
.L_x_5562:
[----:B------:R-:W-:Y:S05]  /*87f0*/  BSYNC B0 ;  /* 0x0000000000007941 */ /* 0x000fea0003800000 */
.L_x_5561:
        /* <DEDUP_REMOVED lines=13> */
.L_x_5563:
        /* <DEDUP_REMOVED lines=15> */
.L_x_5565:
[----:B------:R-:W-:Y:S05]  /*89c0*/  BSYNC B0 ;  /* 0x0000000000007941 */ /* 0x000fea0003800000 */
.L_x_5564:
[----:B01----:R-:W0:Y:S01]  /*89d0*/  LDC R16, c[0x0][0x10] ;  /* 0x00000400ff107b82 */ /* 0x003e220000000800 */
[----:B------:R-:W-:Y:S02]  /*89e0*/  IADD3 R12, R12, 0x1, RZ ;  /* 0x000000010c0c7810 */ /* 0x000fe40007ffe0ff */
[----:B0-----:R-:W-:-:S04]  /*89f0*/  IADD3 R11, R16, R11, RZ ;  /* 0x0000000b100b7210 */ /* 0x001fc80007ffe0ff */
[----:B------:R-:W-:-:S13]  /*8a00*/  ISETP.GE.AND P5, PT, R11, UR4, PT ;  /* 0x000000040b007c0c */ /* 0x000fda000bfa6270 */
[----:B------:R-:W-:Y:S05]  /*8a10*/  @!P5 BRA `(.L_x_5566) ;  /* 0xffffff7c00c8d947 */ /* 0x000fea000383ffff */
[----:B------:R-:W-:Y:S05]  /*8a20*/  EXIT ;  /* 0x000000000000794d */ /* 0x000fea0003800000 */
.L_x_5567:
        /* <DEDUP_REMOVED lines=13> */
.L_x_5664:


//--------------------- .text._Z35group_norm_nhwc_fwd_one_pass_kernelI11Fp32IOFp16WLi512ELi112ELi448EEv26Group_norm_nhwc_fwd_params --------------------------
	.section	.text._Z35group_norm_nhwc_fwd_one_pass_kernelI11Fp32IOFp16WLi512ELi112ELi448EEv26Group_norm_nhwc_fwd_params,"ax",@progbits
	.align	128
        .global         _Z35group_norm_nhwc_fwd_one_pass_kernelI11Fp32IOFp16WLi512ELi112ELi448EEv26Group_norm_nhwc_fwd_params
        .type           _Z35group_norm_nhwc_fwd_one_pass_kernelI11Fp32IOFp16WLi512ELi112ELi448EEv26Group_norm_nhwc_fwd_params,@function
        .size           _Z35group_norm_nhwc_fwd_one_pass_kernelI11Fp32IOFp16WLi512ELi112ELi448EEv26Group_norm_nhwc_fwd_params,(.L_x_5665 - _Z35group_norm_nhwc_fwd_one_pass_kernelI11Fp32IOFp16WLi512ELi112ELi448EEv26Group_norm_nhwc_fwd_params)
        .other          _Z35group_norm_nhwc_fwd_one_pass_kernelI11Fp32IOFp16WLi512ELi112ELi448EEv26Group_norm_nhwc_fwd_params,@"STO_CUDA_ENTRY STV_DEFAULT"
_Z35group_norm_nhwc_fwd_one_pass_kernelI11Fp32IOFp16WLi512ELi112ELi448EEv26Group_norm_nhwc_fwd_params:
.text._Z35group_norm_nhwc_fwd_one_pass_kernelI11Fp32IOFp16WLi512ELi112ELi448EEv26Group_norm_nhwc_fwd_params:
        /* <DEDUP_REMOVED lines=430> */
.L_x_5591:
        /* <DEDUP_REMOVED lines=1953> */
[----:B------:R-:W-:Y:S01]  /*94f0*/  HFMA2.MMA R67, -RZ, RZ, 0, 0 ;  /* 0x00000000ff437435 */ /* 0x000fe200000001ff */
[----:B------:R-:W-:Y:S01]  /*9500*/  FADD.FTZ R65, R65, R69 ;  /* 0x0000004541417221 */ /* 0x000fe20000010000 */
[----:B------:R-:W-:Y:S01]  /*9510*/  MOV R69, RZ ;  /* 0x000000ff00457202 */ /* 0x000fe20000000f00 */
[----:B------:R-:W-:Y:S01]  /*9520*/  @P4 IMAD.MOV.U32 R69, RZ, RZ, R21 ;  /* 0x000000ffff454224 */ /* 0x000fe200078e0015 */
[----:B------:R-:W-:Y:S01]  /*9530*/  LOP3.LUT P5, RZ, R66, 0x4000, RZ, 0xc0, !PT ;  /* 0x0000400042ff7812 */ /* 0x000fe200078ac0ff */
[----:B------:R-:W-:Y:S01]  /*9540*/  FADD.FTZ R64, R64, R68 ;  /* 0x0000004440407221 */ /* 0x000fe20000010000 */
[----:B------:R-:W-:Y:S02]  /*9550*/  @P4 IMAD.MOV.U32 R67, RZ, RZ, R20 ;  /* 0x000000ffff434224 */ /* 0x000fe400078e0014 */
[C---:B------:R-:W-:Y:S01]  /*9560*/  FMUL.FTZ R68, R69.reuse, R69 ;  /* 0x0000004545447220 */ /* 0x040fe20000410000 */
[C---:B------:R-:W-:Y:S01]  /*9570*/  LOP3.LUT P6, RZ, R66.reuse, 0x2000, RZ, 0xc0, !PT ;  /* 0x0000200042ff7812 */ /* 0x040fe200078cc0ff */
[----:B------:R1:W-:Y:S01]  /*9580*/  STL.64 [R1+0x3c8], R12 ;  /* 0x0003c80c01007387 */ /* 0x0003e20000100a00 */
[----:B------:R-:W-:Y:S01]  /*9590*/  FADD.FTZ R69, R69, R67 ;  /* 0x0000004345457221 */ /* 0x000fe20000010000 */
[----:B------:R-:W-:Y:S01]  /*95a0*/  FFMA.FTZ R68, R67, R67, R68 ;  /* 0x0000004343447223 */ /* 0x000fe20000010044 */
[----:B------:R-:W-:Y:S01]  /*95b0*/  HFMA2.MMA R67, -RZ, RZ, 0, 0 ;  /* 0x00000000ff437435 */ /* 0x000fe200000001ff */
[----:B------:R-:W-:Y:S01]  /*95c0*/  LOP3.LUT P3, RZ, R66, 0x1000, RZ, 0xc0, !PT ;  /* 0x0000100042ff7812 */ /* 0x000fe2000786c0ff */
[----:B------:R-:W-:Y:S01]  /*95d0*/  FADD.FTZ R65, R65, R69 ;  /* 0x0000004541417221 */ /* 0x000fe20000010000 */
[----:B------:R-:W-:Y:S01]  /*95e0*/  MOV R69, RZ ;  /* 0x000000ff00457202 */ /* 0x000fe20000000f00 */
[----:B------:R-:W-:Y:S01]  /*95f0*/  STL.64 [R1+0x3d0], R14 ;  /* 0x0003d00e01007387 */ /* 0x000fe20000100a00 */
[----:B------:R-:W-:-:S02]  /*9600*/  @P5 IMAD.MOV.U32 R69, RZ, RZ, R23 ;  /* 0x000000ffff455224 */ /* 0x000fc400078e0017 */
[----:B------:R-:W-:Y:S02]  /*9610*/  @P5 IMAD.MOV.U32 R67, RZ, RZ, R22 ;  /* 0x000000ffff435224 */ /* 0x000fe400078e0016 */
        /* <DEDUP_REMOVED lines=9> */
[----:B------:R-:W-:-:S02]  /*96b0*/  @P6 IMAD.MOV.U32 R69, RZ, RZ, R25 ;  /* 0x000000ffff456224 */ /* 0x000fc400078e0019 */
[----:B------:R-:W-:Y:S01]  /*96c0*/  FADD.FTZ R64, R64, R68 ;  /* 0x0000004440407221 */ /* 0x000fe20000010000 */
[----:B------:R-:W-:Y:S01]  /*96d0*/  STL.64 [R1+0x3e0], R18 ;  /* 0x0003e01201007387 */ /* 0x000fe20000100a00 */
[----:B------:R-:W-:Y:S02]  /*96e0*/  @P6 IMAD.MOV.U32 R67, RZ, RZ, R24 ;  /* 0x000000ffff436224 */ /* 0x000fe400078e0018 */
[C---:B------:R-:W-:Y:S01]  /*96f0*/  FMUL.FTZ R68, R69.reuse, R69 ;  /* 0x0000004545447220 */ /* 0x040fe20000410000 */
[----:B------:R1:W-:Y:S01]  /*9700*/  STL.64 [R1+0x3e8], R20 ;  /* 0x0003e81401007387 */ /* 0x0003e20000100a00 */
[----:B------:R-:W-:Y:S02]  /*9710*/  FADD.FTZ R69, R69, R67 ;  /* 0x0000004345457221 */ /* 0x000fe40000010000 */
[----:B------:R-:W-:Y:S01]  /*9720*/  FFMA.FTZ R68, R67, R67, R68 ;  /* 0x0000004343447223 */ /* 0x000fe20000010044 */
[----:B------:R-:W-:Y:S01]  /*9730*/  HFMA2.MMA R67, -RZ, RZ, 0, 0 ;  /* 0x00000000ff437435 */ /* 0x000fe200000001ff */
[----:B------:R-:W-:Y:S01]  /*9740*/  LOP3.LUT P5, RZ, R66, 0x400, RZ, 0xc0, !PT ;  /* 0x0000040042ff7812 */ /* 0x000fe200078ac0ff */
        /* <DEDUP_REMOVED lines=16> */
[----:B------:R-:W-:Y:S01]  /*9850*/  STL.64 [R1+0x400], R26 ;  /* 0x0004001a01007387 */ /* 0x000fe20000100a00 */
[----:B------:R-:W-:-:S02]  /*9860*/  @P4 IMAD.MOV.U32 R67, RZ, RZ, R28 ;  /* 0x000000ffff434224 */ /* 0x000fc400078e001c */
        /* <DEDUP_REMOVED lines=53> */
[----:B------:R-:W-:Y:S02]  /*9bc0*/  STL.64 [R1+0x450], R44 ;  /* 0x0004502c01007387 */ /* 0x000fe40000100a00 */
        /* <DEDUP_REMOVED lines=9> */
[----:B------:R2:W-:Y:S01]  /*9c60*/  STL.64 [R1+0x458], R46 ;  /* 0x0004582e01007387 */ /* 0x0005e20000100a00 */
[----:B------:R-:W-:-:S02]  /*9c70*/  FFMA.FTZ R0, R67, R67, R0 ;  /* 0x0000004343007223 */ /* 0x000fc40000010000 */
[----:B------:R-:W-:Y:S01]  /*9c80*/  FADD.FTZ R65, R65, R68 ;  /* 0x0000004441417221 */ /* 0x000fe20000010000 */
[----:B------:R-:W-:Y:S01]  /*9c90*/  STL.64 [R1+0x460], R48 ;  /* 0x0004603001007387 */ /* 0x000fe20000100a00 */
[----:B------:R-:W-:Y:S01]  /*9ca0*/  FADD.FTZ R64, R64, R0 ;  /* 0x0000000040407221 */ /* 0x000fe20000010000 */
[----:B------:R-:W-:Y:S01]  /*9cb0*/  HFMA2.MMA R0, -RZ, RZ, 0, 0 ;  /* 0x00000000ff007435 */ /* 0x000fe200000001ff */
[----:B------:R-:W-:Y:S01]  /*9cc0*/  MOV R68, RZ ;  /* 0x000000ff00447202 */ /* 0x000fe20000000f00 */
[----:B------:R-:W-:Y:S01]  /*9cd0*/  @P6 IMAD.MOV.U32 R68, RZ, RZ, R41 ;  /* 0x000000ffff446224 */ /* 0x000fe200078e0029 */
[----:B------:R-:W1:Y:S03]  /*9ce0*/  S2R R69, SR_LANEID ;  /* 0x0000000000457919 */ /* 0x000e660000000000 */
[----:B------:R-:W-:Y:S02]  /*9cf0*/  @P6 IMAD.MOV.U32 R0, RZ, RZ, R40 ;  /* 0x000000ffff006224 */ /* 0x000fe400078e0028 */
[C---:B------:R-:W-:Y:S01]  /*9d00*/  FMUL.FTZ R67, R68.reuse, R68 ;  /* 0x0000004444437220 */ /* 0x040fe20000410000 */
[----:B------:R-:W-:Y:S01]  /*9d10*/  STL.64 [R1+0x468], R50 ;  /* 0x0004683201007387 */ /* 0x000fe20000100a00 */
[----:B------:R-:W-:-:S02]  /*9d20*/  FADD.FTZ R68, R68, R0 ;  /* 0x0000000044447221 */ /* 0x000fc40000010000 */
[----:B------:R-:W-:Y:S01]  /*9d30*/  FFMA.FTZ R67, R0, R0, R67 ;  /* 0x0000000000437223 */ /* 0x000fe20000010043 */
[----:B------:R-:W-:Y:S01]  /*9d40*/  HFMA2.MMA R0, -RZ, RZ, 0, 0 ;  /* 0x00000000ff007435 */ /* 0x000fe200000001ff */
[----:B0-----:R-:W3:Y:S01]  /*9d50*/  LDL.LU R8, [R1+0x260] ;  /* 0x0002600001087983 */ /* 0x001ee20000300800 */
        /* <DEDUP_REMOVED lines=10> */
[----:B-1----:R-:W3:Y:S01]  /*9e00*/  LDL.LU R12, [R1+0x270] ;  /* 0x00027000010c7983 */ /* 0x002ee20000300800 */
        /* <DEDUP_REMOVED lines=18> */
[----:B------:R-:W-:Y:S01]  /*9f30*/  ISETP.GT.AND P3, PT, R69, 0x1e, PT ;  /* 0x0000001e4500780c */ /* 0x000fe20003f64270 */
        /* <DEDUP_REMOVED lines=52> */
[----:B----4-:R-:W-:Y:S01]  /*a280*/  STL.64 [R1+0x8], R2 ;  /* 0x0000080201007387 */ /* 0x010fe20000100a00 */
[----:B------:R-:W-:Y:S01]  /*a290*/  FADD.FTZ R65, R65, R68 ;  /* 0x0000004441417221 */ /* 0x000fe20000010000 */
[----:B------:R-:W-:Y:S01]  /*a2a0*/  MOV R68, RZ ;  /* 0x000000ff00447202 */ /* 0x000fe20000000f00 */
[----:B------:R-:W-:-:S02]  /*a2b0*/  @P2 IMAD.MOV.U32 R68, RZ, RZ, R57 ;  /* 0x000000ffff442224 */ /* 0x000fc400078e0039 */
[----:B------:R-:W-:Y:S01]  /*a2c0*/  FADD.FTZ R64, R64, R67 ;  /* 0x0000004340407221 */ /* 0x000fe20000010000 */
[----:B------:R-:W-:Y:S01]  /*a2d0*/  @P2 IMAD.MOV.U32 R0, RZ, RZ, R56 ;  /* 0x000000ffff002224 */ /* 0x000fe200078e0038 */
[----:B--2---:R0:W-:Y:S01]  /*a2e0*/  STL.64 [R1], R4 ;  /* 0x0000000401007387 */ /* 0x0041e20000100a00 */
[C---:B------:R-:W-:Y:S02]  /*a2f0*/  FMUL.FTZ R67, R68.reuse, R68 ;  /* 0x0000004444437220 */ /* 0x040fe40000410000 */
[----:B------:R-:W-:Y:S01]  /*a300*/  FADD.FTZ R68, R68, R0 ;  /* 0x0000000044447221 */ /* 0x000fe20000010000 */
[----:B------:R-:W2:Y:S01]  /*a310*/  LDL.LU R41, [R1+0x2e4] ;  /* 0x0002e40001297983 */ /* 0x000ea20000300800 */
[----:B------:R-:W-:Y:S02]  /*a320*/  FFMA.FTZ R67, R0, R0, R67 ;  /* 0x0000000000437223 */ /* 0x000fe40000010043 */
[----:B------:R-:W-:Y:S01]  /*a330*/  FADD.FTZ R65, R65, R68 ;  /* 0x0000004441417221 */ /* 0x000fe20000010000 */
[----:B------:R-:W4:Y:S01]  /*a340*/  LDL.LU R46, [R1+0x300] ;  /* 0x00030000012e7983 */ /* 0x000f220000300800 */
[----:B------:R-:W-:-:S03]  /*a350*/  FADD.FTZ R67, R64, R67 ;  /* 0x0000004340437221 */ /* 0x000fc60000010000 */
[----:B------:R-:W1:Y:S04]  /*a360*/  SHFL.DOWN PT, R0, R65, 0x1, 0x1f ;  /* 0x08201f0041007f89 */ /* 0x000e6800000e0000 */
[----:B------:R-:W1:Y:S04]  /*a370*/  SHFL.DOWN PT, R64, R67, 0x1, 0x1f ;  /* 0x08201f0043407f89 */ /* 0x000e6800000e0000 */
[----:B------:R-:W4:Y:S04]  /*a380*/  LDL.LU R68, [R1+0x318] ;  /* 0x0003180001447983 */ /* 0x000f280000300800 */
[----:B0-----:R-:W4:Y:S04]  /*a390*/  LDL.LU R4, [R1+0x250] ;  /* 0x0002500001047983 */ /* 0x001f280000300800 */
[----:B------:R-:W4:Y:S04]  /*a3a0*/  LDL.LU R5, [R1+0x254] ;  /* 0x0002540001057983 */ /* 0x000f280000300800 */
[----:B------:R-:W4:Y:S01]  /*a3b0*/  LDL.LU R47, [R1+0x304] ;  /* 0x00030400012f7983 */ /* 0x000f220000300800 */
[----:B-1----:R-:W-:-:S03]  /*a3c0*/  @!P3 FADD.FTZ R65, R65, R0 ;  /* 0x000000004141b221 */ /* 0x002fc60000010000 */
[----:B------:R-:W4:Y:S01]  /*a3d0*/  LDL.LU R50, [R1+0x310] ;  /* 0x0003100001327983 */ /* 0x000f220000300800 */
[----:B------:R-:W-:-:S03]  /*a3e0*/  @!P3 FADD.FTZ R67, R67, R64 ;  /* 0x000000404343b221 */ /* 0x000fc60000010000 */
        /* <DEDUP_REMOVED lines=48> */
[----:B------:R-:W3:Y:S04]  /*a6f0*/  LDL.LU R6, [R1+0x258] ;  /* 0x0002580001067983 */ /* 0x000ee80000300800 */
[----:B0-----:R-:W3:Y:S04]  /*a700*/  LDL.LU R7, [R1+0x25c] ;  /* 0x00025c0001077983 */ /* 0x001ee80000300800 */
[----:B------:R-:W3:Y:S04]  /*a710*/  LDL.LU R2, [R1+0x248] ;  /* 0x0002480001027983 */ /* 0x000ee80000300800 */
[----:B------:R-:W3:Y:S04]  /*a720*/  LDL.LU R3, [R1+0x24c] ;  /* 0x00024c0001037983 */ /* 0x000ee80000300800 */
        /* <DEDUP_REMOVED lines=9> */
[----:B------:R1:W-:Y:S04]  /*a7c0*/  STL.64 [R1+0xb8], R16 ;  /* 0x0000b81001007387 */ /* 0x0003e80000100a00 */
[----:B0-----:R-:W3:Y:S04]  /*a7d0*/  LDL.LU.64 R12, [R1+0x3c8] ;  /* 0x0003c800010c7983 */ /* 0x001ee80000300a00 */
[----:B-1----:R-:W3:Y:S04]  /*a7e0*/  LDL.LU.64 R8, [R1+0x3b8] ;  /* 0x0003b80001087983 */ /* 0x002ee80000300a00 */
[----:B------:R-:W3:Y:S04]  /*a7f0*/  LDL.LU.64 R16, [R1+0x3d8] ;  /* 0x0003d80001107983 */ /* 0x000ee80000300a00 */
[----:B------:R0:W-:Y:S04]  /*a800*/  STL.64 [R1+0xa8], R20 ;  /* 0x0000a81401007387 */ /* 0x0001e80000100a00 */
        /* <DEDUP_REMOVED lines=39> */
[----:B------:R3:W-:Y:S04]  /*aa80*/  STL.64 [R1+0xf0], R2 ;  /* 0x0000f00201007387 */ /* 0x0007e80000100a00 */
[----:B0-----:R-:W4:Y:S04]  /*aa90*/  LDL.LU.64 R22, [R1+0x3f0] ;  /* 0x0003f00001167983 */ /* 0x001f280000300a00 */
[----:B-1----:R-:W4:Y:S04]  /*aaa0*/  LDL.LU.64 R18, [R1+0x3e0] ;  /* 0x0003e00001127983 */ /* 0x002f280000300a00 */
[----:B------:R-:W4:Y:S04]  /*aab0*/  LDL.LU.64 R14, [R1+0x3d0] ;  /* 0x0003d000010e7983 */ /* 0x000f280000300a00 */
[----:B---3--:R-:W3:Y:S04]  /*aac0*/  LDL.LU.64 R10, [R1+0x3c0] ;  /* 0x0003c000010a7983 */ /* 0x008ee80000300a00 */
[----:B------:R-:W3:Y:S04]  /*aad0*/  LDL.LU.64 R6, [R1+0x3b0] ;  /* 0x0003b00001067983 */ /* 0x000ee80000300a00 */
        /* <DEDUP_REMOVED lines=36> */
[----:B------:R0:W-:Y:S04]  /*ad20*/  STL.64 [R1+0x130], R6 ;  /* 0x0001300601007387 */ /* 0x0001e80000100a00 */
        /* <DEDUP_REMOVED lines=40> */
.L_x_5569:
[----:B------:R-:W-:Y:S05]  /*afb0*/  BSYNC B0 ;  /* 0x0000000000007941 */ /* 0x000fea0003800000 */
.L_x_5568:
        /* <DEDUP_REMOVED lines=33> */
.L_x_5572:
[----:B------:R-:W2:Y:S04]  /*b1d0*/  LDG.E.STRONG.GPU R0, desc[UR14][R2.64] ;  /* 0x0000000e02007981 */ /* 0x000ea8000c1ef900 */
[----:B--2---:R-:W-:Y:S01]  /*b1e0*/  CCTL.IVALL ;  /* 0x00000000ff00798f */ /* 0x004fe20002000000 */
[----:B------:R-:W-:Y:S05]  /*b1f0*/  YIELD ;  /* 0x0000000000007946 */ /* 0x000fea0003800000 */
[----:B------:R-:W-:-:S13]  /*b200*/  ISETP.NE.AND P4, PT, R0, R7, PT ;  /* 0x000000070000720c */ /* 0x000fda0003f85270 */
[----:B------:R-:W-:Y:S05]  /*b210*/  @P4 BRA `(.L_x_5572) ;  /* 0xfffffffc00ec4947 */ /* 0x000fea000383ffff */
.L_x_5571:
        /* <DEDUP_REMOVED lines=19> */
.L_x_5576:
        /* <DEDUP_REMOVED lines=164> */
.L_x_5575:
        /* <DEDUP_REMOVED lines=86> */
.L_x_5577:
[----:B------:R-:W-:-:S13]  /*c2f0*/  ISETP.NE.OR P5, PT, R0, RZ, P5 ;  /* 0x000000ff0000720c */ /* 0x000fda0002fa5670 */
[----:B------:R-:W-:Y:S05]  /*c300*/  @!P5 BRA `(.L_x_5573) ;  /* 0x0000000000b0d947 */ /* 0x000fea0003800000 */
.L_x_5574:
        /* <DEDUP_REMOVED lines=44> */
.L_x_5573:
        /* <DEDUP_REMOVED lines=13> */
.L_x_5579:
[----:B------:R-:W-:Y:S05]  /*c6a0*/  BSYNC B0 ;  /* 0x0000000000007941 */ /* 0x000fea0003800000 */
.L_x_5578:
        /* <DEDUP_REMOVED lines=25> */
.L_x_5570:
        /* <DEDUP_REMOVED lines=46> */
[----:B--2---:R-:W-:Y:S02]  /*cb20*/  HADD2.F32 R11, -RZ, R11.H0_H0 ;  /* 0x2000000bff0b7230 */ /* 0x004fe40000004100 */
[----:B---3--:R-:W-:-:S02]  /*cb30*/  HADD2.F32 R14, -RZ, R14.H0_H0 ;  /* 0x2000000eff0e7230 */ /* 0x008fc40000004100 */
[----:B----4-:R-:W-:Y:S02]  /*cb40*/  HADD2.F32 R9, -RZ, R9.H0_H0 ;  /* 0x20000009ff097230 */ /* 0x010fe40000004100 */
[----:B------:R-:W-:-:S07]  /*cb50*/  HADD2.F32 R10, -RZ, R10.H0_H0 ;  /* 0x2000000aff0a7230 */ /* 0x000fce0000004100 */
.L_x_5590:
        /* <DEDUP_REMOVED lines=39> */
.L_x_5581:
[----:B------:R-:W-:Y:S05]  /*cdd0*/  BSYNC B0 ;  /* 0x0000000000007941 */ /* 0x000fea0003800000 */
.L_x_5580:
        /* <DEDUP_REMOVED lines=14> */
.L_x_5582:
        /* <DEDUP_REMOVED lines=17> */
.L_x_5584:
[----:B------:R-:W-:Y:S05]  /*cfd0*/  BSYNC B0 ;  /* 0x0000000000007941 */ /* 0x000fea0003800000 */
.L_x_5583:
        /* <DEDUP_REMOVED lines=36> */
.L_x_5586:
[----:B------:R-:W-:Y:S05]  /*d220*/  BSYNC B0 ;  /* 0x0000000000007941 */ /* 0x000fea0003800000 */
.L_x_5585:
        /* <DEDUP_REMOVED lines=13> */
.L_x_5587:
        /* <DEDUP_REMOVED lines=11> */
.L_x_5589:
[----:B------:R-:W-:Y:S05]  /*d3b0*/  BSYNC B0 ;  /* 0x0000000000007941 */ /* 0x000fea0003800000 */
.L_x_5588:
        /* <DEDUP_REMOVED lines=10> */
.L_x_5592:
        /* <DEDUP_REMOVED lines=10> */
.L_x_5665:


//--------------------- .nv.shared.reserved.0     --------------------------
	.section	.nv.shared.reserved.0,"aw",@nobits
	.weak		__nv_reservedSMEM_offset_0_alias
	.size		__nv_reservedSMEM_offset_0_alias, 0, 0
	.other		__nv_reservedSMEM_offset_0_alias,@"STO_CUDA_RESERVED_SHARED STV_DEFAULT"
__nv_reservedSMEM_offset_0_alias:
	.zero		0


//--------------------- .nv.global                --------------------------
	.section	.nv.global,"aw",@nobits
.nv.global:
	.type		_ZN62_INTERNAL_e6b187e3_31_group_norm_nhwc_one_pass_112_cu_d920b5316thrust23THRUST_300001_SM_900_NS12placeholders2_5E,@object
	.size		_ZN62_INTERNAL_e6b187e3_31_group_norm_nhwc_one_pass_112_cu_d920b5316thrust23THRUST_300001_SM_900_NS12placeholders2_5E,(_ZN62_INTERNAL_e6b187e3_31_group_norm_nhwc_one_pass_112_cu_d920b5314cuda3std3__45__cpo6cbeginE - _ZN62_INTERNAL_e6b187e3_31_group_norm_nhwc_one_pass_112_cu_d920b5316thrust23THRUST_300001_SM_900_NS12placeholders2_5E)
_ZN62_INTERNAL_e6b187e3_31_group_norm_nhwc_one_pass_112_cu_d920b5316thrust23THRUST_300001_SM_900_NS12placeholders2_5E:
	.zero		1
	.type		_ZN62_INTERNAL_e6b187e3_31_group_norm_nhwc_one_pass_112_cu_d920b5314cuda3std3__45__cpo6cbeginE,@object
	.size		_ZN62_INTERNAL_e6b187e3_31_group_norm_nhwc_one_pass_112_cu_d920b5314cuda3std3__45__cpo6cbeginE,(_ZN62_INTERNAL_e6b187e3_31_group_norm_nhwc_one_pass_112_cu_d920b5314cuda3std6ranges3__45__cpo6cbeginE - _ZN62_INTERNAL_e6b187e3_31_group_norm_nhwc_one_pass_112_cu_d920b5314cuda3std3__45__cpo6cbeginE)
_ZN62_INTERNAL_e6b187e3_31_group_norm_nhwc_one_pass_112_cu_d920b5314cuda3std3__45__cpo6cbeginE:
	.zero		1
	.type		_ZN62_INTERNAL_e6b187e3_31_group_norm_nhwc_one_pass_112_cu_d920b5314cuda3std6ranges3__45__cpo6cbeginE,@object
	.size		_ZN62_INTERNAL_e6b187e3_31_group_norm_nhwc_one_pass_112_cu_d920b5314cuda3std6ranges3__45__cpo6cbeginE,(_ZN62_INTERNAL_e6b187e3_31_group_norm_nhwc_one_pass_112_cu_d920b5314cuda3std3__48in_placeE - _ZN62_INTERNAL_e6b187e3_31_group_norm_nhwc_one_pass_112_cu_d920b5314cuda3std6ranges3__45__cpo6cbeginE)
_ZN62_INTERNAL_e6b187e3_31_group_norm_nhwc_one_pass_112_cu_d920b5314cuda3std6ranges3__45__cpo6cbeginE:
	.zero		1
	.type		_ZN62_INTERNAL_e6b187e3_31_group_norm_nhwc_one_pass_112_cu_d920b5314cuda3std3__48in_placeE,@object
	.size		_ZN62_INTERNAL_e6b187e3_31_group_norm_nhwc_one_pass_112_cu_d920b5314cuda3std3__48in_placeE,(_ZN62_INTERNAL_e6b187e3_31_group_norm_nhwc_one_pass_112_cu_d920b5314cuda3std6ranges3__45__cpo4sizeE - _ZN62_INTERNAL_e6b187e3_31_group_norm_nhwc_one_pass_112_cu_d920b5314cuda3std3__48in_placeE)
_ZN62_INTERNAL_e6b187e3_31_group_norm_nhwc_one_pass_112_cu_d920b5314cuda3std3__48in_placeE:
	.zero		1
	.type		_ZN62_INTERNAL_e6b187e3_31_group_norm_nhwc_one_pass_112_cu_d920b5314cuda3std6ranges3__45__cpo4sizeE,@object
	.size		_ZN62_INTERNAL_e6b187e3_31_group_norm_nhwc_one_pass_112_cu_d920b5314cuda3std6ranges3__45__cpo4sizeE,(_ZN62_INTERNAL_e6b187e3_31_group_norm_nhwc_one_pass_112_cu_d920b5316thrust23THRUST_300001_SM_900_NS12placeholders2_9E - _ZN62_INTERNAL_e6b187e3_31_group_norm_nhwc_one_pass_112_cu_d920b5314cuda3std6ranges3__45__cpo4sizeE)
_ZN62_INTERNAL_e6b187e3_31_group_norm_nhwc_one_pass_112_cu_d920b5314cuda3std6ranges3__45__cpo4sizeE:
	.zero		1
	.type		_ZN62_INTERNAL_e6b187e3_31_group_norm_nhwc_one_pass_112_cu_d920b5316thrust23THRUST_300001_SM_900_NS12placeholders2_9E,@object
	.size		_ZN62_INTERNAL_e6b187e3_31_group_norm_nhwc_one_pass_112_cu_d920b5316thrust23THRUST_300001_SM_900_NS12placeholders2_9E,(_ZN62_INTERNAL_e6b187e3_31_group_norm_nhwc_one_pass_112_cu_d920b5314cuda3std3__45__cpo7crbeginE - _ZN62_INTERNAL_e6b187e3_31_group_norm_nhwc_one_pass_112_cu_d920b5316thrust23THRUST_300001_SM_900_NS12placeholders2_9E)
_ZN62_INTERNAL_e6b187e3_31_group_norm_nhwc_one_pass_112_cu_d920b5316thrust23THRUST_300001_SM_900_NS12placeholders2_9E:
	.zero		1
	.type		_ZN62_INTERNAL_e6b187e3_31_group_norm_nhwc_one_pass_112_cu_d920b5314cuda3std3__45__cpo7crbeginE,@object
	.size		_ZN62_INTERNAL_e6b187e3_31_group_norm_nhwc_one_pass_112_cu_d920b5314cuda3std3__45__cpo7crbeginE,(_ZN62_INTERNAL_e6b187e3_31_group_norm_nhwc_one_pass_112_cu_d920b5314cuda3std6ranges3__45__cpo4nextE - _ZN62_INTERNAL_e6b187e3_31_group_norm_nhwc_one_pass_112_cu_d920b5314cuda3std3__45__cpo7crbeginE)
_ZN62_INTERNAL_e6b187e3_31_group_norm_nhwc_one_pass_112_cu_d920b5314cuda3std3__45__cpo7crbeginE:
	.zero		1
	.type		_ZN62_INTERNAL_e6b187e3_31_group_norm_nhwc_one_pass_112_cu_d920b5314cuda3std6ranges3__45__cpo4nextE,@object
	.size		_ZN62_INTERNAL_e6b187e3_31_group_norm_nhwc_one_pass_112_cu_d920b5314cuda3std6ranges3__45__cpo4nextE,(_ZN62_INTERNAL_e6b187e3_31_group_norm_nhwc_one_pass_112_cu_d920b5314cuda3std6ranges3__45__cpo4swapE - _ZN62_INTERNAL_e6b187e3_31_group_norm_nhwc_one_pass_112_cu_d920b5314cuda3std6ranges3__45__cpo4nextE)
_ZN62_INTERNAL_e6b187e3_31_group_norm_nhwc_one_pass_112_cu_d920b5314cuda3std6ranges3__45__cpo4nextE:
	.zero		1
	.type		_ZN62_INTERNAL_e6b187e3_31_group_norm_nhwc_one_pass_112_cu_d920b5314cuda3std6ranges3__45__cpo4swapE,@object
	.size		_ZN62_INTERNAL_e6b187e3_31_group_norm_nhwc_one_pass_112_cu_d920b5314cuda3std6ranges3__45__cpo4swapE,(_ZN62_INTERNAL_e6b187e3_31_group_norm_nhwc_one_pass_112_cu_d920b5316thrust23THRUST_300001_SM_900_NS12placeholders2_1E - _ZN62_INTERNAL_e6b187e3_31_group_norm_nhwc_one_pass_112_cu_d920b5314cuda3std6ranges3__45__cpo4swapE)
_ZN62_INTERNAL_e6b187e3_31_group_norm_nhwc_one_pass_112_cu_d920b5314cuda3std6ranges3__45__cpo4swapE:
	.zero		1
	.type		_ZN62_INTERNAL_e6b187e3_31_group_norm_nhwc_one_pass_112_cu_d920b5316thrust23THRUST_300001_SM_900_NS12placeholders2_1E,@object
	.size		_ZN62_INTERNAL_e6b187e3_31_group_norm_nhwc_one_pass_112_cu_d920b5316thrust23THRUST_300001_SM_900_NS12placeholders2_1E,(_ZN62_INTERNAL_e6b187e3_31_group_norm_nhwc_one_pass_112_cu_d920b5316thrust23THRUST_300001_SM_900_NS12placeholders2_3E - _ZN62_INTERNAL_e6b187e3_31_group_norm_nhwc_one_pass_112_cu_d920b5316thrust23THRUST_300001_SM_900_NS12placeholders2_1E)
_ZN62_INTERNAL_e6b187e3_31_group_norm_nhwc_one_pass_112_cu_d920b5316thrust23THRUST_300001_SM_900_NS12placeholders2_1E:
	.zero		1
	.type		_ZN62_INTERNAL_e6b187e3_31_group_norm_nhwc_one_pass_112_cu_d920b5316thrust23THRUST_300001_SM_900_NS12placeholders2_3E,@object
	.size		_ZN62_INTERNAL_e6b187e3_31_group_norm_nhwc_one_pass_112_cu_d920b5316thrust23THRUST_300001_SM_900_NS12placeholders2_3E,(_ZN62_INTERNAL_e6b187e3_31_group_norm_nhwc_one_pass_112_cu_d920b5314cuda3std3__45__cpo5beginE - _ZN62_INTERNAL_e6b187e3_31_group_norm_nhwc_one_pass_112_cu_d920b5316thrust23THRUST_300001_SM_900_NS12placeholders2_3E)
_ZN62_INTERNAL_e6b187e3_31_group_norm_nhwc_one_pass_112_cu_d920b5316thrust23THRUST_300001_SM_900_NS12placeholders2_3E:
	.zero		1
	.type		_ZN62_INTERNAL_e6b187e3_31_group_norm_nhwc_one_pass_112_cu_d920b5314cuda3std3__45__cpo5beginE,@object
	.size		_ZN62_INTERNAL_e6b187e3_31_group_norm_nhwc_one_pass_112_cu_d920b5314cuda3std3__45__cpo5beginE,(_ZN62_INTERNAL_e6b187e3_31_group_norm_nhwc_one_pass_112_cu_d920b5314cuda3std6ranges3__45__cpo5beginE - _ZN62_INTERNAL_e6b187e3_31_group_norm_nhwc_one_pass_112_cu_d920b5314cuda3std3__45__cpo5beginE)
_ZN62_INTERNAL_e6b187e3_31_group_norm_nhwc_one_pass_112_cu_d920b5314cuda3std3__45__cpo5beginE:
	.zero		1
	.type		_ZN62_INTERNAL_e6b187e3_31_group_norm_nhwc_one_pass_112_cu_d920b5314cuda3std6ranges3__45__cpo5beginE,@object
	.size		_ZN62_INTERNAL_e6b187e3_31_group_norm_nhwc_one_pass_112_cu_d920b5314cuda3std6ranges3__45__cpo5beginE,(_ZN62_INTERNAL_e6b187e3_31_group_norm_nhwc_one_pass_112_cu_d920b5314cuda3std3__464_GLOBAL__N__e6b187e3_31_group_norm_nhwc_one_pass_112_cu_d920b5316ignoreE - _ZN62_INTERNAL_e6b187e3_31_group_norm_nhwc_one_pass_112_cu_d920b5314cuda3std6ranges3__45__cpo5beginE)
_ZN62_INTERNAL_e6b187e3_31_group_norm_nhwc_one_pass_112_cu_d920b5314cuda3std6ranges3__45__cpo5beginE:
	.zero		1
	.type		_ZN62_INTERNAL_e6b187e3_31_group_norm_nhwc_one_pass_112_cu_d920b5314cuda3std3__464_GLOBAL__N__e6b187e3_31_group_norm_nhwc_one_pass_112_cu_d920b5316ignoreE,@object
	.size		_ZN62_INTERNAL_e6b187e3_31_group_norm_nhwc_one_pass_112_cu_d920b5314cuda3std3__464_GLOBAL__N__e6b187e3_31_group_norm_nhwc_one_pass_112_cu_d920b5316ignoreE,(_ZN62_INTERNAL_e6b187e3_31_group_norm_nhwc_one_pass_112_cu_d920b5314cuda3std6ranges3__45__cpo4dataE - _ZN62_INTERNAL_e6b187e3_31_group_norm_nhwc_one_pass_112_cu_d920b5314cuda3std3__464_GLOBAL__N__e6b187e3_31_group_norm_nhwc_one_pass_112_cu_d920b5316ignoreE)
_ZN62_INTERNAL_e6b187e3_31_group_norm_nhwc_one_pass_112_cu_d920b5314cuda3std3__464_GLOBAL__N__e6b187e3_31_group_norm_nhwc_one_pass_112_cu_d920b5316ignoreE:
	.zero		1
	.type		_ZN62_INTERNAL_e6b187e3_31_group_norm_nhwc_one_pass_112_cu_d920b5314cuda3std6ranges3__45__cpo4dataE,@object
	.size		_ZN62_INTERNAL_e6b187e3_31_group_norm_nhwc_one_pass_112_cu_d920b5314cuda3std6ranges3__45__cpo4dataE,(_ZN62_INTERNAL_e6b187e3_31_group_norm_nhwc_one_pass_112_cu_d920b5316thrust23THRUST_300001_SM_900_NS12placeholders2_7E - _ZN62_INTERNAL_e6b187e3_31_group_norm_nhwc_one_pass_112_cu_d920b5314cuda3std6ranges3__45__cpo4dataE)
_ZN62_INTERNAL_e6b187e3_31_group_norm_nhwc_one_pass_112_cu_d920b5314cuda3std6ranges3__45__cpo4dataE:
	.zero		1
	.type		_ZN62_INTERNAL_e6b187e3_31_group_norm_nhwc_one_pass_112_cu_d920b5316thrust23THRUST_300001_SM_900_NS12placeholders2_7E,@object
	.size		_ZN62_INTERNAL_e6b187e3_31_group_norm_nhwc_one_pass_112_cu_d920b5316thrust23THRUST_300001_SM_900_NS12placeholders2_7E,(_ZN62_INTERNAL_e6b187e3_31_group_norm_nhwc_one_pass_112_cu_d920b5314cuda3std3__45__cpo6rbeginE - _ZN62_INTERNAL_e6b187e3_31_group_norm_nhwc_one_pass_112_cu_d920b5316thrust23THRUST_300001_SM_900_NS12placeholders2_7E)
_ZN62_INTERNAL_e6b187e3_31_group_norm_nhwc_one_pass_112_cu_d920b5316thrust23THRUST_300001_SM_900_NS12placeholders2_7E:
	.zero		1
	.type		_ZN62_INTERNAL_e6b187e3_31_group_norm_nhwc_one_pass_112_cu_d920b5314cuda3std3__45__cpo6rbeginE,@object
	.size		_ZN62_INTERNAL_e6b187e3_31_group_norm_nhwc_one_pass_112_cu_d920b5314cuda3std3__45__cpo6rbeginE,(_ZN62_INTERNAL_e6b187e3_31_group_norm_nhwc_one_pass_112_cu_d920b5314cuda3std6ranges3__45__cpo7advanceE - _ZN62_INTERNAL_e6b187e3_31_group_norm_nhwc_one_pass_112_cu_d920b5314cuda3std3__45__cpo6rbeginE)
_ZN62_INTERNAL_e6b187e3_31_group_norm_nhwc_one_pass_112_cu_d920b5314cuda3std3__45__cpo6rbeginE:
	.zero		1
	.type		_ZN62_INTERNAL_e6b187e3_31_group_norm_nhwc_one_pass_112_cu_d920b5314cuda3std6ranges3__45__cpo7advanceE,@object
	.size		_ZN62_INTERNAL_e6b187e3_31_group_norm_nhwc_one_pass_112_cu_d920b5314cuda3std6ranges3__45__cpo7advanceE,(_ZN62_INTERNAL_e6b187e3_31_group_norm_nhwc_one_pass_112_cu_d920b5314cuda3std3__47nulloptE - _ZN62_INTERNAL_e6b187e3_31_group_norm_nhwc_one_pass_112_cu_d920b5314cuda3std6ranges3__45__cpo7advanceE)
_ZN62_INTERNAL_e6b187e3_31_group_norm_nhwc_one_pass_112_cu_d920b5314cuda3std6ranges3__45__cpo7advanceE:
	.zero		1
	.type		_ZN62_INTERNAL_e6b187e3_31_group_norm_nhwc_one_pass_112_cu_d920b5314cuda3std3__47nulloptE,@object
	.size		_ZN62_INTERNAL_e6b187e3_31_group_norm_nhwc_one_pass_112_cu_d920b5314cuda3std3__47nulloptE,(_ZN62_INTERNAL_e6b187e3_31_group_norm_nhwc_one_pass_112_cu_d920b5314cuda3std6ranges3__45__cpo8distanceE - _ZN62_INTERNAL_e6b187e3_31_group_norm_nhwc_one_pass_112_cu_d920b5314cuda3std3__47nulloptE)
_ZN62_INTERNAL_e6b187e3_31_group_norm_nhwc_one_pass_112_cu_d920b5314cuda3std3__47nulloptE:
	.zero		1
	.type		_ZN62_INTERNAL_e6b187e3_31_group_norm_nhwc_one_pass_112_cu_d920b5314cuda3std6ranges3__45__cpo8distanceE,@object
	.size		_ZN62_INTERNAL_e6b187e3_31_group_norm_nhwc_one_pass_112_cu_d920b5314cuda3std6ranges3__45__cpo8distanceE,(_ZN62_INTERNAL_e6b187e3_31_group_norm_nhwc_one_pass_112_cu_d920b5316thrust23THRUST_300001_SM_900_NS12placeholders2_6E - _ZN62_INTERNAL_e6b187e3_31_group_norm_nhwc_one_pass_112_cu_d920b5314cuda3std6ranges3__45__cpo8distanceE)
_ZN62_INTERNAL_e6b187e3_31_group_norm_nhwc_one_pass_112_cu_d920b5314cuda3std6ranges3__45__cpo8distanceE:
	.zero		1
	.type		_ZN62_INTERNAL_e6b187e3_31_group_norm_nhwc_one_pass_112_cu_d920b5316thrust23THRUST_300001_SM_900_NS12placeholders2_6E,@object
	.size		_ZN62_INTERNAL_e6b187e3_31_group_norm_nhwc_one_pass_112_cu_d920b5316thrust23THRUST_300001_SM_900_NS12placeholders2_6E,(_ZN62_INTERNAL_e6b187e3_31_group_norm_nhwc_one_pass_112_cu_d920b5314cuda3std3__45__cpo4cendE - _ZN62_INTERNAL_e6b187e3_31_group_norm_nhwc_one_pass_112_cu_d920b5316thrust23THRUST_300001_SM_900_NS12placeholders2_6E)
_ZN62_INTERNAL_e6b187e3_31_group_norm_nhwc_one_pass_112_cu_d920b5316thrust23THRUST_300001_SM_900_NS12placeholders2_6E:
	.zero		1
	.type		_ZN62_INTERNAL_e6b187e3_31_group_norm_nhwc_one_pass_112_cu_d920b5314cuda3std3__45__cpo4cendE,@object
	.size		_ZN62_INTERNAL_e6b187e3_31_group_norm_nhwc_one_pass_112_cu_d920b5314cuda3std3__45__cpo4cendE,(_ZN62_INTERNAL_e6b187e3_31_group_norm_nhwc_one_pass_112_cu_d920b5314cuda3std6ranges3__45__cpo4cendE - _ZN62_INTERNAL_e6b187e3_31_group_norm_nhwc_one_pass_112_cu_d920b5314cuda3std3__45__cpo4cendE)
_ZN62_INTERNAL_e6b187e3_31_group_norm_nhwc_one_pass_112_cu_d920b5314cuda3std3__45__cpo4cendE:
	.zero		1
	.type		_ZN62_INTERNAL_e6b187e3_31_group_norm_nhwc_one_pass_112_cu_d920b5314cuda3std6ranges3__45__cpo4cendE,@object
	.size		_ZN62_INTERNAL_e6b187e3_31_group_norm_nhwc_one_pass_112_cu_d920b5314cuda3std6ranges3__45__cpo4cendE,(_ZN62_INTERNAL_e6b187e3_31_group_norm_nhwc_one_pass_112_cu_d920b5314cuda3std3__420unreachable_sentinelE - _ZN62_INTERNAL_e6b187e3_31_group_norm_nhwc_one_pass_112_cu_d920b5314cuda3std6ranges3__45__cpo4cendE)
_ZN62_INTERNAL_e6b187e3_31_group_norm_nhwc_one_pass_112_cu_d920b5314cuda3std6ranges3__45__cpo4cendE:
	.zero		1
	.type		_ZN62_INTERNAL_e6b187e3_31_group_norm_nhwc_one_pass_112_cu_d920b5314cuda3std3__420unreachable_sentinelE,@object
	.size		_ZN62_INTERNAL_e6b187e3_31_group_norm_nhwc_one_pass_112_cu_d920b5314cuda3std3__420unreachable_sentinelE,(_ZN62_INTERNAL_e6b187e3_31_group_norm_nhwc_one_pass_112_cu_d920b5314cuda3std6ranges3__45__cpo5ssizeE - _ZN62_INTERNAL_e6b187e3_31_group_norm_nhwc_one_pass_112_cu_d920b5314cuda3std3__420unreachable_sentinelE)
_ZN62_INTERNAL_e6b187e3_31_group_norm_nhwc_one_pass_112_cu_d920b5314cuda3std3__420unreachable_sentinelE:
	.zero		1
	.type		_ZN62_INTERNAL_e6b187e3_31_group_norm_nhwc_one_pass_112_cu_d920b5314cuda3std6ranges3__45__cpo5ssizeE,@object
	.size		_ZN62_INTERNAL_e6b187e3_31_group_norm_nhwc_one_pass_112_cu_d920b5314cuda3std6ranges3__45__cpo5ssizeE,(_ZN62_INTERNAL_e6b187e3_31_group_norm_nhwc_one_pass_112_cu_d920b5316thrust23THRUST_300001_SM_900_NS12placeholders3_10E - _ZN62_INTERNAL_e6b187e3_31_group_norm_nhwc_one_pass_112_cu_d920b5314cuda3std6ranges3__45__cpo5ssizeE)
_ZN62_INTERNAL_e6b187e3_31_group_norm_nhwc_one_pass_112_cu_d920b5314cuda3std6ranges3__45__cpo5ssizeE:
	.zero		1
	.type		_ZN62_INTERNAL_e6b187e3_31_group_norm_nhwc_one_pass_112_cu_d920b5316thrust23THRUST_300001_SM_900_NS12placeholders3_10E,@object
	.size		_ZN62_INTERNAL_e6b187e3_31_group_norm_nhwc_one_pass_112_cu_d920b5316thrust23THRUST_300001_SM_900_NS12placeholders3_10E,(_ZN62_INTERNAL_e6b187e3_31_group_norm_nhwc_one_pass_112_cu_d920b5314cuda3std3__45__cpo5crendE - _ZN62_INTERNAL_e6b187e3_31_group_norm_nhwc_one_pass_112_cu_d920b5316thrust23THRUST_300001_SM_900_NS12placeholders3_10E)
_ZN62_INTERNAL_e6b187e3_31_group_norm_nhwc_one_pass_112_cu_d920b5316thrust23THRUST_300001_SM_900_NS12placeholders3_10E:
	.zero		1
	.type		_ZN62_INTERNAL_e6b187e3_31_group_norm_nhwc_one_pass_112_cu_d920b5314cuda3std3__45__cpo5crendE,@object
	.size		_ZN62_INTERNAL_e6b187e3_31_group_norm_nhwc_one_pass_112_cu_d920b5314cuda3std3__45__cpo5crendE,(_ZN62_INTERNAL_e6b187e3_31_group_norm_nhwc_one_pass_112_cu_d920b5314cuda3std6ranges3__45__cpo4prevE - _ZN62_INTERNAL_e6b187e3_31_group_norm_nhwc_one_pass_112_cu_d920b5314cuda3std3__45__cpo5crendE)
_ZN62_INTERNAL_e6b187e3_31_group_norm_nhwc_one_pass_112_cu_d920b5314cuda3std3__45__cpo5crendE:
	.zero		1
	.type		_ZN62_INTERNAL_e6b187e3_31_group_norm_nhwc_one_pass_112_cu_d920b5314cuda3std6ranges3__45__cpo4prevE,@object
	.size		_ZN62_INTERNAL_e6b187e3_31_group_norm_nhwc_one_pass_112_cu_d920b5314cuda3std6ranges3__45__cpo4prevE,(_ZN62_INTERNAL_e6b187e3_31_group_norm_nhwc_one_pass_112_cu_d920b5314cuda3std6ranges3__45__cpo9iter_moveE - _ZN62_INTERNAL_e6b187e3_31_group_norm_nhwc_one_pass_112_cu_d920b5314cuda3std6ranges3__45__cpo4prevE)
_ZN62_INTERNAL_e6b187e3_31_group_norm_nhwc_one_pass_112_cu_d920b5314cuda3std6ranges3__45__cpo4prevE:
	.zero		1
	.type		_ZN62_INTERNAL_e6b187e3_31_group_norm_nhwc_one_pass_112_cu_d920b5314cuda3std6ranges3__45__cpo9iter_moveE,@object
	.size		_ZN62_INTERNAL_e6b187e3_31_group_norm_nhwc_one_pass_112_cu_d920b5314cuda3std6ranges3__45__cpo9iter_moveE,(_ZN62_INTERNAL_e6b187e3_31_group_norm_nhwc_one_pass_112_cu_d920b5316thrust23THRUST_300001_SM_900_NS12placeholders2_2E - _ZN62_INTERNAL_e6b187e3_31_group_norm_nhwc_one_pass_112_cu_d920b5314cuda3std6ranges3__45__cpo9iter_moveE)
_ZN62_INTERNAL_e6b187e3_31_group_norm_nhwc_one_pass_112_cu_d920b5314cuda3std6ranges3__45__cpo9iter_moveE:
	.zero		1
	.type		_ZN62_INTERNAL_e6b187e3_31_group_norm_nhwc_one_pass_112_cu_d920b5316thrust23THRUST_300001_SM_900_NS12placeholders2_2E,@object
	.size		_ZN62_INTERNAL_e6b187e3_31_group_norm_nhwc_one_pass_112_cu_d920b5316thrust23THRUST_300001_SM_900_NS12placeholders2_2E,(_ZN62_INTERNAL_e6b187e3_31_group_norm_nhwc_one_pass_112_cu_d920b5316thrust23THRUST_300001_SM_900_NS12placeholders2_4E - _ZN62_INTERNAL_e6b187e3_31_group_norm_nhwc_one_pass_112_cu_d920b5316thrust23THRUST_300001_SM_900_NS12placeholders2_2E)
_ZN62_INTERNAL_e6b187e3_31_group_norm_nhwc_one_pass_112_cu_d920b5316thrust23THRUST_300001_SM_900_NS12placeholders2_2E:
	.zero		1
	.type		_ZN62_INTERNAL_e6b187e3_31_group_norm_nhwc_one_pass_112_cu_d920b5316thrust23THRUST_300001_SM_900_NS12placeholders2_4E,@object
	.size		_ZN62_INTERNAL_e6b187e3_31_group_norm_nhwc_one_pass_112_cu_d920b5316thrust23THRUST_300001_SM_900_NS12placeholders2_4E,(_ZN62_INTERNAL_e6b187e3_31_group_norm_nhwc_one_pass_112_cu_d920b5314cuda3std3__45__cpo3endE - _ZN62_INTERNAL_e6b187e3_31_group_norm_nhwc_one_pass_112_cu_d920b5316thrust23THRUST_300001_SM_900_NS12placeholders2_4E)
_ZN62_INTERNAL_e6b187e3_31_group_norm_nhwc_one_pass_112_cu_d920b5316thrust23THRUST_300001_SM_900_NS12placeholders2_4E:
	.zero		1
	.type		_ZN62_INTERNAL_e6b187e3_31_group_norm_nhwc_one_pass_112_cu_d920b5314cuda3std3__45__cpo3endE,@object
	.size		_ZN62_INTERNAL_e6b187e3_31_group_norm_nhwc_one_pass_112_cu_d920b5314cuda3std3__45__cpo3endE,(_ZN62_INTERNAL_e6b187e3_31_group_norm_nhwc_one_pass_112_cu_d920b5314cuda3std6ranges3__45__cpo3endE - _ZN62_INTERNAL_e6b187e3_31_group_norm_nhwc_one_pass_112_cu_d920b5314cuda3std3__45__cpo3endE)
_ZN62_INTERNAL_e6b187e3_31_group_norm_nhwc_one_pass_112_cu_d920b5314cuda3std3__45__cpo3endE:
	.zero		1
	.type		_ZN62_INTERNAL_e6b187e3_31_group_norm_nhwc_one_pass_112_cu_d920b5314cuda3std6ranges3__45__cpo3endE,@object
	.size		_ZN62_INTERNAL_e6b187e3_31_group_norm_nhwc_one_pass_112_cu_d920b5314cuda3std6ranges3__45__cpo3endE,(_ZN62_INTERNAL_e6b187e3_31_group_norm_nhwc_one_pass_112_cu_d920b5314cuda3std3__419piecewise_constructE - _ZN62_INTERNAL_e6b187e3_31_group_norm_nhwc_one_pass_112_cu_d920b5314cuda3std6ranges3__45__cpo3endE)
_ZN62_INTERNAL_e6b187e3_31_group_norm_nhwc_one_pass_112_cu_d920b5314cuda3std6ranges3__45__cpo3endE:
	.zero		1
	.type		_ZN62_INTERNAL_e6b187e3_31_group_norm_nhwc_one_pass_112_cu_d920b5314cuda3std3__419piecewise_constructE,@object
	.size		_ZN62_INTERNAL_e6b187e3_31_group_norm_nhwc_one_pass_112_cu_d920b5314cuda3std3__419piecewise_constructE,(_ZN62_INTERNAL_e6b187e3_31_group_norm_nhwc_one_pass_112_cu_d920b5314cuda3std6ranges3__45__cpo5cdataE - _ZN62_INTERNAL_e6b187e3_31_group_norm_nhwc_one_pass_112_cu_d920b5314cuda3std3__419piecewise_constructE)
_ZN62_INTERNAL_e6b187e3_31_group_norm_nhwc_one_pass_112_cu_d920b5314cuda3std3__419piecewise_constructE:
	.zero		1
	.type		_ZN62_INTERNAL_e6b187e3_31_group_norm_nhwc_one_pass_112_cu_d920b5314cuda3std6ranges3__45__cpo5cdataE,@object
	.size		_ZN62_INTERNAL_e6b187e3_31_group_norm_nhwc_one_pass_112_cu_d920b5314cuda3std6ranges3__45__cpo5cdataE,(_ZN62_INTERNAL_e6b187e3_31_group_norm_nhwc_one_pass_112_cu_d920b5316thrust23THRUST_300001_SM_900_NS12placeholders2_8E - _ZN62_INTERNAL_e6b187e3_31_group_norm_nhwc_one_pass_112_cu_d920b5314cuda3std6ranges3__45__cpo5cdataE)
_ZN62_INTERNAL_e6b187e3_31_group_norm_nhwc_one_pass_112_cu_d920b5314cuda3std6ranges3__45__cpo5cdataE:
	.zero		1
	.type		_ZN62_INTERNAL_e6b187e3_31_group_norm_nhwc_one_pass_112_cu_d920b5316thrust23THRUST_300001_SM_900_NS12placeholders2_8E,@object
	.size		_ZN62_INTERNAL_e6b187e3_31_group_norm_nhwc_one_pass_112_cu_d920b5316thrust23THRUST_300001_SM_900_NS12placeholders2_8E,(_ZN62_INTERNAL_e6b187e3_31_group_norm_nhwc_one_pass_112_cu_d920b5314cuda3std3__45__cpo4rendE - _ZN62_INTERNAL_e6b187e3_31_group_norm_nhwc_one_pass_112_cu_d920b5316thrust23THRUST_300001_SM_900_NS12placeholders2_8E)
_ZN62_INTERNAL_e6b187e3_31_group_norm_nhwc_one_pass_112_cu_d920b5316thrust23THRUST_300001_SM_900_NS12placeholders2_8E:
	.zero		1
	.type		_ZN62_INTERNAL_e6b187e3_31_group_norm_nhwc_one_pass_112_cu_d920b5314cuda3std3__45__cpo4rendE,@object
	.size		_ZN62_INTERNAL_e6b187e3_31_group_norm_nhwc_one_pass_112_cu_d920b5314cuda3std3__45__cpo4rendE,(_ZN62_INTERNAL_e6b187e3_31_group_norm_nhwc_one_pass_112_cu_d920b5314cuda3std6ranges3__45__cpo9iter_swapE - _ZN62_INTERNAL_e6b187e3_31_group_norm_nhwc_one_pass_112_cu_d920b5314cuda3std3__45__cpo4rendE)
_ZN62_INTERNAL_e6b187e3_31_group_norm_nhwc_one_pass_112_cu_d920b5314cuda3std3__45__cpo4rendE:
	.zero		1
	.type		_ZN62_INTERNAL_e6b187e3_31_group_norm_nhwc_one_pass_112_cu_d920b5314cuda3std6ranges3__45__cpo9iter_swapE,@object
	.size		_ZN62_INTERNAL_e6b187e3_31_group_norm_nhwc_one_pass_112_cu_d920b5314cuda3std6ranges3__45__cpo9iter_swapE,(_ZN62_INTERNAL_e6b187e3_31_group_norm_nhwc_one_pass_112_cu_d920b5314cuda3std3__48unexpectE - _ZN62_INTERNAL_e6b187e3_31_group_norm_nhwc_one_pass_112_cu_d920b5314cuda3std6ranges3__45__cpo9iter_swapE)
_ZN62_INTERNAL_e6b187e3_31_group_norm_nhwc_one_pass_112_cu_d920b5314cuda3std6ranges3__45__cpo9iter_swapE:
	.zero		1
	.type		_ZN62_INTERNAL_e6b187e3_31_group_norm_nhwc_one_pass_112_cu_d920b5314cuda3std3__48unexpectE,@object
	.size		_ZN62_INTERNAL_e6b187e3_31_group_norm_nhwc_one_pass_112_cu_d920b5314cuda3std3__48unexpectE,(_ZN62_INTERNAL_e6b187e3_31_group_norm_nhwc_one_pass_112_cu_d920b5316thrust23THRUST_300001_SM_900_NS6system6detail10sequential3seqE - _ZN62_INTERNAL_e6b187e3_31_group_norm_nhwc_one_pass_112_cu_d920b5314cuda3std3__48unexpectE)
_ZN62_INTERNAL_e6b187e3_31_group_norm_nhwc_one_pass_112_cu_d920b5314cuda3std3__48unexpectE:
	.zero		1
	.type		_ZN62_INTERNAL_e6b187e3_31_group_norm_nhwc_one_pass_112_cu_d920b5316thrust23THRUST_300001_SM_900_NS6system6detail10sequential3seqE,@object
	.size		_ZN62_INTERNAL_e6b187e3_31_group_norm_nhwc_one_pass_112_cu_d920b5316thrust23THRUST_300001_SM_900_NS6system6detail10sequential3seqE,(.L_29 - _ZN62_INTERNAL_e6b187e3_31_group_norm_nhwc_one_pass_112_cu_d920b5316thrust23THRUST_300001_SM_900_NS6system6detail10sequential3seqE)
_ZN62_INTERNAL_e6b187e3_31_group_norm_nhwc_one_pass_112_cu_d920b5316thrust23THRUST_300001_SM_900_NS6system6detail10sequential3seqE:
	.zero		1
.L_29:


//--------------------- .nv.shared._Z35group_norm_nhwc_bwd_one_pass_kernelI11Bf16IOFp32WLi64ELi112ELi448EEv26Group_norm_nhwc_bwd_params --------------------------
	.section	.nv.shared._Z35group_norm_nhwc_bwd_one_pass_kernelI11Bf16IOFp32WLi64ELi112ELi448EEv26Group_norm_nhwc_bwd_params,"aw",@nobits
	.sectionflags	@""
	.align	16
.nv.shared._Z35group_norm_nhwc_bwd_one_pass_kernelI11Bf16IOFp32WLi64ELi112ELi448EEv26Group_norm_nhwc_bwd_params:
	.zero		8336


//--------------------- .nv.shared._Z35group_norm_nhwc_bwd_one_pass_kernelI11Bf16IOFp32WLi128ELi112ELi448EEv26Group_norm_nhwc_bwd_params --------------------------
	.section	.nv.shared._Z35group_norm_nhwc_bwd_one_pass_kernelI11Bf16IOFp32WLi128ELi112ELi448EEv26Group_norm_nhwc_bwd_params,"aw",@nobits
	.sectionflags	@""
	.align	16
.nv.shared._Z35group_norm_nhwc_bwd_one_pass_kernelI11Bf16IOFp32WLi128ELi112ELi448EEv26Group_norm_nhwc_bwd_params:
	.zero		8336


//--------------------- .nv.shared._Z35group_norm_nhwc_bwd_one_pass_kernelI11Bf16IOFp32WLi256ELi112ELi448EEv26Group_norm_nhwc_bwd_params --------------------------
	.section	.nv.shared._Z35group_norm_nhwc_bwd_one_pass_kernelI11Bf16IOFp32WLi256ELi112ELi448EEv26Group_norm_nhwc_bwd_params,"aw",@nobits
	.sectionflags	@""
	.align	16
.nv.shared._Z35group_norm_nhwc_bwd_one_pass_kernelI11Bf16IOFp32WLi256ELi112ELi448EEv26Group_norm_nhwc_bwd_params:
	.zero		8336


//--------------------- .nv.shared._Z35group_norm_nhwc_bwd_one_pass_kernelI11Bf16IOFp32WLi512ELi112ELi448EEv26Group_norm_nhwc_bwd_params --------------------------
	.section	.nv.shared._Z35group_norm_nhwc_bwd_one_pass_kernelI11Bf16IOFp32WLi512ELi112ELi448EEv26Group_norm_nhwc_bwd_params,"aw",@nobits
	.sectionflags	@""
	.align	16
.nv.shared._Z35group_norm_nhwc_bwd_one_pass_kernelI11Bf16IOFp32WLi512ELi112ELi448EEv26Group_norm_nhwc_bwd_params:
	.zero		8336


//--------------------- .nv.shared._Z35group_norm_nhwc_bwd_one_pass_kernelI11Bf16IOBf16WLi64ELi112ELi448EEv26Group_norm_nhwc_bwd_params --------------------------
	.section	.nv.shared._Z35group_norm_nhwc_bwd_one_pass_kernelI11Bf16IOBf16WLi64ELi112ELi448EEv26Group_norm_nhwc_bwd_params,"aw",@nobits
	.sectionflags	@""
	.align	16
.nv.shared._Z35group_norm_nhwc_bwd_one_pass_kernelI11Bf16IOBf16WLi64ELi112ELi448EEv26Group_norm_nhwc_bwd_params:
	.zero		8336


//--------------------- .nv.shared._Z35group_norm_nhwc_bwd_one_pass_kernelI11Bf16IOBf16WLi128ELi112ELi448EEv26Group_norm_nhwc_bwd_params --------------------------
	.section	.nv.shared._Z35group_norm_nhwc_bwd_one_pass_kernelI11Bf16IOBf16WLi128ELi112ELi448EEv26Group_norm_nhwc_bwd_params,"aw",@nobits
	.sectionflags	@""
	.align	16
.nv.shared._Z35group_norm_nhwc_bwd_one_pass_kernelI11Bf16IOBf16WLi128ELi112ELi448EEv26Group_norm_nhwc_bwd_params:
	.zero		8336


//--------------------- .nv.shared._Z35group_norm_nhwc_bwd_one_pass_kernelI11Bf16IOBf16WLi256ELi112ELi448EEv26Group_norm_nhwc_bwd_params --------------------------
	.section	.nv.shared._Z35group_norm_nhwc_bwd_one_pass_kernelI11Bf16IOBf16WLi256ELi112ELi448EEv26Group_norm_nhwc_bwd_params,"aw",@nobits
	.sectionflags	@""
	.align	16
.nv.shared._Z35group_norm_nhwc_bwd_one_pass_kernelI11Bf16IOBf16WLi256ELi112ELi448EEv26Group_norm_nhwc_bwd_params:
	.zero		8336


//--------------------- .nv.shared._Z35group_norm_nhwc_bwd_one_pass_kernelI11Bf16IOBf16WLi512ELi112ELi448EEv26Group_norm_nhwc_bwd_params --------------------------
	.section	.nv.shared._Z35group_norm_nhwc_bwd_one_pass_kernelI11Bf16IOBf16WLi512ELi112ELi448EEv26Group_norm_nhwc_bwd_params,"aw",@nobits
	.sectionflags	@""
	.align	16
.nv.shared._Z35group_norm_nhwc_bwd_one_pass_kernelI11Bf16IOBf16WLi512ELi112ELi448EEv26Group_norm_nhwc_bwd_params:
	.zero		8336


//--------------------- .nv.shared._Z35group_norm_nhwc_bwd_one_pass_kernelI11Bf16IOFp16WLi64ELi112ELi448EEv26Group_norm_nhwc_bwd_params --------------------------
	.section	.nv.shared._Z35group_norm_nhwc_bwd_one_pass_kernelI11Bf16IOFp16WLi64ELi112ELi448EEv26Group_norm_nhwc_bwd_params,"aw",@nobits
	.sectionflags	@""
	.align	16
.nv.shared._Z35group_norm_nhwc_bwd_one_pass_kernelI11Bf16IOFp16WLi64ELi112ELi448EEv26Group_norm_nhwc_bwd_params:
	.zero		8336


//--------------------- .nv.shared._Z35group_norm_nhwc_bwd_one_pass_kernelI11Bf16IOFp16WLi128ELi112ELi448EEv26Group_norm_nhwc_bwd_params --------------------------
	.section	.nv.shared._Z35group_norm_nhwc_bwd_one_pass_kernelI11Bf16IOFp16WLi128ELi112ELi448EEv26Group_norm_nhwc_bwd_params,"aw",@nobits
	.sectionflags	@""
	.align	16
.nv.shared._Z35group_norm_nhwc_bwd_one_pass_kernelI11Bf16IOFp16WLi128ELi112ELi448EEv26Group_norm_nhwc_bwd_params:
	.zero		8336


//--------------------- .nv.shared._Z35group_norm_nhwc_bwd_one_pass_kernelI11Bf16IOFp16WLi256ELi112ELi448EEv26Group_norm_nhwc_bwd_params --------------------------
	.section	.nv.shared._Z35group_norm_nhwc_bwd_one_pass_kernelI11Bf16IOFp16WLi256ELi112ELi448EEv26Group_norm_nhwc_bwd_params,"aw",@nobits
	.sectionflags	@""
	.align	16
.nv.shared._Z35group_norm_nhwc_bwd_one_pass_kernelI11Bf16IOFp16WLi256ELi112ELi448EEv26Group_norm_nhwc_bwd_params:
	.zero		8336


//--------------------- .nv.shared._Z35group_norm_nhwc_bwd_one_pass_kernelI11Bf16IOFp16WLi512ELi112ELi448EEv26Group_norm_nhwc_bwd_params --------------------------
	.section	.nv.shared._Z35group_norm_nhwc_bwd_one_pass_kernelI11Bf16IOFp16WLi512ELi112ELi448EEv26Group_norm_nhwc_bwd_params,"aw",@nobits
	.sectionflags	@""
	.align	16
.nv.shared._Z35group_norm_nhwc_bwd_one_pass_kernelI11Bf16IOFp16WLi512ELi112ELi448EEv26Group_norm_nhwc_bwd_params:
	.zero		8336


//--------------------- .nv.shared._Z35group_norm_nhwc_bwd_one_pass_kernelI11Fp16IOFp32WLi64ELi112ELi448EEv26Group_norm_nhwc_bwd_params --------------------------
	.section	.nv.shared._Z35group_norm_nhwc_bwd_one_pass_kernelI11Fp16IOFp32WLi64ELi112ELi448EEv26Group_norm_nhwc_bwd_params,"aw",@nobits
	.sectionflags	@""
	.align	16
.nv.shared._Z35group_norm_nhwc_bwd_one_pass_kernelI11Fp16IOFp32WLi64ELi112ELi448EEv26Group_norm_nhwc_bwd_params:
	.zero		8336


//--------------------- .nv.shared._Z35group_norm_nhwc_bwd_one_pass_kernelI11Fp16IOFp32WLi128ELi112ELi448EEv26Group_norm_nhwc_bwd_params --------------------------
	.section	.nv.shared._Z35group_norm_nhwc_bwd_one_pass_kernelI11Fp16IOFp32WLi128ELi112ELi448EEv26Group_norm_nhwc_bwd_params,"aw",@nobits
	.sectionflags	@""
	.align	16
.nv.shared._Z35group_norm_nhwc_bwd_one_pass_kernelI11Fp16IOFp32WLi128ELi112ELi448EEv26Group_norm_nhwc_bwd_params:
	.zero		8336


//--------------------- .nv.shared._Z35group_norm_nhwc_bwd_one_pass_kernelI11Fp16IOFp32WLi256ELi112ELi448EEv26Group_norm_nhwc_bwd_params --------------------------
	.section	.nv.shared._Z35group_norm_nhwc_bwd_one_pass_kernelI11Fp16IOFp32WLi256ELi112ELi448EEv26Group_norm_nhwc_bwd_params,"aw",@nobits
	.sectionflags	@""
	.align	16
.nv.shared._Z35group_norm_nhwc_bwd_one_pass_kernelI11Fp16IOFp32WLi256ELi112ELi448EEv26Group_norm_nhwc_bwd_params:
	.zero		8336


//--------------------- .nv.shared._Z35group_norm_nhwc_bwd_one_pass_kernelI11Fp16IOFp32WLi512ELi112ELi448EEv26Group_norm_nhwc_bwd_params --------------------------
	.section	.nv.shared._Z35group_norm_nhwc_bwd_one_pass_kernelI11Fp16IOFp32WLi512ELi112ELi448EEv26Group_norm_nhwc_bwd_params,"aw",@nobits
	.sectionflags	@""
	.align	16
.nv.shared._Z35group_norm_nhwc_bwd_one_pass_kernelI11Fp16IOFp32WLi512ELi112ELi448EEv26Group_norm_nhwc_bwd_params:
	.zero		8336


//--------------------- .nv.shared._Z35group_norm_nhwc_bwd_one_pass_kernelI11Fp16IOBf16WLi64ELi112ELi448EEv26Group_norm_nhwc_bwd_params --------------------------
	.section	.nv.shared._Z35group_norm_nhwc_bwd_one_pass_kernelI11Fp16IOBf16WLi64ELi112ELi448EEv26Group_norm_nhwc_bwd_params,"aw",@nobits
	.sectionflags	@""
	.align	16
.nv.shared._Z35group_norm_nhwc_bwd_one_pass_kernelI11Fp16IOBf16WLi64ELi112ELi448EEv26Group_norm_nhwc_bwd_params:
	.zero		8336


//--------------------- .nv.shared._Z35group_norm_nhwc_bwd_one_pass_kernelI11Fp16IOBf16WLi128ELi112ELi448EEv26Group_norm_nhwc_bwd_params --------------------------
	.section	.nv.shared._Z35group_norm_nhwc_bwd_one_pass_kernelI11Fp16IOBf16WLi128ELi112ELi448EEv26Group_norm_nhwc_bwd_params,"aw",@nobits
	.sectionflags	@""
	.align	16
.nv.shared._Z35group_norm_nhwc_bwd_one_pass_kernelI11Fp16IOBf16WLi128ELi112ELi448EEv26Group_norm_nhwc_bwd_params:
	.zero		8336


//--------------------- .nv.shared._Z35group_norm_nhwc_bwd_one_pass_kernelI11Fp16IOBf16WLi256ELi112ELi448EEv26Group_norm_nhwc_bwd_params --------------------------
	.section	.nv.shared._Z35group_norm_nhwc_bwd_one_pass_kernelI11Fp16IOBf16WLi256ELi112ELi448EEv26Group_norm_nhwc_bwd_params,"aw",@nobits
	.sectionflags	@""
	.align	16
.nv.shared._Z35group_norm_nhwc_bwd_one_pass_kernelI11Fp16IOBf16WLi256ELi112ELi448EEv26Group_norm_nhwc_bwd_params:
	.zero		8336


//--------------------- .nv.shared._Z35group_norm_nhwc_bwd_one_pass_kernelI11Fp16IOBf16WLi512ELi112ELi448EEv26Group_norm_nhwc_bwd_params --------------------------
	.section	.nv.shared._Z35group_norm_nhwc_bwd_one_pass_kernelI11Fp16IOBf16WLi512ELi112ELi448EEv26Group_norm_nhwc_bwd_params,"aw",@nobits
	.sectionflags	@""
	.align	16
.nv.shared._Z35group_norm_nhwc_bwd_one_pass_kernelI11Fp16IOBf16WLi512ELi112ELi448EEv26Group_norm_nhwc_bwd_params:
	.zero		8336


//--------------------- .nv.shared._Z35group_norm_nhwc_bwd_one_pass_kernelI11Fp16IOFp16WLi64ELi112ELi448EEv26Group_norm_nhwc_bwd_params --------------------------
	.section	.nv.shared._Z35group_norm_nhwc_bwd_one_pass_kernelI11Fp16IOFp16WLi64ELi112ELi448EEv26Group_norm_nhwc_bwd_params,"aw",@nobits
	.sectionflags	@""
	.align	16
.nv.shared._Z35group_norm_nhwc_bwd_one_pass_kernelI11Fp16IOFp16WLi64ELi112ELi448EEv26Group_norm_nhwc_bwd_params:
	.zero		8336


//--------------------- .nv.shared._Z35group_norm_nhwc_bwd_one_pass_kernelI11Fp16IOFp16WLi128ELi112ELi448EEv26Group_norm_nhwc_bwd_params --------------------------
	.section	.nv.shared._Z35group_norm_nhwc_bwd_one_pass_kernelI11Fp16IOFp16WLi128ELi112ELi448EEv26Group_norm_nhwc_bwd_params,"aw",@nobits
	.sectionflags	@""
	.align	16
.nv.shared._Z35group_norm_nhwc_bwd_one_pass_kernelI11Fp16IOFp16WLi128ELi112ELi448EEv26Group_norm_nhwc_bwd_params:
	.zero		8336


//--------------------- .nv.shared._Z35group_norm_nhwc_bwd_one_pass_kernelI11Fp16IOFp16WLi256ELi112ELi448EEv26Group_norm_nhwc_bwd_params --------------------------
	.section	.nv.shared._Z35group_norm_nhwc_bwd_one_pass_kernelI11Fp16IOFp16WLi256ELi112ELi448EEv26Group_norm_nhwc_bwd_params,"aw",@nobits
	.sectionflags	@""
	.align	16
.nv.shared._Z35group_norm_nhwc_bwd_one_pass_kernelI11Fp16IOFp16WLi256ELi112ELi448EEv26Group_norm_nhwc_bwd_params:
	.zero		8336


//--------------------- .nv.shared._Z35group_norm_nhwc_bwd_one_pass_kernelI11Fp16IOFp16WLi512ELi112ELi448EEv26Group_norm_nhwc_bwd_params --------------------------
	.section	.nv.shared._Z35group_norm_nhwc_bwd_one_pass_kernelI11Fp16IOFp16WLi512ELi112ELi448EEv26Group_norm_nhwc_bwd_params,"aw",@nobits
	.sectionflags	@""
	.align	16
.nv.shared._Z35group_norm_nhwc_bwd_one_pass_kernelI11Fp16IOFp16WLi512ELi112ELi448EEv26Group_norm_nhwc_bwd_params:
	.zero		8336


//--------------------- .nv.shared._Z35group_norm_nhwc_bwd_one_pass_kernelI11Fp32IOFp32WLi64ELi112ELi448EEv26Group_norm_nhwc_bwd_params --------------------------
	.section	.nv.shared._Z35group_norm_nhwc_bwd_one_pass_kernelI11Fp32IOFp32WLi64ELi112ELi448EEv26Group_norm_nhwc_bwd_params,"aw",@nobits
	.sectionflags	@""
	.align	16
.nv.shared._Z35group_norm_nhwc_bwd_one_pass_kernelI11Fp32IOFp32WLi64ELi112ELi448EEv26Group_norm_nhwc_bwd_params:
	.zero		8336


//--------------------- .nv.shared._Z35group_norm_nhwc_bwd_one_pass_kernelI11Fp32IOFp32WLi128ELi112ELi448EEv26Group_norm_nhwc_bwd_params --------------------------
	.section	.nv.shared._Z35group_norm_nhwc_bwd_one_pass_kernelI11Fp32IOFp32WLi128ELi112ELi448EEv26Group_norm_nhwc_bwd_params,"aw",@nobits
	.sectionflags	@""
	.align	16
.nv.shared._Z35group_norm_nhwc_bwd_one_pass_kernelI11Fp32IOFp32WLi128ELi112ELi448EEv26Group_norm_nhwc_bwd_params:
	.zero		8336


//--------------------- .nv.shared._Z35group_norm_nhwc_bwd_one_pass_kernelI11Fp32IOFp32WLi256ELi112ELi448EEv26Group_norm_nhwc_bwd_params --------------------------
	.section	.nv.shared._Z35group_norm_nhwc_bwd_one_pass_kernelI11Fp32IOFp32WLi256ELi112ELi448EEv26Group_norm_nhwc_bwd_params,"aw",@nobits
	.sectionflags	@""
	.align	16
.nv.shared._Z35group_norm_nhwc_bwd_one_pass_kernelI11Fp32IOFp32WLi256ELi112ELi448EEv26Group_norm_nhwc_bwd_params:
	.zero		8336


//--------------------- .nv.shared._Z35group_norm_nhwc_bwd_one_pass_kernelI11Fp32IOFp32WLi512ELi112ELi448EEv26Group_norm_nhwc_bwd_params --------------------------
	.section	.nv.shared._Z35group_norm_nhwc_bwd_one_pass_kernelI11Fp32IOFp32WLi512ELi112ELi448EEv26Group_norm_nhwc_bwd_params,"aw",@nobits
	.sectionflags	@""
	.align	16
.nv.shared._Z35group_norm_nhwc_bwd_one_pass_kernelI11Fp32IOFp32WLi512ELi112ELi448EEv26Group_norm_nhwc_bwd_params:
	.zero		8336


//--------------------- .nv.shared._Z35group_norm_nhwc_bwd_one_pass_kernelI11Fp32IOBf16WLi64ELi112ELi448EEv26Group_norm_nhwc_bwd_params --------------------------
	.section	.nv.shared._Z35group_norm_nhwc_bwd_one_pass_kernelI11Fp32IOBf16WLi64ELi112ELi448EEv26Group_norm_nhwc_bwd_params,"aw",@nobits
	.sectionflags	@""
	.align	16
.nv.shared._Z35group_norm_nhwc_bwd_one_pass_kernelI11Fp32IOBf16WLi64ELi112ELi448EEv26Group_norm_nhwc_bwd_params:
	.zero		8336


//--------------------- .nv.shared._Z35group_norm_nhwc_bwd_one_pass_kernelI11Fp32IOBf16WLi128ELi112ELi448EEv26Group_norm_nhwc_bwd_params --------------------------
	.section	.nv.shared._Z35group_norm_nhwc_bwd_one_pass_kernelI11Fp32IOBf16WLi128ELi112ELi448EEv26Group_norm_nhwc_bwd_params,"aw",@nobits
	.sectionflags	@""
	.align	16
.nv.shared._Z35group_norm_nhwc_bwd_one_pass_kernelI11Fp32IOBf16WLi128ELi112ELi448EEv26Group_norm_nhwc_bwd_params:
	.zero		8336


//--------------------- .nv.shared._Z35group_norm_nhwc_bwd_one_pass_kernelI11Fp32IOBf16WLi256ELi112ELi448EEv26Group_norm_nhwc_bwd_params --------------------------
	.section	.nv.shared._Z35group_norm_nhwc_bwd_one_pass_kernelI11Fp32IOBf16WLi256ELi112ELi448EEv26Group_norm_nhwc_bwd_params,"aw",@nobits
	.sectionflags	@""
	.align	16
.nv.shared._Z35group_norm_nhwc_bwd_one_pass_kernelI11Fp32IOBf16WLi256ELi112ELi448EEv26Group_norm_nhwc_bwd_params:
	.zero		8336


//--------------------- .nv.shared._Z35group_norm_nhwc_bwd_one_pass_kernelI11Fp32IOBf16WLi512ELi112ELi448EEv26Group_norm_nhwc_bwd_params --------------------------
	.section	.nv.shared._Z35group_norm_nhwc_bwd_one_pass_kernelI11Fp32IOBf16WLi512ELi112ELi448EEv26Group_norm_nhwc_bwd_params,"aw",@nobits
	.sectionflags	@""
	.align	16
.nv.shared._Z35group_norm_nhwc_bwd_one_pass_kernelI11Fp32IOBf16WLi512ELi112ELi448EEv26Group_norm_nhwc_bwd_params:
	.zero		8336


//--------------------- .nv.shared._Z35group_norm_nhwc_bwd_one_pass_kernelI11Fp32IOFp16WLi64ELi112ELi448EEv26Group_norm_nhwc_bwd_params --------------------------
	.section	.nv.shared._Z35group_norm_nhwc_bwd_one_pass_kernelI11Fp32IOFp16WLi64ELi112ELi448EEv26Group_norm_nhwc_bwd_params,"aw",@nobits
	.sectionflags	@""
	.align	16
.nv.shared._Z35group_norm_nhwc_bwd_one_pass_kernelI11Fp32IOFp16WLi64ELi112ELi448EEv26Group_norm_nhwc_bwd_params:
	.zero		8336


//--------------------- .nv.shared._Z35group_norm_nhwc_bwd_one_pass_kernelI11Fp32IOFp16WLi128ELi112ELi448EEv26Group_norm_nhwc_bwd_params --------------------------
	.section	.nv.shared._Z35group_norm_nhwc_bwd_one_pass_kernelI11Fp32IOFp16WLi128ELi112ELi448EEv26Group_norm_nhwc_bwd_params,"aw",@nobits
	.sectionflags	@""
	.align	16
.nv.shared._Z35group_norm_nhwc_bwd_one_pass_kernelI11Fp32IOFp16WLi128ELi112ELi448EEv26Group_norm_nhwc_bwd_params:
	.zero		8336


//--------------------- .nv.shared._Z35group_norm_nhwc_bwd_one_pass_kernelI11Fp32IOFp16WLi256ELi112ELi448EEv26Group_norm_nhwc_bwd_params --------------------------
	.section	.nv.shared._Z35group_norm_nhwc_bwd_one_pass_kernelI11Fp32IOFp16WLi256ELi112ELi448EEv26Group_norm_nhwc_bwd_params,"aw",@nobits
	.sectionflags	@""
	.align	16
.nv.shared._Z35group_norm_nhwc_bwd_one_pass_kernelI11Fp32IOFp16WLi256ELi112ELi448EEv26Group_norm_nhwc_bwd_params:
	.zero		8336


//--------------------- .nv.shared._Z35group_norm_nhwc_bwd_one_pass_kernelI11Fp32IOFp16WLi512ELi112ELi448EEv26Group_norm_nhwc_bwd_params --------------------------
	.section	.nv.shared._Z35group_norm_nhwc_bwd_one_pass_kernelI11Fp32IOFp16WLi512ELi112ELi448EEv26Group_norm_nhwc_bwd_params,"aw",@nobits
	.sectionflags	@""
	.align	16
.nv.shared._Z35group_norm_nhwc_bwd_one_pass_kernelI11Fp32IOFp16WLi512ELi112ELi448EEv26Group_norm_nhwc_bwd_params:
	.zero		8336


//--------------------- .nv.shared._Z35group_norm_nhwc_fwd_one_pass_kernelI11Bf16IOFp32WLi64ELi112ELi448EEv26Group_norm_nhwc_fwd_params --------------------------
	.section	.nv.shared._Z35group_norm_nhwc_fwd_one_pass_kernelI11Bf16IOFp32WLi64ELi112ELi448EEv26Group_norm_nhwc_fwd_params,"aw",@nobits
	.sectionflags	@""
	.align	8
.nv.shared._Z35group_norm_nhwc_fwd_one_pass_kernelI11Bf16IOFp32WLi64ELi112ELi448EEv26Group_norm_nhwc_fwd_params:
	.zero		1168


//--------------------- .nv.shared._Z35group_norm_nhwc_fwd_one_pass_kernelI11Bf16IOFp32WLi128ELi112ELi448EEv26Group_norm_nhwc_fwd_params --------------------------
	.section	.nv.shared._Z35group_norm_nhwc_fwd_one_pass_kernelI11Bf16IOFp32WLi128ELi112ELi448EEv26Group_norm_nhwc_fwd_params,"aw",@nobits
	.sectionflags	@""
	.align	8
.nv.shared._Z35group_norm_nhwc_fwd_one_pass_kernelI11Bf16IOFp32WLi128ELi112ELi448EEv26Group_norm_nhwc_fwd_params:
	.zero		1168


//--------------------- .nv.shared._Z35group_norm_nhwc_fwd_one_pass_kernelI11Bf16IOFp32WLi256ELi112ELi448EEv26Group_norm_nhwc_fwd_params --------------------------
	.section	.nv.shared._Z35group_norm_nhwc_fwd_one_pass_kernelI11Bf16IOFp32WLi256ELi112ELi448EEv26Group_norm_nhwc_fwd_params,"aw",@nobits
	.sectionflags	@""
	.align	8
.nv.shared._Z35group_norm_nhwc_fwd_one_pass_kernelI11Bf16IOFp32WLi256ELi112ELi448EEv26Group_norm_nhwc_fwd_params:
	.zero		1168


//--------------------- .nv.shared._Z35group_norm_nhwc_fwd_one_pass_kernelI11Bf16IOFp32WLi512ELi112ELi448EEv26Group_norm_nhwc_fwd_params --------------------------
	.section	.nv.shared._Z35group_norm_nhwc_fwd_one_pass_kernelI11Bf16IOFp32WLi512ELi112ELi448EEv26Group_norm_nhwc_fwd_params,"aw",@nobits
	.sectionflags	@""
	.align	8
.nv.shared._Z35group_norm_nhwc_fwd_one_pass_kernelI11Bf16IOFp32WLi512ELi112ELi448EEv26Group_norm_nhwc_fwd_params:
	.zero		1168


//--------------------- .nv.shared._Z35group_norm_nhwc_fwd_one_pass_kernelI11Bf16IOBf16WLi64ELi112ELi448EEv26Group_norm_nhwc_fwd_params --------------------------
	.section	.nv.shared._Z35group_norm_nhwc_fwd_one_pass_kernelI11Bf16IOBf16WLi64ELi112ELi448EEv26Group_norm_nhwc_fwd_params,"aw",@nobits
	.sectionflags	@""
	.align	8
.nv.shared._Z35group_norm_nhwc_fwd_one_pass_kernelI11Bf16IOBf16WLi64ELi112ELi448EEv26Group_norm_nhwc_fwd_params:
	.zero		1168


//--------------------- .nv.shared._Z35group_norm_nhwc_fwd_one_pass_kernelI11Bf16IOBf16WLi128ELi112ELi448EEv26Group_norm_nhwc_fwd_params --------------------------
	.section	.nv.shared._Z35group_norm_nhwc_fwd_one_pass_kernelI11Bf16IOBf16WLi128ELi112ELi448EEv26Group_norm_nhwc_fwd_params,"aw",@nobits
	.sectionflags	@""
	.align	8
.nv.shared._Z35group_norm_nhwc_fwd_one_pass_kernelI11Bf16IOBf16WLi128ELi112ELi448EEv26Group_norm_nhwc_fwd_params:
	.zero		1168


//--------------------- .nv.shared._Z35group_norm_nhwc_fwd_one_pass_kernelI11Bf16IOBf16WLi256ELi112ELi448EEv26Group_norm_nhwc_fwd_params --------------------------
	.section	.nv.shared._Z35group_norm_nhwc_fwd_one_pass_kernelI11Bf16IOBf16WLi256ELi112ELi448EEv26Group_norm_nhwc_fwd_params,"aw",@nobits
	.sectionflags	@""
	.align	8
.nv.shared._Z35group_norm_nhwc_fwd_one_pass_kernelI11Bf16IOBf16WLi256ELi112ELi448EEv26Group_norm_nhwc_fwd_params:
	.zero		1168


//--------------------- .nv.shared._Z35group_norm_nhwc_fwd_one_pass_kernelI11Bf16IOBf16WLi512ELi112ELi448EEv26Group_norm_nhwc_fwd_params --------------------------
	.section	.nv.shared._Z35group_norm_nhwc_fwd_one_pass_kernelI11Bf16IOBf16WLi512ELi112ELi448EEv26Group_norm_nhwc_fwd_params,"aw",@nobits
	.sectionflags	@""
	.align	8
.nv.shared._Z35group_norm_nhwc_fwd_one_pass_kernelI11Bf16IOBf16WLi512ELi112ELi448EEv26Group_norm_nhwc_fwd_params:
	.zero		1168


//--------------------- .nv.shared._Z35group_norm_nhwc_fwd_one_pass_kernelI11Bf16IOFp16WLi64ELi112ELi448EEv26Group_norm_nhwc_fwd_params --------------------------
	.section	.nv.shared._Z35group_norm_nhwc_fwd_one_pass_kernelI11Bf16IOFp16WLi64ELi112ELi448EEv26Group_norm_nhwc_fwd_params,"aw",@nobits
	.sectionflags	@""
	.align	8
.nv.shared._Z35group_norm_nhwc_fwd_one_pass_kernelI11Bf16IOFp16WLi64ELi112ELi448EEv26Group_norm_nhwc_fwd_params:
	.zero		1168


//--------------------- .nv.shared._Z35group_norm_nhwc_fwd_one_pass_kernelI11Bf16IOFp16WLi128ELi112ELi448EEv26Group_norm_nhwc_fwd_params --------------------------
	.section	.nv.shared._Z35group_norm_nhwc_fwd_one_pass_kernelI11Bf16IOFp16WLi128ELi112ELi448EEv26Group_norm_nhwc_fwd_params,"aw",@nobits
	.sectionflags	@""
	.align	8
.nv.shared._Z35group_norm_nhwc_fwd_one_pass_kernelI11Bf16IOFp16WLi128ELi112ELi448EEv26Group_norm_nhwc_fwd_params:
	.zero		1168


//--------------------- .nv.shared._Z35group_norm_nhwc_fwd_one_pass_kernelI11Bf16IOFp16WLi256ELi112ELi448EEv26Group_norm_nhwc_fwd_params --------------------------
	.section	.nv.shared._Z35group_norm_nhwc_fwd_one_pass_kernelI11Bf16IOFp16WLi256ELi112ELi448EEv26Group_norm_nhwc_fwd_params,"aw",@nobits
	.sectionflags	@""
	.align	8
.nv.shared._Z35group_norm_nhwc_fwd_one_pass_kernelI11Bf16IOFp16WLi256ELi112ELi448EEv26Group_norm_nhwc_fwd_params:
	.zero		1168


//--------------------- .nv.shared._Z35group_norm_nhwc_fwd_one_pass_kernelI11Bf16IOFp16WLi512ELi112ELi448EEv26Group_norm_nhwc_fwd_params --------------------------
	.section	.nv.shared._Z35group_norm_nhwc_fwd_one_pass_kernelI11Bf16IOFp16WLi512ELi112ELi448EEv26Group_norm_nhwc_fwd_params,"aw",@nobits
	.sectionflags	@""
	.align	8
.nv.shared._Z35group_norm_nhwc_fwd_one_pass_kernelI11Bf16IOFp16WLi512ELi112ELi448EEv26Group_norm_nhwc_fwd_params:
	.zero		1168


//--------------------- .nv.shared._Z35group_norm_nhwc_fwd_one_pass_kernelI11Fp16IOFp32WLi64ELi112ELi448EEv26Group_norm_nhwc_fwd_params --------------------------
	.section	.nv.shared._Z35group_norm_nhwc_fwd_one_pass_kernelI11Fp16IOFp32WLi64ELi112ELi448EEv26Group_norm_nhwc_fwd_params,"aw",@nobits
	.sectionflags	@""
	.align	8
.nv.shared._Z35group_norm_nhwc_fwd_one_pass_kernelI11Fp16IOFp32WLi64ELi112ELi448EEv26Group_norm_nhwc_fwd_params:
	.zero		1168


//--------------------- .nv.shared._Z35group_norm_nhwc_fwd_one_pass_kernelI11Fp16IOFp32WLi128ELi112ELi448EEv26Group_norm_nhwc_fwd_params --------------------------
	.section	.nv.shared._Z35group_norm_nhwc_fwd_one_pass_kernelI11Fp16IOFp32WLi128ELi112ELi448EEv26Group_norm_nhwc_fwd_params,"aw",@nobits
	.sectionflags	@""
	.align	8
.nv.shared._Z35group_norm_nhwc_fwd_one_pass_kernelI11Fp16IOFp32WLi128ELi112ELi448EEv26Group_norm_nhwc_fwd_params:
	.zero		1168


//--------------------- .nv.shared._Z35group_norm_nhwc_fwd_one_pass_kernelI11Fp16IOFp32WLi256ELi112ELi448EEv26Group_norm_nhwc_fwd_params --------------------------
	.section	.nv.shared._Z35group_norm_nhwc_fwd_one_pass_kernelI11Fp16IOFp32WLi256ELi112ELi448EEv26Group_norm_nhwc_fwd_params,"aw",@nobits
	.sectionflags	@""
	.align	8
.nv.shared._Z35group_norm_nhwc_fwd_one_pass_kernelI11Fp16IOFp32WLi256ELi112ELi448EEv26Group_norm_nhwc_fwd_params:
	.zero		1168


//--------------------- .nv.shared._Z35group_norm_nhwc_fwd_one_pass_kernelI11Fp16IOFp32WLi512ELi112ELi448EEv26Group_norm_nhwc_fwd_params --------------------------
	.section	.nv.shared._Z35group_norm_nhwc_fwd_one_pass_kernelI11Fp16IOFp32WLi512ELi112ELi448EEv26Group_norm_nhwc_fwd_params,"aw",@nobits
	.sectionflags	@""
	.align	8
.nv.shared._Z35group_norm_nhwc_fwd_one_pass_kernelI11Fp16IOFp32WLi512ELi112ELi448EEv26Group_norm_nhwc_fwd_params:
	.zero		1168


//--------------------- .nv.shared._Z35group_norm_nhwc_fwd_one_pass_kernelI11Fp16IOBf16WLi64ELi112ELi448EEv26Group_norm_nhwc_fwd_params --------------------------
	.section	.nv.shared._Z35group_norm_nhwc_fwd_one_pass_kernelI11Fp16IOBf16WLi64ELi112ELi448EEv26Group_norm_nhwc_fwd_params,"aw",@nobits
	.sectionflags	@""
	.align	8
.nv.shared._Z35group_norm_nhwc_fwd_one_pass_kernelI11Fp16IOBf16WLi64ELi112ELi448EEv26Group_norm_nhwc_fwd_params:
	.zero		1168


//--------------------- .nv.shared._Z35group_norm_nhwc_fwd_one_pass_kernelI11Fp16IOBf16WLi128ELi112ELi448EEv26Group_norm_nhwc_fwd_params --------------------------
	.section	.nv.shared._Z35group_norm_nhwc_fwd_one_pass_kernelI11Fp16IOBf16WLi128ELi112ELi448EEv26Group_norm_nhwc_fwd_params,"aw",@nobits
	.sectionflags	@""
	.align	8
.nv.shared._Z35group_norm_nhwc_fwd_one_pass_kernelI11Fp16IOBf16WLi128ELi112ELi448EEv26Group_norm_nhwc_fwd_params:
	.zero		1168


//--------------------- .nv.shared._Z35group_norm_nhwc_fwd_one_pass_kernelI11Fp16IOBf16WLi256ELi112ELi448EEv26Group_norm_nhwc_fwd_params --------------------------
	.section	.nv.shared._Z35group_norm_nhwc_fwd_one_pass_kernelI11Fp16IOBf16WLi256ELi112ELi448EEv26Group_norm_nhwc_fwd_params,"aw",@nobits
	.sectionflags	@""
	.align	8
.nv.shared._Z35group_norm_nhwc_fwd_one_pass_kernelI11Fp16IOBf16WLi256ELi112ELi448EEv26Group_norm_nhwc_fwd_params:
	.zero		1168


//--------------------- .nv.shared._Z35group_norm_nhwc_fwd_one_pass_kernelI11Fp16IOBf16WLi512ELi112ELi448EEv26Group_norm_nhwc_fwd_params --------------------------
	.section	.nv.shared._Z35group_norm_nhwc_fwd_one_pass_kernelI11Fp16IOBf16WLi512ELi112ELi448EEv26Group_norm_nhwc_fwd_params,"aw",@nobits
	.sectionflags	@""
	.align	8
.nv.shared._Z35group_norm_nhwc_fwd_one_pass_kernelI11Fp16IOBf16WLi512ELi112ELi448EEv26Group_norm_nhwc_fwd_params:
	.zero		1168


//--------------------- .nv.shared._Z35group_norm_nhwc_fwd_one_pass_kernelI11Fp16IOFp16WLi64ELi112ELi448EEv26Group_norm_nhwc_fwd_params --------------------------
	.section	.nv.shared._Z35group_norm_nhwc_fwd_one_pass_kernelI11Fp16IOFp16WLi64ELi112ELi448EEv26Group_norm_nhwc_fwd_params,"aw",@nobits
	.sectionflags	@""
	.align	8
.nv.shared._Z35group_norm_nhwc_fwd_one_pass_kernelI11Fp16IOFp16WLi64ELi112ELi448EEv26Group_norm_nhwc_fwd_params:
	.zero		1168


//--------------------- .nv.shared._Z35group_norm_nhwc_fwd_one_pass_kernelI11Fp16IOFp16WLi128ELi112ELi448EEv26Group_norm_nhwc_fwd_params --------------------------
	.section	.nv.shared._Z35group_norm_nhwc_fwd_one_pass_kernelI11Fp16IOFp16WLi128ELi112ELi448EEv26Group_norm_nhwc_fwd_params,"aw",@nobits
	.sectionflags	@""
	.align	8
.nv.shared._Z35group_norm_nhwc_fwd_one_pass_kernelI11Fp16IOFp16WLi128ELi112ELi448EEv26Group_norm_nhwc_fwd_params:
	.zero		1168


//--------------------- .nv.shared._Z35group_norm_nhwc_fwd_one_pass_kernelI11Fp16IOFp16WLi256ELi112ELi448EEv26Group_norm_nhwc_fwd_params --------------------------
	.section	.nv.shared._Z35group_norm_nhwc_fwd_one_pass_kernelI11Fp16IOFp16WLi256ELi112ELi448EEv26Group_norm_nhwc_fwd_params,"aw",@nobits
	.sectionflags	@""
	.align	8
.nv.shared._Z35group_norm_nhwc_fwd_one_pass_kernelI11Fp16IOFp16WLi256ELi112ELi448EEv26Group_norm_nhwc_fwd_params:
	.zero		1168


//--------------------- .nv.shared._Z35group_norm_nhwc_fwd_one_pass_kernelI11Fp16IOFp16WLi512ELi112ELi448EEv26Group_norm_nhwc_fwd_params --------------------------
	.section	.nv.shared._Z35group_norm_nhwc_fwd_one_pass_kernelI11Fp16IOFp16WLi512ELi112ELi448EEv26Group_norm_nhwc_fwd_params,"aw",@nobits
	.sectionflags	@""
	.align	8
.nv.shared._Z35group_norm_nhwc_fwd_one_pass_kernelI11Fp16IOFp16WLi512ELi112ELi448EEv26Group_norm_nhwc_fwd_params:
	.zero		1168


//--------------------- .nv.shared._Z35group_norm_nhwc_fwd_one_pass_kernelI11Fp32IOFp32WLi64ELi112ELi448EEv26Group_norm_nhwc_fwd_params --------------------------
	.section	.nv.shared._Z35group_norm_nhwc_fwd_one_pass_kernelI11Fp32IOFp32WLi64ELi112ELi448EEv26Group_norm_nhwc_fwd_params,"aw",@nobits
	.sectionflags	@""
	.align	8
.nv.shared._Z35group_norm_nhwc_fwd_one_pass_kernelI11Fp32IOFp32WLi64ELi112ELi448EEv26Group_norm_nhwc_fwd_params:
	.zero		1168


//--------------------- .nv.shared._Z35group_norm_nhwc_fwd_one_pass_kernelI11Fp32IOFp32WLi128ELi112ELi448EEv26Group_norm_nhwc_fwd_params --------------------------
	.section	.nv.shared._Z35group_norm_nhwc_fwd_one_pass_kernelI11Fp32IOFp32WLi128ELi112ELi448EEv26Group_norm_nhwc_fwd_params,"aw",@nobits
	.sectionflags	@""
	.align	8
.nv.shared._Z35group_norm_nhwc_fwd_one_pass_kernelI11Fp32IOFp32WLi128ELi112ELi448EEv26Group_norm_nhwc_fwd_params:
	.zero		1168


//--------------------- .nv.shared._Z35group_norm_nhwc_fwd_one_pass_kernelI11Fp32IOFp32WLi256ELi112ELi448EEv26Group_norm_nhwc_fwd_params --------------------------
	.section	.nv.shared._Z35group_norm_nhwc_fwd_one_pass_kernelI11Fp32IOFp32WLi256ELi112ELi448EEv26Group_norm_nhwc_fwd_params,"aw",@nobits
	.sectionflags	@""
	.align	8
.nv.shared._Z35group_norm_nhwc_fwd_one_pass_kernelI11Fp32IOFp32WLi256ELi112ELi448EEv26Group_norm_nhwc_fwd_params:
	.zero		1168


//--------------------- .nv.shared._Z35group_norm_nhwc_fwd_one_pass_kernelI11Fp32IOFp32WLi512ELi112ELi448EEv26Group_norm_nhwc_fwd_params --------------------------
	.section	.nv.shared._Z35group_norm_nhwc_fwd_one_pass_kernelI11Fp32IOFp32WLi512ELi112ELi448EEv26Group_norm_nhwc_fwd_params,"aw",@nobits
	.sectionflags	@""
	.align	8
.nv.shared._Z35group_norm_nhwc_fwd_one_pass_kernelI11Fp32IOFp32WLi512ELi112ELi448EEv26Group_norm_nhwc_fwd_params:
	.zero		1168


//--------------------- .nv.shared._Z35group_norm_nhwc_fwd_one_pass_kernelI11Fp32IOBf16WLi64ELi112ELi448EEv26Group_norm_nhwc_fwd_params --------------------------
	.section	.nv.shared._Z35group_norm_nhwc_fwd_one_pass_kernelI11Fp32IOBf16WLi64ELi112ELi448EEv26Group_norm_nhwc_fwd_params,"aw",@nobits
	.sectionflags	@""
	.align	8
.nv.shared._Z35group_norm_nhwc_fwd_one_pass_kernelI11Fp32IOBf16WLi64ELi112ELi448EEv26Group_norm_nhwc_fwd_params:
	.zero		1168


//--------------------- .nv.shared._Z35group_norm_nhwc_fwd_one_pass_kernelI11Fp32IOBf16WLi128ELi112ELi448EEv26Group_norm_nhwc_fwd_params --------------------------
	.section	.nv.shared._Z35group_norm_nhwc_fwd_one_pass_kernelI11Fp32IOBf16WLi128ELi112ELi448EEv26Group_norm_nhwc_fwd_params,"aw",@nobits
	.sectionflags	@""
	.align	8
.nv.shared._Z35group_norm_nhwc_fwd_one_pass_kernelI11Fp32IOBf16WLi128ELi112ELi448EEv26Group_norm_nhwc_fwd_params:
	.zero		1168


//--------------------- .nv.shared._Z35group_norm_nhwc_fwd_one_pass_kernelI11Fp32IOBf16WLi256ELi112ELi448EEv26Group_norm_nhwc_fwd_params --------------------------
	.section	.nv.shared._Z35group_norm_nhwc_fwd_one_pass_kernelI11Fp32IOBf16WLi256ELi112ELi448EEv26Group_norm_nhwc_fwd_params,"aw",@nobits
	.sectionflags	@""
	.align	8
.nv.shared._Z35group_norm_nhwc_fwd_one_pass_kernelI11Fp32IOBf16WLi256ELi112ELi448EEv26Group_norm_nhwc_fwd_params:
	.zero		1168


//--------------------- .nv.shared._Z35group_norm_nhwc_fwd_one_pass_kernelI11Fp32IOBf16WLi512ELi112ELi448EEv26Group_norm_nhwc_fwd_params --------------------------
	.section	.nv.shared._Z35group_norm_nhwc_fwd_one_pass_kernelI11Fp32IOBf16WLi512ELi112ELi448EEv26Group_norm_nhwc_fwd_params,"aw",@nobits
	.sectionflags	@""
	.align	8
.nv.shared._Z35group_norm_nhwc_fwd_one_pass_kernelI11Fp32IOBf16WLi512ELi112ELi448EEv26Group_norm_nhwc_fwd_params:
	.zero		1168


//--------------------- .nv.shared._Z35group_norm_nhwc_fwd_one_pass_kernelI11Fp32IOFp16WLi64ELi112ELi448EEv26Group_norm_nhwc_fwd_params --------------------------
	.section	.nv.shared._Z35group_norm_nhwc_fwd_one_pass_kernelI11Fp32IOFp16WLi64ELi112ELi448EEv26Group_norm_nhwc_fwd_params,"aw",@nobits
	.sectionflags	@""
	.align	8
.nv.shared._Z35group_norm_nhwc_fwd_one_pass_kernelI11Fp32IOFp16WLi64ELi112ELi448EEv26Group_norm_nhwc_fwd_params:
	.zero		1168


//--------------------- .nv.shared._Z35group_norm_nhwc_fwd_one_pass_kernelI11Fp32IOFp16WLi128ELi112ELi448EEv26Group_norm_nhwc_fwd_params --------------------------
	.section	.nv.shared._Z35group_norm_nhwc_fwd_one_pass_kernelI11Fp32IOFp16WLi128ELi112ELi448EEv26Group_norm_nhwc_fwd_params,"aw",@nobits
	.sectionflags	@""
	.align	8
.nv.shared._Z35group_norm_nhwc_fwd_one_pass_kernelI11Fp32IOFp16WLi128ELi112ELi448EEv26Group_norm_nhwc_fwd_params:
	.zero		1168


//--------------------- .nv.shared._Z35group_norm_nhwc_fwd_one_pass_kernelI11Fp32IOFp16WLi256ELi112ELi448EEv26Group_norm_nhwc_fwd_params --------------------------
	.section	.nv.shared._Z35group_norm_nhwc_fwd_one_pass_kernelI11Fp32IOFp16WLi256ELi112ELi448EEv26Group_norm_nhwc_fwd_params,"aw",@nobits
	.sectionflags	@""
	.align	8
.nv.shared._Z35group_norm_nhwc_fwd_one_pass_kernelI11Fp32IOFp16WLi256ELi112ELi448EEv26Group_norm_nhwc_fwd_params:
	.zero		1168


//--------------------- .nv.shared._Z35group_norm_nhwc_fwd_one_pass_kernelI11Fp32IOFp16WLi512ELi112ELi448EEv26Group_norm_nhwc_fwd_params --------------------------
	.section	.nv.shared._Z35group_norm_nhwc_fwd_one_pass_kernelI11Fp32IOFp16WLi512ELi112ELi448EEv26Group_norm_nhwc_fwd_params,"aw",@nobits
	.sectionflags	@""
	.align	8
.nv.shared._Z35group_norm_nhwc_fwd_one_pass_kernelI11Fp32IOFp16WLi512ELi112ELi448EEv26Group_norm_nhwc_fwd_params:
	.zero		1168


//--------------------- .nv.constant0._ZN3cub17CUB_300001_SM_9006detail11EmptyKernelIvEEvv --------------------------
	.section	.nv.constant0._ZN3cub17CUB_300001_SM_9006detail11EmptyKernelIvEEvv,"a",@progbits
	.sectionflags	@""
	.align	4
.nv.constant0._ZN3cub17CUB_300001_SM_9006detail11EmptyKernelIvEEvv:
	.zero		528


//--------------------- .nv.constant0._Z35group_norm_nhwc_bwd_one_pass_kernelI11Bf16IOFp32WLi64ELi112ELi448EEv26Group_norm_nhwc_bwd_params --------------------------
	.section	.nv.constant0._Z35group_norm_nhwc_bwd_one_pass_kernelI11Bf16IOFp32WLi64ELi112ELi448EEv26Group_norm_nhwc_bwd_params,"a",@progbits
	.sectionflags	@""
	.align	4
.nv.constant0._Z35group_norm_nhwc_bwd_one_pass_kernelI11Bf16IOFp32WLi64ELi112ELi448EEv26Group_norm_nhwc_bwd_params:
	.zero		712


//--------------------- .nv.constant0._Z35group_norm_nhwc_bwd_one_pass_kernelI11Bf16IOFp32WLi128ELi112ELi448EEv26Group_norm_nhwc_bwd_params --------------------------
	.section	.nv.constant0._Z35group_norm_nhwc_bwd_one_pass_kernelI11Bf16IOFp32WLi128ELi112ELi448EEv26Group_norm_nhwc_bwd_params,"a",@progbits
	.sectionflags	@""
	.align	4
.nv.constant0._Z35group_norm_nhwc_bwd_one_pass_kernelI11Bf16IOFp32WLi128ELi112ELi448EEv26Group_norm_nhwc_bwd_params:
	.zero		712


//--------------------- .nv.constant0._Z35group_norm_nhwc_bwd_one_pass_kernelI11Bf16IOFp32WLi256ELi112ELi448EEv26Group_norm_nhwc_bwd_params --------------------------
	.section	.nv.constant0._Z35group_norm_nhwc_bwd_one_pass_kernelI11Bf16IOFp32WLi256ELi112ELi448EEv26Group_norm_nhwc_bwd_params,"a",@progbits
	.sectionflags	@""
	.align	4
.nv.constant0._Z35group_norm_nhwc_bwd_one_pass_kernelI11Bf16IOFp32WLi256ELi112ELi448EEv26Group_norm_nhwc_bwd_params:
	.zero		712


//--------------------- .nv.constant0._Z35group_norm_nhwc_bwd_one_pass_kernelI11Bf16IOFp32WLi512ELi112ELi448EEv26Group_norm_nhwc_bwd_params --------------------------
	.section	.nv.constant0._Z35group_norm_nhwc_bwd_one_pass_kernelI11Bf16IOFp32WLi512ELi112ELi448EEv26Group_norm_nhwc_bwd_params,"a",@progbits
	.sectionflags	@""
	.align	4
.nv.constant0._Z35group_norm_nhwc_bwd_one_pass_kernelI11Bf16IOFp32WLi512ELi112ELi448EEv26Group_norm_nhwc_bwd_params:
	.zero		712


//--------------------- .nv.constant0._Z35group_norm_nhwc_bwd_one_pass_kernelI11Bf16IOBf16WLi64ELi112ELi448EEv26Group_norm_nhwc_bwd_params --------------------------
	.section	.nv.constant0._Z35group_norm_nhwc_bwd_one_pass_kernelI11Bf16IOBf16WLi64ELi112ELi448EEv26Group_norm_nhwc_bwd_params,"a",@progbits
	.sectionflags	@""
	.align	4
.nv.constant0._Z35group_norm_nhwc_bwd_one_pass_kernelI11Bf16IOBf16WLi64ELi112ELi448EEv26Group_norm_nhwc_bwd_params:
	.zero		712


//--------------------- .nv.constant0._Z35group_norm_nhwc_bwd_one_pass_kernelI11Bf16IOBf16WLi128ELi112ELi448EEv26Group_norm_nhwc_bwd_params --------------------------
	.section	.nv.constant0._Z35group_norm_nhwc_bwd_one_pass_kernelI11Bf16IOBf16WLi128ELi112ELi448EEv26Group_norm_nhwc_bwd_params,"a",@progbits
	.sectionflags	@""
	.align	4
.nv.constant0._Z35group_norm_nhwc_bwd_one_pass_kernelI11Bf16IOBf16WLi128ELi112ELi448EEv26Group_norm_nhwc_bwd_params:
	.zero		712


//--------------------- .nv.constant0._Z35group_norm_nhwc_bwd_one_pass_kernelI11Bf16IOBf16WLi256ELi112ELi448EEv26Group_norm_nhwc_bwd_params --------------------------
	.section	.nv.constant0._Z35group_norm_nhwc_bwd_one_pass_kernelI11Bf16IOBf16WLi256ELi112ELi448EEv26Group_norm_nhwc_bwd_params,"a",@progbits
	.sectionflags	@""
	.align	4
.nv.constant0._Z35group_norm_nhwc_bwd_one_pass_kernelI11Bf16IOBf16WLi256ELi112ELi448EEv26Group_norm_nhwc_bwd_params:
	.zero		712


//--------------------- .nv.constant0._Z35group_norm_nhwc_bwd_one_pass_kernelI11Bf16IOBf16WLi512ELi112ELi448EEv26Group_norm_nhwc_bwd_params --------------------------
	.section	.nv.constant0._Z35group_norm_nhwc_bwd_one_pass_kernelI11Bf16IOBf16WLi512ELi112ELi448EEv26Group_norm_nhwc_bwd_params,"a",@progbits
	.sectionflags	@""
	.align	4
.nv.constant0._Z35group_norm_nhwc_bwd_one_pass_kernelI11Bf16IOBf16WLi512ELi112ELi448EEv26Group_norm_nhwc_bwd_params:
	.zero		712


//--------------------- .nv.constant0._Z35group_norm_nhwc_bwd_one_pass_kernelI11Bf16IOFp16WLi64ELi112ELi448EEv26Group_norm_nhwc_bwd_params --------------------------
	.section	.nv.constant0._Z35group_norm_nhwc_bwd_one_pass_kernelI11Bf16IOFp16WLi64ELi112ELi448EEv26Group_norm_nhwc_bwd_params,"a",@progbits
	.sectionflags	@""
	.align	4
.nv.constant0._Z35group_norm_nhwc_bwd_one_pass_kernelI11Bf16IOFp16WLi64ELi112ELi448EEv26Group_norm_nhwc_bwd_params:
	.zero		712


//--------------------- .nv.constant0._Z35group_norm_nhwc_bwd_one_pass_kernelI11Bf16IOFp16WLi128ELi112ELi448EEv26Group_norm_nhwc_bwd_params --------------------------
	.section	.nv.constant0._Z35group_norm_nhwc_bwd_one_pass_kernelI11Bf16IOFp16WLi128ELi112ELi448EEv26Group_norm_nhwc_bwd_params,"a",@progbits
	.sectionflags	@""
	.align	4
.nv.constant0._Z35group_norm_nhwc_bwd_one_pass_kernelI11Bf16IOFp16WLi128ELi112ELi448EEv26Group_norm_nhwc_bwd_params:
	.zero		712


//--------------------- .nv.constant0._Z35group_norm_nhwc_bwd_one_pass_kernelI11Bf16IOFp16WLi256ELi112ELi448EEv26Group_norm_nhwc_bwd_params --------------------------
	.section	.nv.constant0._Z35group_norm_nhwc_bwd_one_pass_kernelI11Bf16IOFp16WLi256ELi112ELi448EEv26Group_norm_nhwc_bwd_params,"a",@progbits
	.sectionflags	@""
	.align	4
.nv.constant0._Z35group_norm_nhwc_bwd_one_pass_kernelI11Bf16IOFp16WLi256ELi112ELi448EEv26Group_norm_nhwc_bwd_params:
	.zero		712


//--------------------- .nv.constant0._Z35group_norm_nhwc_bwd_one_pass_kernelI11Bf16IOFp16WLi512ELi112ELi448EEv26Group_norm_nhwc_bwd_params --------------------------
	.section	.nv.constant0._Z35group_norm_nhwc_bwd_one_pass_kernelI11Bf16IOFp16WLi512ELi112ELi448EEv26Group_norm_nhwc_bwd_params,"a",@progbits
	.sectionflags	@""
	.align	4
.nv.constant0._Z35group_norm_nhwc_bwd_one_pass_kernelI11Bf16IOFp16WLi512ELi112ELi448EEv26Group_norm_nhwc_bwd_params:
	.zero		712


//--------------------- .nv.constant0._Z35group_norm_nhwc_bwd_one_pass_kernelI11Fp16IOFp32WLi64ELi112ELi448EEv26Group_norm_nhwc_bwd_params --------------------------
	.section	.nv.constant0._Z35group_norm_nhwc_bwd_one_pass_kernelI11Fp16IOFp32WLi64ELi112ELi448EEv26Group_norm_nhwc_bwd_params,"a",@progbits
	.sectionflags	@""
	.align	4
.nv.constant0._Z35group_norm_nhwc_bwd_one_pass_kernelI11Fp16IOFp32WLi64ELi112ELi448EEv26Group_norm_nhwc_bwd_params:
	.zero		712


//--------------------- .nv.constant0._Z35group_norm_nhwc_bwd_one_pass_kernelI11Fp16IOFp32WLi128ELi112ELi448EEv26Group_norm_nhwc_bwd_params --------------------------
	.section	.nv.constant0._Z35group_norm_nhwc_bwd_one_pass_kernelI11Fp16IOFp32WLi128ELi112ELi448EEv26Group_norm_nhwc_bwd_params,"a",@progbits
	.sectionflags	@""
	.align	4
.nv.constant0._Z35group_norm_nhwc_bwd_one_pass_kernelI11Fp16IOFp32WLi128ELi112ELi448EEv26Group_norm_nhwc_bwd_params:
	.zero		712


//--------------------- .nv.constant0._Z35group_norm_nhwc_bwd_one_pass_kernelI11Fp16IOFp32WLi256ELi112ELi448EEv26Group_norm_nhwc_bwd_params --------------------------
	.section	.nv.constant0._Z35group_norm_nhwc_bwd_one_pass_kernelI11Fp16IOFp32WLi256ELi112ELi448EEv26Group_norm_nhwc_bwd_params,"a",@progbits
	.sectionflags	@""
	.align	4
.nv.constant0._Z35group_norm_nhwc_bwd_one_pass_kernelI11Fp16IOFp32WLi256ELi112ELi448EEv26Group_norm_nhwc_bwd_params:
	.zero		712


//--------------------- .nv.constant0._Z35group_norm_nhwc_bwd_one_pass_kernelI11Fp16IOFp32WLi512ELi112ELi448EEv26Group_norm_nhwc_bwd_params --------------------------
	.section	.nv.constant0._Z35group_norm_nhwc_bwd_one_pass_kernelI11Fp16IOFp32WLi512ELi112ELi448EEv26Group_norm_nhwc_bwd_params,"a",@progbits
	.sectionflags	@""
	.align	4
.nv.constant0._Z35group_norm_nhwc_bwd_one_pass_kernelI11Fp16IOFp32WLi512ELi112ELi448EEv26Group_norm_nhwc_bwd_params:
	.zero		712


//--------------------- .nv.constant0._Z35group_norm_nhwc_bwd_one_pass_kernelI11Fp16IOBf16WLi64ELi112ELi448EEv26Group_norm_nhwc_bwd_params --------------------------
	.section	.nv.constant0._Z35group_norm_nhwc_bwd_one_pass_kernelI11Fp16IOBf16WLi64ELi112ELi448EEv26Group_norm_nhwc_bwd_params,"a",@progbits
	.sectionflags	@""
	.align	4
.nv.constant0._Z35group_norm_nhwc_bwd_one_pass_kernelI11Fp16IOBf16WLi64ELi112ELi448EEv26Group_norm_nhwc_bwd_params:
	.zero		712


//--------------------- .nv.constant0._Z35group_norm_nhwc_bwd_one_pass_kernelI11Fp16IOBf16WLi128ELi112ELi448EEv26Group_norm_nhwc_bwd_params --------------------------
	.section	.nv.constant0._Z35group_norm_nhwc_bwd_one_pass_kernelI11Fp16IOBf16WLi128ELi112ELi448EEv26Group_norm_nhwc_bwd_params,"a",@progbits
	.sectionflags	@""
	.align	4
.nv.constant0._Z35group_norm_nhwc_bwd_one_pass_kernelI11Fp16IOBf16WLi128ELi112ELi448EEv26Group_norm_nhwc_bwd_params:
	.zero		712


//--------------------- .nv.constant0._Z35group_norm_nhwc_bwd_one_pass_kernelI11Fp16IOBf16WLi256ELi112ELi448EEv26Group_norm_nhwc_bwd_params --------------------------
	.section	.nv.constant0._Z35group_norm_nhwc_bwd_one_pass_kernelI11Fp16IOBf16WLi256ELi112ELi448EEv26Group_norm_nhwc_bwd_params,"a",@progbits
	.sectionflags	@""
	.align	4
.nv.constant0._Z35group_norm_nhwc_bwd_one_pass_kernelI11Fp16IOBf16WLi256ELi112ELi448EEv26Group_norm_nhwc_bwd_params:
	.zero		712


//--------------------- .nv.constant0._Z35group_norm_nhwc_bwd_one_pass_kernelI11Fp16IOBf16WLi512ELi112ELi448EEv26Group_norm_nhwc_bwd_params --------------------------
	.section	.nv.constant0._Z35group_norm_nhwc_bwd_one_pass_kernelI11Fp16IOBf16WLi512ELi112ELi448EEv26Group_norm_nhwc_bwd_params,"a",@progbits
	.sectionflags	@""
	.align	4
.nv.constant0._Z35group_norm_nhwc_bwd_one_pass_kernelI11Fp16IOBf16WLi512ELi112ELi448EEv26Group_norm_nhwc_bwd_params:
	.zero		712


//--------------------- .nv.constant0._Z35group_norm_nhwc_bwd_one_pass_kernelI11Fp16IOFp16WLi64ELi112ELi448EEv26Group_norm_nhwc_bwd_params --------------------------
	.section	.nv.constant0._Z35group_norm_nhwc_bwd_one_pass_kernelI11Fp16IOFp16WLi64ELi112ELi448EEv26Group_norm_nhwc_bwd_params,"a",@progbits
	.sectionflags	@""
	.align	4
.nv.constant0._Z35group_norm_nhwc_bwd_one_pass_kernelI11Fp16IOFp16WLi64ELi112ELi448EEv26Group_norm_nhwc_bwd_params:
	.zero		712


//--------------------- .nv.constant0._Z35group_norm_nhwc_bwd_one_pass_kernelI11Fp16IOFp16WLi128ELi112ELi448EEv26Group_norm_nhwc_bwd_params --------------------------
	.section	.nv.constant0._Z35group_norm_nhwc_bwd_one_pass_kernelI11Fp16IOFp16WLi128ELi112ELi448EEv26Group_norm_nhwc_bwd_params,"a",@progbits
	.sectionflags	@""
	.align	4
.nv.constant0._Z35group_norm_nhwc_bwd_one_pass_kernelI11Fp16IOFp16WLi128ELi112ELi448EEv26Group_norm_nhwc_bwd_params:
	.zero		712


//--------------------- .nv.constant0._Z35group_norm_nhwc_bwd_one_pass_kernelI11Fp16IOFp16WLi256ELi112ELi448EEv26Group_norm_nhwc_bwd_params --------------------------
	.section	.nv.constant0._Z35group_norm_nhwc_bwd_one_pass_kernelI11Fp16IOFp16WLi256ELi112ELi448EEv26Group_norm_nhwc_bwd_params,"a",@progbits
	.sectionflags	@""
	.align	4
.nv.constant0._Z35group_norm_nhwc_bwd_one_pass_kernelI11Fp16IOFp16WLi256ELi112ELi448EEv26Group_norm_nhwc_bwd_params:
	.zero		712


//--------------------- .nv.constant0._Z35group_norm_nhwc_bwd_one_pass_kernelI11Fp16IOFp16WLi512ELi112ELi448EEv26Group_norm_nhwc_bwd_params --------------------------
	.section	.nv.constant0._Z35group_norm_nhwc_bwd_one_pass_kernelI11Fp16IOFp16WLi512ELi112ELi448EEv26Group_norm_nhwc_bwd_params,"a",@progbits
	.sectionflags	@""
	.align	4
.nv.constant0._Z35group_norm_nhwc_bwd_one_pass_kernelI11Fp16IOFp16WLi512ELi112ELi448EEv26Group_norm_nhwc_bwd_params:
	.zero		712


//--------------------- .nv.constant0._Z35group_norm_nhwc_bwd_one_pass_kernelI11Fp32IOFp32WLi64ELi112ELi448EEv26Group_norm_nhwc_bwd_params --------------------------
	.section	.nv.constant0._Z35group_norm_nhwc_bwd_one_pass_kernelI11Fp32IOFp32WLi64ELi112ELi448EEv26Group_norm_nhwc_bwd_params,"a",@progbits
	.sectionflags	@""
	.align	4
.nv.constant0._Z35group_norm_nhwc_bwd_one_pass_kernelI11Fp32IOFp32WLi64ELi112ELi448EEv26Group_norm_nhwc_bwd_params:
	.zero		712


//--------------------- .nv.constant0._Z35group_norm_nhwc_bwd_one_pass_kernelI11Fp32IOFp32WLi128ELi112ELi448EEv26Group_norm_nhwc_bwd_params --------------------------
	.section	.nv.constant0._Z35group_norm_nhwc_bwd_one_pass_kernelI11Fp32IOFp32WLi128ELi112ELi448EEv26Group_norm_nhwc_bwd_params,"a",@progbits
	.sectionflags	@""
	.align	4
.nv.constant0._Z35group_norm_nhwc_bwd_one_pass_kernelI11Fp32IOFp32WLi128ELi112ELi448EEv26Group_norm_nhwc_bwd_params:
	.zero		712


//--------------------- .nv.constant0._Z35group_norm_nhwc_bwd_one_pass_kernelI11Fp32IOFp32WLi256ELi112ELi448EEv26Group_norm_nhwc_bwd_params --------------------------
	.section	.nv.constant0._Z35group_norm_nhwc_bwd_one_pass_kernelI11Fp32IOFp32WLi256ELi112ELi448EEv26Group_norm_nhwc_bwd_params,"a",@progbits
	.sectionflags	@""
	.align	4
.nv.constant0._Z35group_norm_nhwc_bwd_one_pass_kernelI11Fp32IOFp32WLi256ELi112ELi448EEv26Group_norm_nhwc_bwd_params:
	.zero		712


//--------------------- .nv.constant0._Z35group_norm_nhwc_bwd_one_pass_kernelI11Fp32IOFp32WLi512ELi112ELi448EEv26Group_norm_nhwc_bwd_params --------------------------
	.section	.nv.constant0._Z35group_norm_nhwc_bwd_one_pass_kernelI11Fp32IOFp32WLi512ELi112ELi448EEv26Group_norm_nhwc_bwd_params,"a",@progbits
	.sectionflags	@""
	.align	4
.nv.constant0._Z35group_norm_nhwc_bwd_one_pass_kernelI11Fp32IOFp32WLi512ELi112ELi448EEv26Group_norm_nhwc_bwd_params:
	.zero		712


//--------------------- .nv.constant0._Z35group_norm_nhwc_bwd_one_pass_kernelI11Fp32IOBf16WLi64ELi112ELi448EEv26Group_norm_nhwc_bwd_params --------------------------
	.section	.nv.constant0._Z35group_norm_nhwc_bwd_one_pass_kernelI11Fp32IOBf16WLi64ELi112ELi448EEv26Group_norm_nhwc_bwd_params,"a",@progbits
	.sectionflags	@""
	.align	4
.nv.constant0._Z35group_norm_nhwc_bwd_one_pass_kernelI11Fp32IOBf16WLi64ELi112ELi448EEv26Group_norm_nhwc_bwd_params:
	.zero		712


//--------------------- .nv.constant0._Z35group_norm_nhwc_bwd_one_pass_kernelI11Fp32IOBf16WLi128ELi112ELi448EEv26Group_norm_nhwc_bwd_params --------------------------
	.section	.nv.constant0._Z35group_norm_nhwc_bwd_one_pass_kernelI11Fp32IOBf16WLi128ELi112ELi448EEv26Group_norm_nhwc_bwd_params,"a",@progbits
	.sectionflags	@""
	.align	4
.nv.constant0._Z35group_norm_nhwc_bwd_one_pass_kernelI11Fp32IOBf16WLi128ELi112ELi448EEv26Group_norm_nhwc_bwd_params:
	.zero		712


//--------------------- .nv.constant0._Z35group_norm_nhwc_bwd_one_pass_kernelI11Fp32IOBf16WLi256ELi112ELi448EEv26Group_norm_nhwc_bwd_params --------------------------
	.section	.nv.constant0._Z35group_norm_nhwc_bwd_one_pass_kernelI11Fp32IOBf16WLi256ELi112ELi448EEv26Group_norm_nhwc_bwd_params,"a",@progbits
	.sectionflags	@""
	.align	4
.nv.constant0._Z35group_norm_nhwc_bwd_one_pass_kernelI11Fp32IOBf16WLi256ELi112ELi448EEv26Group_norm_nhwc_bwd_params:
	.zero		712


//--------------------- .nv.constant0._Z35group_norm_nhwc_bwd_one_pass_kernelI11Fp32IOBf16WLi512ELi112ELi448EEv26Group_norm_nhwc_bwd_params --------------------------
	.section	.nv.constant0._Z35group_norm_nhwc_bwd_one_pass_kernelI11Fp32IOBf16WLi512ELi112ELi448EEv26Group_norm_nhwc_bwd_params,"a",@progbits
	.sectionflags	@""
	.align	4
.nv.constant0._Z35group_norm_nhwc_bwd_one_pass_kernelI11Fp32IOBf16WLi512ELi112ELi448EEv26Group_norm_nhwc_bwd_params:
	.zero		712


//--------------------- .nv.constant0._Z35group_norm_nhwc_bwd_one_pass_kernelI11Fp32IOFp16WLi64ELi112ELi448EEv26Group_norm_nhwc_bwd_params --------------------------
	.section	.nv.constant0._Z35group_norm_nhwc_bwd_one_pass_kernelI11Fp32IOFp16WLi64ELi112ELi448EEv26Group_norm_nhwc_bwd_params,"a",@progbits
	.sectionflags	@""
	.align	4
.nv.constant0._Z35group_norm_nhwc_bwd_one_pass_kernelI11Fp32IOFp16WLi64ELi112ELi448EEv26Group_norm_nhwc_bwd_params:
	.zero		712


//--------------------- .nv.constant0._Z35group_norm_nhwc_bwd_one_pass_kernelI11Fp32IOFp16WLi128ELi112ELi448EEv26Group_norm_nhwc_bwd_params --------------------------
	.section	.nv.constant0._Z35group_norm_nhwc_bwd_one_pass_kernelI11Fp32IOFp16WLi128ELi112ELi448EEv26Group_norm_nhwc_bwd_params,"a",@progbits
	.sectionflags	@""
	.align	4
.nv.constant0._Z35group_norm_nhwc_bwd_one_pass_kernelI11Fp32IOFp16WLi128ELi112ELi448EEv26Group_norm_nhwc_bwd_params:
	.zero		712


//--------------------- .nv.constant0._Z35group_norm_nhwc_bwd_one_pass_kernelI11Fp32IOFp16WLi256ELi112ELi448EEv26Group_norm_nhwc_bwd_params --------------------------
	.section	.nv.constant0._Z35group_norm_nhwc_bwd_one_pass_kernelI11Fp32IOFp16WLi256ELi112ELi448EEv26Group_norm_nhwc_bwd_params,"a",@progbits
	.sectionflags	@""
	.align	4
.nv.constant0._Z35group_norm_nhwc_bwd_one_pass_kernelI11Fp32IOFp16WLi256ELi112ELi448EEv26Group_norm_nhwc_bwd_params:
	.zero		712


//--------------------- .nv.constant0._Z35group_norm_nhwc_bwd_one_pass_kernelI11Fp32IOFp16WLi512ELi112ELi448EEv26Group_norm_nhwc_bwd_params --------------------------
	.section	.nv.constant0._Z35group_norm_nhwc_bwd_one_pass_kernelI11Fp32IOFp16WLi512ELi112ELi448EEv26Group_norm_nhwc_bwd_params,"a",@progbits
	.sectionflags	@""
	.align	4
.nv.constant0._Z35group_norm_nhwc_bwd_one_pass_kernelI11Fp32IOFp16WLi512ELi112ELi448EEv26Group_norm_nhwc_bwd_params:
	.zero		712


//--------------------- .nv.constant0._Z35group_norm_nhwc_fwd_one_pass_kernelI11Bf16IOFp32WLi64ELi112ELi448EEv26Group_norm_nhwc_fwd_params --------------------------
	.section	.nv.constant0._Z35group_norm_nhwc_fwd_one_pass_kernelI11Bf16IOFp32WLi64ELi112ELi448EEv26Group_norm_nhwc_fwd_params,"a",@progbits
	.sectionflags	@""
	.align	4
.nv.constant0._Z35group_norm_nhwc_fwd_one_pass_kernelI11Bf16IOFp32WLi64ELi112ELi448EEv26Group_norm_nhwc_fwd_params:
	.zero		688


//--------------------- .nv.constant0._Z35group_norm_nhwc_fwd_one_pass_kernelI11Bf16IOFp32WLi128ELi112ELi448EEv26Group_norm_nhwc_fwd_params --------------------------
	.section	.nv.constant0._Z35group_norm_nhwc_fwd_one_pass_kernelI11Bf16IOFp32WLi128ELi112ELi448EEv26Group_norm_nhwc_fwd_params,"a",@progbits
	.sectionflags	@""
	.align	4
.nv.constant0._Z35group_norm_nhwc_fwd_one_pass_kernelI11Bf16IOFp32WLi128ELi112ELi448EEv26Group_norm_nhwc_fwd_params:
	.zero		688


//--------------------- .nv.constant0._Z35group_norm_nhwc_fwd_one_pass_kernelI11Bf16IOFp32WLi256ELi112ELi448EEv26Group_norm_nhwc_fwd_params --------------------------
	.section	.nv.constant0._Z35group_norm_nhwc_fwd_one_pass_kernelI11Bf16IOFp32WLi256ELi112ELi448EEv26Group_norm_nhwc_fwd_params,"a",@progbits
	.sectionflags	@""
	.align	4
.nv.constant0._Z35group_norm_nhwc_fwd_one_pass_kernelI11Bf16IOFp32WLi256ELi112ELi448EEv26Group_norm_nhwc_fwd_params:
	.zero		688


//--------------------- .nv.constant0._Z35group_norm_nhwc_fwd_one_pass_kernelI11Bf16IOFp32WLi512ELi112ELi448EEv26Group_norm_nhwc_fwd_params --------------------------
	.section	.nv.constant0._Z35group_norm_nhwc_fwd_one_pass_kernelI11Bf16IOFp32WLi512ELi112ELi448EEv26Group_norm_nhwc_fwd_params,"a",@progbits
	.sectionflags	@""
	.align	4
.nv.constant0._Z35group_norm_nhwc_fwd_one_pass_kernelI11Bf16IOFp32WLi512ELi112ELi448EEv26Group_norm_nhwc_fwd_params:
	.zero		688


//--------------------- .nv.constant0._Z35group_norm_nhwc_fwd_one_pass_kernelI11Bf16IOBf16WLi64ELi112ELi448EEv26Group_norm_nhwc_fwd_params --------------------------
	.section	.nv.constant0._Z35group_norm_nhwc_fwd_one_pass_kernelI11Bf16IOBf16WLi64ELi112ELi448EEv26Group_norm_nhwc_fwd_params,"a",@progbits
	.sectionflags	@""
	.align	4
.nv.constant0._Z35group_norm_nhwc_fwd_one_pass_kernelI11Bf16IOBf16WLi64ELi112ELi448EEv26Group_norm_nhwc_fwd_params:
	.zero		688


//--------------------- .nv.constant0._Z35group_norm_nhwc_fwd_one_pass_kernelI11Bf16IOBf16WLi128ELi112ELi448EEv26Group_norm_nhwc_fwd_params --------------------------
	.section	.nv.constant0._Z35group_norm_nhwc_fwd_one_pass_kernelI11Bf16IOBf16WLi128ELi112ELi448EEv26Group_norm_nhwc_fwd_params,"a",@progbits
	.sectionflags	@""
	.align	4
.nv.constant0._Z35group_norm_nhwc_fwd_one_pass_kernelI11Bf16IOBf16WLi128ELi112ELi448EEv26Group_norm_nhwc_fwd_params:
	.zero		688


//--------------------- .nv.constant0._Z35group_norm_nhwc_fwd_one_pass_kernelI11Bf16IOBf16WLi256ELi112ELi448EEv26Group_norm_nhwc_fwd_params --------------------------
	.section	.nv.constant0._Z35group_norm_nhwc_fwd_one_pass_kernelI11Bf16IOBf16WLi256ELi112ELi448EEv26Group_norm_nhwc_fwd_params,"a",@progbits
	.sectionflags	@""
	.align	4
.nv.constant0._Z35group_norm_nhwc_fwd_one_pass_kernelI11Bf16IOBf16WLi256ELi112ELi448EEv26Group_norm_nhwc_fwd_params:
	.zero		688


//--------------------- .nv.constant0._Z35group_norm_nhwc_fwd_one_pass_kernelI11Bf16IOBf16WLi512ELi112ELi448EEv26Group_norm_nhwc_fwd_params --------------------------
	.section	.nv.constant0._Z35group_norm_nhwc_fwd_one_pass_kernelI11Bf16IOBf16WLi512ELi112ELi448EEv26Group_norm_nhwc_fwd_params,"a",@progbits
	.sectionflags	@""
	.align	4
.nv.constant0._Z35group_norm_nhwc_fwd_one_pass_kernelI11Bf16IOBf16WLi512ELi112ELi448EEv26Group_norm_nhwc_fwd_params:
	.zero		688


//--------------------- .nv.constant0._Z35group_norm_nhwc_fwd_one_pass_kernelI11Bf16IOFp16WLi64ELi112ELi448EEv26Group_norm_nhwc_fwd_params --------------------------
	.section	.nv.constant0._Z35group_norm_nhwc_fwd_one_pass_kernelI11Bf16IOFp16WLi64ELi112ELi448EEv26Group_norm_nhwc_fwd_params,"a",@progbits
	.sectionflags	@""
	.align	4
.nv.constant0._Z35group_norm_nhwc_fwd_one_pass_kernelI11Bf16IOFp16WLi64ELi112ELi448EEv26Group_norm_nhwc_fwd_params:
	.zero		688


//--------------------- .nv.constant0._Z35group_norm_nhwc_fwd_one_pass_kernelI11Bf16IOFp16WLi128ELi112ELi448EEv26Group_norm_nhwc_fwd_params --------------------------
	.section	.nv.constant0._Z35group_norm_nhwc_fwd_one_pass_kernelI11Bf16IOFp16WLi128ELi112ELi448EEv26Group_norm_nhwc_fwd_params,"a",@progbits
	.sectionflags	@""
	.align	4
.nv.constant0._Z35group_norm_nhwc_fwd_one_pass_kernelI11Bf16IOFp16WLi128ELi112ELi448EEv26Group_norm_nhwc_fwd_params:
	.zero		688


//--------------------- .nv.constant0._Z35group_norm_nhwc_fwd_one_pass_kernelI11Bf16IOFp16WLi256ELi112ELi448EEv26Group_norm_nhwc_fwd_params --------------------------
	.section	.nv.constant0._Z35group_norm_nhwc_fwd_one_pass_kernelI11Bf16IOFp16WLi256ELi112ELi448EEv26Group_norm_nhwc_fwd_params,"a",@progbits
	.sectionflags	@""
	.align	4
.nv.constant0._Z35group_norm_nhwc_fwd_one_pass_kernelI11Bf16IOFp16WLi256ELi112ELi448EEv26Group_norm_nhwc_fwd_params:
	.zero		688


//--------------------- .nv.constant0._Z35group_norm_nhwc_fwd_one_pass_kernelI11Bf16IOFp16WLi512ELi112ELi448EEv26Group_norm_nhwc_fwd_params --------------------------
	.section	.nv.constant0._Z35group_norm_nhwc_fwd_one_pass_kernelI11Bf16IOFp16WLi512ELi112ELi448EEv26Group_norm_nhwc_fwd_params,"a",@progbits
	.sectionflags	@""
	.align	4
.nv.constant0._Z35group_norm_nhwc_fwd_one_pass_kernelI11Bf16IOFp16WLi512ELi112ELi448EEv26Group_norm_nhwc_fwd_params:
	.zero		688


//--------------------- .nv.constant0._Z35group_norm_nhwc_fwd_one_pass_kernelI11Fp16IOFp32WLi64ELi112ELi448EEv26Group_norm_nhwc_fwd_params --------------------------
	.section	.nv.constant0._Z35group_norm_nhwc_fwd_one_pass_kernelI11Fp16IOFp32WLi64ELi112ELi448EEv26Group_norm_nhwc_fwd_params,"a",@progbits
	.sectionflags	@""
	.align	4
.nv.constant0._Z35group_norm_nhwc_fwd_one_pass_kernelI11Fp16IOFp32WLi64ELi112ELi448EEv26Group_norm_nhwc_fwd_params:
	.zero		688


//--------------------- .nv.constant0._Z35group_norm_nhwc_fwd_one_pass_kernelI11Fp16IOFp32WLi128ELi112ELi448EEv26Group_norm_nhwc_fwd_params --------------------------
	.section	.nv.constant0._Z35group_norm_nhwc_fwd_one_pass_kernelI11Fp16IOFp32WLi128ELi112ELi448EEv26Group_norm_nhwc_fwd_params,"a",@progbits
	.sectionflags	@""
	.align	4
.nv.constant0._Z35group_norm_nhwc_fwd_one_pass_kernelI11Fp16IOFp32WLi128ELi112ELi448EEv26Group_norm_nhwc_fwd_params:
	.zero		688


//--------------------- .nv.constant0._Z35group_norm_nhwc_fwd_one_pass_kernelI11Fp16IOFp32WLi256ELi112ELi448EEv26Group_norm_nhwc_fwd_params --------------------------
	.section	.nv.constant0._Z35group_norm_nhwc_fwd_one_pass_kernelI11Fp16IOFp32WLi256ELi112ELi448EEv26Group_norm_nhwc_fwd_params,"a",@progbits
	.sectionflags	@""
	.align	4
.nv.constant0._Z35group_norm_nhwc_fwd_one_pass_kernelI11Fp16IOFp32WLi256ELi112ELi448EEv26Group_norm_nhwc_fwd_params:
	.zero		688


//--------------------- .nv.constant0._Z35group_norm_nhwc_fwd_one_pass_kernelI11Fp16IOFp32WLi512ELi112ELi448EEv26Group_norm_nhwc_fwd_params --------------------------
	.section	.nv.constant0._Z35group_norm_nhwc_fwd_one_pass_kernelI11Fp16IOFp32WLi512ELi112ELi448EEv26Group_norm_nhwc_fwd_params,"a",@progbits
	.sectionflags	@""
	.align	4
.nv.constant0._Z35group_norm_nhwc_fwd_one_pass_kernelI11Fp16IOFp32WLi512ELi112ELi448EEv26Group_norm_nhwc_fwd_params:
	.zero		688


//--------------------- .nv.constant0._Z35group_norm_nhwc_fwd_one_pass_kernelI11Fp16IOBf16WLi64ELi112ELi448EEv26Group_norm_nhwc_fwd_params --------------------------
	.section	.nv.constant0._Z35group_norm_nhwc_fwd_one_pass_kernelI11Fp16IOBf16WLi64ELi112ELi448EEv26Group_norm_nhwc_fwd_params,"a",@progbits
	.sectionflags	@""
	.align	4
.nv.constant0._Z35group_norm_nhwc_fwd_one_pass_kernelI11Fp16IOBf16WLi64ELi112ELi448EEv26Group_norm_nhwc_fwd_params:
	.zero		688


//--------------------- .nv.constant0._Z35group_norm_nhwc_fwd_one_pass_kernelI11Fp16IOBf16WLi128ELi112ELi448EEv26Group_norm_nhwc_fwd_params --------------------------
	.section	.nv.constant0._Z35group_norm_nhwc_fwd_one_pass_kernelI11Fp16IOBf16WLi128ELi112ELi448EEv26Group_norm_nhwc_fwd_params,"a",@progbits
	.sectionflags	@""
	.align	4
.nv.constant0._Z35group_norm_nhwc_fwd_one_pass_kernelI11Fp16IOBf16WLi128ELi112ELi448EEv26Group_norm_nhwc_fwd_params:
	.zero		688


//--------------------- .nv.constant0._Z35group_norm_nhwc_fwd_one_pass_kernelI11Fp16IOBf16WLi256ELi112ELi448EEv26Group_norm_nhwc_fwd_params --------------------------
	.section	.nv.constant0._Z35group_norm_nhwc_fwd_one_pass_kernelI11Fp16IOBf16WLi256ELi112ELi448EEv26Group_norm_nhwc_fwd_params,"a",@progbits
	.sectionflags	@""
	.align	4
.nv.constant0._Z35group_norm_nhwc_fwd_one_pass_kernelI11Fp16IOBf16WLi256ELi112ELi448EEv26Group_norm_nhwc_fwd_params:
	.zero		688


//--------------------- .nv.constant0._Z35group_norm_nhwc_fwd_one_pass_kernelI11Fp16IOBf16WLi512ELi112ELi448EEv26Group_norm_nhwc_fwd_params --------------------------
	.section	.nv.constant0._Z35group_norm_nhwc_fwd_one_pass_kernelI11Fp16IOBf16WLi512ELi112ELi448EEv26Group_norm_nhwc_fwd_params,"a",@progbits
	.sectionflags	@""
	.align	4
.nv.constant0._Z35group_norm_nhwc_fwd_one_pass_kernelI11Fp16IOBf16WLi512ELi112ELi448EEv26Group_norm_nhwc_fwd_params:
	.zero		688


//--------------------- .nv.constant0._Z35group_norm_nhwc_fwd_one_pass_kernelI11Fp16IOFp16WLi64ELi112ELi448EEv26Group_norm_nhwc_fwd_params --------------------------
	.section	.nv.constant0._Z35group_norm_nhwc_fwd_one_pass_kernelI11Fp16IOFp16WLi64ELi112ELi448EEv26Group_norm_nhwc_fwd_params,"a",@progbits
	.sectionflags	@""
	.align	4
.nv.constant0._Z35group_norm_nhwc_fwd_one_pass_kernelI11Fp16IOFp16WLi64ELi112ELi448EEv26Group_norm_nhwc_fwd_params:
	.zero		688


//--------------------- .nv.constant0._Z35group_norm_nhwc_fwd_one_pass_kernelI11Fp16IOFp16WLi128ELi112ELi448EEv26Group_norm_nhwc_fwd_params --------------------------
	.section	.nv.constant0._Z35group_norm_nhwc_fwd_one_pass_kernelI11Fp16IOFp16WLi128ELi112ELi448EEv26Group_norm_nhwc_fwd_params,"a",@progbits
	.sectionflags	@""
	.align	4
.nv.constant0._Z35group_norm_nhwc_fwd_one_pass_kernelI11Fp16IOFp16WLi128ELi112ELi448EEv26Group_norm_nhwc_fwd_params:
	.zero		688


//--------------------- .nv.constant0._Z35group_norm_nhwc_fwd_one_pass_kernelI11Fp16IOFp16WLi256ELi112ELi448EEv26Group_norm_nhwc_fwd_params --------------------------
	.section	.nv.constant0._Z35group_norm_nhwc_fwd_one_pass_kernelI11Fp16IOFp16WLi256ELi112ELi448EEv26Group_norm_nhwc_fwd_params,"a",@progbits
	.sectionflags	@""
	.align	4
.nv.constant0._Z35group_norm_nhwc_fwd_one_pass_kernelI11Fp16IOFp16WLi256ELi112ELi448EEv26Group_norm_nhwc_fwd_params:
	.zero		688


//--------------------- .nv.constant0._Z35group_norm_nhwc_fwd_one_pass_kernelI11Fp16IOFp16WLi512ELi112ELi448EEv26Group_norm_nhwc_fwd_params --------------------------
	.section	.nv.constant0._Z35group_norm_nhwc_fwd_one_pass_kernelI11Fp16IOFp16WLi512ELi112ELi448EEv26Group_norm_nhwc_fwd_params,"a",@progbits
	.sectionflags	@""
	.align	4
.nv.constant0._Z35group_norm_nhwc_fwd_one_pass_kernelI11Fp16IOFp16WLi512ELi112ELi448EEv26Group_norm_nhwc_fwd_params:
	.zero		688


//--------------------- .nv.constant0._Z35group_norm_nhwc_fwd_one_pass_kernelI11Fp32IOFp32WLi64ELi112ELi448EEv26Group_norm_nhwc_fwd_params --------------------------
	.section	.nv.constant0._Z35group_norm_nhwc_fwd_one_pass_kernelI11Fp32IOFp32WLi64ELi112ELi448EEv26Group_norm_nhwc_fwd_params,"a",@progbits
	.sectionflags	@""
	.align	4
.nv.constant0._Z35group_norm_nhwc_fwd_one_pass_kernelI11Fp32IOFp32WLi64ELi112ELi448EEv26Group_norm_nhwc_fwd_params:
	.zero		688


//--------------------- .nv.constant0._Z35group_norm_nhwc_fwd_one_pass_kernelI11Fp32IOFp32WLi128ELi112ELi448EEv26Group_norm_nhwc_fwd_params --------------------------
	.section	.nv.constant0._Z35group_norm_nhwc_fwd_one_pass_kernelI11Fp32IOFp32WLi128ELi112ELi448EEv26Group_norm_nhwc_fwd_params,"a",@progbits
	.sectionflags	@""
	.align	4
.nv.constant0._Z35group_norm_nhwc_fwd_one_pass_kernelI11Fp32IOFp32WLi128ELi112ELi448EEv26Group_norm_nhwc_fwd_params:
	.zero		688


//--------------------- .nv.constant0._Z35group_norm_nhwc_fwd_one_pass_kernelI11Fp32IOFp32WLi256ELi112ELi448EEv26Group_norm_nhwc_fwd_params --------------------------
	.section	.nv.constant0._Z35group_norm_nhwc_fwd_one_pass_kernelI11Fp32IOFp32WLi256ELi112ELi448EEv26Group_norm_nhwc_fwd_params,"a",@progbits
	.sectionflags	@""
	.align	4
.nv.constant0._Z35group_norm_nhwc_fwd_one_pass_kernelI11Fp32IOFp32WLi256ELi112ELi448EEv26Group_norm_nhwc_fwd_params:
	.zero		688


//--------------------- .nv.constant0._Z35group_norm_nhwc_fwd_one_pass_kernelI11Fp32IOFp32WLi512ELi112ELi448EEv26Group_norm_nhwc_fwd_params --------------------------
	.section	.nv.constant0._Z35group_norm_nhwc_fwd_one_pass_kernelI11Fp32IOFp32WLi512ELi112ELi448EEv26Group_norm_nhwc_fwd_params,"a",@progbits
	.sectionflags	@""
	.align	4
.nv.constant0._Z35group_norm_nhwc_fwd_one_pass_kernelI11Fp32IOFp32WLi512ELi112ELi448EEv26Group_norm_nhwc_fwd_params:
	.zero		688


//--------------------- .nv.constant0._Z35group_norm_nhwc_fwd_one_pass_kernelI11Fp32IOBf16WLi64ELi112ELi448EEv26Group_norm_nhwc_fwd_params --------------------------
	.section	.nv.constant0._Z35group_norm_nhwc_fwd_one_pass_kernelI11Fp32IOBf16WLi64ELi112ELi448EEv26Group_norm_nhwc_fwd_params,"a",@progbits
	.sectionflags	@""
	.align	4
.nv.constant0._Z35group_norm_nhwc_fwd_one_pass_kernelI11Fp32IOBf16WLi64ELi112ELi448EEv26Group_norm_nhwc_fwd_params:
	.zero		688


//--------------------- .nv.constant0._Z35group_norm_nhwc_fwd_one_pass_kernelI11Fp32IOBf16WLi128ELi112ELi448EEv26Group_norm_nhwc_fwd_params --------------------------
	.section	.nv.constant0._Z35group_norm_nhwc_fwd_one_pass_kernelI11Fp32IOBf16WLi128ELi112ELi448EEv26Group_norm_nhwc_fwd_params,"a",@progbits
	.sectionflags	@""
	.align	4
.nv.constant0._Z35group_norm_nhwc_fwd_one_pass_kernelI11Fp32IOBf16WLi128ELi112ELi448EEv26Group_norm_nhwc_fwd_params:
	.zero		688


//--------------------- .nv.constant0._Z35group_norm_nhwc_fwd_one_pass_kernelI11Fp32IOBf16WLi256ELi112ELi448EEv26Group_norm_nhwc_fwd_params --------------------------
	.section	.nv.constant0._Z35group_norm_nhwc_fwd_one_pass_kernelI11Fp32IOBf16WLi256ELi112ELi448EEv26Group_norm_nhwc_fwd_params,"a",@progbits
	.sectionflags	@""
	.align	4
.nv.constant0._Z35group_norm_nhwc_fwd_one_pass_kernelI11Fp32IOBf16WLi256ELi112ELi448EEv26Group_norm_nhwc_fwd_params:
	.zero		688


//--------------------- .nv.constant0._Z35group_norm_nhwc_fwd_one_pass_kernelI11Fp32IOBf16WLi512ELi112ELi448EEv26Group_norm_nhwc_fwd_params --------------------------
	.section	.nv.constant0._Z35group_norm_nhwc_fwd_one_pass_kernelI11Fp32IOBf16WLi512ELi112ELi448EEv26Group_norm_nhwc_fwd_params,"a",@progbits
	.sectionflags	@""
	.align	4
.nv.constant0._Z35group_norm_nhwc_fwd_one_pass_kernelI11Fp32IOBf16WLi512ELi112ELi448EEv26Group_norm_nhwc_fwd_params:
	.zero		688


//--------------------- .nv.constant0._Z35group_norm_nhwc_fwd_one_pass_kernelI11Fp32IOFp16WLi64ELi112ELi448EEv26Group_norm_nhwc_fwd_params --------------------------
	.section	.nv.constant0._Z35group_norm_nhwc_fwd_one_pass_kernelI11Fp32IOFp16WLi64ELi112ELi448EEv26Group_norm_nhwc_fwd_params,"a",@progbits
	.sectionflags	@""
	.align	4
.nv.constant0._Z35group_norm_nhwc_fwd_one_pass_kernelI11Fp32IOFp16WLi64ELi112ELi448EEv26Group_norm_nhwc_fwd_params:
	.zero		688


//--------------------- .nv.constant0._Z35group_norm_nhwc_fwd_one_pass_kernelI11Fp32IOFp16WLi128ELi112ELi448EEv26Group_norm_nhwc_fwd_params --------------------------
	.section	.nv.constant0._Z35group_norm_nhwc_fwd_one_pass_kernelI11Fp32IOFp16WLi128ELi112ELi448EEv26Group_norm_nhwc_fwd_params,"a",@progbits
	.sectionflags	@""
	.align	4
.nv.constant0._Z35group_norm_nhwc_fwd_one_pass_kernelI11Fp32IOFp16WLi128ELi112ELi448EEv26Group_norm_nhwc_fwd_params:
	.zero		688


//--------------------- .nv.constant0._Z35group_norm_nhwc_fwd_one_pass_kernelI11Fp32IOFp16WLi256ELi112ELi448EEv26Group_norm_nhwc_fwd_params --------------------------
	.section	.nv.constant0._Z35group_norm_nhwc_fwd_one_pass_kernelI11Fp32IOFp16WLi256ELi112ELi448EEv26Group_norm_nhwc_fwd_params,"a",@progbits
	.sectionflags	@""
	.align	4
.nv.constant0._Z35group_norm_nhwc_fwd_one_pass_kernelI11Fp32IOFp16WLi256ELi112ELi448EEv26Group_norm_nhwc_fwd_params:
	.zero		688


//--------------------- .nv.constant0._Z35group_norm_nhwc_fwd_one_pass_kernelI11Fp32IOFp16WLi512ELi112ELi448EEv26Group_norm_nhwc_fwd_params --------------------------
	.section	.nv.constant0._Z35group_norm_nhwc_fwd_one_pass_kernelI11Fp32IOFp16WLi512ELi112ELi448EEv26Group_norm_nhwc_fwd_params,"a",@progbits
	.sectionflags	@""
	.align	4
.nv.constant0._Z35group_norm_nhwc_fwd_one_pass_kernelI11Fp32IOFp16WLi512ELi112ELi448EEv26Group_norm_nhwc_fwd_params:
	.zero		688


//--------------------- SYMBOLS --------------------------

	.type		.nv.reservedSmem.offset0,@object
	.size		.nv.reservedSmem.offset0,0x4
